	.target	sm_90a

	.elftype	@"ET_EXEC"


//--------------------- .note.nv.tkinfo           --------------------------
	.section	.note.nv.tkinfo,"",@"SHT_NOTE"
	.sectionflags	@"SHF_NOTE_NV_TKINFO"
	.tkinfo
        /*0018*/ 	.word	0x00000002
        /*0030*/ 	.string	""
        /*0030*/ 	.string	"ptxas"
        /*0030*/ 	.string	"Cuda compilation tools, release 13.0, V13.0.88"
        /*0030*/ 	.string	"Build cuda_13.0.r13.0/compiler.36424714_0"
        /*0030*/ 	.string	"-arch sm_90a -m 64 "



//--------------------- .note.nv.cuinfo           --------------------------
	.section	.note.nv.cuinfo,"",@"SHT_NOTE"
	.sectionflags	@"SHF_NOTE_NV_CUINFO"
        /*0018*/ 	.short	0x0002
        /*001a*/ 	.short	0x005a
        /*001c*/ 	.short	0x0082
	.zero		2


//--------------------- .nv.info                  --------------------------
	.section	.nv.info,"",@"SHT_CUDA_INFO"
	.align	4


	//----- nvinfo : EIATTR_REGCOUNT
	.align		4
        /*0000*/ 	.byte	0x04, 0x2f
        /*0002*/ 	.short	(.L_19 - .L_18)
	.align		4
.L_18:
        /*0004*/ 	.word	index@(_ZN7cutlass13device_kernelIN5flash11enable_sm90INS1_16FlashAttnFwdSm90INS1_25CollectiveMainloopFwdSm90ILi2EN4cute5tupleIJNS5_1CILi1EEES8_S8_EEENS6_IJNS7_ILi192EEENS7_ILi128EEENS7_ILi64EEEEEELi64ENS_6half_tEfNS_4arch4Sm90ELb1ELb0ELb1ELb1ELb1ELb1ELb0ELb1ELb1ELb1ELb1ELb0EEENS1_21CollectiveEpilogueFwdINS6_IJSA_SC_SB_EEES9_SE_SG_Li384ELb1ELb1ELb1ELb0EEENS1_36VarlenDynamicPersistentTileSchedulerILi192ELi128ELi384ELi128ELb1ELb1ELb1ELb1ELb1ELb1EEEEEEEEEvNT_6ParamsE)
        /*0008*/ 	.word	0x00000080


	//----- nvinfo : EIATTR_FRAME_SIZE
	.align		4
.L_19:
        /*000c*/ 	.byte	0x04, 0x11
        /*000e*/ 	.short	(.L_21 - .L_20)
	.align		4
.L_20:
        /*0010*/ 	.word	index@(_ZN7cutlass13device_kernelIN5flash11enable_sm90INS1_16FlashAttnFwdSm90INS1_25CollectiveMainloopFwdSm90ILi2EN4cute5tupleIJNS5_1CILi1EEES8_S8_EEENS6_IJNS7_ILi192EEENS7_ILi128EEENS7_ILi64EEEEEELi64ENS_6half_tEfNS_4arch4Sm90ELb1ELb0ELb1ELb1ELb1ELb1ELb0ELb1ELb1ELb1ELb1ELb0EEENS1_21CollectiveEpilogueFwdINS6_IJSA_SC_SB_EEES9_SE_SG_Li384ELb1ELb1ELb1ELb0EEENS1_36VarlenDynamicPersistentTileSchedulerILi192ELi128ELi384ELi128ELb1ELb1ELb1ELb1ELb1ELb1EEEEEEEEEvNT_6ParamsE)
        /*0014*/ 	.word	0x00000068


	//----- nvinfo : EIATTR_REGCOUNT
	.align		4
.L_21:
        /*0018*/ 	.byte	0x04, 0x2f
        /*001a*/ 	.short	(.L_23 - .L_22)
	.align		4
.L_22:
        /*001c*/ 	.word	index@(_ZN7cutlass13device_kernelIN5flash11enable_sm90INS1_16FlashAttnFwdSm90INS1_25CollectiveMainloopFwdSm90ILi2EN4cute5tupleIJNS5_1CILi1EEES8_S8_EEENS6_IJNS7_ILi192EEENS7_ILi128EEENS7_ILi64EEEEEELi64ENS_6half_tEfNS_4arch4Sm90ELb1ELb0ELb1ELb1ELb1ELb0ELb0ELb1ELb1ELb1ELb1ELb0EEENS1_21CollectiveEpilogueFwdINS6_IJSA_SC_SB_EEES9_SE_SG_Li384ELb1ELb1ELb1ELb0EEENS1_36VarlenDynamicPersistentTileSchedulerILi192ELi128ELi384ELi128ELb1ELb1ELb1ELb1ELb1ELb1EEEEEEEEEvNT_6ParamsE)
        /*0020*/ 	.word	0x00000080


	//----- nvinfo : EIATTR_FRAME_SIZE
	.align		4
.L_23:
        /*0024*/ 	.byte	0x04, 0x11
        /*0026*/ 	.short	(.L_25 - .L_24)
	.align		4
.L_24:
        /*0028*/ 	.word	index@(_ZN7cutlass13device_kernelIN5flash11enable_sm90INS1_16FlashAttnFwdSm90INS1_25CollectiveMainloopFwdSm90ILi2EN4cute5tupleIJNS5_1CILi1EEES8_S8_EEENS6_IJNS7_ILi192EEENS7_ILi128EEENS7_ILi64EEEEEELi64ENS_6half_tEfNS_4arch4Sm90ELb1ELb0ELb1ELb1ELb1ELb0ELb0ELb1ELb1ELb1ELb1ELb0EEENS1_21CollectiveEpilogueFwdINS6_IJSA_SC_SB_EEES9_SE_SG_Li384ELb1ELb1ELb1ELb0EEENS1_36VarlenDynamicPersistentTileSchedulerILi192ELi128ELi384ELi128ELb1ELb1ELb1ELb1ELb1ELb1EEEEEEEEEvNT_6ParamsE)
        /*002c*/ 	.word	0x00000040


	//----- nvinfo : EIATTR_REGCOUNT
	.align		4
.L_25:
        /*0030*/ 	.byte	0x04, 0x2f
        /*0032*/ 	.short	(.L_27 - .L_26)
	.align		4
.L_26:
        /*0034*/ 	.word	index@(_ZN7cutlass13device_kernelIN5flash11enable_sm90INS1_16FlashAttnFwdSm90INS1_25CollectiveMainloopFwdSm90ILi2EN4cute5tupleIJNS5_1CILi1EEES8_S8_EEENS6_IJNS7_ILi192EEENS7_ILi128EEENS7_ILi64EEEEEELi64ENS_6half_tEfNS_4arch4Sm90ELb1ELb0ELb1ELb0ELb1ELb0ELb0ELb1ELb1ELb1ELb1ELb0EEENS1_21CollectiveEpilogueFwdINS6_IJSA_SC_SB_EEES9_SE_SG_Li384ELb0ELb1ELb1ELb0EEENS1_19SingleTileSchedulerILb0ELb1ELb1ELi192EEEEEEEEEvNT_6ParamsE)
        /*0038*/ 	.word	0x00000080


	//----- nvinfo : EIATTR_FRAME_SIZE
	.align		4
.L_27:
        /*003c*/ 	.byte	0x04, 0x11
        /*003e*/ 	.short	(.L_29 - .L_28)
	.align		4
.L_28:
        /*0040*/ 	.word	index@(_ZN7cutlass13device_kernelIN5flash11enable_sm90INS1_16FlashAttnFwdSm90INS1_25CollectiveMainloopFwdSm90ILi2EN4cute5tupleIJNS5_1CILi1EEES8_S8_EEENS6_IJNS7_ILi192EEENS7_ILi128EEENS7_ILi64EEEEEELi64ENS_6half_tEfNS_4arch4Sm90ELb1ELb0ELb1ELb0ELb1ELb0ELb0ELb1ELb1ELb1ELb1ELb0EEENS1_21CollectiveEpilogueFwdINS6_IJSA_SC_SB_EEES9_SE_SG_Li384ELb0ELb1ELb1ELb0EEENS1_19SingleTileSchedulerILb0ELb1ELb1ELi192EEEEEEEEEvNT_6ParamsE)
        /*0044*/ 	.word	0x00000008


	//----- nvinfo : EIATTR_REGCOUNT
	.align		4
.L_29:
        /*0048*/ 	.byte	0x04, 0x2f
        /*004a*/ 	.short	(.L_31 - .L_30)
	.align		4
.L_30:
        /*004c*/ 	.word	index@(_ZN7cutlass13device_kernelIN5flash11enable_sm90INS1_16FlashAttnFwdSm90INS1_25CollectiveMainloopFwdSm90ILi2EN4cute5tupleIJNS5_1CILi1EEES8_S8_EEENS6_IJNS7_ILi192EEENS7_ILi128EEENS7_ILi64EEEEEELi64ENS_6half_tEfNS_4arch4Sm90ELb0ELb1ELb1ELb1ELb1ELb1ELb0ELb1ELb1ELb1ELb1ELb0EEENS1_21CollectiveEpilogueFwdINS6_IJSA_SC_SB_EEES9_SE_SG_Li384ELb1ELb1ELb1ELb0EEENS1_36VarlenDynamicPersistentTileSchedulerILi192ELi128ELi384ELi128ELb1ELb1ELb1ELb1ELb0ELb1EEEEEEEEEvNT_6ParamsE)
        /*0050*/ 	.word	0x00000080


	//----- nvinfo : EIATTR_FRAME_SIZE
	.align		4
.L_31:
        /*0054*/ 	.byte	0x04, 0x11
        /*0056*/ 	.short	(.L_33 - .L_32)
	.align		4
.L_32:
        /*0058*/ 	.word	index@(_ZN7cutlass13device_kernelIN5flash11enable_sm90INS1_16FlashAttnFwdSm90INS1_25CollectiveMainloopFwdSm90ILi2EN4cute5tupleIJNS5_1CILi1EEES8_S8_EEENS6_IJNS7_ILi192EEENS7_ILi128EEENS7_ILi64EEEEEELi64ENS_6half_tEfNS_4arch4Sm90ELb0ELb1ELb1ELb1ELb1ELb1ELb0ELb1ELb1ELb1ELb1ELb0EEENS1_21CollectiveEpilogueFwdINS6_IJSA_SC_SB_EEES9_SE_SG_Li384ELb1ELb1ELb1ELb0EEENS1_36VarlenDynamicPersistentTileSchedulerILi192ELi128ELi384ELi128ELb1ELb1ELb1ELb1ELb0ELb1EEEEEEEEEvNT_6ParamsE)
        /*005c*/ 	.word	0x00000068


	//----- nvinfo : EIATTR_REGCOUNT
	.align		4
.L_33:
        /*0060*/ 	.byte	0x04, 0x2f
        /*0062*/ 	.short	(.L_35 - .L_34)
	.align		4
.L_34:
        /*0064*/ 	.word	index@(_ZN7cutlass13device_kernelIN5flash11enable_sm90INS1_16FlashAttnFwdSm90INS1_25CollectiveMainloopFwdSm90ILi2EN4cute5tupleIJNS5_1CILi1EEES8_S8_EEENS6_IJNS7_ILi192EEENS7_ILi128EEENS7_ILi64EEEEEELi64ENS_6half_tEfNS_4arch4Sm90ELb0ELb1ELb1ELb1ELb1ELb0ELb0ELb1ELb1ELb1ELb1ELb0EEENS1_21CollectiveEpilogueFwdINS6_IJSA_SC_SB_EEES9_SE_SG_Li384ELb1ELb1ELb1ELb0EEENS1_36VarlenDynamicPersistentTileSchedulerILi192ELi128ELi384ELi128ELb1ELb1ELb1ELb1ELb0ELb1EEEEEEEEEvNT_6ParamsE)
        /*0068*/ 	.word	0x00000080


	//----- nvinfo : EIATTR_FRAME_SIZE
	.align		4
.L_35:
        /*006c*/ 	.byte	0x04, 0x11
        /*006e*/ 	.short	(.L_37 - .L_36)
	.align		4
.L_36:
        /*0070*/ 	.word	index@(_ZN7cutlass13device_kernelIN5flash11enable_sm90INS1_16FlashAttnFwdSm90INS1_25CollectiveMainloopFwdSm90ILi2EN4cute5tupleIJNS5_1CILi1EEES8_S8_EEENS6_IJNS7_ILi192EEENS7_ILi128EEENS7_ILi64EEEEEELi64ENS_6half_tEfNS_4arch4Sm90ELb0ELb1ELb1ELb1ELb1ELb0ELb0ELb1ELb1ELb1ELb1ELb0EEENS1_21CollectiveEpilogueFwdINS6_IJSA_SC_SB_EEES9_SE_SG_Li384ELb1ELb1ELb1ELb0EEENS1_36VarlenDynamicPersistentTileSchedulerILi192ELi128ELi384ELi128ELb1ELb1ELb1ELb1ELb0ELb1EEEEEEEEEvNT_6ParamsE)
        /*0074*/ 	.word	0x00000040


	//----- nvinfo : EIATTR_REGCOUNT
	.align		4
.L_37:
        /*0078*/ 	.byte	0x04, 0x2f
        /*007a*/ 	.short	(.L_39 - .L_38)
	.align		4
.L_38:
        /*007c*/ 	.word	index@(_ZN7cutlass13device_kernelIN5flash11enable_sm90INS1_16FlashAttnFwdSm90INS1_25CollectiveMainloopFwdSm90ILi2EN4cute5tupleIJNS5_1CILi1EEES8_S8_EEENS6_IJNS7_ILi192EEENS7_ILi128EEENS7_ILi64EEEEEELi64ENS_6half_tEfNS_4arch4Sm90ELb0ELb1ELb1ELb0ELb1ELb0ELb0ELb1ELb1ELb1ELb1ELb0EEENS1_21CollectiveEpilogueFwdINS6_IJSA_SC_SB_EEES9_SE_SG_Li384ELb0ELb1ELb1ELb0EEENS1_19SingleTileSchedulerILb0ELb1ELb1ELi192EEEEEEEEEvNT_6ParamsE)
        /*0080*/ 	.word	0x00000080


	//----- nvinfo : EIATTR_FRAME_SIZE
	.align		4
.L_39:
        /*0084*/ 	.byte	0x04, 0x11
        /*0086*/ 	.short	(.L_41 - .L_40)
	.align		4
.L_40:
        /*0088*/ 	.word	index@(_ZN7cutlass13device_kernelIN5flash11enable_sm90INS1_16FlashAttnFwdSm90INS1_25CollectiveMainloopFwdSm90ILi2EN4cute5tupleIJNS5_1CILi1EEES8_S8_EEENS6_IJNS7_ILi192EEENS7_ILi128EEENS7_ILi64EEEEEELi64ENS_6half_tEfNS_4arch4Sm90ELb0ELb1ELb1ELb0ELb1ELb0ELb0ELb1ELb1ELb1ELb1ELb0EEENS1_21CollectiveEpilogueFwdINS6_IJSA_SC_SB_EEES9_SE_SG_Li384ELb0ELb1ELb1ELb0EEENS1_19SingleTileSchedulerILb0ELb1ELb1ELi192EEEEEEEEEvNT_6ParamsE)
        /*008c*/ 	.word	0x00000008


	//----- nvinfo : EIATTR_REGCOUNT
	.align		4
.L_41:
        /*0090*/ 	.byte	0x04, 0x2f
        /*0092*/ 	.short	(.L_43 - .L_42)
	.align		4
.L_42:
        /*0094*/ 	.word	index@(_ZN7cutlass13device_kernelIN5flash11enable_sm90INS1_16FlashAttnFwdSm90INS1_25CollectiveMainloopFwdSm90ILi2EN4cute5tupleIJNS5_1CILi1EEES8_S8_EEENS6_IJNS7_ILi192EEENS7_ILi128EEENS7_ILi64EEEEEELi64ENS_6half_tEfNS_4arch4Sm90ELb0ELb0ELb1ELb1ELb1ELb1ELb0ELb1ELb1ELb1ELb1ELb0EEENS1_21CollectiveEpilogueFwdINS6_IJSA_SC_SB_EEES9_SE_SG_Li384ELb1ELb1ELb1ELb0EEENS1_36VarlenDynamicPersistentTileSchedulerILi192ELi128ELi384ELi128ELb1ELb1ELb1ELb0ELb1ELb1EEEEEEEEEvNT_6ParamsE)
        /*0098*/ 	.word	0x00000080


	//----- nvinfo : EIATTR_FRAME_SIZE
	.align		4
.L_43:
        /*009c*/ 	.byte	0x04, 0x11
        /*009e*/ 	.short	(.L_45 - .L_44)
	.align		4
.L_44:
        /*00a0*/ 	.word	index@(_ZN7cutlass13device_kernelIN5flash11enable_sm90INS1_16FlashAttnFwdSm90INS1_25CollectiveMainloopFwdSm90ILi2EN4cute5tupleIJNS5_1CILi1EEES8_S8_EEENS6_IJNS7_ILi192EEENS7_ILi128EEENS7_ILi64EEEEEELi64ENS_6half_tEfNS_4arch4Sm90ELb0ELb0ELb1ELb1ELb1ELb1ELb0ELb1ELb1ELb1ELb1ELb0EEENS1_21CollectiveEpilogueFwdINS6_IJSA_SC_SB_EEES9_SE_SG_Li384ELb1ELb1ELb1ELb0EEENS1_36VarlenDynamicPersistentTileSchedulerILi192ELi128ELi384ELi128ELb1ELb1ELb1ELb0ELb1ELb1EEEEEEEEEvNT_6ParamsE)
        /*00a4*/ 	.word	0x00000068


	//----- nvinfo : EIATTR_REGCOUNT
	.align		4
.L_45:
        /*00a8*/ 	.byte	0x04, 0x2f
        /*00aa*/ 	.short	(.L_47 - .L_46)
	.align		4
.L_46:
        /*00ac*/ 	.word	index@(_ZN7cutlass13device_kernelIN5flash11enable_sm90INS1_16FlashAttnFwdSm90INS1_25CollectiveMainloopFwdSm90ILi2EN4cute5tupleIJNS5_1CILi1EEES8_S8_EEENS6_IJNS7_ILi192EEENS7_ILi128EEENS7_ILi64EEEEEELi64ENS_6half_tEfNS_4arch4Sm90ELb0ELb0ELb1ELb1ELb1ELb0ELb0ELb1ELb1ELb1ELb1ELb0EEENS1_21CollectiveEpilogueFwdINS6_IJSA_SC_SB_EEES9_SE_SG_Li384ELb1ELb1ELb1ELb0EEENS1_36VarlenDynamicPersistentTileSchedulerILi192ELi128ELi384ELi128ELb1ELb1ELb1ELb0ELb1ELb1EEEEEEEEEvNT_6ParamsE)
        /*00b0*/ 	.word	0x00000080


	//----- nvinfo : EIATTR_FRAME_SIZE
	.align		4
.L_47:
        /*00b4*/ 	.byte	0x04, 0x11
        /*00b6*/ 	.short	(.L_49 - .L_48)
	.align		4
.L_48:
        /*00b8*/ 	.word	index@(_ZN7cutlass13device_kernelIN5flash11enable_sm90INS1_16FlashAttnFwdSm90INS1_25CollectiveMainloopFwdSm90ILi2EN4cute5tupleIJNS5_1CILi1EEES8_S8_EEENS6_IJNS7_ILi192EEENS7_ILi128EEENS7_ILi64EEEEEELi64ENS_6half_tEfNS_4arch4Sm90ELb0ELb0ELb1ELb1ELb1ELb0ELb0ELb1ELb1ELb1ELb1ELb0EEENS1_21CollectiveEpilogueFwdINS6_IJSA_SC_SB_EEES9_SE_SG_Li384ELb1ELb1ELb1ELb0EEENS1_36VarlenDynamicPersistentTileSchedulerILi192ELi128ELi384ELi128ELb1ELb1ELb1ELb0ELb1ELb1EEEEEEEEEvNT_6ParamsE)
        /*00bc*/ 	.word	0x00000050


	//----- nvinfo : EIATTR_REGCOUNT
	.align		4
.L_49:
        /*00c0*/ 	.byte	0x04, 0x2f
        /*00c2*/ 	.short	(.L_51 - .L_50)
	.align		4
.L_50:
        /*00c4*/ 	.word	index@(_ZN7cutlass13device_kernelIN5flash11enable_sm90INS1_16FlashAttnFwdSm90INS1_25CollectiveMainloopFwdSm90ILi2EN4cute5tupleIJNS5_1CILi1EEES8_S8_EEENS6_IJNS7_ILi192EEENS7_ILi128EEENS7_ILi64EEEEEELi64ENS_6half_tEfNS_4arch4Sm90ELb0ELb0ELb1ELb0ELb1ELb0ELb0ELb1ELb1ELb1ELb1ELb0EEENS1_21CollectiveEpilogueFwdINS6_IJSA_SC_SB_EEES9_SE_SG_Li384ELb0ELb1ELb1ELb0EEENS1_19SingleTileSchedulerILb0ELb1ELb1ELi192EEEEEEEEEvNT_6ParamsE)
        /*00c8*/ 	.word	0x00000080


	//----- nvinfo : EIATTR_FRAME_SIZE
	.align		4
.L_51:
        /*00cc*/ 	.byte	0x04, 0x11
        /*00ce*/ 	.short	(.L_53 - .L_52)
	.align		4
.L_52:
        /*00d0*/ 	.word	index@(_ZN7cutlass13device_kernelIN5flash11enable_sm90INS1_16FlashAttnFwdSm90INS1_25CollectiveMainloopFwdSm90ILi2EN4cute5tupleIJNS5_1CILi1EEES8_S8_EEENS6_IJNS7_ILi192EEENS7_ILi128EEENS7_ILi64EEEEEELi64ENS_6half_tEfNS_4arch4Sm90ELb0ELb0ELb1ELb0ELb1ELb0ELb0ELb1ELb1ELb1ELb1ELb0EEENS1_21CollectiveEpilogueFwdINS6_IJSA_SC_SB_EEES9_SE_SG_Li384ELb0ELb1ELb1ELb0EEENS1_19SingleTileSchedulerILb0ELb1ELb1ELi192EEEEEEEEEvNT_6ParamsE)
        /*00d4*/ 	.word	0x00000008


	//----- nvinfo : EIATTR_MIN_STACK_SIZE
	.align		4
.L_53:
        /*00d8*/ 	.byte	0x04, 0x12
        /*00da*/ 	.short	(.L_55 - .L_54)
	.align		4
.L_54:
        /*00dc*/ 	.word	index@(_ZN7cutlass13device_kernelIN5flash11enable_sm90INS1_16FlashAttnFwdSm90INS1_25CollectiveMainloopFwdSm90ILi2EN4cute5tupleIJNS5_1CILi1EEES8_S8_EEENS6_IJNS7_ILi192EEENS7_ILi128EEENS7_ILi64EEEEEELi64ENS_6half_tEfNS_4arch4Sm90ELb0ELb0ELb1ELb0ELb1ELb0ELb0ELb1ELb1ELb1ELb1ELb0EEENS1_21CollectiveEpilogueFwdINS6_IJSA_SC_SB_EEES9_SE_SG_Li384ELb0ELb1ELb1ELb0EEENS1_19SingleTileSchedulerILb0ELb1ELb1ELi192EEEEEEEEEvNT_6ParamsE)
        /*00e0*/ 	.word	0x00000008


	//----- nvinfo : EIATTR_MIN_STACK_SIZE
	.align		4
.L_55:
        /*00e4*/ 	.byte	0x04, 0x12
        /*00e6*/ 	.short	(.L_57 - .L_56)
	.align		4
.L_56:
        /*00e8*/ 	.word	index@(_ZN7cutlass13device_kernelIN5flash11enable_sm90INS1_16FlashAttnFwdSm90INS1_25CollectiveMainloopFwdSm90ILi2EN4cute5tupleIJNS5_1CILi1EEES8_S8_EEENS6_IJNS7_ILi192EEENS7_ILi128EEENS7_ILi64EEEEEELi64ENS_6half_tEfNS_4arch4Sm90ELb0ELb0ELb1ELb1ELb1ELb0ELb0ELb1ELb1ELb1ELb1ELb0EEENS1_21CollectiveEpilogueFwdINS6_IJSA_SC_SB_EEES9_SE_SG_Li384ELb1ELb1ELb1ELb0EEENS1_36VarlenDynamicPersistentTileSchedulerILi192ELi128ELi384ELi128ELb1ELb1ELb1ELb0ELb1ELb1EEEEEEEEEvNT_6ParamsE)
        /*00ec*/ 	.word	0x00000050


	//----- nvinfo : EIATTR_MIN_STACK_SIZE
	.align		4
.L_57:
        /*00f0*/ 	.byte	0x04, 0x12
        /*00f2*/ 	.short	(.L_59 - .L_58)
	.align		4
.L_58:
        /*00f4*/ 	.word	index@(_ZN7cutlass13device_kernelIN5flash11enable_sm90INS1_16FlashAttnFwdSm90INS1_25CollectiveMainloopFwdSm90ILi2EN4cute5tupleIJNS5_1CILi1EEES8_S8_EEENS6_IJNS7_ILi192EEENS7_ILi128EEENS7_ILi64EEEEEELi64ENS_6half_tEfNS_4arch4Sm90ELb0ELb0ELb1ELb1ELb1ELb1ELb0ELb1ELb1ELb1ELb1ELb0EEENS1_21CollectiveEpilogueFwdINS6_IJSA_SC_SB_EEES9_SE_SG_Li384ELb1ELb1ELb1ELb0EEENS1_36VarlenDynamicPersistentTileSchedulerILi192ELi128ELi384ELi128ELb1ELb1ELb1ELb0ELb1ELb1EEEEEEEEEvNT_6ParamsE)
        /*00f8*/ 	.word	0x00000068


	//----- nvinfo : EIATTR_MIN_STACK_SIZE
	.align		4
.L_59:
        /*00fc*/ 	.byte	0x04, 0x12
        /*00fe*/ 	.short	(.L_61 - .L_60)
	.align		4
.L_60:
        /*0100*/ 	.word	index@(_ZN7cutlass13device_kernelIN5flash11enable_sm90INS1_16FlashAttnFwdSm90INS1_25CollectiveMainloopFwdSm90ILi2EN4cute5tupleIJNS5_1CILi1EEES8_S8_EEENS6_IJNS7_ILi192EEENS7_ILi128EEENS7_ILi64EEEEEELi64ENS_6half_tEfNS_4arch4Sm90ELb0ELb1ELb1ELb0ELb1ELb0ELb0ELb1ELb1ELb1ELb1ELb0EEENS1_21CollectiveEpilogueFwdINS6_IJSA_SC_SB_EEES9_SE_SG_Li384ELb0ELb1ELb1ELb0EEENS1_19SingleTileSchedulerILb0ELb1ELb1ELi192EEEEEEEEEvNT_6ParamsE)
        /*0104*/ 	.word	0x00000008


	//----- nvinfo : EIATTR_MIN_STACK_SIZE
	.align		4
.L_61:
        /*0108*/ 	.byte	0x04, 0x12
        /*010a*/ 	.short	(.L_63 - .L_62)
	.align		4
.L_62:
        /*010c*/ 	.word	index@(_ZN7cutlass13device_kernelIN5flash11enable_sm90INS1_16FlashAttnFwdSm90INS1_25CollectiveMainloopFwdSm90ILi2EN4cute5tupleIJNS5_1CILi1EEES8_S8_EEENS6_IJNS7_ILi192EEENS7_ILi128EEENS7_ILi64EEEEEELi64ENS_6half_tEfNS_4arch4Sm90ELb0ELb1ELb1ELb1ELb1ELb0ELb0ELb1ELb1ELb1ELb1ELb0EEENS1_21CollectiveEpilogueFwdINS6_IJSA_SC_SB_EEES9_SE_SG_Li384ELb1ELb1ELb1ELb0EEENS1_36VarlenDynamicPersistentTileSchedulerILi192ELi128ELi384ELi128ELb1ELb1ELb1ELb1ELb0ELb1EEEEEEEEEvNT_6ParamsE)
        /*0110*/ 	.word	0x00000040


	//----- nvinfo : EIATTR_MIN_STACK_SIZE
	.align		4
.L_63:
        /*0114*/ 	.byte	0x04, 0x12
        /*0116*/ 	.short	(.L_65 - .L_64)
	.align		4
.L_64:
        /*0118*/ 	.word	index@(_ZN7cutlass13device_kernelIN5flash11enable_sm90INS1_16FlashAttnFwdSm90INS1_25CollectiveMainloopFwdSm90ILi2EN4cute5tupleIJNS5_1CILi1EEES8_S8_EEENS6_IJNS7_ILi192EEENS7_ILi128EEENS7_ILi64EEEEEELi64ENS_6half_tEfNS_4arch4Sm90ELb0ELb1ELb1ELb1ELb1ELb1ELb0ELb1ELb1ELb1ELb1ELb0EEENS1_21CollectiveEpilogueFwdINS6_IJSA_SC_SB_EEES9_SE_SG_Li384ELb1ELb1ELb1ELb0EEENS1_36VarlenDynamicPersistentTileSchedulerILi192ELi128ELi384ELi128ELb1ELb1ELb1ELb1ELb0ELb1EEEEEEEEEvNT_6ParamsE)
        /*011c*/ 	.word	0x00000068


	//----- nvinfo : EIATTR_MIN_STACK_SIZE
	.align		4
.L_65:
        /*0120*/ 	.byte	0x04, 0x12
        /*0122*/ 	.short	(.L_67 - .L_66)
	.align		4
.L_66:
        /*0124*/ 	.word	index@(_ZN7cutlass13device_kernelIN5flash11enable_sm90INS1_16FlashAttnFwdSm90INS1_25CollectiveMainloopFwdSm90ILi2EN4cute5tupleIJNS5_1CILi1EEES8_S8_EEENS6_IJNS7_ILi192EEENS7_ILi128EEENS7_ILi64EEEEEELi64ENS_6half_tEfNS_4arch4Sm90ELb1ELb0ELb1ELb0ELb1ELb0ELb0ELb1ELb1ELb1ELb1ELb0EEENS1_21CollectiveEpilogueFwdINS6_IJSA_SC_SB_EEES9_SE_SG_Li384ELb0ELb1ELb1ELb0EEENS1_19SingleTileSchedulerILb0ELb1ELb1ELi192EEEEEEEEEvNT_6ParamsE)
        /*0128*/ 	.word	0x00000008


	//----- nvinfo : EIATTR_MIN_STACK_SIZE
	.align		4
.L_67:
        /*012c*/ 	.byte	0x04, 0x12
        /*012e*/ 	.short	(.L_69 - .L_68)
	.align		4
.L_68:
        /*0130*/ 	.word	index@(_ZN7cutlass13device_kernelIN5flash11enable_sm90INS1_16FlashAttnFwdSm90INS1_25CollectiveMainloopFwdSm90ILi2EN4cute5tupleIJNS5_1CILi1EEES8_S8_EEENS6_IJNS7_ILi192EEENS7_ILi128EEENS7_ILi64EEEEEELi64ENS_6half_tEfNS_4arch4Sm90ELb1ELb0ELb1ELb1ELb1ELb0ELb0ELb1ELb1ELb1ELb1ELb0EEENS1_21CollectiveEpilogueFwdINS6_IJSA_SC_SB_EEES9_SE_SG_Li384ELb1ELb1ELb1ELb0EEENS1_36VarlenDynamicPersistentTileSchedulerILi192ELi128ELi384ELi128ELb1ELb1ELb1ELb1ELb1ELb1EEEEEEEEEvNT_6ParamsE)
        /*0134*/ 	.word	0x00000040


	//----- nvinfo : EIATTR_MIN_STACK_SIZE
	.align		4
.L_69:
        /*0138*/ 	.byte	0x04, 0x12
        /*013a*/ 	.short	(.L_71 - .L_70)
	.align		4
.L_70:
        /*013c*/ 	.word	index@(_ZN7cutlass13device_kernelIN5flash11enable_sm90INS1_16FlashAttnFwdSm90INS1_25CollectiveMainloopFwdSm90ILi2EN4cute5tupleIJNS5_1CILi1EEES8_S8_EEENS6_IJNS7_ILi192EEENS7_ILi128EEENS7_ILi64EEEEEELi64ENS_6half_tEfNS_4arch4Sm90ELb1ELb0ELb1ELb1ELb1ELb1ELb0ELb1ELb1ELb1ELb1ELb0EEENS1_21CollectiveEpilogueFwdINS6_IJSA_SC_SB_EEES9_SE_SG_Li384ELb1ELb1ELb1ELb0EEENS1_36VarlenDynamicPersistentTileSchedulerILi192ELi128ELi384ELi128ELb1ELb1ELb1ELb1ELb1ELb1EEEEEEEEEvNT_6ParamsE)
        /*0140*/ 	.word	0x00000068
.L_71:


//--------------------- .nv.compat                --------------------------
	.section	.nv.compat,"",@"SHT_CUDA_COMPAT_INFO"
	.align	4
        /*0000*/ 	.byte	0x02, 0x09, 0x01, 0x00, 0x02, 0x02, 0x04, 0x00, 0x02, 0x05, 0x05, 0x00, 0x03, 0x07, 0x01, 0x01
        /*0010*/ 	.byte	0x02, 0x03, 0x01, 0x00, 0x02, 0x06, 0x01, 0x00, 0x04, 0x0b, 0x08, 0x00, 0x00, 0x00, 0x00, 0x00
        /*0020*/ 	.byte	0x00, 0x00, 0x00, 0x00


//--------------------- .nv.info._ZN7cutlass13device_kernelIN5flash11enable_sm90INS1_16FlashAttnFwdSm90INS1_25CollectiveMainloopFwdSm90ILi2EN4cute5tupleIJNS5_1CILi1EEES8_S8_EEENS6_IJNS7_ILi192EEENS7_ILi128EEENS7_ILi64EEEEEELi64ENS_6half_tEfNS_4arch4Sm90ELb0ELb0ELb1ELb0ELb1ELb0ELb0ELb1ELb1ELb1ELb1ELb0EEENS1_21CollectiveEpilogueFwdINS6_IJSA_SC_SB_EEES9_SE_SG_Li384ELb0ELb1ELb1ELb0EEENS1_19SingleTileSchedulerILb0ELb1ELb1ELi192EEEEEEEEEvNT_6ParamsE --------------------------
	.section	.nv.info._ZN7cutlass13device_kernelIN5flash11enable_sm90INS1_16FlashAttnFwdSm90INS1_25CollectiveMainloopFwdSm90ILi2EN4cute5tupleIJNS5_1CILi1EEES8_S8_EEENS6_IJNS7_ILi192EEENS7_ILi128EEENS7_ILi64EEEEEELi64ENS_6half_tEfNS_4arch4Sm90ELb0ELb0ELb1ELb0ELb1ELb0ELb0ELb1ELb1ELb1ELb1ELb0EEENS1_21CollectiveEpilogueFwdINS6_IJSA_SC_SB_EEES9_SE_SG_Li384ELb0ELb1ELb1ELb0EEENS1_19SingleTileSchedulerILb0ELb1ELb1ELi192EEEEEEEEEvNT_6ParamsE,"",@"SHT_CUDA_INFO"
	.sectionflags	@""
	.align	4


	//----- nvinfo : EIATTR_CUDA_API_VERSION
	.align		4
        /*0000*/ 	.byte	0x04, 0x37
        /*0002*/ 	.short	(.L_73 - .L_72)
.L_72:
        /*0004*/ 	.word	0x00000082


	//----- nvinfo : EIATTR_KPARAM_INFO
	.align		4
.L_73:
        /*0008*/ 	.byte	0x04, 0x17
        /*000a*/ 	.short	(.L_75 - .L_74)
.L_74:
        /*000c*/ 	.word	0x00000000
        /*0010*/ 	.short	0x0000
        /*0012*/ 	.short	0x0070
        /*0014*/ 	.byte	0x00, 0xf0, 0x01, 0x28


	//----- nvinfo : EIATTR_SPARSE_MMA_MASK
	.align		4
.L_75:
        /*0018*/ 	.byte	0x03, 0x50
        /*001a*/ 	.short	0x0000


	//----- nvinfo : EIATTR_MAXREG_COUNT
	.align		4
        /*001c*/ 	.byte	0x03, 0x1b
        /*001e*/ 	.short	0x0080


	//----- nvinfo : EIATTR_NUM_BARRIERS
	.align		4
        /*0020*/ 	.byte	0x02, 0x4c
        /*0022*/ 	.byte	0x10
	.zero		1


	//----- nvinfo : EIATTR_EXTERNS
	.align		4
        /*0024*/ 	.byte	0x04, 0x0f
        /*0026*/ 	.short	(.L_77 - .L_76)


	//   ....[0]....
	.align		4
.L_76:
        /*0028*/ 	.word	index@(__assertfail)


	//----- nvinfo : EIATTR_ANNOTATIONS
	.align		4
.L_77:
        /*002c*/ 	.byte	0x04, 0x55
        /*002e*/ 	.short	(.L_79 - .L_78)


	//   ....[0]....
.L_78:
        /*0030*/ 	.word	0x00000001
        /*0034*/ 	.byte	0xb0, 0x85, 0x00, 0x00, 0x01, 0x00, 0x00, 0x00, 0x10, 0x9e, 0x00, 0x00


	//----- nvinfo : EIATTR_MERCURY_ISA_VERSION
	.align		4
.L_79:
        /*0040*/ 	.byte	0x03, 0x5f
        /*0042*/ 	.short	0x0101


	//----- nvinfo : EIATTR_INT_WARP_WIDE_INSTR_OFFSETS
	.align		4
        /*0044*/ 	.byte	0x04, 0x31
        /*0046*/ 	.short	(.L_81 - .L_80)


	//   ....[0]....
.L_80:
        /*0048*/ 	.word	0x000000c0


	//   ....[1]....
        /*004c*/ 	.word	0x000000d0


	//   ....[2]....
        /*0050*/ 	.word	0x00000170


	//----- nvinfo : EIATTR_COOP_GROUP_MASK_REGIDS
	.align		4
.L_81:
        /*0054*/ 	.byte	0x04, 0x29
        /*0056*/ 	.short	(.L_83 - .L_82)


	//   ....[0]....
.L_82:
        /*0058*/ 	.word	0xffffffff


	//   ....[1]....
        /*005c*/ 	.word	0xffffffff


	//   ....[2]....
        /*0060*/ 	.word	0xffffffff


	//   ....[3]....
        /*0064*/ 	.word	0xffffffff


	//   ....[4]....
        /*0068*/ 	.word	0xffffffff


	//   ....[5]....
        /*006c*/ 	.word	0xffffffff


	//   ....[6]....
        /*0070*/ 	.word	0xffffffff


	//   ....[7]....
        /*0074*/ 	.word	0xffffffff


	//   ....[8]....
        /*0078*/ 	.word	0xffffffff


	//   ....[9]....
        /*007c*/ 	.word	0xffffffff


	//   ....[10]....
        /*0080*/ 	.word	0xffffffff


	//   ....[11]....
        /*0084*/ 	.word	0xffffffff


	//   ....[12]....
        /*0088*/ 	.word	0xffffffff


	//   ....[13]....
        /*008c*/ 	.word	0xffffffff


	//   ....[14]....
        /*0090*/ 	.word	0xffffffff


	//   ....[15]....
        /*0094*/ 	.word	0xffffffff


	//   ....[16]....
        /*0098*/ 	.word	0xffffffff


	//   ....[17]....
        /*009c*/ 	.word	0xffffffff


	//   ....[18]....
        /*00a0*/ 	.word	0xffffffff


	//   ....[19]....
        /*00a4*/ 	.word	0xffffffff


	//   ....[20]....
        /*00a8*/ 	.word	0xffffffff


	//   ....[21]....
        /*00ac*/ 	.word	0xffffffff


	//   ....[22]....
        /*00b0*/ 	.word	0xffffffff


	//   ....[23]....
        /*00b4*/ 	.word	0xffffffff


	//   ....[24]....
        /*00b8*/ 	.word	0xffffffff


	//   ....[25]....
        /*00bc*/ 	.word	0xffffffff


	//   ....[26]....
        /*00c0*/ 	.word	0xffffffff


	//   ....[27]....
        /*00c4*/ 	.word	0xffffffff


	//   ....[28]....
        /*00c8*/ 	.word	0xffffffff


	//   ....[29]....
        /*00cc*/ 	.word	0xffffffff


	//   ....[30]....
        /*00d0*/ 	.word	0xffffffff


	//   ....[31]....
        /*00d4*/ 	.word	0xffffffff


	//   ....[32]....
        /*00d8*/ 	.word	0xffffffff


	//   ....[33]....
        /*00dc*/ 	.word	0xffffffff


	//   ....[34]....
        /*00e0*/ 	.word	0xffffffff


	//   ....[35]....
        /*00e4*/ 	.word	0xffffffff


	//   ....[36]....
        /*00e8*/ 	.word	0xffffffff


	//   ....[37]....
        /*00ec*/ 	.word	0xffffffff


	//   ....[38]....
        /*00f0*/ 	.word	0xffffffff


	//   ....[39]....
        /*00f4*/ 	.word	0xffffffff


	//   ....[40]....
        /*00f8*/ 	.word	0xffffffff


	//   ....[41]....
        /*00fc*/ 	.word	0xffffffff


	//   ....[42]....
        /*0100*/ 	.word	0xffffffff


	//   ....[43]....
        /*0104*/ 	.word	0xffffffff


	//   ....[44]....
        /*0108*/ 	.word	0xffffffff


	//   ....[45]....
        /*010c*/ 	.word	0xffffffff


	//   ....[46]....
        /*0110*/ 	.word	0xffffffff


	//   ....[47]....
        /*0114*/ 	.word	0xffffffff


	//   ....[48]....
        /*0118*/ 	.word	0xffffffff


	//   ....[49]....
        /*011c*/ 	.word	0xffffffff


	//   ....[50]....
        /*0120*/ 	.word	0xffffffff


	//   ....[51]....
        /*0124*/ 	.word	0xffffffff


	//   ....[52]....
        /*0128*/ 	.word	0xffffffff


	//   ....[53]....
        /*012c*/ 	.word	0xffffffff


	//   ....[54]....
        /*0130*/ 	.word	0xffffffff


	//   ....[55]....
        /*0134*/ 	.word	0xffffffff


	//   ....[56]....
        /*0138*/ 	.word	0xffffffff


	//   ....[57]....
        /*013c*/ 	.word	0xffffffff


	//   ....[58]....
        /*0140*/ 	.word	0xffffffff


	//   ....[59]....
        /*0144*/ 	.word	0xffffffff


	//   ....[60]....
        /*0148*/ 	.word	0xffffffff


	//   ....[61]....
        /*014c*/ 	.word	0xffffffff


	//   ....[62]....
        /*0150*/ 	.word	0xffffffff


	//   ....[63]....
        /*0154*/ 	.word	0xffffffff


	//   ....[64]....
        /*0158*/ 	.word	0xffffffff


	//   ....[65]....
        /*015c*/ 	.word	0xffffffff


	//   ....[66]....
        /*0160*/ 	.word	0xffffffff


	//   ....[67]....
        /*0164*/ 	.word	0xffffffff


	//   ....[68]....
        /*0168*/ 	.word	0xffffffff


	//   ....[69]....
        /*016c*/ 	.word	0xffffffff


	//   ....[70]....
        /*0170*/ 	.word	0xffffffff


	//   ....[71]....
        /*0174*/ 	.word	0xffffffff


	//   ....[72]....
        /*0178*/ 	.word	0xffffffff


	//   ....[73]....
        /*017c*/ 	.word	0xffffffff


	//   ....[74]....
        /*0180*/ 	.word	0xffffffff


	//   ....[75]....
        /*0184*/ 	.word	0xffffffff


	//   ....[76]....
        /*0188*/ 	.word	0xffffffff


	//   ....[77]....
        /*018c*/ 	.word	0xffffffff


	//   ....[78]....
        /*0190*/ 	.word	0xffffffff


	//   ....[79]....
        /*0194*/ 	.word	0xffffffff


	//   ....[80]....
        /*0198*/ 	.word	0xffffffff


	//   ....[81]....
        /*019c*/ 	.word	0xffffffff


	//   ....[82]....
        /*01a0*/ 	.word	0xffffffff


	//   ....[83]....
        /*01a4*/ 	.word	0xffffffff


	//   ....[84]....
        /*01a8*/ 	.word	0xffffffff


	//   ....[85]....
        /*01ac*/ 	.word	0xffffffff


	//   ....[86]....
        /*01b0*/ 	.word	0xffffffff


	//   ....[87]....
        /*01b4*/ 	.word	0xffffffff


	//   ....[88]....
        /*01b8*/ 	.word	0xffffffff


	//   ....[89]....
        /*01bc*/ 	.word	0xffffffff


	//   ....[90]....
        /*01c0*/ 	.word	0xffffffff


	//   ....[91]....
        /*01c4*/ 	.word	0xffffffff


	//   ....[92]....
        /*01c8*/ 	.word	0xffffffff


	//   ....[93]....
        /*01cc*/ 	.word	0xffffffff


	//   ....[94]....
        /*01d0*/ 	.word	0xffffffff


	//   ....[95]....
        /*01d4*/ 	.word	0xffffffff


	//   ....[96]....
        /*01d8*/ 	.word	0xffffffff


	//   ....[97]....
        /*01dc*/ 	.word	0xffffffff


	//   ....[98]....
        /*01e0*/ 	.word	0xffffffff


	//   ....[99]....
        /*01e4*/ 	.word	0xffffffff


	//   ....[100]....
        /*01e8*/ 	.word	0xffffffff


	//   ....[101]....
        /*01ec*/ 	.word	0xffffffff


	//   ....[102]....
        /*01f0*/ 	.word	0xffffffff


	//   ....[103]....
        /*01f4*/ 	.word	0xffffffff


	//   ....[104]....
        /*01f8*/ 	.word	0xffffffff


	//   ....[105]....
        /*01fc*/ 	.word	0xffffffff


	//   ....[106]....
        /*0200*/ 	.word	0xffffffff


	//   ....[107]....
        /*0204*/ 	.word	0xffffffff


	//   ....[108]....
        /*0208*/ 	.word	0xffffffff


	//   ....[109]....
        /*020c*/ 	.word	0xffffffff


	//   ....[110]....
        /*0210*/ 	.word	0xffffffff


	//   ....[111]....
        /*0214*/ 	.word	0xffffffff


	//   ....[112]....
        /*0218*/ 	.word	0xffffffff


	//   ....[113]....
        /*021c*/ 	.word	0xffffffff


	//   ....[114]....
        /*0220*/ 	.word	0xffffffff


	//   ....[115]....
        /*0224*/ 	.word	0xffffffff


	//   ....[116]....
        /*0228*/ 	.word	0xffffffff


	//   ....[117]....
        /*022c*/ 	.word	0x0500000f


	//   ....[118]....
        /*0230*/ 	.word	0x0500000f


	//   ....[119]....
        /*0234*/ 	.word	0x0500000f


	//   ....[120]....
        /*0238*/ 	.word	0x0500000f


	//   ....[121]....
        /*023c*/ 	.word	0x0500000f


	//   ....[122]....
        /*0240*/ 	.word	0x0500000f


	//   ....[123]....
        /*0244*/ 	.word	0x0500000f


	//   ....[124]....
        /*0248*/ 	.word	0x0500000f


	//   ....[125]....
        /*024c*/ 	.word	0x0500000f


	//   ....[126]....
        /*0250*/ 	.word	0x0500000f


	//   ....[127]....
        /*0254*/ 	.word	0x0500000f


	//   ....[128]....
        /*0258*/ 	.word	0x0500000f


	//   ....[129]....
        /*025c*/ 	.word	0x0500000f


	//   ....[130]....
        /*0260*/ 	.word	0x0500000f


	//   ....[131]....
        /*0264*/ 	.word	0x0500000f


	//   ....[132]....
        /*0268*/ 	.word	0x0500000f


	//   ....[133]....
        /*026c*/ 	.word	0x0500000f


	//   ....[134]....
        /*0270*/ 	.word	0x0500000f


	//   ....[135]....
        /*0274*/ 	.word	0x0500000f


	//   ....[136]....
        /*0278*/ 	.word	0x0500000f


	//   ....[137]....
        /*027c*/ 	.word	0x0500000f


	//   ....[138]....
        /*0280*/ 	.word	0x0500000f


	//   ....[139]....
        /*0284*/ 	.word	0x0500000f


	//   ....[140]....
        /*0288*/ 	.word	0x0500000f


	//   ....[141]....
        /*028c*/ 	.word	0x0500000f


	//   ....[142]....
        /*0290*/ 	.word	0x0500000f


	//   ....[143]....
        /*0294*/ 	.word	0x0500000f


	//   ....[144]....
        /*0298*/ 	.word	0x0500000f


	//   ....[145]....
        /*029c*/ 	.word	0x0500000f


	//   ....[146]....
        /*02a0*/ 	.word	0x0500000f


	//   ....[147]....
        /*02a4*/ 	.word	0x0500000f


	//   ....[148]....
        /*02a8*/ 	.word	0x0500000f


	//   ....[149]....
        /*02ac*/ 	.word	0x0500000f


	//   ....[150]....
        /*02b0*/ 	.word	0x0500000f


	//   ....[151]....
        /*02b4*/ 	.word	0x0500000f


	//   ....[152]....
        /*02b8*/ 	.word	0x0500000f


	//   ....[153]....
        /*02bc*/ 	.word	0x0500000f


	//   ....[154]....
        /*02c0*/ 	.word	0x0500000f


	//   ....[155]....
        /*02c4*/ 	.word	0x0500000f


	//   ....[156]....
        /*02c8*/ 	.word	0x0500000f


	//   ....[157]....
        /*02cc*/ 	.word	0x0500000f


	//   ....[158]....
        /*02d0*/ 	.word	0x0500000f


	//   ....[159]....
        /*02d4*/ 	.word	0x0500000f


	//   ....[160]....
        /*02d8*/ 	.word	0x0500000f


	//   ....[161]....
        /*02dc*/ 	.word	0x0500000f


	//   ....[162]....
        /*02e0*/ 	.word	0x0500000f


	//   ....[163]....
        /*02e4*/ 	.word	0x0500000f


	//   ....[164]....
        /*02e8*/ 	.word	0x0500000f


	//   ....[165]....
        /*02ec*/ 	.word	0x0500000f


	//   ....[166]....
        /*02f0*/ 	.word	0x0500000f


	//   ....[167]....
        /*02f4*/ 	.word	0x0500000f


	//   ....[168]....
        /*02f8*/ 	.word	0x0500000f


	//   ....[169]....
        /*02fc*/ 	.word	0x0500000f


	//   ....[170]....
        /*0300*/ 	.word	0x0500000f


	//   ....[171]....
        /*0304*/ 	.word	0x0500000f


	//   ....[172]....
        /*0308*/ 	.word	0x0500000f


	//   ....[173]....
        /*030c*/ 	.word	0x0500000f


	//   ....[174]....
        /*0310*/ 	.word	0x0500000f


	//   ....[175]....
        /*0314*/ 	.word	0x0500000f


	//   ....[176]....
        /*0318*/ 	.word	0x0500000f


	//   ....[177]....
        /*031c*/ 	.word	0x0500000f


	//   ....[178]....
        /*0320*/ 	.word	0x0500000f


	//   ....[179]....
        /*0324*/ 	.word	0x0500000f


	//   ....[180]....
        /*0328*/ 	.word	0x0500000f


	//   ....[181]....
        /*032c*/ 	.word	0x0500000f


	//   ....[182]....
        /*0330*/ 	.word	0x0500000f


	//   ....[183]....
        /*0334*/ 	.word	0x0500000f


	//   ....[184]....
        /*0338*/ 	.word	0x0500000f


	//   ....[185]....
        /*033c*/ 	.word	0x0500000f


	//   ....[186]....
        /*0340*/ 	.word	0x0500000f


	//   ....[187]....
        /*0344*/ 	.word	0x0500000f


	//   ....[188]....
        /*0348*/ 	.word	0x0500000f


	//   ....[189]....
        /*034c*/ 	.word	0x0500000f


	//   ....[190]....
        /*0350*/ 	.word	0x0500000f


	//   ....[191]....
        /*0354*/ 	.word	0x0500000f


	//   ....[192]....
        /*0358*/ 	.word	0x0500000f


	//   ....[193]....
        /*035c*/ 	.word	0x0500000f


	//   ....[194]....
        /*0360*/ 	.word	0x0500000f


	//   ....[195]....
        /*0364*/ 	.word	0x0500000f


	//   ....[196]....
        /*0368*/ 	.word	0x0500000f


	//   ....[197]....
        /*036c*/ 	.word	0x0500000f


	//   ....[198]....
        /*0370*/ 	.word	0x0500000f


	//   ....[199]....
        /*0374*/ 	.word	0x0500000f


	//   ....[200]....
        /*0378*/ 	.word	0x0500000f


	//   ....[201]....
        /*037c*/ 	.word	0x0500000f


	//   ....[202]....
        /*0380*/ 	.word	0x0500000f


	//   ....[203]....
        /*0384*/ 	.word	0x0500000f


	//   ....[204]....
        /*0388*/ 	.word	0x0500000f


	//   ....[205]....
        /*038c*/ 	.word	0x0500000f


	//   ....[206]....
        /*0390*/ 	.word	0x0500000f


	//----- nvinfo : EIATTR_COOP_GROUP_INSTR_OFFSETS
	.align		4
.L_83:
        /*0394*/ 	.byte	0x04, 0x28
        /*0396*/ 	.short	(.L_85 - .L_84)


	//   ....[0]....
.L_84:
        /*0398*/ 	.word	0x00000080


	//   ....[1]....
        /*039c*/ 	.word	0x00000090


	//   ....[2]....
        /*03a0*/ 	.word	0x000002d0


	//   ....[3]....
        /*03a4*/ 	.word	0x00000430


	//   ....[4]....
        /*03a8*/ 	.word	0x00000550


	//   ....[5]....
        /*03ac*/ 	.word	0x000006b0


	//   ....[6]....
        /*03b0*/ 	.word	0x00000f50


	//   ....[7]....
        /*03b4*/ 	.word	0x00002640


	//   ....[8]....
        /*03b8*/ 	.word	0x00002690


	//   ....[9]....
        /*03bc*/ 	.word	0x00002c80


	//   ....[10]....
        /*03c0*/ 	.word	0x00002ce0


	//   ....[11]....
        /*03c4*/ 	.word	0x00004d20


	//   ....[12]....
        /*03c8*/ 	.word	0x00004d50


	//   ....[13]....
        /*03cc*/ 	.word	0x00004d80


	//   ....[14]....
        /*03d0*/ 	.word	0x00004d90


	//   ....[15]....
        /*03d4*/ 	.word	0x00006040


	//   ....[16]....
        /*03d8*/ 	.word	0x00006070


	//   ....[17]....
        /*03dc*/ 	.word	0x00006140


	//   ....[18]....
        /*03e0*/ 	.word	0x00006150


	//   ....[19]....
        /*03e4*/ 	.word	0x00006ee0


	//   ....[20]....
        /*03e8*/ 	.word	0x00006f20


	//   ....[21]....
        /*03ec*/ 	.word	0x00006f60


	//   ....[22]....
        /*03f0*/ 	.word	0x00006fa0


	//   ....[23]....
        /*03f4*/ 	.word	0x00006fc0


	//   ....[24]....
        /*03f8*/ 	.word	0x00006fe0


	//   ....[25]....
        /*03fc*/ 	.word	0x00007320


	//   ....[26]....
        /*0400*/ 	.word	0x00007330


	//   ....[27]....
        /*0404*/ 	.word	0x00007a50


	//   ....[28]....
        /*0408*/ 	.word	0x00008b20


	//   ....[29]....
        /*040c*/ 	.word	0x00008b40


	//   ....[30]....
        /*0410*/ 	.word	0x00008b50


	//   ....[31]....
        /*0414*/ 	.word	0x00008b60


	//   ....[32]....
        /*0418*/ 	.word	0x00008b70


	//   ....[33]....
        /*041c*/ 	.word	0x00008bc0


	//   ....[34]....
        /*0420*/ 	.word	0x00008bf0


	//   ....[35]....
        /*0424*/ 	.word	0x00008c20


	//   ....[36]....
        /*0428*/ 	.word	0x00008c40


	//   ....[37]....
        /*042c*/ 	.word	0x00008ca0


	//   ....[38]....
        /*0430*/ 	.word	0x00008cf0


	//   ....[39]....
        /*0434*/ 	.word	0x00008d20


	//   ....[40]....
        /*0438*/ 	.word	0x00008d50


	//   ....[41]....
        /*043c*/ 	.word	0x00008d80


	//   ....[42]....
        /*0440*/ 	.word	0x00008db0


	//   ....[43]....
        /*0444*/ 	.word	0x00008dd0


	//   ....[44]....
        /*0448*/ 	.word	0x00009570


	//   ....[45]....
        /*044c*/ 	.word	0x00009580


	//   ....[46]....
        /*0450*/ 	.word	0x00009590


	//   ....[47]....
        /*0454*/ 	.word	0x000095d0


	//   ....[48]....
        /*0458*/ 	.word	0x00009620


	//   ....[49]....
        /*045c*/ 	.word	0x00009670


	//   ....[50]....
        /*0460*/ 	.word	0x000096d0


	//   ....[51]....
        /*0464*/ 	.word	0x00009700


	//   ....[52]....
        /*0468*/ 	.word	0x00009730


	//   ....[53]....
        /*046c*/ 	.word	0x000097a0


	//   ....[54]....
        /*0470*/ 	.word	0x000097e0


	//   ....[55]....
        /*0474*/ 	.word	0x00009800


	//   ....[56]....
        /*0478*/ 	.word	0x00009830


	//   ....[57]....
        /*047c*/ 	.word	0x000098a0


	//   ....[58]....
        /*0480*/ 	.word	0x000098b0


	//   ....[59]....
        /*0484*/ 	.word	0x000098e0


	//   ....[60]....
        /*0488*/ 	.word	0x00009930


	//   ....[61]....
        /*048c*/ 	.word	0x000099a0


	//   ....[62]....
        /*0490*/ 	.word	0x000099e0


	//   ....[63]....
        /*0494*/ 	.word	0x00009a00


	//   ....[64]....
        /*0498*/ 	.word	0x00009a30


	//   ....[65]....
        /*049c*/ 	.word	0x00009a40


	//   ....[66]....
        /*04a0*/ 	.word	0x00009a80


	//   ....[67]....
        /*04a4*/ 	.word	0x00009b00


	//   ....[68]....
        /*04a8*/ 	.word	0x0000a210


	//   ....[69]....
        /*04ac*/ 	.word	0x0000a240


	//   ....[70]....
        /*04b0*/ 	.word	0x0000a250


	//   ....[71]....
        /*04b4*/ 	.word	0x0000a290


	//   ....[72]....
        /*04b8*/ 	.word	0x0000a2a0


	//   ....[73]....
        /*04bc*/ 	.word	0x0000a2e0


	//   ....[74]....
        /*04c0*/ 	.word	0x0000a2f0


	//   ....[75]....
        /*04c4*/ 	.word	0x0000a330


	//   ....[76]....
        /*04c8*/ 	.word	0x0000a340


	//   ....[77]....
        /*04cc*/ 	.word	0x0000a380


	//   ....[78]....
        /*04d0*/ 	.word	0x0000a390


	//   ....[79]....
        /*04d4*/ 	.word	0x0000a3d0


	//   ....[80]....
        /*04d8*/ 	.word	0x0000a3e0


	//   ....[81]....
        /*04dc*/ 	.word	0x0000a420


	//   ....[82]....
        /*04e0*/ 	.word	0x0000a430


	//   ....[83]....
        /*04e4*/ 	.word	0x0000a440


	//   ....[84]....
        /*04e8*/ 	.word	0x0000a6a0


	//   ....[85]....
        /*04ec*/ 	.word	0x0000a6d0


	//   ....[86]....
        /*04f0*/ 	.word	0x0000a6e0


	//   ....[87]....
        /*04f4*/ 	.word	0x0000a6f0


	//   ....[88]....
        /*04f8*/ 	.word	0x0000a700


	//   ....[89]....
        /*04fc*/ 	.word	0x0000a710


	//   ....[90]....
        /*0500*/ 	.word	0x0000a730


	//   ....[91]....
        /*0504*/ 	.word	0x0000a780


	//   ....[92]....
        /*0508*/ 	.word	0x0000a7a0


	//   ....[93]....
        /*050c*/ 	.word	0x0000a7e0


	//   ....[94]....
        /*0510*/ 	.word	0x0000a800


	//   ....[95]....
        /*0514*/ 	.word	0x0000a840


	//   ....[96]....
        /*0518*/ 	.word	0x0000a860


	//   ....[97]....
        /*051c*/ 	.word	0x0000a8a0


	//   ....[98]....
        /*0520*/ 	.word	0x0000a8c0


	//   ....[99]....
        /*0524*/ 	.word	0x0000a8f0


	//   ....[100]....
        /*0528*/ 	.word	0x0000ae00


	//   ....[101]....
        /*052c*/ 	.word	0x0000ae30


	//   ....[102]....
        /*0530*/ 	.word	0x0000ae60


	//   ....[103]....
        /*0534*/ 	.word	0x0000ae80


	//   ....[104]....
        /*0538*/ 	.word	0x0000ae90


	//   ....[105]....
        /*053c*/ 	.word	0x0000aea0


	//   ....[106]....
        /*0540*/ 	.word	0x0000aec0


	//   ....[107]....
        /*0544*/ 	.word	0x0000aee0


	//   ....[108]....
        /*0548*/ 	.word	0x0000af00


	//   ....[109]....
        /*054c*/ 	.word	0x0000af20


	//   ....[110]....
        /*0550*/ 	.word	0x0000af40


	//   ....[111]....
        /*0554*/ 	.word	0x0000af60


	//   ....[112]....
        /*0558*/ 	.word	0x0000af90


	//   ....[113]....
        /*055c*/ 	.word	0x0000afb0


	//   ....[114]....
        /*0560*/ 	.word	0x0000b010


	//   ....[115]....
        /*0564*/ 	.word	0x0000b040


	//   ....[116]....
        /*0568*/ 	.word	0x0000b350


	//   ....[117]....
        /*056c*/ 	.word	0x0000b7f0


	//   ....[118]....
        /*0570*/ 	.word	0x0000b8e0


	//   ....[119]....
        /*0574*/ 	.word	0x0000b980


	//   ....[120]....
        /*0578*/ 	.word	0x0000ba00


	//   ....[121]....
        /*057c*/ 	.word	0x0000bac0


	//   ....[122]....
        /*0580*/ 	.word	0x0000bb20


	//   ....[123]....
        /*0584*/ 	.word	0x0000bbc0


	//   ....[124]....
        /*0588*/ 	.word	0x0000bc20


	//   ....[125]....
        /*058c*/ 	.word	0x0000bd10


	//   ....[126]....
        /*0590*/ 	.word	0x0000bd80


	//   ....[127]....
        /*0594*/ 	.word	0x0000be20


	//   ....[128]....
        /*0598*/ 	.word	0x0000be80


	//   ....[129]....
        /*059c*/ 	.word	0x0000bf50


	//   ....[130]....
        /*05a0*/ 	.word	0x0000bfb0


	//   ....[131]....
        /*05a4*/ 	.word	0x0000c060


	//   ....[132]....
        /*05a8*/ 	.word	0x0000c0c0


	//   ....[133]....
        /*05ac*/ 	.word	0x0000c180


	//   ....[134]....
        /*05b0*/ 	.word	0x0000c210


	//   ....[135]....
        /*05b4*/ 	.word	0x0000c260


	//   ....[136]....
        /*05b8*/ 	.word	0x0000c330


	//   ....[137]....
        /*05bc*/ 	.word	0x0000c3f0


	//   ....[138]....
        /*05c0*/ 	.word	0x0000c450


	//   ....[139]....
        /*05c4*/ 	.word	0x0000c510


	//   ....[140]....
        /*05c8*/ 	.word	0x0000c580


	//   ....[141]....
        /*05cc*/ 	.word	0x0000c660


	//   ....[142]....
        /*05d0*/ 	.word	0x0000c6c0


	//   ....[143]....
        /*05d4*/ 	.word	0x0000c780


	//   ....[144]....
        /*05d8*/ 	.word	0x0000c7f0


	//   ....[145]....
        /*05dc*/ 	.word	0x0000c8d0


	//   ....[146]....
        /*05e0*/ 	.word	0x0000c930


	//   ....[147]....
        /*05e4*/ 	.word	0x0000c9f0


	//   ....[148]....
        /*05e8*/ 	.word	0x0000ca60


	//   ....[149]....
        /*05ec*/ 	.word	0x0000cb20


	//   ....[150]....
        /*05f0*/ 	.word	0x0000cba0


	//   ....[151]....
        /*05f4*/ 	.word	0x0000cc60


	//   ....[152]....
        /*05f8*/ 	.word	0x0000ccc0


	//   ....[153]....
        /*05fc*/ 	.word	0x0000cd90


	//   ....[154]....
        /*0600*/ 	.word	0x0000cdf0


	//   ....[155]....
        /*0604*/ 	.word	0x0000ceb0


	//   ....[156]....
        /*0608*/ 	.word	0x0000cf30


	//   ....[157]....
        /*060c*/ 	.word	0x0000cfe0


	//   ....[158]....
        /*0610*/ 	.word	0x0000d120


	//   ....[159]....
        /*0614*/ 	.word	0x0000d1c0


	//   ....[160]....
        /*0618*/ 	.word	0x0000d260


	//   ....[161]....
        /*061c*/ 	.word	0x0000d2f0


	//   ....[162]....
        /*0620*/ 	.word	0x0000d390


	//   ....[163]....
        /*0624*/ 	.word	0x0000d420


	//   ....[164]....
        /*0628*/ 	.word	0x0000d4c0


	//   ....[165]....
        /*062c*/ 	.word	0x0000d550


	//   ....[166]....
        /*0630*/ 	.word	0x0000d5f0


	//   ....[167]....
        /*0634*/ 	.word	0x0000d680


	//   ....[168]....
        /*0638*/ 	.word	0x0000d720


	//   ....[169]....
        /*063c*/ 	.word	0x0000d7b0


	//   ....[170]....
        /*0640*/ 	.word	0x0000d850


	//   ....[171]....
        /*0644*/ 	.word	0x0000d8e0


	//   ....[172]....
        /*0648*/ 	.word	0x0000d980


	//   ....[173]....
        /*064c*/ 	.word	0x0000da10


	//   ....[174]....
        /*0650*/ 	.word	0x0000daf0


	//   ....[175]....
        /*0654*/ 	.word	0x0000dba0


	//   ....[176]....
        /*0658*/ 	.word	0x0000dc00


	//   ....[177]....
        /*065c*/ 	.word	0x0000dcb0


	//   ....[178]....
        /*0660*/ 	.word	0x0000dd40


	//   ....[179]....
        /*0664*/ 	.word	0x0000dde0


	//   ....[180]....
        /*0668*/ 	.word	0x0000de60


	//   ....[181]....
        /*066c*/ 	.word	0x0000df00


	//   ....[182]....
        /*0670*/ 	.word	0x0000df90


	//   ....[183]....
        /*0674*/ 	.word	0x0000e030


	//   ....[184]....
        /*0678*/ 	.word	0x0000e0b0


	//   ....[185]....
        /*067c*/ 	.word	0x0000e150


	//   ....[186]....
        /*0680*/ 	.word	0x0000e1e0


	//   ....[187]....
        /*0684*/ 	.word	0x0000e280


	//   ....[188]....
        /*0688*/ 	.word	0x0000e300


	//   ....[189]....
        /*068c*/ 	.word	0x0000e390


	//   ....[190]....
        /*0690*/ 	.word	0x0000e470


	//   ....[191]....
        /*0694*/ 	.word	0x0000e530


	//   ....[192]....
        /*0698*/ 	.word	0x0000e590


	//   ....[193]....
        /*069c*/ 	.word	0x0000e640


	//   ....[194]....
        /*06a0*/ 	.word	0x0000e6a0


	//   ....[195]....
        /*06a4*/ 	.word	0x0000e760


	//   ....[196]....
        /*06a8*/ 	.word	0x0000e7c0


	//   ....[197]....
        /*06ac*/ 	.word	0x0000e880


	//   ....[198]....
        /*06b0*/ 	.word	0x0000e8e0


	//   ....[199]....
        /*06b4*/ 	.word	0x0000e9a0


	//   ....[200]....
        /*06b8*/ 	.word	0x0000ea00


	//   ....[201]....
        /*06bc*/ 	.word	0x0000eac0


	//   ....[202]....
        /*06c0*/ 	.word	0x0000eb20


	//   ....[203]....
        /*06c4*/ 	.word	0x0000ebe0


	//   ....[204]....
        /*06c8*/ 	.word	0x0000ec40


	//   ....[205]....
        /*06cc*/ 	.word	0x0000ecf0


	//   ....[206]....
        /*06d0*/ 	.word	0x0000ee00


	//----- nvinfo : EIATTR_REG_RECONFIG
	.align		4
.L_85:
        /*06d4*/ 	.byte	0x01, 0x54
	.zero		2


	//----- nvinfo : EIATTR_SYSCALL_OFFSETS
	.align		4
        /*06d8*/ 	.byte	0x04, 0x46
        /*06da*/ 	.short	(.L_87 - .L_86)


	//   ....[0]....
.L_86:
        /*06dc*/ 	.word	0x00001110


	//   ....[1]....
        /*06e0*/ 	.word	0x00008180


	//   ....[2]....
        /*06e4*/ 	.word	0x000082c0


	//   ....[3]....
        /*06e8*/ 	.word	0x000083b0


	//   ....[4]....
        /*06ec*/ 	.word	0x00009130


	//----- nvinfo : EIATTR_MBARRIER_INSTR_OFFSETS
	.align		4
.L_87:
        /*06f0*/ 	.byte	0x04, 0x39
        /*06f2*/ 	.short	(.L_89 - .L_88)


	//   ....[0]....
.L_88:
        /*06f4*/ 	.word	0x00000180
        /*06f8*/ 	.word	0x000000ff
        /*06fc*/ 	.word	0x00016800
        /*0700*/ 	.short	0x0100
        /*0702*/ 	.byte	0x08
	.zero		1


	//   ....[1]....
        /*0704*/ 	.word	0x00000190
        /*0708*/ 	.word	0x000000ff
        /*070c*/ 	.word	0x00016820
        /*0710*/ 	.short	0x0100
        /*0712*/ 	.byte	0x08
	.zero		1


	//   ....[2]....
        /*0714*/ 	.word	0x00000280
        /*0718*/ 	.word	0x000000ff
        /*071c*/ 	.word	0x00016830
        /*0720*/ 	.short	0x0100
        /*0722*/ 	.byte	0x08
	.zero		1


	//   ....[3]....
        /*0724*/ 	.word	0x00000290
        /*0728*/ 	.word	0x000000ff
        /*072c*/ 	.word	0x00016840
        /*0730*/ 	.short	0x0100
        /*0732*/ 	.byte	0x08
	.zero		1


	//   ....[4]....
        /*0734*/ 	.word	0x000002a0
        /*0738*/ 	.word	0x000000ff
        /*073c*/ 	.word	0x00016838
        /*0740*/ 	.short	0x0100
        /*0742*/ 	.byte	0x08
	.zero		1


	//   ....[5]....
        /*0744*/ 	.word	0x000002b0
        /*0748*/ 	.word	0x000000ff
        /*074c*/ 	.word	0x00016848
        /*0750*/ 	.short	0x0100
        /*0752*/ 	.byte	0x08
	.zero		1


	//   ....[6]....
        /*0754*/ 	.word	0x000003e0
        /*0758*/ 	.word	0x000000ff
        /*075c*/ 	.word	0x00016850
        /*0760*/ 	.short	0x0100
        /*0762*/ 	.byte	0x08
	.zero		1


	//   ....[7]....
        /*0764*/ 	.word	0x000003f0
        /*0768*/ 	.word	0x000000ff
        /*076c*/ 	.word	0x00016860
        /*0770*/ 	.short	0x0100
        /*0772*/ 	.byte	0x08
	.zero		1


	//   ....[8]....
        /*0774*/ 	.word	0x00000400
        /*0778*/ 	.word	0x000000ff
        /*077c*/ 	.word	0x00016858
        /*0780*/ 	.short	0x0100
        /*0782*/ 	.byte	0x08
	.zero		1


	//   ....[9]....
        /*0784*/ 	.word	0x00000410
        /*0788*/ 	.word	0x000000ff
        /*078c*/ 	.word	0x00016868
        /*0790*/ 	.short	0x0100
        /*0792*/ 	.byte	0x08
	.zero		1


	//   ....[10]....
        /*0794*/ 	.word	0x00000500
        /*0798*/ 	.word	0x000000ff
        /*079c*/ 	.word	0x00016870
        /*07a0*/ 	.short	0x0100
        /*07a2*/ 	.byte	0x06
	.zero		1


	//   ....[11]....
        /*07a4*/ 	.word	0x00000510
        /*07a8*/ 	.word	0x000000ff
        /*07ac*/ 	.word	0x00016880
        /*07b0*/ 	.short	0x0100
        /*07b2*/ 	.byte	0x06
	.zero		1


	//   ....[12]....
        /*07b4*/ 	.word	0x00000520
        /*07b8*/ 	.word	0x000000ff
        /*07bc*/ 	.word	0x00016878
        /*07c0*/ 	.short	0x0100
        /*07c2*/ 	.byte	0x06
	.zero		1


	//   ....[13]....
        /*07c4*/ 	.word	0x00000530
        /*07c8*/ 	.word	0x000000ff
        /*07cc*/ 	.word	0x00016888
        /*07d0*/ 	.short	0x0100
        /*07d2*/ 	.byte	0x06
	.zero		1


	//   ....[14]....
        /*07d4*/ 	.word	0x00000660
        /*07d8*/ 	.word	0x000000ff
        /*07dc*/ 	.word	0x00016890
        /*07e0*/ 	.short	0x0100
        /*07e2*/ 	.byte	0x08
	.zero		1


	//   ....[15]....
        /*07e4*/ 	.word	0x00000670
        /*07e8*/ 	.word	0x000000ff
        /*07ec*/ 	.word	0x000168a0
        /*07f0*/ 	.short	0x0100
        /*07f2*/ 	.byte	0x08
	.zero		1


	//   ....[16]....
        /*07f4*/ 	.word	0x00000680
        /*07f8*/ 	.word	0x000000ff
        /*07fc*/ 	.word	0x00016898
        /*0800*/ 	.short	0x0100
        /*0802*/ 	.byte	0x08
	.zero		1


	//   ....[17]....
        /*0804*/ 	.word	0x00000690
        /*0808*/ 	.word	0x000000ff
        /*080c*/ 	.word	0x000168a8
        /*0810*/ 	.short	0x0100
        /*0812*/ 	.byte	0x08
	.zero		1


	//   ....[18]....
        /*0814*/ 	.word	0x000007d0
        /*0818*/ 	.word	0x000000ff
        /*081c*/ 	.word	0x000168b0
        /*0820*/ 	.short	0x0100
        /*0822*/ 	.byte	0x08
	.zero		1


	//   ....[19]....
        /*0824*/ 	.word	0x000007e0
        /*0828*/ 	.word	0x000000ff
        /*082c*/ 	.word	0x000168c0
        /*0830*/ 	.short	0x0100
        /*0832*/ 	.byte	0x08
	.zero		1


	//   ....[20]....
        /*0834*/ 	.word	0x000007f0
        /*0838*/ 	.word	0x000000ff
        /*083c*/ 	.word	0x000168b8
        /*0840*/ 	.short	0x0100
        /*0842*/ 	.byte	0x08
	.zero		1


	//   ....[21]....
        /*0844*/ 	.word	0x00000800
        /*0848*/ 	.word	0x000000ff
        /*084c*/ 	.word	0x000168c8
        /*0850*/ 	.short	0x0100
        /*0852*/ 	.byte	0x08
	.zero		1


	//   ....[22]....
        /*0854*/ 	.word	0x00001130
        /*0858*/ 	.word	0x000000ff
        /*085c*/ 	.word	0x00016800
        /*0860*/ 	.short	0x010a
        /*0862*/ 	.byte	0x28
	.zero		1


	//   ....[23]....
        /*0864*/ 	.word	0x000011a0
        /*0868*/ 	.word	0x000000ff
        /*086c*/ 	.word	0x00016830
        /*0870*/ 	.short	0x010a
        /*0872*/ 	.byte	0x28
	.zero		1


	//   ....[24]....
        /*0874*/ 	.word	0x00001200
        /*0878*/ 	.word	0x000000ff
        /*087c*/ 	.word	0x00016830
        /*0880*/ 	.short	0x010a
        /*0882*/ 	.byte	0x28
	.zero		1


	//   ....[25]....
        /*0884*/ 	.word	0x00001d00
        /*0888*/ 	.word	0x000000ff
        /*088c*/ 	.word	0x00000000
        /*0890*/ 	.short	0x0101
        /*0892*/ 	.byte	0x04
	.zero		1


	//   ....[26]....
        /*0894*/ 	.word	0x00003ad0
        /*0898*/ 	.word	0x000000ff
        /*089c*/ 	.word	0x00016830
        /*08a0*/ 	.short	0x010a
        /*08a2*/ 	.byte	0x0a
	.zero		1


	//   ....[27]....
        /*08a4*/ 	.word	0x00003b10
        /*08a8*/ 	.word	0x000000ff
        /*08ac*/ 	.word	0x00016830
        /*08b0*/ 	.short	0x010a
        /*08b2*/ 	.byte	0x0a
	.zero		1


	//   ....[28]....
        /*08b4*/ 	.word	0x00003d50
        /*08b8*/ 	.word	0x000000ff
        /*08bc*/ 	.word	0x00016850
        /*08c0*/ 	.short	0x010a
        /*08c2*/ 	.byte	0x0a
	.zero		1


	//   ....[29]....
        /*08c4*/ 	.word	0x00003d90
        /*08c8*/ 	.word	0x000000ff
        /*08cc*/ 	.word	0x00016850
        /*08d0*/ 	.short	0x010a
        /*08d2*/ 	.byte	0x0a
	.zero		1


	//   ....[30]....
        /*08d4*/ 	.word	0x000046c0
        /*08d8*/ 	.word	0x000000ff
        /*08dc*/ 	.word	0x00000000
        /*08e0*/ 	.short	0x0101
        /*08e2*/ 	.byte	0x06
	.zero		1


	//   ....[31]....
        /*08e4*/ 	.word	0x00005b80
        /*08e8*/ 	.word	0x000000ff
        /*08ec*/ 	.word	0x00000000
        /*08f0*/ 	.short	0x0101
        /*08f2*/ 	.byte	0x05
	.zero		1


	//   ....[32]....
        /*08f4*/ 	.word	0x00005fa0
        /*08f8*/ 	.word	0x000000ff
        /*08fc*/ 	.word	0x00016850
        /*0900*/ 	.short	0x010a
        /*0902*/ 	.byte	0x05
	.zero		1


	//   ....[33]....
        /*0904*/ 	.word	0x00005fe0
        /*0908*/ 	.word	0x000000ff
        /*090c*/ 	.word	0x00016850
        /*0910*/ 	.short	0x010a
        /*0912*/ 	.byte	0x05
	.zero		1


	//   ....[34]....
        /*0914*/ 	.word	0x000065b0
        /*0918*/ 	.word	0x000000ff
        /*091c*/ 	.word	0x00000000
        /*0920*/ 	.short	0x0101
        /*0922*/ 	.byte	0x04
	.zero		1


	//   ....[35]....
        /*0924*/ 	.word	0x00006fd0
        /*0928*/ 	.word	0x000000ff
        /*092c*/ 	.word	0x00000000
        /*0930*/ 	.short	0x0101
        /*0932*/ 	.byte	0x04
	.zero		1


	//   ....[36]....
        /*0934*/ 	.word	0x00008820
        /*0938*/ 	.word	0x000000ff
        /*093c*/ 	.word	0x00016840
        /*0940*/ 	.short	0x010a
        /*0942*/ 	.byte	0x2d
	.zero		1


	//   ....[37]....
        /*0944*/ 	.word	0x00008ed0
        /*0948*/ 	.word	0x000000ff
        /*094c*/ 	.word	0x00016830
        /*0950*/ 	.short	0x0107
        /*0952*/ 	.byte	0x2d
	.zero		1


	//   ....[38]....
        /*0954*/ 	.word	0x00008f60
        /*0958*/ 	.word	0x000000ff
        /*095c*/ 	.word	0x00016830
        /*0960*/ 	.short	0x0101
        /*0962*/ 	.byte	0x2d
	.zero		1


	//   ....[39]....
        /*0964*/ 	.word	0x00009bf0
        /*0968*/ 	.word	0x000000ff
        /*096c*/ 	.word	0x00016800
        /*0970*/ 	.short	0x0107
        /*0972*/ 	.byte	0x2d
	.zero		1


	//   ....[40]....
        /*0974*/ 	.word	0x00009c30
        /*0978*/ 	.word	0x000000ff
        /*097c*/ 	.word	0x00016800
        /*0980*/ 	.short	0x0101
        /*0982*/ 	.byte	0x2d
	.zero		1


	//   ....[41]....
        /*0984*/ 	.word	0x00009c40
        /*0988*/ 	.word	0x000000ff
        /*098c*/ 	.word	0x00016820
        /*0990*/ 	.short	0x010a
        /*0992*/ 	.byte	0x2d
	.zero		1


	//   ....[42]....
        /*0994*/ 	.word	0x0000a020
        /*0998*/ 	.word	0x00000007
        /*099c*/ 	.word	0x00016840
        /*09a0*/ 	.short	0x010a
        /*09a2*/ 	.byte	0x3f
	.zero		1


	//   ....[43]....
        /*09a4*/ 	.word	0x0000a500
        /*09a8*/ 	.word	0x00000007
        /*09ac*/ 	.word	0x00016830
        /*09b0*/ 	.short	0x0107
        /*09b2*/ 	.byte	0x3f
	.zero		1


	//   ....[44]....
        /*09b4*/ 	.word	0x0000a5d0
        /*09b8*/ 	.word	0x00000007
        /*09bc*/ 	.word	0x00016830
        /*09c0*/ 	.short	0x0101
        /*09c2*/ 	.byte	0x3f
	.zero		1


	//   ....[45]....
        /*09c4*/ 	.word	0x0000a630
        /*09c8*/ 	.word	0x00000007
        /*09cc*/ 	.word	0x00016860
        /*09d0*/ 	.short	0x010a
        /*09d2*/ 	.byte	0x3f
	.zero		1


	//   ....[46]....
        /*09d4*/ 	.word	0x0000aa20
        /*09d8*/ 	.word	0x00000007
        /*09dc*/ 	.word	0x00016850
        /*09e0*/ 	.short	0x0107
        /*09e2*/ 	.byte	0x3f
	.zero		1


	//   ....[47]....
        /*09e4*/ 	.word	0x0000abb0
        /*09e8*/ 	.word	0x00000007
        /*09ec*/ 	.word	0x00016850
        /*09f0*/ 	.short	0x0101
        /*09f2*/ 	.byte	0x3f
	.zero		1


	//   ....[48]....
        /*09f4*/ 	.word	0x0000ad50
        /*09f8*/ 	.word	0x00000000
        /*09fc*/ 	.word	0x00016860
        /*0a00*/ 	.short	0x010a
        /*0a02*/ 	.byte	0x3f
	.zero		1


	//   ....[49]....
        /*0a04*/ 	.word	0x0000b170
        /*0a08*/ 	.word	0x00000000
        /*0a0c*/ 	.word	0x00016850
        /*0a10*/ 	.short	0x0107
        /*0a12*/ 	.byte	0x3f
	.zero		1


	//   ....[50]....
        /*0a14*/ 	.word	0x0000b250
        /*0a18*/ 	.word	0x00000000
        /*0a1c*/ 	.word	0x00016850
        /*0a20*/ 	.short	0x0101
        /*0a22*/ 	.byte	0x3f
	.zero		1


	//   ....[51]....
        /*0a24*/ 	.word	0x0000b2e0
        /*0a28*/ 	.word	0x00000007
        /*0a2c*/ 	.word	0x00016820
        /*0a30*/ 	.short	0x010a
        /*0a32*/ 	.byte	0x3f
	.zero		1


	//   ....[52]....
        /*0a34*/ 	.word	0x0000b440
        /*0a38*/ 	.word	0x00000005
        /*0a3c*/ 	.word	0x00016840
        /*0a40*/ 	.short	0x010a
        /*0a42*/ 	.byte	0x3f
	.zero		1


	//   ....[53]....
        /*0a44*/ 	.word	0x0000b4e0
        /*0a48*/ 	.word	0x00000003
        /*0a4c*/ 	.word	0x00016840
        /*0a50*/ 	.short	0x010a
        /*0a52*/ 	.byte	0x3f
	.zero		1


	//   ....[54]....
        /*0a54*/ 	.word	0x0000b520
        /*0a58*/ 	.word	0x00000005
        /*0a5c*/ 	.word	0x00016860
        /*0a60*/ 	.short	0x010a
        /*0a62*/ 	.byte	0x3f
	.zero		1


	//   ....[55]....
        /*0a64*/ 	.word	0x0000b560
        /*0a68*/ 	.word	0x00000003
        /*0a6c*/ 	.word	0x00016860
        /*0a70*/ 	.short	0x010a
        /*0a72*/ 	.byte	0x3f
	.zero		1


	//   ....[56]....
        /*0a74*/ 	.word	0x0000b5d0
        /*0a78*/ 	.word	0x00000003
        /*0a7c*/ 	.word	0x00016800
        /*0a80*/ 	.short	0x010a
        /*0a82*/ 	.byte	0x3f
	.zero		1


	//   ....[57]....
        /*0a84*/ 	.word	0x0000b630
        /*0a88*/ 	.word	0x00000003
        /*0a8c*/ 	.word	0x00016830
        /*0a90*/ 	.short	0x010a
        /*0a92*/ 	.byte	0x3f
	.zero		1


	//   ....[58]....
        /*0a94*/ 	.word	0x0000b690
        /*0a98*/ 	.word	0x00000009
        /*0a9c*/ 	.word	0x00016830
        /*0aa0*/ 	.short	0x010a
        /*0aa2*/ 	.byte	0x3f
	.zero		1


	//   ....[59]....
        /*0aa4*/ 	.word	0x0000b6f0
        /*0aa8*/ 	.word	0x00000009
        /*0aac*/ 	.word	0x00016850
        /*0ab0*/ 	.short	0x010a
        /*0ab2*/ 	.byte	0x3f
	.zero		1


	//   ....[60]....
        /*0ab4*/ 	.word	0x0000b750
        /*0ab8*/ 	.word	0x00000003
        /*0abc*/ 	.word	0x00016850
        /*0ac0*/ 	.short	0x010a
        /*0ac2*/ 	.byte	0x3f
	.zero		1


	//   ....[61]....
        /*0ac4*/ 	.word	0x0000b830
        /*0ac8*/ 	.word	0x00000002
        /*0acc*/ 	.word	0x00016840
        /*0ad0*/ 	.short	0x010a
        /*0ad2*/ 	.byte	0x3f
	.zero		1


	//   ....[62]....
        /*0ad4*/ 	.word	0x0000d020
        /*0ad8*/ 	.word	0x00000003
        /*0adc*/ 	.word	0x00016820
        /*0ae0*/ 	.short	0x010a
        /*0ae2*/ 	.byte	0x3f
	.zero		1


	//   ....[63]....
        /*0ae4*/ 	.word	0x0000d070
        /*0ae8*/ 	.word	0x00000007
        /*0aec*/ 	.word	0x00016840
        /*0af0*/ 	.short	0x010a
        /*0af2*/ 	.byte	0x3f
	.zero		1


	//   ....[64]....
        /*0af4*/ 	.word	0x0000da40
        /*0af8*/ 	.word	0x00000007
        /*0afc*/ 	.word	0x00016860
        /*0b00*/ 	.short	0x010a
        /*0b02*/ 	.byte	0x3f
	.zero		1


	//   ....[65]....
        /*0b04*/ 	.word	0x0000e3c0
        /*0b08*/ 	.word	0x00000000
        /*0b0c*/ 	.word	0x00016860
        /*0b10*/ 	.short	0x010a
        /*0b12*/ 	.byte	0x3f
	.zero		1


	//   ....[66]....
        /*0b14*/ 	.word	0x0000ed20
        /*0b18*/ 	.word	0x00000007
        /*0b1c*/ 	.word	0x00016820
        /*0b20*/ 	.short	0x010a
        /*0b22*/ 	.byte	0x3f
	.zero		1


	//   ....[67]....
        /*0b24*/ 	.word	0x0000eec0
        /*0b28*/ 	.word	0x00000005
        /*0b2c*/ 	.word	0x00016840
        /*0b30*/ 	.short	0x010a
        /*0b32*/ 	.byte	0x3f
	.zero		1


	//   ....[68]....
        /*0b34*/ 	.word	0x0000ef10
        /*0b38*/ 	.word	0x00000003
        /*0b3c*/ 	.word	0x00016840
        /*0b40*/ 	.short	0x010a
        /*0b42*/ 	.byte	0x3f
	.zero		1


	//   ....[69]....
        /*0b44*/ 	.word	0x0000ef60
        /*0b48*/ 	.word	0x00000005
        /*0b4c*/ 	.word	0x00016860
        /*0b50*/ 	.short	0x010a
        /*0b52*/ 	.byte	0x3f
	.zero		1


	//----- nvinfo : EIATTR_NUM_MBARRIERS
	.align		4
.L_89:
        /*0b54*/ 	.byte	0x03, 0x38
        /*0b56*/ 	.short	0x0016


	//----- nvinfo : EIATTR_EXIT_INSTR_OFFSETS
	.align		4
        /*0b58*/ 	.byte	0x04, 0x1c
        /*0b5a*/ 	.short	(.L_91 - .L_90)


	//   ....[0]....
.L_90:
        /*0b5c*/ 	.word	0x0000b5b0


	//----- nvinfo : EIATTR_MAX_THREADS
	.align		4
.L_91:
        /*0b60*/ 	.byte	0x04, 0x05
        /*0b62*/ 	.short	(.L_93 - .L_92)
.L_92:
        /*0b64*/ 	.word	0x00000200
        /*0b68*/ 	.word	0x00000001
        /*0b6c*/ 	.word	0x00000001


	//----- nvinfo : EIATTR_CRS_STACK_SIZE
	.align		4
.L_93:
        /*0b70*/ 	.byte	0x04, 0x1e
        /*0b72*/ 	.short	(.L_95 - .L_94)
.L_94:
        /*0b74*/ 	.word	0x00000000


	//----- nvinfo : EIATTR_CBANK_PARAM_SIZE
	.align		4
.L_95:
        /*0b78*/ 	.byte	0x03, 0x19
        /*0b7a*/ 	.short	0x0a70


	//----- nvinfo : EIATTR_PARAM_CBANK
	.align		4
        /*0b7c*/ 	.byte	0x04, 0x0a
        /*0b7e*/ 	.short	(.L_97 - .L_96)
	.align		4
.L_96:
        /*0b80*/ 	.word	index@(.nv.constant0._ZN7cutlass13device_kernelIN5flash11enable_sm90INS1_16FlashAttnFwdSm90INS1_25CollectiveMainloopFwdSm90ILi2EN4cute5tupleIJNS5_1CILi1EEES8_S8_EEENS6_IJNS7_ILi192EEENS7_ILi128EEENS7_ILi64EEEEEELi64ENS_6half_tEfNS_4arch4Sm90ELb0ELb0ELb1ELb0ELb1ELb0ELb0ELb1ELb1ELb1ELb1ELb0EEENS1_21CollectiveEpilogueFwdINS6_IJSA_SC_SB_EEES9_SE_SG_Li384ELb0ELb1ELb1ELb0EEENS1_19SingleTileSchedulerILb0ELb1ELb1ELi192EEEEEEEEEvNT_6ParamsE)
        /*0b84*/ 	.short	0x0210
        /*0b86*/ 	.short	0x0a70


	//----- nvinfo : EIATTR_SW_WAR
	.align		4
.L_97:
        /*0b88*/ 	.byte	0x04, 0x36
        /*0b8a*/ 	.short	(.L_99 - .L_98)
.L_98:
        /*0b8c*/ 	.word	0x00000008
.L_99:


//--------------------- .nv.info._ZN7cutlass13device_kernelIN5flash11enable_sm90INS1_16FlashAttnFwdSm90INS1_25CollectiveMainloopFwdSm90ILi2EN4cute5tupleIJNS5_1CILi1EEES8_S8_EEENS6_IJNS7_ILi192EEENS7_ILi128EEENS7_ILi64EEEEEELi64ENS_6half_tEfNS_4arch4Sm90ELb0ELb0ELb1ELb1ELb1ELb0ELb0ELb1ELb1ELb1ELb1ELb0EEENS1_21CollectiveEpilogueFwdINS6_IJSA_SC_SB_EEES9_SE_SG_Li384ELb1ELb1ELb1ELb0EEENS1_36VarlenDynamicPersistentTileSchedulerILi192ELi128ELi384ELi128ELb1ELb1ELb1ELb0ELb1ELb1EEEEEEEEEvNT_6ParamsE --------------------------
	.section	.nv.info._ZN7cutlass13device_kernelIN5flash11enable_sm90INS1_16FlashAttnFwdSm90INS1_25CollectiveMainloopFwdSm90ILi2EN4cute5tupleIJNS5_1CILi1EEES8_S8_EEENS6_IJNS7_ILi192EEENS7_ILi128EEENS7_ILi64EEEEEELi64ENS_6half_tEfNS_4arch4Sm90ELb0ELb0ELb1ELb1ELb1ELb0ELb0ELb1ELb1ELb1ELb1ELb0EEENS1_21CollectiveEpilogueFwdINS6_IJSA_SC_SB_EEES9_SE_SG_Li384ELb1ELb1ELb1ELb0EEENS1_36VarlenDynamicPersistentTileSchedulerILi192ELi128ELi384ELi128ELb1ELb1ELb1ELb0ELb1ELb1EEEEEEEEEvNT_6ParamsE,"",@"SHT_CUDA_INFO"
	.sectionflags	@""
	.align	4


	//----- nvinfo : EIATTR_CUDA_API_VERSION
	.align		4
        /*0000*/ 	.byte	0x04, 0x37
        /*0002*/ 	.short	(.L_101 - .L_100)
.L_100:
        /*0004*/ 	.word	0x00000082


	//----- nvinfo : EIATTR_KPARAM_INFO
	.align		4
.L_101:
        /*0008*/ 	.byte	0x04, 0x17
        /*000a*/ 	.short	(.L_103 - .L_102)
.L_102:
        /*000c*/ 	.word	0x00000000
        /*0010*/ 	.short	0x0000
        /*0012*/ 	.short	0x0070
        /*0014*/ 	.byte	0x00, 0xf0, 0x01, 0x2a


	//----- nvinfo : EIATTR_SPARSE_MMA_MASK
	.align		4
.L_103:
        /*0018*/ 	.byte	0x03, 0x50
        /*001a*/ 	.short	0x0000


	//----- nvinfo : EIATTR_MAXREG_COUNT
	.align		4
        /*001c*/ 	.byte	0x03, 0x1b
        /*001e*/ 	.short	0x0080


	//----- nvinfo : EIATTR_NUM_BARRIERS
	.align		4
        /*0020*/ 	.byte	0x02, 0x4c
        /*0022*/ 	.byte	0x10
	.zero		1


	//----- nvinfo : EIATTR_EXTERNS
	.align		4
        /*0024*/ 	.byte	0x04, 0x0f
        /*0026*/ 	.short	(.L_105 - .L_104)


	//   ....[0]....
	.align		4
.L_104:
        /*0028*/ 	.word	index@(__assertfail)


	//----- nvinfo : EIATTR_ANNOTATIONS
	.align		4
.L_105:
        /*002c*/ 	.byte	0x04, 0x55
        /*002e*/ 	.short	(.L_107 - .L_106)


	//   ....[0]....
.L_106:
        /*0030*/ 	.word	0x00000001
        /*0034*/ 	.byte	0x60, 0x08, 0x00, 0x00, 0x01, 0x00, 0x00, 0x00, 0xb0, 0x09, 0x00, 0x00, 0x01, 0x00, 0x00, 0x00
        /* <DEDUP_REMOVED lines=44> */
        /*0304*/ 	.byte	0xb0, 0xec, 0x00, 0x00


	//----- nvinfo : EIATTR_MERCURY_ISA_VERSION
	.align		4
.L_107:
        /*0308*/ 	.byte	0x03, 0x5f
        /*030a*/ 	.short	0x0101


	//----- nvinfo : EIATTR_UNUSED_LOAD_BYTE_OFFSET
	.align		4
        /*030c*/ 	.byte	0x04, 0x44
        /*030e*/ 	.short	(.L_109 - .L_108)


	//   ....[0]....
.L_108:
        /*0310*/ 	.word	0x00000960
        /*0314*/ 	.word	0x0000fff0


	//   ....[1]....
        /*0318*/ 	.word	0x00006e90
        /*031c*/ 	.word	0x0000fff0


	//----- nvinfo : EIATTR_INT_WARP_WIDE_INSTR_OFFSETS
	.align		4
.L_109:
        /*0320*/ 	.byte	0x04, 0x31
        /*0322*/ 	.short	(.L_111 - .L_110)


	//   ....[0]....
.L_110:
        /*0324*/ 	.word	0x000000c0


	//   ....[1]....
        /*0328*/ 	.word	0x000000d0


	//   ....[2]....
        /*032c*/ 	.word	0x00000170


	//   ....[3]....
        /*0330*/ 	.word	0x0000a630


	//   ....[4]....
        /*0334*/ 	.word	0x0000a6c0


	//   ....[5]....
        /*0338*/ 	.word	0x0000d7e0


	//   ....[6]....
        /*033c*/ 	.word	0x0000d870


	//----- nvinfo : EIATTR_COOP_GROUP_MASK_REGIDS
	.align		4
.L_111:
        /*0340*/ 	.byte	0x04, 0x29
        /*0342*/ 	.short	(.L_113 - .L_112)


	//   ....[0]....
.L_112:
        /*0344*/ 	.word	0xffffffff


	//   ....[1]....
        /*0348*/ 	.word	0xffffffff


	//   ....[2]....
        /*034c*/ 	.word	0xffffffff


	//   ....[3]....
        /*0350*/ 	.word	0xffffffff


	//   ....[4]....
        /*0354*/ 	.word	0xffffffff


	//   ....[5]....
        /*0358*/ 	.word	0xffffffff


	//   ....[6]....
        /*035c*/ 	.word	0xffffffff


	//   ....[7]....
        /*0360*/ 	.word	0xffffffff


	//   ....[8]....
        /*0364*/ 	.word	0xffffffff


	//   ....[9]....
        /*0368*/ 	.word	0xffffffff


	//   ....[10]....
        /*036c*/ 	.word	0xffffffff


	//   ....[11]....
        /*0370*/ 	.word	0xffffffff


	//   ....[12]....
        /*0374*/ 	.word	0xffffffff


	//   ....[13]....
        /*0378*/ 	.word	0xffffffff


	//   ....[14]....
        /*037c*/ 	.word	0xffffffff


	//   ....[15]....
        /*0380*/ 	.word	0xffffffff


	//   ....[16]....
        /*0384*/ 	.word	0xffffffff


	//   ....[17]....
        /*0388*/ 	.word	0xffffffff


	//   ....[18]....
        /*038c*/ 	.word	0xffffffff


	//   ....[19]....
        /*0390*/ 	.word	0xffffffff


	//   ....[20]....
        /*0394*/ 	.word	0xffffffff


	//   ....[21]....
        /*0398*/ 	.word	0xffffffff


	//   ....[22]....
        /*039c*/ 	.word	0xffffffff


	//   ....[23]....
        /*03a0*/ 	.word	0xffffffff


	//   ....[24]....
        /*03a4*/ 	.word	0xffffffff


	//   ....[25]....
        /*03a8*/ 	.word	0xffffffff


	//   ....[26]....
        /*03ac*/ 	.word	0xffffffff


	//   ....[27]....
        /*03b0*/ 	.word	0xffffffff


	//   ....[28]....
        /*03b4*/ 	.word	0xffffffff


	//   ....[29]....
        /*03b8*/ 	.word	0xffffffff


	//   ....[30]....
        /*03bc*/ 	.word	0xffffffff


	//   ....[31]....
        /*03c0*/ 	.word	0xffffffff


	//   ....[32]....
        /*03c4*/ 	.word	0xffffffff


	//   ....[33]....
        /*03c8*/ 	.word	0xffffffff


	//   ....[34]....
        /*03cc*/ 	.word	0xffffffff


	//   ....[35]....
        /*03d0*/ 	.word	0xffffffff


	//   ....[36]....
        /*03d4*/ 	.word	0xffffffff


	//   ....[37]....
        /*03d8*/ 	.word	0xffffffff


	//   ....[38]....
        /*03dc*/ 	.word	0xffffffff


	//   ....[39]....
        /*03e0*/ 	.word	0xffffffff


	//   ....[40]....
        /*03e4*/ 	.word	0xffffffff


	//   ....[41]....
        /*03e8*/ 	.word	0xffffffff


	//   ....[42]....
        /*03ec*/ 	.word	0xffffffff


	//   ....[43]....
        /*03f0*/ 	.word	0xffffffff


	//   ....[44]....
        /*03f4*/ 	.word	0xffffffff


	//   ....[45]....
        /*03f8*/ 	.word	0xffffffff


	//   ....[46]....
        /*03fc*/ 	.word	0xffffffff


	//   ....[47]....
        /*0400*/ 	.word	0xffffffff


	//   ....[48]....
        /*0404*/ 	.word	0xffffffff


	//   ....[49]....
        /*0408*/ 	.word	0xffffffff


	//   ....[50]....
        /*040c*/ 	.word	0xffffffff


	//   ....[51]....
        /*0410*/ 	.word	0xffffffff


	//   ....[52]....
        /*0414*/ 	.word	0xffffffff


	//   ....[53]....
        /*0418*/ 	.word	0xffffffff


	//   ....[54]....
        /*041c*/ 	.word	0xffffffff


	//   ....[55]....
        /*0420*/ 	.word	0xffffffff


	//   ....[56]....
        /*0424*/ 	.word	0xffffffff


	//   ....[57]....
        /*0428*/ 	.word	0xffffffff


	//   ....[58]....
        /*042c*/ 	.word	0xffffffff


	//   ....[59]....
        /*0430*/ 	.word	0xffffffff


	//   ....[60]....
        /*0434*/ 	.word	0xffffffff


	//   ....[61]....
        /*0438*/ 	.word	0xffffffff


	//   ....[62]....
        /*043c*/ 	.word	0xffffffff


	//   ....[63]....
        /*0440*/ 	.word	0xffffffff


	//   ....[64]....
        /*0444*/ 	.word	0xffffffff


	//   ....[65]....
        /*0448*/ 	.word	0xffffffff


	//   ....[66]....
        /*044c*/ 	.word	0xffffffff


	//   ....[67]....
        /*0450*/ 	.word	0xffffffff


	//   ....[68]....
        /*0454*/ 	.word	0xffffffff


	//   ....[69]....
        /*0458*/ 	.word	0xffffffff


	//   ....[70]....
        /*045c*/ 	.word	0xffffffff


	//   ....[71]....
        /*0460*/ 	.word	0xffffffff


	//   ....[72]....
        /*0464*/ 	.word	0xffffffff


	//   ....[73]....
        /*0468*/ 	.word	0xffffffff


	//   ....[74]....
        /*046c*/ 	.word	0xffffffff


	//   ....[75]....
        /*0470*/ 	.word	0xffffffff


	//   ....[76]....
        /*0474*/ 	.word	0xffffffff


	//   ....[77]....
        /*0478*/ 	.word	0xffffffff


	//   ....[78]....
        /*047c*/ 	.word	0xffffffff


	//   ....[79]....
        /*0480*/ 	.word	0xffffffff


	//   ....[80]....
        /*0484*/ 	.word	0xffffffff


	//   ....[81]....
        /*0488*/ 	.word	0xffffffff


	//   ....[82]....
        /*048c*/ 	.word	0xffffffff


	//   ....[83]....
        /*0490*/ 	.word	0xffffffff


	//   ....[84]....
        /*0494*/ 	.word	0xffffffff


	//   ....[85]....
        /*0498*/ 	.word	0xffffffff


	//   ....[86]....
        /*049c*/ 	.word	0xffffffff


	//   ....[87]....
        /*04a0*/ 	.word	0xffffffff


	//   ....[88]....
        /*04a4*/ 	.word	0xffffffff


	//   ....[89]....
        /*04a8*/ 	.word	0xffffffff


	//   ....[90]....
        /*04ac*/ 	.word	0xffffffff


	//   ....[91]....
        /*04b0*/ 	.word	0xffffffff


	//   ....[92]....
        /*04b4*/ 	.word	0xffffffff


	//   ....[93]....
        /*04b8*/ 	.word	0xffffffff


	//   ....[94]....
        /*04bc*/ 	.word	0xffffffff


	//   ....[95]....
        /*04c0*/ 	.word	0xffffffff


	//   ....[96]....
        /*04c4*/ 	.word	0xffffffff


	//   ....[97]....
        /*04c8*/ 	.word	0xffffffff


	//   ....[98]....
        /*04cc*/ 	.word	0xffffffff


	//   ....[99]....
        /*04d0*/ 	.word	0xffffffff


	//   ....[100]....
        /*04d4*/ 	.word	0xffffffff


	//   ....[101]....
        /*04d8*/ 	.word	0xffffffff


	//   ....[102]....
        /*04dc*/ 	.word	0xffffffff


	//   ....[103]....
        /*04e0*/ 	.word	0xffffffff


	//   ....[104]....
        /*04e4*/ 	.word	0xffffffff


	//   ....[105]....
        /*04e8*/ 	.word	0xffffffff


	//   ....[106]....
        /*04ec*/ 	.word	0xffffffff


	//   ....[107]....
        /*04f0*/ 	.word	0xffffffff


	//   ....[108]....
        /*04f4*/ 	.word	0xffffffff


	//   ....[109]....
        /*04f8*/ 	.word	0xffffffff


	//   ....[110]....
        /*04fc*/ 	.word	0xffffffff


	//   ....[111]....
        /*0500*/ 	.word	0xffffffff


	//   ....[112]....
        /*0504*/ 	.word	0xffffffff


	//   ....[113]....
        /*0508*/ 	.word	0xffffffff


	//   ....[114]....
        /*050c*/ 	.word	0xffffffff


	//   ....[115]....
        /*0510*/ 	.word	0xffffffff


	//   ....[116]....
        /*0514*/ 	.word	0xffffffff


	//   ....[117]....
        /*0518*/ 	.word	0xffffffff


	//   ....[118]....
        /*051c*/ 	.word	0xffffffff


	//   ....[119]....
        /*0520*/ 	.word	0xffffffff


	//   ....[120]....
        /*0524*/ 	.word	0xffffffff


	//   ....[121]....
        /*0528*/ 	.word	0xffffffff


	//   ....[122]....
        /*052c*/ 	.word	0xffffffff


	//   ....[123]....
        /*0530*/ 	.word	0xffffffff


	//   ....[124]....
        /*0534*/ 	.word	0xffffffff


	//   ....[125]....
        /*0538*/ 	.word	0xffffffff


	//   ....[126]....
        /*053c*/ 	.word	0xffffffff


	//   ....[127]....
        /*0540*/ 	.word	0xffffffff


	//   ....[128]....
        /*0544*/ 	.word	0xffffffff


	//   ....[129]....
        /*0548*/ 	.word	0xffffffff


	//   ....[130]....
        /*054c*/ 	.word	0xffffffff


	//   ....[131]....
        /*0550*/ 	.word	0xffffffff


	//   ....[132]....
        /*0554*/ 	.word	0xffffffff


	//   ....[133]....
        /*0558*/ 	.word	0xffffffff


	//   ....[134]....
        /*055c*/ 	.word	0xffffffff


	//   ....[135]....
        /*0560*/ 	.word	0xffffffff


	//   ....[136]....
        /*0564*/ 	.word	0xffffffff


	//   ....[137]....
        /*0568*/ 	.word	0xffffffff


	//   ....[138]....
        /*056c*/ 	.word	0xffffffff


	//   ....[139]....
        /*0570*/ 	.word	0xffffffff


	//   ....[140]....
        /*0574*/ 	.word	0xffffffff


	//   ....[141]....
        /*0578*/ 	.word	0xffffffff


	//   ....[142]....
        /*057c*/ 	.word	0xffffffff


	//   ....[143]....
        /*0580*/ 	.word	0xffffffff


	//   ....[144]....
        /*0584*/ 	.word	0xffffffff


	//   ....[145]....
        /*0588*/ 	.word	0xffffffff


	//   ....[146]....
        /*058c*/ 	.word	0xffffffff


	//   ....[147]....
        /*0590*/ 	.word	0xffffffff


	//   ....[148]....
        /*0594*/ 	.word	0xffffffff


	//   ....[149]....
        /*0598*/ 	.word	0xffffffff


	//   ....[150]....
        /*059c*/ 	.word	0xffffffff


	//   ....[151]....
        /*05a0*/ 	.word	0xffffffff


	//   ....[152]....
        /*05a4*/ 	.word	0xffffffff


	//   ....[153]....
        /*05a8*/ 	.word	0xffffffff


	//   ....[154]....
        /*05ac*/ 	.word	0xffffffff


	//   ....[155]....
        /*05b0*/ 	.word	0xffffffff


	//   ....[156]....
        /*05b4*/ 	.word	0xffffffff


	//   ....[157]....
        /*05b8*/ 	.word	0xffffffff


	//   ....[158]....
        /*05bc*/ 	.word	0xffffffff


	//   ....[159]....
        /*05c0*/ 	.word	0xffffffff


	//   ....[160]....
        /*05c4*/ 	.word	0xffffffff


	//   ....[161]....
        /*05c8*/ 	.word	0xffffffff


	//   ....[162]....
        /*05cc*/ 	.word	0xffffffff


	//   ....[163]....
        /*05d0*/ 	.word	0xffffffff


	//   ....[164]....
        /*05d4*/ 	.word	0xffffffff


	//   ....[165]....
        /*05d8*/ 	.word	0xffffffff


	//   ....[166]....
        /*05dc*/ 	.word	0xffffffff


	//   ....[167]....
        /*05e0*/ 	.word	0x0500000f


	//   ....[168]....
        /*05e4*/ 	.word	0x0500000f


	//   ....[169]....
        /*05e8*/ 	.word	0x0500000f


	//   ....[170]....
        /*05ec*/ 	.word	0x0500000f


	//   ....[171]....
        /*05f0*/ 	.word	0x0500000f


	//   ....[172]....
        /*05f4*/ 	.word	0x0500000f


	//   ....[173]....
        /*05f8*/ 	.word	0x0500000f


	//   ....[174]....
        /*05fc*/ 	.word	0x0500000f


	//   ....[175]....
        /*0600*/ 	.word	0x0500000f


	//   ....[176]....
        /*0604*/ 	.word	0x0500000f


	//   ....[177]....
        /*0608*/ 	.word	0x0500000f


	//   ....[178]....
        /*060c*/ 	.word	0x0500000f


	//   ....[179]....
        /*0610*/ 	.word	0x0500000f


	//   ....[180]....
        /*0614*/ 	.word	0x0500000f


	//   ....[181]....
        /*0618*/ 	.word	0x0500000f


	//   ....[182]....
        /*061c*/ 	.word	0x0500000f


	//   ....[183]....
        /*0620*/ 	.word	0x0500000f


	//   ....[184]....
        /*0624*/ 	.word	0x0500000f


	//   ....[185]....
        /*0628*/ 	.word	0x0500000f


	//   ....[186]....
        /*062c*/ 	.word	0x0500000f


	//   ....[187]....
        /*0630*/ 	.word	0x0500000f


	//   ....[188]....
        /*0634*/ 	.word	0x0500000f


	//   ....[189]....
        /*0638*/ 	.word	0x0500000f


	//   ....[190]....
        /*063c*/ 	.word	0x0500000f


	//   ....[191]....
        /*0640*/ 	.word	0x0500000f


	//   ....[192]....
        /*0644*/ 	.word	0x0500000f


	//   ....[193]....
        /*0648*/ 	.word	0x0500000f


	//   ....[194]....
        /*064c*/ 	.word	0x0500000f


	//   ....[195]....
        /*0650*/ 	.word	0x0500000f


	//   ....[196]....
        /*0654*/ 	.word	0x0500000f


	//   ....[197]....
        /*0658*/ 	.word	0x0500000f


	//   ....[198]....
        /*065c*/ 	.word	0x0500000f


	//   ....[199]....
        /*0660*/ 	.word	0x0500000f


	//   ....[200]....
        /*0664*/ 	.word	0x0500000f


	//   ....[201]....
        /*0668*/ 	.word	0x0500000f


	//   ....[202]....
        /*066c*/ 	.word	0x0500000f


	//   ....[203]....
        /*0670*/ 	.word	0x0500000f


	//   ....[204]....
        /*0674*/ 	.word	0x0500000f


	//   ....[205]....
        /*0678*/ 	.word	0x0500000f


	//   ....[206]....
        /*067c*/ 	.word	0x0500000f


	//   ....[207]....
        /*0680*/ 	.word	0x0500000f


	//   ....[208]....
        /*0684*/ 	.word	0x0500000f


	//   ....[209]....
        /*0688*/ 	.word	0x0500000f


	//   ....[210]....
        /*068c*/ 	.word	0x0500000f


	//   ....[211]....
        /*0690*/ 	.word	0x0500000f


	//   ....[212]....
        /*0694*/ 	.word	0x0500000f


	//   ....[213]....
        /*0698*/ 	.word	0x0500000f


	//   ....[214]....
        /*069c*/ 	.word	0x0500000f


	//   ....[215]....
        /*06a0*/ 	.word	0x0500000f


	//   ....[216]....
        /*06a4*/ 	.word	0x0500000f


	//   ....[217]....
        /*06a8*/ 	.word	0x0500000f


	//   ....[218]....
        /*06ac*/ 	.word	0x0500000f


	//   ....[219]....
        /*06b0*/ 	.word	0x0500000f


	//   ....[220]....
        /*06b4*/ 	.word	0x0500000f


	//   ....[221]....
        /*06b8*/ 	.word	0x0500000f


	//   ....[222]....
        /*06bc*/ 	.word	0x0500000f


	//   ....[223]....
        /*06c0*/ 	.word	0x0500000f


	//   ....[224]....
        /*06c4*/ 	.word	0x0500000f


	//   ....[225]....
        /*06c8*/ 	.word	0x0500000f


	//   ....[226]....
        /*06cc*/ 	.word	0x0500000f


	//   ....[227]....
        /*06d0*/ 	.word	0x0500000f


	//   ....[228]....
        /*06d4*/ 	.word	0x0500000f


	//   ....[229]....
        /*06d8*/ 	.word	0x0500000f


	//   ....[230]....
        /*06dc*/ 	.word	0x0500000f


	//   ....[231]....
        /*06e0*/ 	.word	0x0500000f


	//   ....[232]....
        /*06e4*/ 	.word	0x0500000f


	//   ....[233]....
        /*06e8*/ 	.word	0x0500000f


	//   ....[234]....
        /*06ec*/ 	.word	0x0500000f


	//   ....[235]....
        /*06f0*/ 	.word	0x0500000f


	//   ....[236]....
        /*06f4*/ 	.word	0x0500000f


	//   ....[237]....
        /*06f8*/ 	.word	0x0500000f


	//   ....[238]....
        /*06fc*/ 	.word	0x0500000f


	//   ....[239]....
        /*0700*/ 	.word	0x0500000f


	//   ....[240]....
        /*0704*/ 	.word	0x0500000f


	//   ....[241]....
        /*0708*/ 	.word	0x0500000f


	//   ....[242]....
        /*070c*/ 	.word	0x0500000f


	//   ....[243]....
        /*0710*/ 	.word	0x0500000f


	//   ....[244]....
        /*0714*/ 	.word	0x0500000f


	//   ....[245]....
        /*0718*/ 	.word	0x0500000f


	//   ....[246]....
        /*071c*/ 	.word	0x0500000f


	//   ....[247]....
        /*0720*/ 	.word	0x0500000f


	//   ....[248]....
        /*0724*/ 	.word	0x0500000f


	//   ....[249]....
        /*0728*/ 	.word	0x0500000f


	//   ....[250]....
        /*072c*/ 	.word	0x0500000f


	//   ....[251]....
        /*0730*/ 	.word	0x0500000f


	//   ....[252]....
        /*0734*/ 	.word	0x0500000f


	//   ....[253]....
        /*0738*/ 	.word	0x0500000f


	//   ....[254]....
        /*073c*/ 	.word	0x0500000f


	//   ....[255]....
        /*0740*/ 	.word	0x0500000f


	//   ....[0]....
        /*0744*/ 	.word	0x0500000f


	//   ....[1]....
        /*0748*/ 	.word	0x0500000f


	//   ....[2]....
        /*074c*/ 	.word	0x0500000f


	//   ....[3]....
        /*0750*/ 	.word	0x0500000f


	//   ....[4]....
        /*0754*/ 	.word	0x0500000f


	//   ....[5]....
        /*0758*/ 	.word	0x0500000f


	//   ....[6]....
        /*075c*/ 	.word	0x0500000f


	//   ....[7]....
        /*0760*/ 	.word	0x0500000f


	//   ....[8]....
        /*0764*/ 	.word	0x0500000f


	//   ....[9]....
        /*0768*/ 	.word	0x0500000f


	//   ....[10]....
        /*076c*/ 	.word	0x0500000f


	//   ....[11]....
        /*0770*/ 	.word	0x0500000f


	//   ....[12]....
        /*0774*/ 	.word	0x0500000f


	//   ....[13]....
        /*0778*/ 	.word	0x0500000f


	//   ....[14]....
        /*077c*/ 	.word	0x0500000f


	//   ....[15]....
        /*0780*/ 	.word	0x0500000f


	//   ....[16]....
        /*0784*/ 	.word	0x0500000f


	//   ....[17]....
        /*0788*/ 	.word	0x0500000f


	//   ....[18]....
        /*078c*/ 	.word	0x0500000f


	//----- nvinfo : EIATTR_COOP_GROUP_INSTR_OFFSETS
	.align		4
.L_113:
        /*0790*/ 	.byte	0x04, 0x28
        /*0792*/ 	.short	(.L_115 - .L_114)


	//   ....[0]....
.L_114:
        /*0794*/ 	.word	0x00000080


	//   ....[1]....
        /*0798*/ 	.word	0x000000b0


	//   ....[2]....
        /*079c*/ 	.word	0x000002d0


	//   ....[3]....
        /*07a0*/ 	.word	0x00000430


	//   ....[4]....
        /*07a4*/ 	.word	0x00000550


	//   ....[5]....
        /*07a8*/ 	.word	0x000006b0


	//   ....[6]....
        /*07ac*/ 	.word	0x00001590


	//   ....[7]....
        /*07b0*/ 	.word	0x00002c30


	//   ....[8]....
        /*07b4*/ 	.word	0x00002cf0


	//   ....[9]....
        /*07b8*/ 	.word	0x00003060


	//   ....[10]....
        /*07bc*/ 	.word	0x000031d0


	//   ....[11]....
        /*07c0*/ 	.word	0x000053c0


	//   ....[12]....
        /*07c4*/ 	.word	0x000053f0


	//   ....[13]....
        /*07c8*/ 	.word	0x00005420


	//   ....[14]....
        /*07cc*/ 	.word	0x00005440


	//   ....[15]....
        /*07d0*/ 	.word	0x000066e0


	//   ....[16]....
        /*07d4*/ 	.word	0x00006710


	//   ....[17]....
        /*07d8*/ 	.word	0x000067d0


	//   ....[18]....
        /*07dc*/ 	.word	0x000067e0


	//   ....[19]....
        /*07e0*/ 	.word	0x000076b0


	//   ....[20]....
        /*07e4*/ 	.word	0x000076c0


	//   ....[21]....
        /*07e8*/ 	.word	0x000076d0


	//   ....[22]....
        /*07ec*/ 	.word	0x00007710


	//   ....[23]....
        /*07f0*/ 	.word	0x00007cc0


	//   ....[24]....
        /*07f4*/ 	.word	0x00007d00


	//   ....[25]....
        /*07f8*/ 	.word	0x00007d20


	//   ....[26]....
        /*07fc*/ 	.word	0x00007d60


	//   ....[27]....
        /*0800*/ 	.word	0x00007d80


	//   ....[28]....
        /*0804*/ 	.word	0x00007da0


	//   ....[29]....
        /*0808*/ 	.word	0x00007dc0


	//   ....[30]....
        /*080c*/ 	.word	0x00007e30


	//   ....[31]....
        /*0810*/ 	.word	0x000081b0


	//   ....[32]....
        /*0814*/ 	.word	0x000081e0


	//   ....[33]....
        /*0818*/ 	.word	0x00008460


	//   ....[34]....
        /*081c*/ 	.word	0x00008470


	//   ....[35]....
        /*0820*/ 	.word	0x00008ee0


	//   ....[36]....
        /*0824*/ 	.word	0x00008f10


	//   ....[37]....
        /*0828*/ 	.word	0x00008f50


	//   ....[38]....
        /*082c*/ 	.word	0x00008f80


	//   ....[39]....
        /*0830*/ 	.word	0x00008f90


	//   ....[40]....
        /*0834*/ 	.word	0x00008fa0


	//   ....[41]....
        /*0838*/ 	.word	0x00008fb0


	//   ....[42]....
        /*083c*/ 	.word	0x00008fd0


	//   ....[43]....
        /*0840*/ 	.word	0x00009120


	//   ....[44]....
        /*0844*/ 	.word	0x00009350


	//   ....[45]....
        /*0848*/ 	.word	0x00009380


	//   ....[46]....
        /*084c*/ 	.word	0x000093b0


	//   ....[47]....
        /*0850*/ 	.word	0x000093e0


	//   ....[48]....
        /*0854*/ 	.word	0x00009410


	//   ....[49]....
        /*0858*/ 	.word	0x00009440


	//   ....[50]....
        /*085c*/ 	.word	0x000095b0


	//   ....[51]....
        /*0860*/ 	.word	0x000095e0


	//   ....[52]....
        /*0864*/ 	.word	0x00009610


	//   ....[53]....
        /*0868*/ 	.word	0x00009640


	//   ....[54]....
        /*086c*/ 	.word	0x00009670


	//   ....[55]....
        /*0870*/ 	.word	0x000096a0


	//   ....[56]....
        /*0874*/ 	.word	0x00009730


	//   ....[57]....
        /*0878*/ 	.word	0x00009760


	//   ....[58]....
        /*087c*/ 	.word	0x00009770


	//   ....[59]....
        /*0880*/ 	.word	0x00009810


	//   ....[60]....
        /*0884*/ 	.word	0x0000b1e0


	//   ....[61]....
        /*0888*/ 	.word	0x0000b200


	//   ....[62]....
        /*088c*/ 	.word	0x0000b290


	//   ....[63]....
        /*0890*/ 	.word	0x0000b2b0


	//   ....[64]....
        /*0894*/ 	.word	0x0000b330


	//   ....[65]....
        /*0898*/ 	.word	0x0000b350


	//   ....[66]....
        /*089c*/ 	.word	0x0000b3d0


	//   ....[67]....
        /*08a0*/ 	.word	0x0000b3f0


	//   ....[68]....
        /*08a4*/ 	.word	0x0000b470


	//   ....[69]....
        /*08a8*/ 	.word	0x0000b490


	//   ....[70]....
        /*08ac*/ 	.word	0x0000b510


	//   ....[71]....
        /*08b0*/ 	.word	0x0000b530


	//   ....[72]....
        /*08b4*/ 	.word	0x0000b5b0


	//   ....[73]....
        /*08b8*/ 	.word	0x0000b5d0


	//   ....[74]....
        /*08bc*/ 	.word	0x0000b5e0


	//   ....[75]....
        /*08c0*/ 	.word	0x0000b5f0


	//   ....[76]....
        /*08c4*/ 	.word	0x0000bec0


	//   ....[77]....
        /*08c8*/ 	.word	0x0000bef0


	//   ....[78]....
        /*08cc*/ 	.word	0x0000bf90


	//   ....[79]....
        /*08d0*/ 	.word	0x0000bfb0


	//   ....[80]....
        /*08d4*/ 	.word	0x0000c030


	//   ....[81]....
        /*08d8*/ 	.word	0x0000c050


	//   ....[82]....
        /*08dc*/ 	.word	0x0000c0d0


	//   ....[83]....
        /*08e0*/ 	.word	0x0000c0f0


	//   ....[84]....
        /*08e4*/ 	.word	0x0000c170


	//   ....[85]....
        /*08e8*/ 	.word	0x0000c190


	//   ....[86]....
        /*08ec*/ 	.word	0x0000c210


	//   ....[87]....
        /*08f0*/ 	.word	0x0000c230


	//   ....[88]....
        /*08f4*/ 	.word	0x0000c2b0


	//   ....[89]....
        /*08f8*/ 	.word	0x0000c2d0


	//   ....[90]....
        /*08fc*/ 	.word	0x0000c2e0


	//   ....[91]....
        /*0900*/ 	.word	0x0000c350


	//   ....[92]....
        /*0904*/ 	.word	0x0000c3a0


	//   ....[93]....
        /*0908*/ 	.word	0x0000c3d0


	//   ....[94]....
        /*090c*/ 	.word	0x0000c460


	//   ....[95]....
        /*0910*/ 	.word	0x0000c470


	//   ....[96]....
        /*0914*/ 	.word	0x0000c4e0


	//   ....[97]....
        /*0918*/ 	.word	0x0000c4f0


	//   ....[98]....
        /*091c*/ 	.word	0x0000c530


	//   ....[99]....
        /*0920*/ 	.word	0x0000c550


	//   ....[100]....
        /*0924*/ 	.word	0x0000cca0


	//   ....[101]....
        /*0928*/ 	.word	0x0000ccd0


	//   ....[102]....
        /*092c*/ 	.word	0x0000cd20


	//   ....[103]....
        /*0930*/ 	.word	0x0000cd30


	//   ....[104]....
        /*0934*/ 	.word	0x0000cd70


	//   ....[105]....
        /*0938*/ 	.word	0x0000cd80


	//   ....[106]....
        /*093c*/ 	.word	0x0000cdc0


	//   ....[107]....
        /*0940*/ 	.word	0x0000cdd0


	//   ....[108]....
        /*0944*/ 	.word	0x0000ce10


	//   ....[109]....
        /*0948*/ 	.word	0x0000ce20


	//   ....[110]....
        /*094c*/ 	.word	0x0000ce60


	//   ....[111]....
        /*0950*/ 	.word	0x0000ce70


	//   ....[112]....
        /*0954*/ 	.word	0x0000ceb0


	//   ....[113]....
        /*0958*/ 	.word	0x0000cec0


	//   ....[114]....
        /*095c*/ 	.word	0x0000ced0


	//   ....[115]....
        /*0960*/ 	.word	0x0000cf10


	//   ....[116]....
        /*0964*/ 	.word	0x0000d1c0


	//   ....[117]....
        /*0968*/ 	.word	0x0000d1f0


	//   ....[118]....
        /*096c*/ 	.word	0x0000d250


	//   ....[119]....
        /*0970*/ 	.word	0x0000d260


	//   ....[120]....
        /*0974*/ 	.word	0x0000d2b0


	//   ....[121]....
        /*0978*/ 	.word	0x0000d2c0


	//   ....[122]....
        /*097c*/ 	.word	0x0000d310


	//   ....[123]....
        /*0980*/ 	.word	0x0000d320


	//   ....[124]....
        /*0984*/ 	.word	0x0000d370


	//   ....[125]....
        /*0988*/ 	.word	0x0000d380


	//   ....[126]....
        /*098c*/ 	.word	0x0000d3d0


	//   ....[127]....
        /*0990*/ 	.word	0x0000d3e0


	//   ....[128]....
        /*0994*/ 	.word	0x0000d430


	//   ....[129]....
        /*0998*/ 	.word	0x0000d440


	//   ....[130]....
        /*099c*/ 	.word	0x0000d450


	//   ....[131]....
        /*09a0*/ 	.word	0x0000d490


	//   ....[132]....
        /*09a4*/ 	.word	0x0000da40


	//   ....[133]....
        /*09a8*/ 	.word	0x0000da80


	//   ....[134]....
        /*09ac*/ 	.word	0x0000daa0


	//   ....[135]....
        /*09b0*/ 	.word	0x0000dae0


	//   ....[136]....
        /*09b4*/ 	.word	0x0000db00


	//   ....[137]....
        /*09b8*/ 	.word	0x0000db40


	//   ....[138]....
        /*09bc*/ 	.word	0x0000db60


	//   ....[139]....
        /*09c0*/ 	.word	0x0000dba0


	//   ....[140]....
        /*09c4*/ 	.word	0x0000dbc0


	//   ....[141]....
        /*09c8*/ 	.word	0x0000dc00


	//   ....[142]....
        /*09cc*/ 	.word	0x0000dc20


	//   ....[143]....
        /*09d0*/ 	.word	0x0000dc60


	//   ....[144]....
        /*09d4*/ 	.word	0x0000dc80


	//   ....[145]....
        /*09d8*/ 	.word	0x0000dcc0


	//   ....[146]....
        /*09dc*/ 	.word	0x0000dce0


	//   ....[147]....
        /*09e0*/ 	.word	0x0000dcf0


	//   ....[148]....
        /*09e4*/ 	.word	0x0000e0a0


	//   ....[149]....
        /*09e8*/ 	.word	0x0000e0d0


	//   ....[150]....
        /*09ec*/ 	.word	0x0000e140


	//   ....[151]....
        /*09f0*/ 	.word	0x0000e170


	//   ....[152]....
        /*09f4*/ 	.word	0x0000e1a0


	//   ....[153]....
        /*09f8*/ 	.word	0x0000e1d0


	//   ....[154]....
        /*09fc*/ 	.word	0x0000e200


	//   ....[155]....
        /*0a00*/ 	.word	0x0000e230


	//   ....[156]....
        /*0a04*/ 	.word	0x0000e3d0


	//   ....[157]....
        /*0a08*/ 	.word	0x0000e400


	//   ....[158]....
        /*0a0c*/ 	.word	0x0000e430


	//   ....[159]....
        /*0a10*/ 	.word	0x0000e460


	//   ....[160]....
        /*0a14*/ 	.word	0x0000e490


	//   ....[161]....
        /*0a18*/ 	.word	0x0000e4c0


	//   ....[162]....
        /*0a1c*/ 	.word	0x0000e580


	//   ....[163]....
        /*0a20*/ 	.word	0x0000e5a0


	//   ....[164]....
        /*0a24*/ 	.word	0x0000e5b0


	//   ....[165]....
        /*0a28*/ 	.word	0x0000e610


	//   ....[166]....
        /*0a2c*/ 	.word	0x0000ec30


	//   ....[167]....
        /*0a30*/ 	.word	0x0000f110


	//   ....[168]....
        /*0a34*/ 	.word	0x0000f200


	//   ....[169]....
        /*0a38*/ 	.word	0x0000f2a0


	//   ....[170]....
        /*0a3c*/ 	.word	0x0000f300


	//   ....[171]....
        /*0a40*/ 	.word	0x0000f3f0


	//   ....[172]....
        /*0a44*/ 	.word	0x0000f460


	//   ....[173]....
        /*0a48*/ 	.word	0x0000f550


	//   ....[174]....
        /*0a4c*/ 	.word	0x0000f5c0


	//   ....[175]....
        /*0a50*/ 	.word	0x0000f6b0


	//   ....[176]....
        /*0a54*/ 	.word	0x0000f720


	//   ....[177]....
        /*0a58*/ 	.word	0x0000f810


	//   ....[178]....
        /*0a5c*/ 	.word	0x0000f880


	//   ....[179]....
        /*0a60*/ 	.word	0x0000f970


	//   ....[180]....
        /*0a64*/ 	.word	0x0000f9e0


	//   ....[181]....
        /*0a68*/ 	.word	0x0000fad0


	//   ....[182]....
        /*0a6c*/ 	.word	0x0000fb40


	//   ....[183]....
        /*0a70*/ 	.word	0x0000fc20


	//   ....[184]....
        /*0a74*/ 	.word	0x0000fcd0


	//   ....[185]....
        /*0a78*/ 	.word	0x0000fd40


	//   ....[186]....
        /*0a7c*/ 	.word	0x0000fda0


	//   ....[187]....
        /*0a80*/ 	.word	0x0000fe90


	//   ....[188]....
        /*0a84*/ 	.word	0x0000fef0


	//   ....[189]....
        /*0a88*/ 	.word	0x0000fff0


	//   ....[190]....
        /*0a8c*/ 	.word	0x00010050


	//   ....[191]....
        /*0a90*/ 	.word	0x00010150


	//   ....[192]....
        /*0a94*/ 	.word	0x000101b0


	//   ....[193]....
        /*0a98*/ 	.word	0x000102b0


	//   ....[194]....
        /*0a9c*/ 	.word	0x00010310


	//   ....[195]....
        /*0aa0*/ 	.word	0x00010410


	//   ....[196]....
        /*0aa4*/ 	.word	0x00010470


	//   ....[197]....
        /*0aa8*/ 	.word	0x00010570


	//   ....[198]....
        /*0aac*/ 	.word	0x000105d0


	//   ....[199]....
        /*0ab0*/ 	.word	0x00010680


	//   ....[200]....
        /*0ab4*/ 	.word	0x00010740


	//   ....[201]....
        /*0ab8*/ 	.word	0x00010800


	//   ....[202]....
        /*0abc*/ 	.word	0x00010860


	//   ....[203]....
        /*0ac0*/ 	.word	0x00010960


	//   ....[204]....
        /*0ac4*/ 	.word	0x000109c0


	//   ....[205]....
        /*0ac8*/ 	.word	0x00010a90


	//   ....[206]....
        /*0acc*/ 	.word	0x00010af0


	//   ....[207]....
        /*0ad0*/ 	.word	0x00010bb0


	//   ....[208]....
        /*0ad4*/ 	.word	0x00010cf0


	//   ....[209]....
        /*0ad8*/ 	.word	0x00010da0


	//   ....[210]....
        /*0adc*/ 	.word	0x00010e00


	//   ....[211]....
        /*0ae0*/ 	.word	0x00010eb0


	//   ....[212]....
        /*0ae4*/ 	.word	0x00010f10


	//   ....[213]....
        /*0ae8*/ 	.word	0x00010fc0


	//   ....[214]....
        /*0aec*/ 	.word	0x00011020


	//   ....[215]....
        /*0af0*/ 	.word	0x000110d0


	//   ....[216]....
        /*0af4*/ 	.word	0x00011130


	//   ....[217]....
        /*0af8*/ 	.word	0x000111e0


	//   ....[218]....
        /*0afc*/ 	.word	0x00011240


	//   ....[219]....
        /*0b00*/ 	.word	0x000112f0


	//   ....[220]....
        /*0b04*/ 	.word	0x00011350


	//   ....[221]....
        /*0b08*/ 	.word	0x00011400


	//   ....[222]....
        /*0b0c*/ 	.word	0x00011460


	//   ....[223]....
        /*0b10*/ 	.word	0x00011510


	//   ....[224]....
        /*0b14*/ 	.word	0x00011600


	//   ....[225]....
        /*0b18*/ 	.word	0x000116b0


	//   ....[226]....
        /*0b1c*/ 	.word	0x00011710


	//   ....[227]....
        /*0b20*/ 	.word	0x000117d0


	//   ....[228]....
        /*0b24*/ 	.word	0x00011830


	//   ....[229]....
        /*0b28*/ 	.word	0x000118f0


	//   ....[230]....
        /*0b2c*/ 	.word	0x00011950


	//   ....[231]....
        /*0b30*/ 	.word	0x00011a10


	//   ....[232]....
        /*0b34*/ 	.word	0x00011a70


	//   ....[233]....
        /*0b38*/ 	.word	0x00011b30


	//   ....[234]....
        /*0b3c*/ 	.word	0x00011b90


	//   ....[235]....
        /*0b40*/ 	.word	0x00011c50


	//   ....[236]....
        /*0b44*/ 	.word	0x00011cb0


	//   ....[237]....
        /*0b48*/ 	.word	0x00011d70


	//   ....[238]....
        /*0b4c*/ 	.word	0x00011dd0


	//   ....[239]....
        /*0b50*/ 	.word	0x00011e80


	//   ....[240]....
        /*0b54*/ 	.word	0x00011f70


	//   ....[241]....
        /*0b58*/ 	.word	0x00012020


	//   ....[242]....
        /*0b5c*/ 	.word	0x00012090


	//   ....[243]....
        /*0b60*/ 	.word	0x00012140


	//   ....[244]....
        /*0b64*/ 	.word	0x000121a0


	//   ....[245]....
        /*0b68*/ 	.word	0x00012250


	//   ....[246]....
        /*0b6c*/ 	.word	0x000122b0


	//   ....[247]....
        /*0b70*/ 	.word	0x00012360


	//   ....[248]....
        /*0b74*/ 	.word	0x000123c0


	//   ....[249]....
        /*0b78*/ 	.word	0x00012470


	//   ....[250]....
        /*0b7c*/ 	.word	0x000124d0


	//   ....[251]....
        /*0b80*/ 	.word	0x00012580


	//   ....[252]....
        /*0b84*/ 	.word	0x000125e0


	//   ....[253]....
        /*0b88*/ 	.word	0x00012690


	//   ....[254]....
        /*0b8c*/ 	.word	0x000126f0


	//   ....[255]....
        /*0b90*/ 	.word	0x00012790


	//   ....[0]....
        /*0b94*/ 	.word	0x00012820


	//   ....[1]....
        /*0b98*/ 	.word	0x000128c0


	//   ....[2]....
        /*0b9c*/ 	.word	0x00012a40


	//   ....[3]....
        /*0ba0*/ 	.word	0x00012ab0


	//   ....[4]....
        /*0ba4*/ 	.word	0x00012b20


	//   ....[5]....
        /*0ba8*/ 	.word	0x00012b90


	//   ....[6]....
        /*0bac*/ 	.word	0x00012c00


	//   ....[7]....
        /*0bb0*/ 	.word	0x00012c80


	//   ....[8]....
        /*0bb4*/ 	.word	0x00012d00


	//   ....[9]....
        /*0bb8*/ 	.word	0x00012d90


	//   ....[10]....
        /*0bbc*/ 	.word	0x00012e00


	//   ....[11]....
        /*0bc0*/ 	.word	0x00012e70


	//   ....[12]....
        /*0bc4*/ 	.word	0x00012ee0


	//   ....[13]....
        /*0bc8*/ 	.word	0x00012f60


	//   ....[14]....
        /*0bcc*/ 	.word	0x00012fd0


	//   ....[15]....
        /*0bd0*/ 	.word	0x00013070


	//   ....[16]....
        /*0bd4*/ 	.word	0x000130c0


	//   ....[17]....
        /*0bd8*/ 	.word	0x00013150


	//   ....[18]....
        /*0bdc*/ 	.word	0x00013280


	//----- nvinfo : EIATTR_REG_RECONFIG
	.align		4
.L_115:
        /*0be0*/ 	.byte	0x01, 0x54
	.zero		2


	//----- nvinfo : EIATTR_SYSCALL_OFFSETS
	.align		4
        /*0be4*/ 	.byte	0x04, 0x46
        /*0be6*/ 	.short	(.L_117 - .L_116)


	//   ....[0]....
.L_116:
        /*0be8*/ 	.word	0x00001740


	//   ....[1]....
        /*0bec*/ 	.word	0x0000a820


	//   ....[2]....
        /*0bf0*/ 	.word	0x0000a970


	//   ....[3]....
        /*0bf4*/ 	.word	0x0000aa60


	//   ....[4]....
        /*0bf8*/ 	.word	0x0000ba00


	//----- nvinfo : EIATTR_MBARRIER_INSTR_OFFSETS
	.align		4
.L_117:
        /*0bfc*/ 	.byte	0x04, 0x39
        /*0bfe*/ 	.short	(.L_119 - .L_118)


	//   ....[0]....
.L_118:
        /*0c00*/ 	.word	0x00000180
        /*0c04*/ 	.word	0x000000ff
        /*0c08*/ 	.word	0x00016800
        /*0c0c*/ 	.short	0x0100
        /*0c0e*/ 	.byte	0x08
	.zero		1


	//   ....[1]....
        /*0c10*/ 	.word	0x00000190
        /*0c14*/ 	.word	0x000000ff
        /*0c18*/ 	.word	0x00016820
        /*0c1c*/ 	.short	0x0100
        /*0c1e*/ 	.byte	0x08
	.zero		1


	//   ....[2]....
        /*0c20*/ 	.word	0x00000280
        /*0c24*/ 	.word	0x000000ff
        /*0c28*/ 	.word	0x00016830
        /*0c2c*/ 	.short	0x0100
        /*0c2e*/ 	.byte	0x08
	.zero		1


	//   ....[3]....
        /*0c30*/ 	.word	0x00000290
        /*0c34*/ 	.word	0x000000ff
        /*0c38*/ 	.word	0x00016840
        /*0c3c*/ 	.short	0x0100
        /*0c3e*/ 	.byte	0x08
	.zero		1


	//   ....[4]....
        /*0c40*/ 	.word	0x000002a0
        /*0c44*/ 	.word	0x000000ff
        /*0c48*/ 	.word	0x00016838
        /*0c4c*/ 	.short	0x0100
        /*0c4e*/ 	.byte	0x08
	.zero		1


	//   ....[5]....
        /*0c50*/ 	.word	0x000002b0
        /*0c54*/ 	.word	0x000000ff
        /*0c58*/ 	.word	0x00016848
        /*0c5c*/ 	.short	0x0100
        /*0c5e*/ 	.byte	0x08
	.zero		1


	//   ....[6]....
        /*0c60*/ 	.word	0x000003e0
        /*0c64*/ 	.word	0x000000ff
        /*0c68*/ 	.word	0x00016850
        /*0c6c*/ 	.short	0x0100
        /*0c6e*/ 	.byte	0x08
	.zero		1


	//   ....[7]....
        /*0c70*/ 	.word	0x000003f0
        /*0c74*/ 	.word	0x000000ff
        /*0c78*/ 	.word	0x00016860
        /*0c7c*/ 	.short	0x0100
        /*0c7e*/ 	.byte	0x08
	.zero		1


	//   ....[8]....
        /*0c80*/ 	.word	0x00000400
        /*0c84*/ 	.word	0x000000ff
        /*0c88*/ 	.word	0x00016858
        /*0c8c*/ 	.short	0x0100
        /*0c8e*/ 	.byte	0x08
	.zero		1


	//   ....[9]....
        /*0c90*/ 	.word	0x00000410
        /*0c94*/ 	.word	0x000000ff
        /*0c98*/ 	.word	0x00016868
        /*0c9c*/ 	.short	0x0100
        /*0c9e*/ 	.byte	0x08
	.zero		1


	//   ....[10]....
        /*0ca0*/ 	.word	0x00000500
        /*0ca4*/ 	.word	0x000000ff
        /*0ca8*/ 	.word	0x00016870
        /*0cac*/ 	.short	0x0100
        /*0cae*/ 	.byte	0x06
	.zero		1


	//   ....[11]....
        /*0cb0*/ 	.word	0x00000510
        /*0cb4*/ 	.word	0x000000ff
        /*0cb8*/ 	.word	0x00016880
        /*0cbc*/ 	.short	0x0100
        /*0cbe*/ 	.byte	0x06
	.zero		1


	//   ....[12]....
        /*0cc0*/ 	.word	0x00000520
        /*0cc4*/ 	.word	0x000000ff
        /*0cc8*/ 	.word	0x00016878
        /*0ccc*/ 	.short	0x0100
        /*0cce*/ 	.byte	0x06
	.zero		1


	//   ....[13]....
        /*0cd0*/ 	.word	0x00000530
        /*0cd4*/ 	.word	0x000000ff
        /*0cd8*/ 	.word	0x00016888
        /*0cdc*/ 	.short	0x0100
        /*0cde*/ 	.byte	0x06
	.zero		1


	//   ....[14]....
        /*0ce0*/ 	.word	0x00000660
        /*0ce4*/ 	.word	0x000000ff
        /*0ce8*/ 	.word	0x00016890
        /*0cec*/ 	.short	0x0100
        /*0cee*/ 	.byte	0x08
	.zero		1


	//   ....[15]....
        /*0cf0*/ 	.word	0x00000670
        /*0cf4*/ 	.word	0x000000ff
        /*0cf8*/ 	.word	0x000168a0
        /*0cfc*/ 	.short	0x0100
        /*0cfe*/ 	.byte	0x08
	.zero		1


	//   ....[16]....
        /*0d00*/ 	.word	0x00000680
        /*0d04*/ 	.word	0x000000ff
        /*0d08*/ 	.word	0x00016898
        /*0d0c*/ 	.short	0x0100
        /*0d0e*/ 	.byte	0x08
	.zero		1


	//   ....[17]....
        /*0d10*/ 	.word	0x00000690
        /*0d14*/ 	.word	0x000000ff
        /*0d18*/ 	.word	0x000168a8
        /*0d1c*/ 	.short	0x0100
        /*0d1e*/ 	.byte	0x08
	.zero		1


	//   ....[18]....
        /*0d20*/ 	.word	0x000007c0
        /*0d24*/ 	.word	0x000000ff
        /*0d28*/ 	.word	0x000168b0
        /*0d2c*/ 	.short	0x0100
        /*0d2e*/ 	.byte	0x08
	.zero		1


	//   ....[19]....
        /*0d30*/ 	.word	0x000007d0
        /*0d34*/ 	.word	0x000000ff
        /*0d38*/ 	.word	0x000168c0
        /*0d3c*/ 	.short	0x0100
        /*0d3e*/ 	.byte	0x08
	.zero		1


	//   ....[20]....
        /*0d40*/ 	.word	0x000007e0
        /*0d44*/ 	.word	0x000000ff
        /*0d48*/ 	.word	0x000168b8
        /*0d4c*/ 	.short	0x0100
        /*0d4e*/ 	.byte	0x08
	.zero		1


	//   ....[21]....
        /*0d50*/ 	.word	0x000007f0
        /*0d54*/ 	.word	0x000000ff
        /*0d58*/ 	.word	0x000168c8
        /*0d5c*/ 	.short	0x0100
        /*0d5e*/ 	.byte	0x08
	.zero		1


	//   ....[22]....
        /*0d60*/ 	.word	0x000017b0
        /*0d64*/ 	.word	0x000000ff
        /*0d68*/ 	.word	0x00016800
        /*0d6c*/ 	.short	0x010a
        /*0d6e*/ 	.byte	0x2b
	.zero		1


	//   ....[23]....
        /*0d70*/ 	.word	0x00001830
        /*0d74*/ 	.word	0x00000000
        /*0d78*/ 	.word	0x00016830
        /*0d7c*/ 	.short	0x010a
        /*0d7e*/ 	.byte	0x3f
	.zero		1


	//   ....[24]....
        /*0d80*/ 	.word	0x00001880
        /*0d84*/ 	.word	0x00000000
        /*0d88*/ 	.word	0x00016830
        /*0d8c*/ 	.short	0x010a
        /*0d8e*/ 	.byte	0x3f
	.zero		1


	//   ....[25]....
        /*0d90*/ 	.word	0x00002d10
        /*0d94*/ 	.word	0x000000ff
        /*0d98*/ 	.word	0x00000000
        /*0d9c*/ 	.short	0x0101
        /*0d9e*/ 	.byte	0x06
	.zero		1


	//   ....[26]....
        /*0da0*/ 	.word	0x000040a0
        /*0da4*/ 	.word	0x000000ff
        /*0da8*/ 	.word	0x00016830
        /*0dac*/ 	.short	0x010a
        /*0dae*/ 	.byte	0x0a
	.zero		1


	//   ....[27]....
        /*0db0*/ 	.word	0x000040e0
        /*0db4*/ 	.word	0x000000ff
        /*0db8*/ 	.word	0x00016830
        /*0dbc*/ 	.short	0x010a
        /*0dbe*/ 	.byte	0x0a
	.zero		1


	//   ....[28]....
        /*0dc0*/ 	.word	0x00004360
        /*0dc4*/ 	.word	0x000000ff
        /*0dc8*/ 	.word	0x00016850
        /*0dcc*/ 	.short	0x010a
        /*0dce*/ 	.byte	0x0a
	.zero		1


	//   ....[29]....
        /*0dd0*/ 	.word	0x000043a0
        /*0dd4*/ 	.word	0x000000ff
        /*0dd8*/ 	.word	0x00016850
        /*0ddc*/ 	.short	0x010a
        /*0dde*/ 	.byte	0x0a
	.zero		1


	//   ....[30]....
        /*0de0*/ 	.word	0x00004cb0
        /*0de4*/ 	.word	0x000000ff
        /*0de8*/ 	.word	0x00000000
        /*0dec*/ 	.short	0x0101
        /*0dee*/ 	.byte	0x07
	.zero		1


	//   ....[31]....
        /*0df0*/ 	.word	0x00006220
        /*0df4*/ 	.word	0x000000ff
        /*0df8*/ 	.word	0x00000000
        /*0dfc*/ 	.short	0x0101
        /*0dfe*/ 	.byte	0x06
	.zero		1


	//   ....[32]....
        /*0e00*/ 	.word	0x00006650
        /*0e04*/ 	.word	0x000000ff
        /*0e08*/ 	.word	0x00016850
        /*0e0c*/ 	.short	0x010a
        /*0e0e*/ 	.byte	0x05
	.zero		1


	//   ....[33]....
        /*0e10*/ 	.word	0x00006690
        /*0e14*/ 	.word	0x000000ff
        /*0e18*/ 	.word	0x00016850
        /*0e1c*/ 	.short	0x010a
        /*0e1e*/ 	.byte	0x05
	.zero		1


	//   ....[34]....
        /*0e20*/ 	.word	0x00006c60
        /*0e24*/ 	.word	0x000000ff
        /*0e28*/ 	.word	0x00000000
        /*0e2c*/ 	.short	0x0101
        /*0e2e*/ 	.byte	0x04
	.zero		1


	//   ....[35]....
        /*0e30*/ 	.word	0x00007d90
        /*0e34*/ 	.word	0x00000000
        /*0e38*/ 	.word	0x00000000
        /*0e3c*/ 	.short	0x0101
        /*0e3e*/ 	.byte	0x3f
	.zero		1


	//   ....[36]....
        /*0e40*/ 	.word	0x000081d0
        /*0e44*/ 	.word	0x00000010
        /*0e48*/ 	.word	0x00000000
        /*0e4c*/ 	.short	0x0101
        /*0e4e*/ 	.byte	0x3f
	.zero		1


	//   ....[37]....
        /*0e50*/ 	.word	0x0000af60
        /*0e54*/ 	.word	0x00000003
        /*0e58*/ 	.word	0x00016840
        /*0e5c*/ 	.short	0x010a
        /*0e5e*/ 	.byte	0x3f
	.zero		1


	//   ....[38]....
        /*0e60*/ 	.word	0x0000b6f0
        /*0e64*/ 	.word	0x00000003
        /*0e68*/ 	.word	0x00016830
        /*0e6c*/ 	.short	0x0107
        /*0e6e*/ 	.byte	0x3f
	.zero		1


	//   ....[39]....
        /*0e70*/ 	.word	0x0000b7c0
        /*0e74*/ 	.word	0x00000003
        /*0e78*/ 	.word	0x00016830
        /*0e7c*/ 	.short	0x0101
        /*0e7e*/ 	.byte	0x3f
	.zero		1


	//   ....[40]....
        /*0e80*/ 	.word	0x0000c5f0
        /*0e84*/ 	.word	0x00000016
        /*0e88*/ 	.word	0x00016800
        /*0e8c*/ 	.short	0x0107
        /*0e8e*/ 	.byte	0x3f
	.zero		1


	//   ....[41]....
        /*0e90*/ 	.word	0x0000c6e0
        /*0e94*/ 	.word	0x00000016
        /*0e98*/ 	.word	0x00016800
        /*0e9c*/ 	.short	0x0101
        /*0e9e*/ 	.byte	0x3f
	.zero		1


	//   ....[42]....
        /*0ea0*/ 	.word	0x0000c700
        /*0ea4*/ 	.word	0x00000016
        /*0ea8*/ 	.word	0x00016820
        /*0eac*/ 	.short	0x010a
        /*0eae*/ 	.byte	0x3f
	.zero		1


	//   ....[43]....
        /*0eb0*/ 	.word	0x0000cab0
        /*0eb4*/ 	.word	0x00000005
        /*0eb8*/ 	.word	0x00016840
        /*0ebc*/ 	.short	0x010a
        /*0ebe*/ 	.byte	0x3f
	.zero		1


	//   ....[44]....
        /*0ec0*/ 	.word	0x0000cf90
        /*0ec4*/ 	.word	0x00000005
        /*0ec8*/ 	.word	0x00016830
        /*0ecc*/ 	.short	0x0107
        /*0ece*/ 	.byte	0x3f
	.zero		1


	//   ....[45]....
        /*0ed0*/ 	.word	0x0000d050
        /*0ed4*/ 	.word	0x00000005
        /*0ed8*/ 	.word	0x00016830
        /*0edc*/ 	.short	0x0101
        /*0ede*/ 	.byte	0x3f
	.zero		1


	//   ....[46]....
        /*0ee0*/ 	.word	0x0000d0b0
        /*0ee4*/ 	.word	0x00000005
        /*0ee8*/ 	.word	0x00016860
        /*0eec*/ 	.short	0x010a
        /*0eee*/ 	.byte	0x3f
	.zero		1


	//   ....[47]....
        /*0ef0*/ 	.word	0x0000d580
        /*0ef4*/ 	.word	0x00000005
        /*0ef8*/ 	.word	0x00016850
        /*0efc*/ 	.short	0x0107
        /*0efe*/ 	.byte	0x3f
	.zero		1


	//   ....[48]....
        /*0f00*/ 	.word	0x0000d700
        /*0f04*/ 	.word	0x00000005
        /*0f08*/ 	.word	0x00016850
        /*0f0c*/ 	.short	0x0101
        /*0f0e*/ 	.byte	0x3f
	.zero		1


	//   ....[49]....
        /*0f10*/ 	.word	0x0000d920
        /*0f14*/ 	.word	0x00000000
        /*0f18*/ 	.word	0x00016860
        /*0f1c*/ 	.short	0x010a
        /*0f1e*/ 	.byte	0x3f
	.zero		1


	//   ....[50]....
        /*0f20*/ 	.word	0x0000dda0
        /*0f24*/ 	.word	0x00000000
        /*0f28*/ 	.word	0x00016850
        /*0f2c*/ 	.short	0x0107
        /*0f2e*/ 	.byte	0x3f
	.zero		1


	//   ....[51]....
        /*0f30*/ 	.word	0x0000de70
        /*0f34*/ 	.word	0x00000000
        /*0f38*/ 	.word	0x00016850
        /*0f3c*/ 	.short	0x0101
        /*0f3e*/ 	.byte	0x3f
	.zero		1


	//   ....[52]....
        /*0f40*/ 	.word	0x0000ebb0
        /*0f44*/ 	.word	0x00000005
        /*0f48*/ 	.word	0x00016820
        /*0f4c*/ 	.short	0x010a
        /*0f4e*/ 	.byte	0x3f
	.zero		1


	//   ....[53]....
        /*0f50*/ 	.word	0x0000ed30
        /*0f54*/ 	.word	0x00000003
        /*0f58*/ 	.word	0x00016840
        /*0f5c*/ 	.short	0x010a
        /*0f5e*/ 	.byte	0x3f
	.zero		1


	//   ....[54]....
        /*0f60*/ 	.word	0x0000edd0
        /*0f64*/ 	.word	0x00000019
        /*0f68*/ 	.word	0x00016840
        /*0f6c*/ 	.short	0x010a
        /*0f6e*/ 	.byte	0x3f
	.zero		1


	//   ....[55]....
        /*0f70*/ 	.word	0x0000ee10
        /*0f74*/ 	.word	0x00000003
        /*0f78*/ 	.word	0x00016860
        /*0f7c*/ 	.short	0x010a
        /*0f7e*/ 	.byte	0x3f
	.zero		1


	//   ....[56]....
        /*0f80*/ 	.word	0x0000ee50
        /*0f84*/ 	.word	0x00000019
        /*0f88*/ 	.word	0x00016860
        /*0f8c*/ 	.short	0x010a
        /*0f8e*/ 	.byte	0x3f
	.zero		1


	//   ....[57]....
        /*0f90*/ 	.word	0x0000eec0
        /*0f94*/ 	.word	0x00000003
        /*0f98*/ 	.word	0x00016800
        /*0f9c*/ 	.short	0x010a
        /*0f9e*/ 	.byte	0x3f
	.zero		1


	//   ....[58]....
        /*0fa0*/ 	.word	0x0000ef10
        /*0fa4*/ 	.word	0x00000000
        /*0fa8*/ 	.word	0x00016830
        /*0fac*/ 	.short	0x010a
        /*0fae*/ 	.byte	0x3f
	.zero		1


	//   ....[59]....
        /*0fb0*/ 	.word	0x0000ef70
        /*0fb4*/ 	.word	0x00000008
        /*0fb8*/ 	.word	0x00016830
        /*0fbc*/ 	.short	0x010a
        /*0fbe*/ 	.byte	0x3f
	.zero		1


	//   ....[60]....
        /*0fc0*/ 	.word	0x0000efd0
        /*0fc4*/ 	.word	0x00000008
        /*0fc8*/ 	.word	0x00016850
        /*0fcc*/ 	.short	0x010a
        /*0fce*/ 	.byte	0x3f
	.zero		1


	//   ....[61]....
        /*0fd0*/ 	.word	0x0000f030
        /*0fd4*/ 	.word	0x00000005
        /*0fd8*/ 	.word	0x00016850
        /*0fdc*/ 	.short	0x010a
        /*0fde*/ 	.byte	0x3f
	.zero		1


	//   ....[62]....
        /*0fe0*/ 	.word	0x0000f150
        /*0fe4*/ 	.word	0x00000003
        /*0fe8*/ 	.word	0x00016840
        /*0fec*/ 	.short	0x010a
        /*0fee*/ 	.byte	0x3f
	.zero		1


	//   ....[63]....
        /*0ff0*/ 	.word	0x00010bf0
        /*0ff4*/ 	.word	0x00000016
        /*0ff8*/ 	.word	0x00016820
        /*0ffc*/ 	.short	0x010a
        /*0ffe*/ 	.byte	0x3f
	.zero		1


	//   ....[64]....
        /*1000*/ 	.word	0x00010c40
        /*1004*/ 	.word	0x00000005
        /*1008*/ 	.word	0x00016840
        /*100c*/ 	.short	0x010a
        /*100e*/ 	.byte	0x3f
	.zero		1


	//   ....[65]....
        /*1010*/ 	.word	0x00011550
        /*1014*/ 	.word	0x00000005
        /*1018*/ 	.word	0x00016860
        /*101c*/ 	.short	0x010a
        /*101e*/ 	.byte	0x3f
	.zero		1


	//   ....[66]....
        /*1020*/ 	.word	0x00011ec0
        /*1024*/ 	.word	0x00000000
        /*1028*/ 	.word	0x00016860
        /*102c*/ 	.short	0x010a
        /*102e*/ 	.byte	0x3f
	.zero		1


	//   ....[67]....
        /*1030*/ 	.word	0x000131a0
        /*1034*/ 	.word	0x00000005
        /*1038*/ 	.word	0x00016820
        /*103c*/ 	.short	0x010a
        /*103e*/ 	.byte	0x3f
	.zero		1


	//   ....[68]....
        /*1040*/ 	.word	0x00013340
        /*1044*/ 	.word	0x00000003
        /*1048*/ 	.word	0x00016840
        /*104c*/ 	.short	0x010a
        /*104e*/ 	.byte	0x3f
	.zero		1


	//   ....[69]....
        /*1050*/ 	.word	0x00013390
        /*1054*/ 	.word	0x00000019
        /*1058*/ 	.word	0x00016840
        /*105c*/ 	.short	0x010a
        /*105e*/ 	.byte	0x3f
	.zero		1


	//   ....[70]....
        /*1060*/ 	.word	0x000133e0
        /*1064*/ 	.word	0x00000003
        /*1068*/ 	.word	0x00016860
        /*106c*/ 	.short	0x010a
        /*106e*/ 	.byte	0x3f
	.zero		1


	//----- nvinfo : EIATTR_NUM_MBARRIERS
	.align		4
.L_119:
        /*1070*/ 	.byte	0x03, 0x38
        /*1072*/ 	.short	0x0016


	//----- nvinfo : EIATTR_EXIT_INSTR_OFFSETS
	.align		4
        /*1074*/ 	.byte	0x04, 0x1c
        /*1076*/ 	.short	(.L_121 - .L_120)


	//   ....[0]....
.L_120:
        /*1078*/ 	.word	0x000009a0


	//   ....[1]....
        /*107c*/ 	.word	0x000090d0


	//   ....[2]....
        /*1080*/ 	.word	0x0000eea0


	//----- nvinfo : EIATTR_MAX_THREADS
	.align		4
.L_121:
        /*1084*/ 	.byte	0x04, 0x05
        /*1086*/ 	.short	(.L_123 - .L_122)
.L_122:
        /*1088*/ 	.word	0x00000200
        /*108c*/ 	.word	0x00000001
        /*1090*/ 	.word	0x00000001


	//----- nvinfo : EIATTR_CRS_STACK_SIZE
	.align		4
.L_123:
        /*1094*/ 	.byte	0x04, 0x1e
        /*1096*/ 	.short	(.L_125 - .L_124)
.L_124:
        /*1098*/ 	.word	0x00000000


	//----- nvinfo : EIATTR_CBANK_PARAM_SIZE
	.align		4
.L_125:
        /*109c*/ 	.byte	0x03, 0x19
        /*109e*/ 	.short	0x0af0


	//----- nvinfo : EIATTR_PARAM_CBANK
	.align		4
        /*10a0*/ 	.byte	0x04, 0x0a
        /*10a2*/ 	.short	(.L_127 - .L_126)
	.align		4
.L_126:
        /*10a4*/ 	.word	index@(.nv.constant0._ZN7cutlass13device_kernelIN5flash11enable_sm90INS1_16FlashAttnFwdSm90INS1_25CollectiveMainloopFwdSm90ILi2EN4cute5tupleIJNS5_1CILi1EEES8_S8_EEENS6_IJNS7_ILi192EEENS7_ILi128EEENS7_ILi64EEEEEELi64ENS_6half_tEfNS_4arch4Sm90ELb0ELb0ELb1ELb1ELb1ELb0ELb0ELb1ELb1ELb1ELb1ELb0EEENS1_21CollectiveEpilogueFwdINS6_IJSA_SC_SB_EEES9_SE_SG_Li384ELb1ELb1ELb1ELb0EEENS1_36VarlenDynamicPersistentTileSchedulerILi192ELi128ELi384ELi128ELb1ELb1ELb1ELb0ELb1ELb1EEEEEEEEEvNT_6ParamsE)
        /*10a8*/ 	.short	0x0210
        /*10aa*/ 	.short	0x0af0


	//----- nvinfo : EIATTR_SW_WAR
	.align		4
.L_127:
        /*10ac*/ 	.byte	0x04, 0x36
        /*10ae*/ 	.short	(.L_129 - .L_128)
.L_128:
        /*10b0*/ 	.word	0x00000008
.L_129:


//--------------------- .nv.info._ZN7cutlass13device_kernelIN5flash11enable_sm90INS1_16FlashAttnFwdSm90INS1_25CollectiveMainloopFwdSm90ILi2EN4cute5tupleIJNS5_1CILi1EEES8_S8_EEENS6_IJNS7_ILi192EEENS7_ILi128EEENS7_ILi64EEEEEELi64ENS_6half_tEfNS_4arch4Sm90ELb0ELb0ELb1ELb1ELb1ELb1ELb0ELb1ELb1ELb1ELb1ELb0EEENS1_21CollectiveEpilogueFwdINS6_IJSA_SC_SB_EEES9_SE_SG_Li384ELb1ELb1ELb1ELb0EEENS1_36VarlenDynamicPersistentTileSchedulerILi192ELi128ELi384ELi128ELb1ELb1ELb1ELb0ELb1ELb1EEEEEEEEEvNT_6ParamsE --------------------------
	.section	.nv.info._ZN7cutlass13device_kernelIN5flash11enable_sm90INS1_16FlashAttnFwdSm90INS1_25CollectiveMainloopFwdSm90ILi2EN4cute5tupleIJNS5_1CILi1EEES8_S8_EEENS6_IJNS7_ILi192EEENS7_ILi128EEENS7_ILi64EEEEEELi64ENS_6half_tEfNS_4arch4Sm90ELb0ELb0ELb1ELb1ELb1ELb1ELb0ELb1ELb1ELb1ELb1ELb0EEENS1_21CollectiveEpilogueFwdINS6_IJSA_SC_SB_EEES9_SE_SG_Li384ELb1ELb1ELb1ELb0EEENS1_36VarlenDynamicPersistentTileSchedulerILi192ELi128ELi384ELi128ELb1ELb1ELb1ELb0ELb1ELb1EEEEEEEEEvNT_6ParamsE,"",@"SHT_CUDA_INFO"
	.sectionflags	@""
	.align	4


	//----- nvinfo : EIATTR_CUDA_API_VERSION
	.align		4
        /*0000*/ 	.byte	0x04, 0x37
        /*0002*/ 	.short	(.L_131 - .L_130)
.L_130:
        /*0004*/ 	.word	0x00000082


	//----- nvinfo : EIATTR_KPARAM_INFO
	.align		4
.L_131:
        /*0008*/ 	.byte	0x04, 0x17
        /*000a*/ 	.short	(.L_133 - .L_132)
.L_132:
        /*000c*/ 	.word	0x00000000
        /*0010*/ 	.short	0x0000
        /*0012*/ 	.short	0x0070
        /*0014*/ 	.byte	0x00, 0xf0, 0x01, 0x2a


	//----- nvinfo : EIATTR_SPARSE_MMA_MASK
	.align		4
.L_133:
        /*0018*/ 	.byte	0x03, 0x50
        /*001a*/ 	.short	0x0000


	//----- nvinfo : EIATTR_MAXREG_COUNT
	.align		4
        /*001c*/ 	.byte	0x03, 0x1b
        /*001e*/ 	.short	0x0080


	//----- nvinfo : EIATTR_NUM_BARRIERS
	.align		4
        /*0020*/ 	.byte	0x02, 0x4c
        /*0022*/ 	.byte	0x10
	.zero		1


	//----- nvinfo : EIATTR_EXTERNS
	.align		4
        /*0024*/ 	.byte	0x04, 0x0f
        /*0026*/ 	.short	(.L_135 - .L_134)


	//   ....[0]....
	.align		4
.L_134:
        /*0028*/ 	.word	index@(__assertfail)


	//----- nvinfo : EIATTR_ANNOTATIONS
	.align		4
.L_135:
        /*002c*/ 	.byte	0x04, 0x55
        /*002e*/ 	.short	(.L_137 - .L_136)


	//   ....[0]....
.L_136:
        /* <DEDUP_REMOVED lines=69> */


	//----- nvinfo : EIATTR_MERCURY_ISA_VERSION
	.align		4
.L_137:
        /*0468*/ 	.byte	0x03, 0x5f
        /*046a*/ 	.short	0x0101


	//----- nvinfo : EIATTR_UNUSED_LOAD_BYTE_OFFSET
	.align		4
        /*046c*/ 	.byte	0x04, 0x44
        /*046e*/ 	.short	(.L_139 - .L_138)


	//   ....[0]....
.L_138:
        /*0470*/ 	.word	0x00000a80
        /*0474*/ 	.word	0x0000fff0


	//   ....[1]....
        /*0478*/ 	.word	0x0000dff0
        /*047c*/ 	.word	0x0000fff0


	//----- nvinfo : EIATTR_INT_WARP_WIDE_INSTR_OFFSETS
	.align		4
.L_139:
        /*0480*/ 	.byte	0x04, 0x31
        /*0482*/ 	.short	(.L_141 - .L_140)


	//   ....[0]....
.L_140:
        /*0484*/ 	.word	0x00000130


	//   ....[1]....
        /*0488*/ 	.word	0x00000170


	//   ....[2]....
        /*048c*/ 	.word	0x000001e0


	//   ....[3]....
        /*0490*/ 	.word	0x00012a30


	//   ....[4]....
        /*0494*/ 	.word	0x00012ac0


	//   ....[5]....
        /*0498*/ 	.word	0x00015c70


	//   ....[6]....
        /*049c*/ 	.word	0x00015d00


	//----- nvinfo : EIATTR_COOP_GROUP_MASK_REGIDS
	.align		4
.L_141:
        /*04a0*/ 	.byte	0x04, 0x29
        /*04a2*/ 	.short	(.L_143 - .L_142)


	//   ....[0]....
.L_142:
        /*04a4*/ 	.word	0xffffffff


	//   ....[1]....
        /*04a8*/ 	.word	0xffffffff


	//   ....[2]....
        /*04ac*/ 	.word	0xffffffff


	//   ....[3]....
        /*04b0*/ 	.word	0xffffffff


	//   ....[4]....
        /*04b4*/ 	.word	0xffffffff


	//   ....[5]....
        /*04b8*/ 	.word	0xffffffff


	//   ....[6]....
        /*04bc*/ 	.word	0xffffffff


	//   ....[7]....
        /*04c0*/ 	.word	0xffffffff


	//   ....[8]....
        /*04c4*/ 	.word	0xffffffff


	//   ....[9]....
        /*04c8*/ 	.word	0xffffffff


	//   ....[10]....
        /*04cc*/ 	.word	0xffffffff


	//   ....[11]....
        /*04d0*/ 	.word	0xffffffff


	//   ....[12]....
        /*04d4*/ 	.word	0xffffffff


	//   ....[13]....
        /*04d8*/ 	.word	0xffffffff


	//   ....[14]....
        /*04dc*/ 	.word	0xffffffff


	//   ....[15]....
        /*04e0*/ 	.word	0xffffffff


	//   ....[16]....
        /*04e4*/ 	.word	0xffffffff


	//   ....[17]....
        /*04e8*/ 	.word	0xffffffff


	//   ....[18]....
        /*04ec*/ 	.word	0xffffffff


	//   ....[19]....
        /*04f0*/ 	.word	0xffffffff


	//   ....[20]....
        /*04f4*/ 	.word	0xffffffff


	//   ....[21]....
        /*04f8*/ 	.word	0xffffffff


	//   ....[22]....
        /*04fc*/ 	.word	0xffffffff


	//   ....[23]....
        /*0500*/ 	.word	0xffffffff


	//   ....[24]....
        /*0504*/ 	.word	0xffffffff


	//   ....[25]....
        /*0508*/ 	.word	0xffffffff


	//   ....[26]....
        /*050c*/ 	.word	0xffffffff


	//   ....[27]....
        /*0510*/ 	.word	0xffffffff


	//   ....[28]....
        /*0514*/ 	.word	0xffffffff


	//   ....[29]....
        /*0518*/ 	.word	0xffffffff


	//   ....[30]....
        /*051c*/ 	.word	0xffffffff


	//   ....[31]....
        /*0520*/ 	.word	0xffffffff


	//   ....[32]....
        /*0524*/ 	.word	0xffffffff


	//   ....[33]....
        /*0528*/ 	.word	0xffffffff


	//   ....[34]....
        /*052c*/ 	.word	0xffffffff


	//   ....[35]....
        /*0530*/ 	.word	0xffffffff


	//   ....[36]....
        /*0534*/ 	.word	0xffffffff


	//   ....[37]....
        /*0538*/ 	.word	0xffffffff


	//   ....[38]....
        /*053c*/ 	.word	0xffffffff


	//   ....[39]....
        /*0540*/ 	.word	0xffffffff


	//   ....[40]....
        /*0544*/ 	.word	0xffffffff


	//   ....[41]....
        /*0548*/ 	.word	0xffffffff


	//   ....[42]....
        /*054c*/ 	.word	0xffffffff


	//   ....[43]....
        /*0550*/ 	.word	0xffffffff


	//   ....[44]....
        /*0554*/ 	.word	0xffffffff


	//   ....[45]....
        /*0558*/ 	.word	0xffffffff


	//   ....[46]....
        /*055c*/ 	.word	0xffffffff


	//   ....[47]....
        /*0560*/ 	.word	0xffffffff


	//   ....[48]....
        /*0564*/ 	.word	0xffffffff


	//   ....[49]....
        /*0568*/ 	.word	0xffffffff


	//   ....[50]....
        /*056c*/ 	.word	0xffffffff


	//   ....[51]....
        /*0570*/ 	.word	0xffffffff


	//   ....[52]....
        /*0574*/ 	.word	0xffffffff


	//   ....[53]....
        /*0578*/ 	.word	0xffffffff


	//   ....[54]....
        /*057c*/ 	.word	0xffffffff


	//   ....[55]....
        /*0580*/ 	.word	0xffffffff


	//   ....[56]....
        /*0584*/ 	.word	0xffffffff


	//   ....[57]....
        /*0588*/ 	.word	0xffffffff


	//   ....[58]....
        /*058c*/ 	.word	0xffffffff


	//   ....[59]....
        /*0590*/ 	.word	0xffffffff


	//   ....[60]....
        /*0594*/ 	.word	0xffffffff


	//   ....[61]....
        /*0598*/ 	.word	0xffffffff


	//   ....[62]....
        /*059c*/ 	.word	0xffffffff


	//   ....[63]....
        /*05a0*/ 	.word	0xffffffff


	//   ....[64]....
        /*05a4*/ 	.word	0xffffffff


	//   ....[65]....
        /*05a8*/ 	.word	0xffffffff


	//   ....[66]....
        /*05ac*/ 	.word	0xffffffff


	//   ....[67]....
        /*05b0*/ 	.word	0xffffffff


	//   ....[68]....
        /*05b4*/ 	.word	0xffffffff


	//   ....[69]....
        /*05b8*/ 	.word	0xffffffff


	//   ....[70]....
        /*05bc*/ 	.word	0xffffffff


	//   ....[71]....
        /*05c0*/ 	.word	0xffffffff


	//   ....[72]....
        /*05c4*/ 	.word	0xffffffff


	//   ....[73]....
        /*05c8*/ 	.word	0xffffffff


	//   ....[74]....
        /*05cc*/ 	.word	0xffffffff


	//   ....[75]....
        /*05d0*/ 	.word	0xffffffff


	//   ....[76]....
        /*05d4*/ 	.word	0xffffffff


	//   ....[77]....
        /*05d8*/ 	.word	0xffffffff


	//   ....[78]....
        /*05dc*/ 	.word	0xffffffff


	//   ....[79]....
        /*05e0*/ 	.word	0xffffffff


	//   ....[80]....
        /*05e4*/ 	.word	0xffffffff


	//   ....[81]....
        /*05e8*/ 	.word	0xffffffff


	//   ....[82]....
        /*05ec*/ 	.word	0xffffffff


	//   ....[83]....
        /*05f0*/ 	.word	0xffffffff


	//   ....[84]....
        /*05f4*/ 	.word	0xffffffff


	//   ....[85]....
        /*05f8*/ 	.word	0xffffffff


	//   ....[86]....
        /*05fc*/ 	.word	0xffffffff


	//   ....[87]....
        /*0600*/ 	.word	0xffffffff


	//   ....[88]....
        /*0604*/ 	.word	0xffffffff


	//   ....[89]....
        /*0608*/ 	.word	0xffffffff


	//   ....[90]....
        /*060c*/ 	.word	0xffffffff


	//   ....[91]....
        /*0610*/ 	.word	0xffffffff


	//   ....[92]....
        /*0614*/ 	.word	0xffffffff


	//   ....[93]....
        /*0618*/ 	.word	0xffffffff


	//   ....[94]....
        /*061c*/ 	.word	0xffffffff


	//   ....[95]....
        /*0620*/ 	.word	0xffffffff


	//   ....[96]....
        /*0624*/ 	.word	0xffffffff


	//   ....[97]....
        /*0628*/ 	.word	0xffffffff


	//   ....[98]....
        /*062c*/ 	.word	0xffffffff


	//   ....[99]....
        /*0630*/ 	.word	0xffffffff


	//   ....[100]....
        /*0634*/ 	.word	0xffffffff


	//   ....[101]....
        /*0638*/ 	.word	0xffffffff


	//   ....[102]....
        /*063c*/ 	.word	0xffffffff


	//   ....[103]....
        /*0640*/ 	.word	0xffffffff


	//   ....[104]....
        /*0644*/ 	.word	0xffffffff


	//   ....[105]....
        /*0648*/ 	.word	0xffffffff


	//   ....[106]....
        /*064c*/ 	.word	0xffffffff


	//   ....[107]....
        /*0650*/ 	.word	0xffffffff


	//   ....[108]....
        /*0654*/ 	.word	0xffffffff


	//   ....[109]....
        /*0658*/ 	.word	0xffffffff


	//   ....[110]....
        /*065c*/ 	.word	0xffffffff


	//   ....[111]....
        /*0660*/ 	.word	0xffffffff


	//   ....[112]....
        /*0664*/ 	.word	0xffffffff


	//   ....[113]....
        /*0668*/ 	.word	0xffffffff


	//   ....[114]....
        /*066c*/ 	.word	0xffffffff


	//   ....[115]....
        /*0670*/ 	.word	0xffffffff


	//   ....[116]....
        /*0674*/ 	.word	0xffffffff


	//   ....[117]....
        /*0678*/ 	.word	0xffffffff


	//   ....[118]....
        /*067c*/ 	.word	0xffffffff


	//   ....[119]....
        /*0680*/ 	.word	0xffffffff


	//   ....[120]....
        /*0684*/ 	.word	0xffffffff


	//   ....[121]....
        /*0688*/ 	.word	0xffffffff


	//   ....[122]....
        /*068c*/ 	.word	0xffffffff


	//   ....[123]....
        /*0690*/ 	.word	0xffffffff


	//   ....[124]....
        /*0694*/ 	.word	0xffffffff


	//   ....[125]....
        /*0698*/ 	.word	0xffffffff


	//   ....[126]....
        /*069c*/ 	.word	0xffffffff


	//   ....[127]....
        /*06a0*/ 	.word	0xffffffff


	//   ....[128]....
        /*06a4*/ 	.word	0xffffffff


	//   ....[129]....
        /*06a8*/ 	.word	0xffffffff


	//   ....[130]....
        /*06ac*/ 	.word	0xffffffff


	//   ....[131]....
        /*06b0*/ 	.word	0xffffffff


	//   ....[132]....
        /*06b4*/ 	.word	0xffffffff


	//   ....[133]....
        /*06b8*/ 	.word	0xffffffff


	//   ....[134]....
        /*06bc*/ 	.word	0xffffffff


	//   ....[135]....
        /*06c0*/ 	.word	0xffffffff


	//   ....[136]....
        /*06c4*/ 	.word	0xffffffff


	//   ....[137]....
        /*06c8*/ 	.word	0xffffffff


	//   ....[138]....
        /*06cc*/ 	.word	0xffffffff


	//   ....[139]....
        /*06d0*/ 	.word	0xffffffff


	//   ....[140]....
        /*06d4*/ 	.word	0xffffffff


	//   ....[141]....
        /*06d8*/ 	.word	0xffffffff


	//   ....[142]....
        /*06dc*/ 	.word	0xffffffff


	//   ....[143]....
        /*06e0*/ 	.word	0xffffffff


	//   ....[144]....
        /*06e4*/ 	.word	0xffffffff


	//   ....[145]....
        /*06e8*/ 	.word	0xffffffff


	//   ....[146]....
        /*06ec*/ 	.word	0xffffffff


	//   ....[147]....
        /*06f0*/ 	.word	0xffffffff


	//   ....[148]....
        /*06f4*/ 	.word	0xffffffff


	//   ....[149]....
        /*06f8*/ 	.word	0xffffffff


	//   ....[150]....
        /*06fc*/ 	.word	0xffffffff


	//   ....[151]....
        /*0700*/ 	.word	0xffffffff


	//   ....[152]....
        /*0704*/ 	.word	0xffffffff


	//   ....[153]....
        /*0708*/ 	.word	0xffffffff


	//   ....[154]....
        /*070c*/ 	.word	0xffffffff


	//   ....[155]....
        /*0710*/ 	.word	0xffffffff


	//   ....[156]....
        /*0714*/ 	.word	0xffffffff


	//   ....[157]....
        /*0718*/ 	.word	0xffffffff


	//   ....[158]....
        /*071c*/ 	.word	0xffffffff


	//   ....[159]....
        /*0720*/ 	.word	0xffffffff


	//   ....[160]....
        /*0724*/ 	.word	0xffffffff


	//   ....[161]....
        /*0728*/ 	.word	0xffffffff


	//   ....[162]....
        /*072c*/ 	.word	0xffffffff


	//   ....[163]....
        /*0730*/ 	.word	0xffffffff


	//   ....[164]....
        /*0734*/ 	.word	0xffffffff


	//   ....[165]....
        /*0738*/ 	.word	0xffffffff


	//   ....[166]....
        /*073c*/ 	.word	0xffffffff


	//   ....[167]....
        /*0740*/ 	.word	0xffffffff


	//   ....[168]....
        /*0744*/ 	.word	0xffffffff


	//   ....[169]....
        /*0748*/ 	.word	0xffffffff


	//   ....[170]....
        /*074c*/ 	.word	0xffffffff


	//   ....[171]....
        /*0750*/ 	.word	0xffffffff


	//   ....[172]....
        /*0754*/ 	.word	0xffffffff


	//   ....[173]....
        /*0758*/ 	.word	0xffffffff


	//   ....[174]....
        /*075c*/ 	.word	0xffffffff


	//   ....[175]....
        /*0760*/ 	.word	0xffffffff


	//   ....[176]....
        /*0764*/ 	.word	0xffffffff


	//   ....[177]....
        /*0768*/ 	.word	0xffffffff


	//   ....[178]....
        /*076c*/ 	.word	0xffffffff


	//   ....[179]....
        /*0770*/ 	.word	0xffffffff


	//   ....[180]....
        /*0774*/ 	.word	0xffffffff


	//   ....[181]....
        /*0778*/ 	.word	0xffffffff


	//   ....[182]....
        /*077c*/ 	.word	0xffffffff


	//   ....[183]....
        /*0780*/ 	.word	0xffffffff


	//   ....[184]....
        /*0784*/ 	.word	0xffffffff


	//   ....[185]....
        /*0788*/ 	.word	0xffffffff


	//   ....[186]....
        /*078c*/ 	.word	0xffffffff


	//   ....[187]....
        /*0790*/ 	.word	0xffffffff


	//   ....[188]....
        /*0794*/ 	.word	0xffffffff


	//   ....[189]....
        /*0798*/ 	.word	0xffffffff


	//   ....[190]....
        /*079c*/ 	.word	0xffffffff


	//   ....[191]....
        /*07a0*/ 	.word	0xffffffff


	//   ....[192]....
        /*07a4*/ 	.word	0xffffffff


	//   ....[193]....
        /*07a8*/ 	.word	0x0500000f


	//   ....[194]....
        /*07ac*/ 	.word	0x0500000f


	//   ....[195]....
        /*07b0*/ 	.word	0x0500000f


	//   ....[196]....
        /*07b4*/ 	.word	0x0500000f


	//   ....[197]....
        /*07b8*/ 	.word	0x0500000f


	//   ....[198]....
        /*07bc*/ 	.word	0x0500000f


	//   ....[199]....
        /*07c0*/ 	.word	0x0500000f


	//   ....[200]....
        /*07c4*/ 	.word	0x0500000f


	//   ....[201]....
        /*07c8*/ 	.word	0x0500000f


	//   ....[202]....
        /*07cc*/ 	.word	0x0500000f


	//   ....[203]....
        /*07d0*/ 	.word	0x0500000f


	//   ....[204]....
        /*07d4*/ 	.word	0x0500000f


	//   ....[205]....
        /*07d8*/ 	.word	0x0500000f


	//   ....[206]....
        /*07dc*/ 	.word	0x0500000f


	//   ....[207]....
        /*07e0*/ 	.word	0x0500000f


	//   ....[208]....
        /*07e4*/ 	.word	0x0500000f


	//   ....[209]....
        /*07e8*/ 	.word	0x0500000f


	//   ....[210]....
        /*07ec*/ 	.word	0x0500000f


	//   ....[211]....
        /*07f0*/ 	.word	0x0500000f


	//   ....[212]....
        /*07f4*/ 	.word	0x0500000f


	//   ....[213]....
        /*07f8*/ 	.word	0x0500000f


	//   ....[214]....
        /*07fc*/ 	.word	0x0500000f


	//   ....[215]....
        /*0800*/ 	.word	0x0500000f


	//   ....[216]....
        /*0804*/ 	.word	0x0500000f


	//   ....[217]....
        /*0808*/ 	.word	0x0500000f


	//   ....[218]....
        /*080c*/ 	.word	0x0500000f


	//   ....[219]....
        /*0810*/ 	.word	0x0500000f


	//   ....[220]....
        /*0814*/ 	.word	0x0500000f


	//   ....[221]....
        /*0818*/ 	.word	0x0500000f


	//   ....[222]....
        /*081c*/ 	.word	0x0500000f


	//   ....[223]....
        /*0820*/ 	.word	0x0500000f


	//   ....[224]....
        /*0824*/ 	.word	0x0500000f


	//   ....[225]....
        /*0828*/ 	.word	0x0500000f


	//   ....[226]....
        /*082c*/ 	.word	0x0500000f


	//   ....[227]....
        /*0830*/ 	.word	0x0500000f


	//   ....[228]....
        /*0834*/ 	.word	0x0500000f


	//   ....[229]....
        /*0838*/ 	.word	0x0500000f


	//   ....[230]....
        /*083c*/ 	.word	0x0500000f


	//   ....[231]....
        /*0840*/ 	.word	0x0500000f


	//   ....[232]....
        /*0844*/ 	.word	0x0500000f


	//   ....[233]....
        /*0848*/ 	.word	0x0500000f


	//   ....[234]....
        /*084c*/ 	.word	0x0500000f


	//   ....[235]....
        /*0850*/ 	.word	0x0500000f


	//   ....[236]....
        /*0854*/ 	.word	0x0500000f


	//   ....[237]....
        /*0858*/ 	.word	0x0500000f


	//   ....[238]....
        /*085c*/ 	.word	0x0500000f


	//   ....[239]....
        /*0860*/ 	.word	0x0500000f


	//   ....[240]....
        /*0864*/ 	.word	0x0500000f


	//   ....[241]....
        /*0868*/ 	.word	0x0500000f


	//   ....[242]....
        /*086c*/ 	.word	0x0500000f


	//   ....[243]....
        /*0870*/ 	.word	0x0500000f


	//   ....[244]....
        /*0874*/ 	.word	0x0500000f


	//   ....[245]....
        /*0878*/ 	.word	0x0500000f


	//   ....[246]....
        /*087c*/ 	.word	0x0500000f


	//   ....[247]....
        /*0880*/ 	.word	0x0500000f


	//   ....[248]....
        /*0884*/ 	.word	0x0500000f


	//   ....[249]....
        /*0888*/ 	.word	0x0500000f


	//   ....[250]....
        /*088c*/ 	.word	0x0500000f


	//   ....[251]....
        /*0890*/ 	.word	0x0500000f


	//   ....[252]....
        /*0894*/ 	.word	0x0500000f


	//   ....[253]....
        /*0898*/ 	.word	0x0500000f


	//   ....[254]....
        /*089c*/ 	.word	0x0500000f


	//   ....[255]....
        /*08a0*/ 	.word	0x0500000f


	//   ....[0]....
        /*08a4*/ 	.word	0x0500000f


	//   ....[1]....
        /*08a8*/ 	.word	0x0500000f


	//   ....[2]....
        /*08ac*/ 	.word	0x0500000f


	//   ....[3]....
        /*08b0*/ 	.word	0x0500000f


	//   ....[4]....
        /*08b4*/ 	.word	0x0500000f


	//   ....[5]....
        /*08b8*/ 	.word	0x0500000f


	//   ....[6]....
        /*08bc*/ 	.word	0x0500000f


	//   ....[7]....
        /*08c0*/ 	.word	0x0500000f


	//   ....[8]....
        /*08c4*/ 	.word	0x0500000f


	//   ....[9]....
        /*08c8*/ 	.word	0x0500000f


	//   ....[10]....
        /*08cc*/ 	.word	0x0500000f


	//   ....[11]....
        /*08d0*/ 	.word	0x0500000f


	//   ....[12]....
        /*08d4*/ 	.word	0x0500000f


	//   ....[13]....
        /*08d8*/ 	.word	0x0500000f


	//   ....[14]....
        /*08dc*/ 	.word	0x0500000f


	//   ....[15]....
        /*08e0*/ 	.word	0x0500000f


	//   ....[16]....
        /*08e4*/ 	.word	0x0500000f


	//   ....[17]....
        /*08e8*/ 	.word	0x0500000f


	//   ....[18]....
        /*08ec*/ 	.word	0x0500000f


	//   ....[19]....
        /*08f0*/ 	.word	0x0500000f


	//   ....[20]....
        /*08f4*/ 	.word	0x0500000f


	//   ....[21]....
        /*08f8*/ 	.word	0x0500000f


	//   ....[22]....
        /*08fc*/ 	.word	0x0500000f


	//   ....[23]....
        /*0900*/ 	.word	0x0500000f


	//   ....[24]....
        /*0904*/ 	.word	0x0500000f


	//   ....[25]....
        /*0908*/ 	.word	0x0500000f


	//   ....[26]....
        /*090c*/ 	.word	0x0500000f


	//   ....[27]....
        /*0910*/ 	.word	0x0500000f


	//   ....[28]....
        /*0914*/ 	.word	0x0500000f


	//   ....[29]....
        /*0918*/ 	.word	0x0500000f


	//   ....[30]....
        /*091c*/ 	.word	0x0500000f


	//   ....[31]....
        /*0920*/ 	.word	0x0500000f


	//   ....[32]....
        /*0924*/ 	.word	0x0500000f


	//   ....[33]....
        /*0928*/ 	.word	0x0500000f


	//   ....[34]....
        /*092c*/ 	.word	0x0500000f


	//   ....[35]....
        /*0930*/ 	.word	0x0500000f


	//   ....[36]....
        /*0934*/ 	.word	0x0500000f


	//   ....[37]....
        /*0938*/ 	.word	0x0500000f


	//   ....[38]....
        /*093c*/ 	.word	0x0500000f


	//   ....[39]....
        /*0940*/ 	.word	0x0500000f


	//   ....[40]....
        /*0944*/ 	.word	0x0500000f


	//   ....[41]....
        /*0948*/ 	.word	0x0500000f


	//   ....[42]....
        /*094c*/ 	.word	0x0500000f


	//   ....[43]....
        /*0950*/ 	.word	0x0500000f


	//   ....[44]....
        /*0954*/ 	.word	0x0500000f


	//   ....[45]....
        /*0958*/ 	.word	0x0500000f


	//   ....[46]....
        /*095c*/ 	.word	0x0500000f


	//   ....[47]....
        /*0960*/ 	.word	0x0500000f


	//   ....[48]....
        /*0964*/ 	.word	0x0500000f


	//   ....[49]....
        /*0968*/ 	.word	0x0500000f


	//   ....[50]....
        /*096c*/ 	.word	0x0500000f


	//   ....[51]....
        /*0970*/ 	.word	0x0500000f


	//   ....[52]....
        /*0974*/ 	.word	0x0500000f


	//   ....[53]....
        /*0978*/ 	.word	0x0500000f


	//   ....[54]....
        /*097c*/ 	.word	0x0500000f


	//   ....[55]....
        /*0980*/ 	.word	0x0500000f


	//   ....[56]....
        /*0984*/ 	.word	0x0500000f


	//   ....[57]....
        /*0988*/ 	.word	0x0500000f


	//   ....[58]....
        /*098c*/ 	.word	0x0500000f


	//   ....[59]....
        /*0990*/ 	.word	0x0500000f


	//   ....[60]....
        /*0994*/ 	.word	0x0500000f


	//   ....[61]....
        /*0998*/ 	.word	0x0500000f


	//   ....[62]....
        /*099c*/ 	.word	0x0500000f


	//   ....[63]....
        /*09a0*/ 	.word	0x0500000f


	//   ....[64]....
        /*09a4*/ 	.word	0x0500000f


	//   ....[65]....
        /*09a8*/ 	.word	0x0500000f


	//   ....[66]....
        /*09ac*/ 	.word	0x0500000f


	//   ....[67]....
        /*09b0*/ 	.word	0x0500000f


	//   ....[68]....
        /*09b4*/ 	.word	0x0500000f


	//   ....[69]....
        /*09b8*/ 	.word	0x0500000f


	//   ....[70]....
        /*09bc*/ 	.word	0x0500000f


	//   ....[71]....
        /*09c0*/ 	.word	0x0500000f


	//   ....[72]....
        /*09c4*/ 	.word	0x0500000f


	//   ....[73]....
        /*09c8*/ 	.word	0x0500000f


	//   ....[74]....
        /*09cc*/ 	.word	0x0500000f


	//   ....[75]....
        /*09d0*/ 	.word	0x0500000f


	//   ....[76]....
        /*09d4*/ 	.word	0x0500000f


	//   ....[77]....
        /*09d8*/ 	.word	0x0500000f


	//   ....[78]....
        /*09dc*/ 	.word	0x0500000f


	//   ....[79]....
        /*09e0*/ 	.word	0x0500000f


	//   ....[80]....
        /*09e4*/ 	.word	0x0500000f


	//   ....[81]....
        /*09e8*/ 	.word	0x0500000f


	//   ....[82]....
        /*09ec*/ 	.word	0x0500000f


	//   ....[83]....
        /*09f0*/ 	.word	0x0500000f


	//   ....[84]....
        /*09f4*/ 	.word	0x0500000f


	//   ....[85]....
        /*09f8*/ 	.word	0x0500000f


	//   ....[86]....
        /*09fc*/ 	.word	0x0500000f


	//----- nvinfo : EIATTR_COOP_GROUP_INSTR_OFFSETS
	.align		4
.L_143:
        /*0a00*/ 	.byte	0x04, 0x28
        /*0a02*/ 	.short	(.L_145 - .L_144)


	//   ....[0]....
.L_144:
        /*0a04*/ 	.word	0x00000070


	//   ....[1]....
        /*0a08*/ 	.word	0x00000140


	//   ....[2]....
        /*0a0c*/ 	.word	0x00000190


	//   ....[3]....
        /*0a10*/ 	.word	0x000003c0


	//   ....[4]....
        /*0a14*/ 	.word	0x00000520


	//   ....[5]....
        /*0a18*/ 	.word	0x00000640


	//   ....[6]....
        /*0a1c*/ 	.word	0x000007a0


	//   ....[7]....
        /*0a20*/ 	.word	0x00002d50


	//   ....[8]....
        /*0a24*/ 	.word	0x00002d60


	//   ....[9]....
        /*0a28*/ 	.word	0x00003420


	//   ....[10]....
        /*0a2c*/ 	.word	0x00003430


	//   ....[11]....
        /*0a30*/ 	.word	0x00004090


	//   ....[12]....
        /*0a34*/ 	.word	0x000040a0


	//   ....[13]....
        /*0a38*/ 	.word	0x00004800


	//   ....[14]....
        /*0a3c*/ 	.word	0x00004810


	//   ....[15]....
        /*0a40*/ 	.word	0x00005210


	//   ....[16]....
        /*0a44*/ 	.word	0x00005220


	//   ....[17]....
        /*0a48*/ 	.word	0x00005330


	//   ....[18]....
        /*0a4c*/ 	.word	0x00005340


	//   ....[19]....
        /*0a50*/ 	.word	0x000056b0


	//   ....[20]....
        /*0a54*/ 	.word	0x000056d0


	//   ....[21]....
        /*0a58*/ 	.word	0x000057b0


	//   ....[22]....
        /*0a5c*/ 	.word	0x000057d0


	//   ....[23]....
        /*0a60*/ 	.word	0x00005e90


	//   ....[24]....
        /*0a64*/ 	.word	0x00006470


	//   ....[25]....
        /*0a68*/ 	.word	0x00006480


	//   ....[26]....
        /*0a6c*/ 	.word	0x00006490


	//   ....[27]....
        /*0a70*/ 	.word	0x000064a0


	//   ....[28]....
        /*0a74*/ 	.word	0x00007510


	//   ....[29]....
        /*0a78*/ 	.word	0x00007520


	//   ....[30]....
        /*0a7c*/ 	.word	0x00007530


	//   ....[31]....
        /*0a80*/ 	.word	0x00007540


	//   ....[32]....
        /*0a84*/ 	.word	0x00009920


	//   ....[33]....
        /*0a88*/ 	.word	0x00009940


	//   ....[34]....
        /*0a8c*/ 	.word	0x00009e50


	//   ....[35]....
        /*0a90*/ 	.word	0x00009e70


	//   ....[36]....
        /*0a94*/ 	.word	0x0000c010


	//   ....[37]....
        /*0a98*/ 	.word	0x0000c070


	//   ....[38]....
        /*0a9c*/ 	.word	0x0000c450


	//   ....[39]....
        /*0aa0*/ 	.word	0x0000c470


	//   ....[40]....
        /*0aa4*/ 	.word	0x0000d9f0


	//   ....[41]....
        /*0aa8*/ 	.word	0x0000da00


	//   ....[42]....
        /*0aac*/ 	.word	0x0000daa0


	//   ....[43]....
        /*0ab0*/ 	.word	0x0000dab0


	//   ....[44]....
        /*0ab4*/ 	.word	0x0000e8a0


	//   ....[45]....
        /*0ab8*/ 	.word	0x0000e8c0


	//   ....[46]....
        /*0abc*/ 	.word	0x0000e8d0


	//   ....[47]....
        /*0ac0*/ 	.word	0x0000e8e0


	//   ....[48]....
        /*0ac4*/ 	.word	0x0000ee40


	//   ....[49]....
        /*0ac8*/ 	.word	0x0000ee80


	//   ....[50]....
        /*0acc*/ 	.word	0x0000eeb0


	//   ....[51]....
        /*0ad0*/ 	.word	0x0000eee0


	//   ....[52]....
        /*0ad4*/ 	.word	0x0000ef00


	//   ....[53]....
        /*0ad8*/ 	.word	0x0000ef10


	//   ....[54]....
        /*0adc*/ 	.word	0x0000ef50


	//   ....[55]....
        /*0ae0*/ 	.word	0x0000ef80


	//   ....[56]....
        /*0ae4*/ 	.word	0x0000f430


	//   ....[57]....
        /*0ae8*/ 	.word	0x0000f440


	//   ....[58]....
        /*0aec*/ 	.word	0x0000f6c0


	//   ....[59]....
        /*0af0*/ 	.word	0x0000f6d0


	//   ....[60]....
        /*0af4*/ 	.word	0x000101c0


	//   ....[61]....
        /*0af8*/ 	.word	0x000101f0


	//   ....[62]....
        /*0afc*/ 	.word	0x00010210


	//   ....[63]....
        /*0b00*/ 	.word	0x00010240


	//   ....[64]....
        /*0b04*/ 	.word	0x00010270


	//   ....[65]....
        /*0b08*/ 	.word	0x00010280


	//   ....[66]....
        /*0b0c*/ 	.word	0x000102b0


	//   ....[67]....
        /*0b10*/ 	.word	0x00010320


	//   ....[68]....
        /*0b14*/ 	.word	0x00010440


	//   ....[69]....
        /*0b18*/ 	.word	0x00010670


	//   ....[70]....
        /*0b1c*/ 	.word	0x000106a0


	//   ....[71]....
        /*0b20*/ 	.word	0x000106d0


	//   ....[72]....
        /*0b24*/ 	.word	0x00010700


	//   ....[73]....
        /*0b28*/ 	.word	0x00010730


	//   ....[74]....
        /*0b2c*/ 	.word	0x00010760


	//   ....[75]....
        /*0b30*/ 	.word	0x000108f0


	//   ....[76]....
        /*0b34*/ 	.word	0x00010920


	//   ....[77]....
        /*0b38*/ 	.word	0x00010950


	//   ....[78]....
        /*0b3c*/ 	.word	0x00010980


	//   ....[79]....
        /*0b40*/ 	.word	0x000109b0


	//   ....[80]....
        /*0b44*/ 	.word	0x000109e0


	//   ....[81]....
        /*0b48*/ 	.word	0x00010a70


	//   ....[82]....
        /*0b4c*/ 	.word	0x00010aa0


	//   ....[83]....
        /*0b50*/ 	.word	0x00010ab0


	//   ....[84]....
        /*0b54*/ 	.word	0x00010b50


	//   ....[85]....
        /*0b58*/ 	.word	0x00011ae0


	//   ....[86]....
        /*0b5c*/ 	.word	0x000135c0


	//   ....[87]....
        /*0b60*/ 	.word	0x000135e0


	//   ....[88]....
        /*0b64*/ 	.word	0x00013670


	//   ....[89]....
        /*0b68*/ 	.word	0x00013690


	//   ....[90]....
        /*0b6c*/ 	.word	0x00013710


	//   ....[91]....
        /*0b70*/ 	.word	0x00013730


	//   ....[92]....
        /*0b74*/ 	.word	0x000137b0


	//   ....[93]....
        /*0b78*/ 	.word	0x000137d0


	//   ....[94]....
        /*0b7c*/ 	.word	0x00013850


	//   ....[95]....
        /*0b80*/ 	.word	0x00013870


	//   ....[96]....
        /*0b84*/ 	.word	0x000138f0


	//   ....[97]....
        /*0b88*/ 	.word	0x00013910


	//   ....[98]....
        /*0b8c*/ 	.word	0x00013990


	//   ....[99]....
        /*0b90*/ 	.word	0x000139b0


	//   ....[100]....
        /*0b94*/ 	.word	0x000139c0


	//   ....[101]....
        /*0b98*/ 	.word	0x000139d0


	//   ....[102]....
        /*0b9c*/ 	.word	0x000142f0


	//   ....[103]....
        /*0ba0*/ 	.word	0x00014320


	//   ....[104]....
        /*0ba4*/ 	.word	0x00014340


	//   ....[105]....
        /*0ba8*/ 	.word	0x000143c0


	//   ....[106]....
        /*0bac*/ 	.word	0x000143e0


	//   ....[107]....
        /*0bb0*/ 	.word	0x00014460


	//   ....[108]....
        /*0bb4*/ 	.word	0x00014480


	//   ....[109]....
        /*0bb8*/ 	.word	0x00014500


	//   ....[110]....
        /*0bbc*/ 	.word	0x00014520


	//   ....[111]....
        /*0bc0*/ 	.word	0x000145a0


	//   ....[112]....
        /*0bc4*/ 	.word	0x000145c0


	//   ....[113]....
        /*0bc8*/ 	.word	0x00014640


	//   ....[114]....
        /*0bcc*/ 	.word	0x00014660


	//   ....[115]....
        /*0bd0*/ 	.word	0x000146e0


	//   ....[116]....
        /*0bd4*/ 	.word	0x00014700


	//   ....[117]....
        /*0bd8*/ 	.word	0x00014710


	//   ....[118]....
        /*0bdc*/ 	.word	0x00014780


	//   ....[119]....
        /*0be0*/ 	.word	0x000147d0


	//   ....[120]....
        /*0be4*/ 	.word	0x00014860


	//   ....[121]....
        /*0be8*/ 	.word	0x00014890


	//   ....[122]....
        /*0bec*/ 	.word	0x000148a0


	//   ....[123]....
        /*0bf0*/ 	.word	0x00014910


	//   ....[124]....
        /*0bf4*/ 	.word	0x00014920


	//   ....[125]....
        /*0bf8*/ 	.word	0x00014930


	//   ....[126]....
        /*0bfc*/ 	.word	0x00015120


	//   ....[127]....
        /*0c00*/ 	.word	0x00015140


	//   ....[128]....
        /*0c04*/ 	.word	0x000151b0


	//   ....[129]....
        /*0c08*/ 	.word	0x000151c0


	//   ....[130]....
        /*0c0c*/ 	.word	0x00015200


	//   ....[131]....
        /*0c10*/ 	.word	0x00015210


	//   ....[132]....
        /*0c14*/ 	.word	0x00015250


	//   ....[133]....
        /*0c18*/ 	.word	0x00015260


	//   ....[134]....
        /*0c1c*/ 	.word	0x000152a0


	//   ....[135]....
        /*0c20*/ 	.word	0x000152b0


	//   ....[136]....
        /*0c24*/ 	.word	0x000152f0


	//   ....[137]....
        /*0c28*/ 	.word	0x00015300


	//   ....[138]....
        /*0c2c*/ 	.word	0x00015340


	//   ....[139]....
        /*0c30*/ 	.word	0x00015350


	//   ....[140]....
        /*0c34*/ 	.word	0x00015360


	//   ....[141]....
        /*0c38*/ 	.word	0x000153a0


	//   ....[142]....
        /*0c3c*/ 	.word	0x00015650


	//   ....[143]....
        /*0c40*/ 	.word	0x00015680


	//   ....[144]....
        /*0c44*/ 	.word	0x000156e0


	//   ....[145]....
        /*0c48*/ 	.word	0x000156f0


	//   ....[146]....
        /*0c4c*/ 	.word	0x00015740


	//   ....[147]....
        /*0c50*/ 	.word	0x00015750


	//   ....[148]....
        /*0c54*/ 	.word	0x000157a0


	//   ....[149]....
        /*0c58*/ 	.word	0x000157b0


	//   ....[150]....
        /*0c5c*/ 	.word	0x00015800


	//   ....[151]....
        /*0c60*/ 	.word	0x00015810


	//   ....[152]....
        /*0c64*/ 	.word	0x00015860


	//   ....[153]....
        /*0c68*/ 	.word	0x00015870


	//   ....[154]....
        /*0c6c*/ 	.word	0x000158c0


	//   ....[155]....
        /*0c70*/ 	.word	0x000158d0


	//   ....[156]....
        /*0c74*/ 	.word	0x000158e0


	//   ....[157]....
        /*0c78*/ 	.word	0x00015920


	//   ....[158]....
        /*0c7c*/ 	.word	0x00015ef0


	//   ....[159]....
        /*0c80*/ 	.word	0x00015f30


	//   ....[160]....
        /*0c84*/ 	.word	0x00015f50


	//   ....[161]....
        /*0c88*/ 	.word	0x00015f90


	//   ....[162]....
        /*0c8c*/ 	.word	0x00015fb0


	//   ....[163]....
        /*0c90*/ 	.word	0x00015ff0


	//   ....[164]....
        /*0c94*/ 	.word	0x00016010


	//   ....[165]....
        /*0c98*/ 	.word	0x00016050


	//   ....[166]....
        /*0c9c*/ 	.word	0x00016070


	//   ....[167]....
        /*0ca0*/ 	.word	0x000160b0


	//   ....[168]....
        /*0ca4*/ 	.word	0x000160d0


	//   ....[169]....
        /*0ca8*/ 	.word	0x00016110


	//   ....[170]....
        /*0cac*/ 	.word	0x00016130


	//   ....[171]....
        /*0cb0*/ 	.word	0x00016170


	//   ....[172]....
        /*0cb4*/ 	.word	0x00016190


	//   ....[173]....
        /*0cb8*/ 	.word	0x000161a0


	//   ....[174]....
        /*0cbc*/ 	.word	0x00016560


	//   ....[175]....
        /*0cc0*/ 	.word	0x00016590


	//   ....[176]....
        /*0cc4*/ 	.word	0x000165f0


	//   ....[177]....
        /*0cc8*/ 	.word	0x00016620


	//   ....[178]....
        /*0ccc*/ 	.word	0x00016650


	//   ....[179]....
        /*0cd0*/ 	.word	0x00016680


	//   ....[180]....
        /*0cd4*/ 	.word	0x000166b0


	//   ....[181]....
        /*0cd8*/ 	.word	0x000166e0


	//   ....[182]....
        /*0cdc*/ 	.word	0x00016880


	//   ....[183]....
        /*0ce0*/ 	.word	0x000168b0


	//   ....[184]....
        /*0ce4*/ 	.word	0x000168e0


	//   ....[185]....
        /*0ce8*/ 	.word	0x00016910


	//   ....[186]....
        /*0cec*/ 	.word	0x00016940


	//   ....[187]....
        /*0cf0*/ 	.word	0x00016970


	//   ....[188]....
        /*0cf4*/ 	.word	0x00016a30


	//   ....[189]....
        /*0cf8*/ 	.word	0x00016a50


	//   ....[190]....
        /*0cfc*/ 	.word	0x00016a60


	//   ....[191]....
        /*0d00*/ 	.word	0x00016ac0


	//   ....[192]....
        /*0d04*/ 	.word	0x000170e0


	//   ....[193]....
        /*0d08*/ 	.word	0x00017400


	//   ....[194]....
        /*0d0c*/ 	.word	0x00017490


	//   ....[195]....
        /*0d10*/ 	.word	0x00017520


	//   ....[196]....
        /*0d14*/ 	.word	0x000175b0


	//   ....[197]....
        /*0d18*/ 	.word	0x00017690


	//   ....[198]....
        /*0d1c*/ 	.word	0x00017720


	//   ....[199]....
        /*0d20*/ 	.word	0x000177c0


	//   ....[200]....
        /*0d24*/ 	.word	0x00017850


	//   ....[201]....
        /*0d28*/ 	.word	0x00017940


	//   ....[202]....
        /*0d2c*/ 	.word	0x000179d0


	//   ....[203]....
        /*0d30*/ 	.word	0x00017a70


	//   ....[204]....
        /*0d34*/ 	.word	0x00017b00


	//   ....[205]....
        /*0d38*/ 	.word	0x00017c40


	//   ....[206]....
        /*0d3c*/ 	.word	0x00017cf0


	//   ....[207]....
        /*0d40*/ 	.word	0x00017d80


	//   ....[208]....
        /*0d44*/ 	.word	0x00017dd0


	//   ....[209]....
        /*0d48*/ 	.word	0x00017e20


	//   ....[210]....
        /*0d4c*/ 	.word	0x00017f00


	//   ....[211]....
        /*0d50*/ 	.word	0x00017f90


	//   ....[212]....
        /*0d54*/ 	.word	0x00017fe0


	//   ....[213]....
        /*0d58*/ 	.word	0x00018030


	//   ....[214]....
        /*0d5c*/ 	.word	0x00018250


	//   ....[215]....
        /*0d60*/ 	.word	0x000182b0


	//   ....[216]....
        /*0d64*/ 	.word	0x00018370


	//   ....[217]....
        /*0d68*/ 	.word	0x000183e0


	//   ....[218]....
        /*0d6c*/ 	.word	0x00018440


	//   ....[219]....
        /*0d70*/ 	.word	0x000184f0


	//   ....[220]....
        /*0d74*/ 	.word	0x00018550


	//   ....[221]....
        /*0d78*/ 	.word	0x000185e0


	//   ....[222]....
        /*0d7c*/ 	.word	0x00018660


	//   ....[223]....
        /*0d80*/ 	.word	0x000186b0


	//   ....[224]....
        /*0d84*/ 	.word	0x00018740


	//   ....[225]....
        /*0d88*/ 	.word	0x000187d0


	//   ....[226]....
        /*0d8c*/ 	.word	0x00018870


	//   ....[227]....
        /*0d90*/ 	.word	0x00018910


	//   ....[228]....
        /*0d94*/ 	.word	0x00018970


	//   ....[229]....
        /*0d98*/ 	.word	0x000189e0


	//   ....[230]....
        /*0d9c*/ 	.word	0x00018a40


	//   ....[231]....
        /*0da0*/ 	.word	0x00018ab0


	//   ....[232]....
        /*0da4*/ 	.word	0x00018b70


	//   ....[233]....
        /*0da8*/ 	.word	0x00018bd0


	//   ....[234]....
        /*0dac*/ 	.word	0x00018c90


	//   ....[235]....
        /*0db0*/ 	.word	0x00018f70


	//   ....[236]....
        /*0db4*/ 	.word	0x00019060


	//   ....[237]....
        /*0db8*/ 	.word	0x00019100


	//   ....[238]....
        /*0dbc*/ 	.word	0x00019160


	//   ....[239]....
        /*0dc0*/ 	.word	0x00019250


	//   ....[240]....
        /*0dc4*/ 	.word	0x000192c0


	//   ....[241]....
        /*0dc8*/ 	.word	0x000193b0


	//   ....[242]....
        /*0dcc*/ 	.word	0x00019420


	//   ....[243]....
        /*0dd0*/ 	.word	0x00019510


	//   ....[244]....
        /*0dd4*/ 	.word	0x00019580


	//   ....[245]....
        /*0dd8*/ 	.word	0x00019670


	//   ....[246]....
        /*0ddc*/ 	.word	0x000196e0


	//   ....[247]....
        /*0de0*/ 	.word	0x000197d0


	//   ....[248]....
        /*0de4*/ 	.word	0x00019840


	//   ....[249]....
        /*0de8*/ 	.word	0x00019930


	//   ....[250]....
        /*0dec*/ 	.word	0x000199a0


	//   ....[251]....
        /*0df0*/ 	.word	0x00019a40


	//   ....[252]....
        /*0df4*/ 	.word	0x00019b30


	//   ....[253]....
        /*0df8*/ 	.word	0x00019ba0


	//   ....[254]....
        /*0dfc*/ 	.word	0x00019c00


	//   ....[255]....
        /*0e00*/ 	.word	0x00019cf0


	//   ....[0]....
        /*0e04*/ 	.word	0x00019d50


	//   ....[1]....
        /*0e08*/ 	.word	0x00019e50


	//   ....[2]....
        /*0e0c*/ 	.word	0x00019eb0


	//   ....[3]....
        /*0e10*/ 	.word	0x00019fb0


	//   ....[4]....
        /*0e14*/ 	.word	0x0001a010


	//   ....[5]....
        /*0e18*/ 	.word	0x0001a110


	//   ....[6]....
        /*0e1c*/ 	.word	0x0001a170


	//   ....[7]....
        /*0e20*/ 	.word	0x0001a270


	//   ....[8]....
        /*0e24*/ 	.word	0x0001a2d0


	//   ....[9]....
        /*0e28*/ 	.word	0x0001a3d0


	//   ....[10]....
        /*0e2c*/ 	.word	0x0001a430


	//   ....[11]....
        /*0e30*/ 	.word	0x0001a530


	//   ....[12]....
        /*0e34*/ 	.word	0x0001a590


	//   ....[13]....
        /*0e38*/ 	.word	0x0001a680


	//   ....[14]....
        /*0e3c*/ 	.word	0x0001a6e0


	//   ....[15]....
        /*0e40*/ 	.word	0x0001a7c0


	//   ....[16]....
        /*0e44*/ 	.word	0x0001a820


	//   ....[17]....
        /*0e48*/ 	.word	0x0001a8f0


	//   ....[18]....
        /*0e4c*/ 	.word	0x0001a950


	//   ....[19]....
        /*0e50*/ 	.word	0x0001aa10


	//   ....[20]....
        /*0e54*/ 	.word	0x0001ab50


	//   ....[21]....
        /*0e58*/ 	.word	0x0001ac00


	//   ....[22]....
        /*0e5c*/ 	.word	0x0001ac70


	//   ....[23]....
        /*0e60*/ 	.word	0x0001ad40


	//   ....[24]....
        /*0e64*/ 	.word	0x0001ada0


	//   ....[25]....
        /*0e68*/ 	.word	0x0001ae50


	//   ....[26]....
        /*0e6c*/ 	.word	0x0001aeb0


	//   ....[27]....
        /*0e70*/ 	.word	0x0001af60


	//   ....[28]....
        /*0e74*/ 	.word	0x0001afc0


	//   ....[29]....
        /*0e78*/ 	.word	0x0001b070


	//   ....[30]....
        /*0e7c*/ 	.word	0x0001b0d0


	//   ....[31]....
        /*0e80*/ 	.word	0x0001b180


	//   ....[32]....
        /*0e84*/ 	.word	0x0001b1e0


	//   ....[33]....
        /*0e88*/ 	.word	0x0001b290


	//   ....[34]....
        /*0e8c*/ 	.word	0x0001b2f0


	//   ....[35]....
        /*0e90*/ 	.word	0x0001b3a0


	//   ....[36]....
        /*0e94*/ 	.word	0x0001b490


	//   ....[37]....
        /*0e98*/ 	.word	0x0001b540


	//   ....[38]....
        /*0e9c*/ 	.word	0x0001b5a0


	//   ....[39]....
        /*0ea0*/ 	.word	0x0001b660


	//   ....[40]....
        /*0ea4*/ 	.word	0x0001b6c0


	//   ....[41]....
        /*0ea8*/ 	.word	0x0001b780


	//   ....[42]....
        /*0eac*/ 	.word	0x0001b7e0


	//   ....[43]....
        /*0eb0*/ 	.word	0x0001b8a0


	//   ....[44]....
        /*0eb4*/ 	.word	0x0001b900


	//   ....[45]....
        /*0eb8*/ 	.word	0x0001b9c0


	//   ....[46]....
        /*0ebc*/ 	.word	0x0001ba20


	//   ....[47]....
        /*0ec0*/ 	.word	0x0001bae0


	//   ....[48]....
        /*0ec4*/ 	.word	0x0001bb40


	//   ....[49]....
        /*0ec8*/ 	.word	0x0001bc00


	//   ....[50]....
        /*0ecc*/ 	.word	0x0001bc60


	//   ....[51]....
        /*0ed0*/ 	.word	0x0001bd10


	//   ....[52]....
        /*0ed4*/ 	.word	0x0001be00


	//   ....[53]....
        /*0ed8*/ 	.word	0x0001bec0


	//   ....[54]....
        /*0edc*/ 	.word	0x0001bf20


	//   ....[55]....
        /*0ee0*/ 	.word	0x0001bfd0


	//   ....[56]....
        /*0ee4*/ 	.word	0x0001c030


	//   ....[57]....
        /*0ee8*/ 	.word	0x0001c0e0


	//   ....[58]....
        /*0eec*/ 	.word	0x0001c140


	//   ....[59]....
        /*0ef0*/ 	.word	0x0001c1f0


	//   ....[60]....
        /*0ef4*/ 	.word	0x0001c250


	//   ....[61]....
        /*0ef8*/ 	.word	0x0001c300


	//   ....[62]....
        /*0efc*/ 	.word	0x0001c360


	//   ....[63]....
        /*0f00*/ 	.word	0x0001c410


	//   ....[64]....
        /*0f04*/ 	.word	0x0001c470


	//   ....[65]....
        /*0f08*/ 	.word	0x0001c520


	//   ....[66]....
        /*0f0c*/ 	.word	0x0001c580


	//   ....[67]....
        /*0f10*/ 	.word	0x0001c620


	//   ....[68]....
        /*0f14*/ 	.word	0x0001c6b0


	//   ....[69]....
        /*0f18*/ 	.word	0x0001c750


	//   ....[70]....
        /*0f1c*/ 	.word	0x0001c8d0


	//   ....[71]....
        /*0f20*/ 	.word	0x0001c940


	//   ....[72]....
        /*0f24*/ 	.word	0x0001c9b0


	//   ....[73]....
        /*0f28*/ 	.word	0x0001ca20


	//   ....[74]....
        /*0f2c*/ 	.word	0x0001ca90


	//   ....[75]....
        /*0f30*/ 	.word	0x0001cb10


	//   ....[76]....
        /*0f34*/ 	.word	0x0001cb90


	//   ....[77]....
        /*0f38*/ 	.word	0x0001cc20


	//   ....[78]....
        /*0f3c*/ 	.word	0x0001cc90


	//   ....[79]....
        /*0f40*/ 	.word	0x0001cd00


	//   ....[80]....
        /*0f44*/ 	.word	0x0001cd70


	//   ....[81]....
        /*0f48*/ 	.word	0x0001cdf0


	//   ....[82]....
        /*0f4c*/ 	.word	0x0001ce60


	//   ....[83]....
        /*0f50*/ 	.word	0x0001cf00


	//   ....[84]....
        /*0f54*/ 	.word	0x0001cf50


	//   ....[85]....
        /*0f58*/ 	.word	0x0001cfe0


	//   ....[86]....
        /*0f5c*/ 	.word	0x0001d110


	//----- nvinfo : EIATTR_REG_RECONFIG
	.align		4
.L_145:
        /*0f60*/ 	.byte	0x01, 0x54
	.zero		2


	//----- nvinfo : EIATTR_SYSCALL_OFFSETS
	.align		4
        /*0f64*/ 	.byte	0x04, 0x46
        /*0f66*/ 	.short	(.L_147 - .L_146)


	//   ....[0]....
.L_146:
        /*0f68*/ 	.word	0x00001ae0


	//   ....[1]....
        /*0f6c*/ 	.word	0x00001c30


	//   ....[2]....
        /*0f70*/ 	.word	0x00006060


	//   ....[3]....
        /*0f74*/ 	.word	0x000063e0


	//   ....[4]....
        /*0f78*/ 	.word	0x00012c20


	//   ....[5]....
        /*0f7c*/ 	.word	0x00012d70


	//   ....[6]....
        /*0f80*/ 	.word	0x00012e60


	//   ....[7]....
        /*0f84*/ 	.word	0x00013e00


	//----- nvinfo : EIATTR_MBARRIER_INSTR_OFFSETS
	.align		4
.L_147:
        /*0f88*/ 	.byte	0x04, 0x39
        /*0f8a*/ 	.short	(.L_149 - .L_148)


	//   ....[0]....
.L_148:
        /*0f8c*/ 	.word	0x00000270
        /*0f90*/ 	.word	0x000000ff
        /*0f94*/ 	.word	0x00016800
        /*0f98*/ 	.short	0x0100
        /*0f9a*/ 	.byte	0x08
	.zero		1


	//   ....[1]....
        /*0f9c*/ 	.word	0x00000280
        /*0fa0*/ 	.word	0x000000ff
        /*0fa4*/ 	.word	0x00016820
        /*0fa8*/ 	.short	0x0100
        /*0faa*/ 	.byte	0x08
	.zero		1


	//   ....[2]....
        /*0fac*/ 	.word	0x00000370
        /*0fb0*/ 	.word	0x000000ff
        /*0fb4*/ 	.word	0x00016830
        /*0fb8*/ 	.short	0x0100
        /*0fba*/ 	.byte	0x08
	.zero		1


	//   ....[3]....
        /*0fbc*/ 	.word	0x00000380
        /*0fc0*/ 	.word	0x000000ff
        /*0fc4*/ 	.word	0x00016840
        /*0fc8*/ 	.short	0x0100
        /*0fca*/ 	.byte	0x08
	.zero		1


	//   ....[4]....
        /*0fcc*/ 	.word	0x00000390
        /*0fd0*/ 	.word	0x000000ff
        /*0fd4*/ 	.word	0x00016838
        /*0fd8*/ 	.short	0x0100
        /*0fda*/ 	.byte	0x08
	.zero		1


	//   ....[5]....
        /*0fdc*/ 	.word	0x000003a0
        /*0fe0*/ 	.word	0x000000ff
        /*0fe4*/ 	.word	0x00016848
        /*0fe8*/ 	.short	0x0100
        /*0fea*/ 	.byte	0x08
	.zero		1


	//   ....[6]....
        /*0fec*/ 	.word	0x000004d0
        /*0ff0*/ 	.word	0x000000ff
        /*0ff4*/ 	.word	0x00016850
        /*0ff8*/ 	.short	0x0100
        /*0ffa*/ 	.byte	0x08
	.zero		1


	//   ....[7]....
        /*0ffc*/ 	.word	0x000004e0
        /*1000*/ 	.word	0x000000ff
        /*1004*/ 	.word	0x00016860
        /*1008*/ 	.short	0x0100
        /*100a*/ 	.byte	0x08
	.zero		1


	//   ....[8]....
        /*100c*/ 	.word	0x000004f0
        /*1010*/ 	.word	0x000000ff
        /*1014*/ 	.word	0x00016858
        /*1018*/ 	.short	0x0100
        /*101a*/ 	.byte	0x08
	.zero		1


	//   ....[9]....
        /*101c*/ 	.word	0x00000500
        /*1020*/ 	.word	0x000000ff
        /*1024*/ 	.word	0x00016868
        /*1028*/ 	.short	0x0100
        /*102a*/ 	.byte	0x08
	.zero		1


	//   ....[10]....
        /*102c*/ 	.word	0x000005f0
        /*1030*/ 	.word	0x000000ff
        /*1034*/ 	.word	0x00016870
        /*1038*/ 	.short	0x0100
        /*103a*/ 	.byte	0x06
	.zero		1


	//   ....[11]....
        /*103c*/ 	.word	0x00000600
        /*1040*/ 	.word	0x000000ff
        /*1044*/ 	.word	0x00016880
        /*1048*/ 	.short	0x0100
        /*104a*/ 	.byte	0x06
	.zero		1


	//   ....[12]....
        /*104c*/ 	.word	0x00000610
        /*1050*/ 	.word	0x000000ff
        /*1054*/ 	.word	0x00016878
        /*1058*/ 	.short	0x0100
        /*105a*/ 	.byte	0x06
	.zero		1


	//   ....[13]....
        /*105c*/ 	.word	0x00000620
        /*1060*/ 	.word	0x000000ff
        /*1064*/ 	.word	0x00016888
        /*1068*/ 	.short	0x0100
        /*106a*/ 	.byte	0x06
	.zero		1


	//   ....[14]....
        /*106c*/ 	.word	0x00000750
        /*1070*/ 	.word	0x000000ff
        /*1074*/ 	.word	0x00016890
        /*1078*/ 	.short	0x0100
        /*107a*/ 	.byte	0x08
	.zero		1


	//   ....[15]....
        /*107c*/ 	.word	0x00000760
        /*1080*/ 	.word	0x000000ff
        /*1084*/ 	.word	0x000168a0
        /*1088*/ 	.short	0x0100
        /*108a*/ 	.byte	0x08
	.zero		1


	//   ....[16]....
        /*108c*/ 	.word	0x00000770
        /*1090*/ 	.word	0x000000ff
        /*1094*/ 	.word	0x00016898
        /*1098*/ 	.short	0x0100
        /*109a*/ 	.byte	0x08
	.zero		1


	//   ....[17]....
        /*109c*/ 	.word	0x00000780
        /*10a0*/ 	.word	0x000000ff
        /*10a4*/ 	.word	0x000168a8
        /*10a8*/ 	.short	0x0100
        /*10aa*/ 	.byte	0x08
	.zero		1


	//   ....[18]....
        /*10ac*/ 	.word	0x000008b0
        /*10b0*/ 	.word	0x000000ff
        /*10b4*/ 	.word	0x000168b0
        /*10b8*/ 	.short	0x0100
        /*10ba*/ 	.byte	0x08
	.zero		1


	//   ....[19]....
        /*10bc*/ 	.word	0x000008c0
        /*10c0*/ 	.word	0x000000ff
        /*10c4*/ 	.word	0x000168c0
        /*10c8*/ 	.short	0x0100
        /*10ca*/ 	.byte	0x08
	.zero		1


	//   ....[20]....
        /*10cc*/ 	.word	0x000008d0
        /*10d0*/ 	.word	0x000000ff
        /*10d4*/ 	.word	0x000168b8
        /*10d8*/ 	.short	0x0100
        /*10da*/ 	.byte	0x08
	.zero		1


	//   ....[21]....
        /*10dc*/ 	.word	0x000008e0
        /*10e0*/ 	.word	0x000000ff
        /*10e4*/ 	.word	0x000168c8
        /*10e8*/ 	.short	0x0100
        /*10ea*/ 	.byte	0x08
	.zero		1


	//   ....[22]....
        /*10ec*/ 	.word	0x00002d00
        /*10f0*/ 	.word	0x00000046
        /*10f4*/ 	.word	0x00016890
        /*10f8*/ 	.short	0x010a
        /*10fa*/ 	.byte	0x3f
	.zero		1


	//   ....[23]....
        /*10fc*/ 	.word	0x00004030
        /*1100*/ 	.word	0x00000046
        /*1104*/ 	.word	0x00016890
        /*1108*/ 	.short	0x010a
        /*110a*/ 	.byte	0x3f
	.zero		1


	//   ....[24]....
        /*110c*/ 	.word	0x00005070
        /*1110*/ 	.word	0x00000046
        /*1114*/ 	.word	0x00016890
        /*1118*/ 	.short	0x010a
        /*111a*/ 	.byte	0x3f
	.zero		1


	//   ....[25]....
        /*111c*/ 	.word	0x00005500
        /*1120*/ 	.word	0x00000008
        /*1124*/ 	.word	0x00000000
        /*1128*/ 	.short	0x0101
        /*112a*/ 	.byte	0x3f
	.zero		1


	//   ....[26]....
        /*112c*/ 	.word	0x00005540
        /*1130*/ 	.word	0x00000046
        /*1134*/ 	.word	0x000168b0
        /*1138*/ 	.short	0x010a
        /*113a*/ 	.byte	0x3f
	.zero		1


	//   ....[27]....
        /*113c*/ 	.word	0x00005950
        /*1140*/ 	.word	0x00000046
        /*1144*/ 	.word	0x00000000
        /*1148*/ 	.short	0x0101
        /*114a*/ 	.byte	0x3f
	.zero		1


	//   ....[28]....
        /*114c*/ 	.word	0x00006100
        /*1150*/ 	.word	0x00000012
        /*1154*/ 	.word	0x00016800
        /*1158*/ 	.short	0x010a
        /*115a*/ 	.byte	0x3f
	.zero		1


	//   ....[29]....
        /*115c*/ 	.word	0x00006150
        /*1160*/ 	.word	0x00000012
        /*1164*/ 	.word	0x00016800
        /*1168*/ 	.short	0x010a
        /*116a*/ 	.byte	0x3f
	.zero		1


	//   ....[30]....
        /*116c*/ 	.word	0x00006800
        /*1170*/ 	.word	0x00000012
        /*1174*/ 	.word	0x00016800
        /*1178*/ 	.short	0x010a
        /*117a*/ 	.byte	0x3f
	.zero		1


	//   ....[31]....
        /*117c*/ 	.word	0x00007820
        /*1180*/ 	.word	0x00000012
        /*1184*/ 	.word	0x00016800
        /*1188*/ 	.short	0x010a
        /*118a*/ 	.byte	0x3f
	.zero		1


	//   ....[32]....
        /*118c*/ 	.word	0x000085d0
        /*1190*/ 	.word	0x00000000
        /*1194*/ 	.word	0x00016830
        /*1198*/ 	.short	0x010a
        /*119a*/ 	.byte	0x3f
	.zero		1


	//   ....[33]....
        /*119c*/ 	.word	0x00008680
        /*11a0*/ 	.word	0x00000000
        /*11a4*/ 	.word	0x00016830
        /*11a8*/ 	.short	0x010a
        /*11aa*/ 	.byte	0x3f
	.zero		1


	//   ....[34]....
        /*11ac*/ 	.word	0x0000a330
        /*11b0*/ 	.word	0x00000000
        /*11b4*/ 	.word	0x00000000
        /*11b8*/ 	.short	0x0101
        /*11ba*/ 	.byte	0x3f
	.zero		1


	//   ....[35]....
        /*11bc*/ 	.word	0x0000af50
        /*11c0*/ 	.word	0x00000005
        /*11c4*/ 	.word	0x00016830
        /*11c8*/ 	.short	0x010a
        /*11ca*/ 	.byte	0x3f
	.zero		1


	//   ....[36]....
        /*11cc*/ 	.word	0x0000afa0
        /*11d0*/ 	.word	0x00000005
        /*11d4*/ 	.word	0x00016830
        /*11d8*/ 	.short	0x010a
        /*11da*/ 	.byte	0x3f
	.zero		1


	//   ....[37]....
        /*11dc*/ 	.word	0x0000b2f0
        /*11e0*/ 	.word	0x00000005
        /*11e4*/ 	.word	0x00016850
        /*11e8*/ 	.short	0x010a
        /*11ea*/ 	.byte	0x3f
	.zero		1


	//   ....[38]....
        /*11ec*/ 	.word	0x0000b330
        /*11f0*/ 	.word	0x00000005
        /*11f4*/ 	.word	0x00016850
        /*11f8*/ 	.short	0x010a
        /*11fa*/ 	.byte	0x3f
	.zero		1


	//   ....[39]....
        /*11fc*/ 	.word	0x0000b900
        /*1200*/ 	.word	0x0000001f
        /*1204*/ 	.word	0x00000000
        /*1208*/ 	.short	0x0101
        /*120a*/ 	.byte	0x3f
	.zero		1


	//   ....[40]....
        /*120c*/ 	.word	0x0000d2f0
        /*1210*/ 	.word	0x0000000b
        /*1214*/ 	.word	0x00000000
        /*1218*/ 	.short	0x0101
        /*121a*/ 	.byte	0x3f
	.zero		1


	//   ....[41]....
        /*121c*/ 	.word	0x0000d650
        /*1220*/ 	.word	0x0000000b
        /*1224*/ 	.word	0x00016850
        /*1228*/ 	.short	0x010a
        /*122a*/ 	.byte	0x3f
	.zero		1


	//   ....[42]....
        /*122c*/ 	.word	0x0000d6c0
        /*1230*/ 	.word	0x0000000b
        /*1234*/ 	.word	0x00016850
        /*1238*/ 	.short	0x010a
        /*123a*/ 	.byte	0x3f
	.zero		1


	//   ....[43]....
        /*123c*/ 	.word	0x0000dcd0
        /*1240*/ 	.word	0x00000004
        /*1244*/ 	.word	0x00000000
        /*1248*/ 	.short	0x0101
        /*124a*/ 	.byte	0x3f
	.zero		1


	//   ....[44]....
        /*124c*/ 	.word	0x0000ed40
        /*1250*/ 	.word	0x00000000
        /*1254*/ 	.word	0x00000000
        /*1258*/ 	.short	0x0101
        /*125a*/ 	.byte	0x3f
	.zero		1


	//   ....[45]....
        /*125c*/ 	.word	0x0000f2f0
        /*1260*/ 	.word	0x00000008
        /*1264*/ 	.word	0x00000000
        /*1268*/ 	.short	0x0101
        /*126a*/ 	.byte	0x3f
	.zero		1


	//   ....[46]....
        /*126c*/ 	.word	0x00011bc0
        /*1270*/ 	.word	0x00000010
        /*1274*/ 	.word	0x00016820
        /*1278*/ 	.short	0x010a
        /*127a*/ 	.byte	0x3f
	.zero		1


	//   ....[47]....
        /*127c*/ 	.word	0x00011c80
        /*1280*/ 	.word	0x00000006
        /*1284*/ 	.word	0x000168a0
        /*1288*/ 	.short	0x010a
        /*128a*/ 	.byte	0x3f
	.zero		1


	//   ....[48]....
        /*128c*/ 	.word	0x00011ec0
        /*1290*/ 	.word	0x00000006
        /*1294*/ 	.word	0x000168c0
        /*1298*/ 	.short	0x010a
        /*129a*/ 	.byte	0x3f
	.zero		1


	//   ....[49]....
        /*129c*/ 	.word	0x00012250
        /*12a0*/ 	.word	0x00000006
        /*12a4*/ 	.word	0x000168a0
        /*12a8*/ 	.short	0x010a
        /*12aa*/ 	.byte	0x3f
	.zero		1


	//   ....[50]....
        /*12ac*/ 	.word	0x00012470
        /*12b0*/ 	.word	0x00000006
        /*12b4*/ 	.word	0x000168c0
        /*12b8*/ 	.short	0x010a
        /*12ba*/ 	.byte	0x3f
	.zero		1


	//   ....[51]....
        /*12bc*/ 	.word	0x00013320
        /*12c0*/ 	.word	0x00000003
        /*12c4*/ 	.word	0x00016840
        /*12c8*/ 	.short	0x010a
        /*12ca*/ 	.byte	0x3f
	.zero		1


	//   ....[52]....
        /*12cc*/ 	.word	0x00013ad0
        /*12d0*/ 	.word	0x00000003
        /*12d4*/ 	.word	0x00016830
        /*12d8*/ 	.short	0x0107
        /*12da*/ 	.byte	0x3f
	.zero		1


	//   ....[53]....
        /*12dc*/ 	.word	0x00013ba0
        /*12e0*/ 	.word	0x00000003
        /*12e4*/ 	.word	0x00016830
        /*12e8*/ 	.short	0x0101
        /*12ea*/ 	.byte	0x3f
	.zero		1


	//   ....[54]....
        /*12ec*/ 	.word	0x00014a10
        /*12f0*/ 	.word	0x00000010
        /*12f4*/ 	.word	0x00016800
        /*12f8*/ 	.short	0x0107
        /*12fa*/ 	.byte	0x3f
	.zero		1


	//   ....[55]....
        /*12fc*/ 	.word	0x00014b00
        /*1300*/ 	.word	0x00000010
        /*1304*/ 	.word	0x00016800
        /*1308*/ 	.short	0x0101
        /*130a*/ 	.byte	0x3f
	.zero		1


	//   ....[56]....
        /*130c*/ 	.word	0x00014b20
        /*1310*/ 	.word	0x00000010
        /*1314*/ 	.word	0x00016820
        /*1318*/ 	.short	0x010a
        /*131a*/ 	.byte	0x3f
	.zero		1


	//   ....[57]....
        /*131c*/ 	.word	0x00014ef0
        /*1320*/ 	.word	0x00000005
        /*1324*/ 	.word	0x00016840
        /*1328*/ 	.short	0x010a
        /*132a*/ 	.byte	0x3f
	.zero		1


	//   ....[58]....
        /*132c*/ 	.word	0x00015420
        /*1330*/ 	.word	0x00000005
        /*1334*/ 	.word	0x00016830
        /*1338*/ 	.short	0x0107
        /*133a*/ 	.byte	0x3f
	.zero		1


	//   ....[59]....
        /*133c*/ 	.word	0x000154e0
        /*1340*/ 	.word	0x00000005
        /*1344*/ 	.word	0x00016830
        /*1348*/ 	.short	0x0101
        /*134a*/ 	.byte	0x3f
	.zero		1


	//   ....[60]....
        /*134c*/ 	.word	0x00015540
        /*1350*/ 	.word	0x00000005
        /*1354*/ 	.word	0x00016860
        /*1358*/ 	.short	0x010a
        /*135a*/ 	.byte	0x3f
	.zero		1


	//   ....[61]....
        /*135c*/ 	.word	0x00015a10
        /*1360*/ 	.word	0x00000005
        /*1364*/ 	.word	0x00016850
        /*1368*/ 	.short	0x0107
        /*136a*/ 	.byte	0x3f
	.zero		1


	//   ....[62]....
        /*136c*/ 	.word	0x00015b90
        /*1370*/ 	.word	0x00000005
        /*1374*/ 	.word	0x00016850
        /*1378*/ 	.short	0x0101
        /*137a*/ 	.byte	0x3f
	.zero		1


	//   ....[63]....
        /*137c*/ 	.word	0x00015db0
        /*1380*/ 	.word	0x00000000
        /*1384*/ 	.word	0x00016860
        /*1388*/ 	.short	0x010a
        /*138a*/ 	.byte	0x3f
	.zero		1


	//   ....[64]....
        /*138c*/ 	.word	0x00016250
        /*1390*/ 	.word	0x00000000
        /*1394*/ 	.word	0x00016850
        /*1398*/ 	.short	0x0107
        /*139a*/ 	.byte	0x3f
	.zero		1


	//   ....[65]....
        /*139c*/ 	.word	0x00016320
        /*13a0*/ 	.word	0x00000000
        /*13a4*/ 	.word	0x00016850
        /*13a8*/ 	.short	0x0101
        /*13aa*/ 	.byte	0x3f
	.zero		1


	//   ....[66]....
        /*13ac*/ 	.word	0x00017060
        /*13b0*/ 	.word	0x00000005
        /*13b4*/ 	.word	0x00016820
        /*13b8*/ 	.short	0x010a
        /*13ba*/ 	.byte	0x3f
	.zero		1


	//   ....[67]....
        /*13bc*/ 	.word	0x000171d0
        /*13c0*/ 	.word	0x00000003
        /*13c4*/ 	.word	0x00016840
        /*13c8*/ 	.short	0x010a
        /*13ca*/ 	.byte	0x3f
	.zero		1


	//   ....[68]....
        /*13cc*/ 	.word	0x00017270
        /*13d0*/ 	.word	0x00000005
        /*13d4*/ 	.word	0x00016840
        /*13d8*/ 	.short	0x010a
        /*13da*/ 	.byte	0x3f
	.zero		1


	//   ....[69]....
        /*13dc*/ 	.word	0x000172b0
        /*13e0*/ 	.word	0x00000003
        /*13e4*/ 	.word	0x00016860
        /*13e8*/ 	.short	0x010a
        /*13ea*/ 	.byte	0x3f
	.zero		1


	//   ....[70]....
        /*13ec*/ 	.word	0x000172f0
        /*13f0*/ 	.word	0x00000005
        /*13f4*/ 	.word	0x00016860
        /*13f8*/ 	.short	0x010a
        /*13fa*/ 	.byte	0x3f
	.zero		1


	//   ....[71]....
        /*13fc*/ 	.word	0x00017350
        /*1400*/ 	.word	0x00000046
        /*1404*/ 	.word	0x00016890
        /*1408*/ 	.short	0x010a
        /*140a*/ 	.byte	0x3f
	.zero		1


	//   ....[72]....
        /*140c*/ 	.word	0x000175e0
        /*1410*/ 	.word	0x00000046
        /*1414*/ 	.word	0x00016890
        /*1418*/ 	.short	0x010a
        /*141a*/ 	.byte	0x3f
	.zero		1


	//   ....[73]....
        /*141c*/ 	.word	0x00017890
        /*1420*/ 	.word	0x00000046
        /*1424*/ 	.word	0x00016890
        /*1428*/ 	.short	0x010a
        /*142a*/ 	.byte	0x3f
	.zero		1


	//   ....[74]....
        /*142c*/ 	.word	0x00017b40
        /*1430*/ 	.word	0x00000046
        /*1434*/ 	.word	0x000168b0
        /*1438*/ 	.short	0x010a
        /*143a*/ 	.byte	0x3f
	.zero		1


	//   ....[75]....
        /*143c*/ 	.word	0x00017e50
        /*1440*/ 	.word	0x00000012
        /*1444*/ 	.word	0x00016800
        /*1448*/ 	.short	0x010a
        /*144a*/ 	.byte	0x3f
	.zero		1


	//   ....[76]....
        /*144c*/ 	.word	0x00018060
        /*1450*/ 	.word	0x00000012
        /*1454*/ 	.word	0x00016800
        /*1458*/ 	.short	0x010a
        /*145a*/ 	.byte	0x3f
	.zero		1


	//   ....[77]....
        /*145c*/ 	.word	0x000180b0
        /*1460*/ 	.word	0x00000000
        /*1464*/ 	.word	0x00016830
        /*1468*/ 	.short	0x010a
        /*146a*/ 	.byte	0x3f
	.zero		1


	//   ....[78]....
        /*146c*/ 	.word	0x00018100
        /*1470*/ 	.word	0x00000005
        /*1474*/ 	.word	0x00016830
        /*1478*/ 	.short	0x010a
        /*147a*/ 	.byte	0x3f
	.zero		1


	//   ....[79]....
        /*147c*/ 	.word	0x00018150
        /*1480*/ 	.word	0x00000005
        /*1484*/ 	.word	0x00016850
        /*1488*/ 	.short	0x010a
        /*148a*/ 	.byte	0x3f
	.zero		1


	//   ....[80]....
        /*148c*/ 	.word	0x000181a0
        /*1490*/ 	.word	0x0000000b
        /*1494*/ 	.word	0x00016850
        /*1498*/ 	.short	0x010a
        /*149a*/ 	.byte	0x3f
	.zero		1


	//   ....[81]....
        /*149c*/ 	.word	0x00018d50
        /*14a0*/ 	.word	0x00000010
        /*14a4*/ 	.word	0x00016820
        /*14a8*/ 	.short	0x010a
        /*14aa*/ 	.byte	0x3f
	.zero		1


	//   ....[82]....
        /*14ac*/ 	.word	0x00018da0
        /*14b0*/ 	.word	0x00000006
        /*14b4*/ 	.word	0x000168a0
        /*14b8*/ 	.short	0x010a
        /*14ba*/ 	.byte	0x3f
	.zero		1


	//   ....[83]....
        /*14bc*/ 	.word	0x00018df0
        /*14c0*/ 	.word	0x00000006
        /*14c4*/ 	.word	0x000168c0
        /*14c8*/ 	.short	0x010a
        /*14ca*/ 	.byte	0x3f
	.zero		1


	//   ....[84]....
        /*14cc*/ 	.word	0x00018e40
        /*14d0*/ 	.word	0x00000006
        /*14d4*/ 	.word	0x000168a0
        /*14d8*/ 	.short	0x010a
        /*14da*/ 	.byte	0x3f
	.zero		1


	//   ....[85]....
        /*14dc*/ 	.word	0x00018e90
        /*14e0*/ 	.word	0x00000006
        /*14e4*/ 	.word	0x000168c0
        /*14e8*/ 	.short	0x010a
        /*14ea*/ 	.byte	0x3f
	.zero		1


	//   ....[86]....
        /*14ec*/ 	.word	0x00018fb0
        /*14f0*/ 	.word	0x00000003
        /*14f4*/ 	.word	0x00016840
        /*14f8*/ 	.short	0x010a
        /*14fa*/ 	.byte	0x3f
	.zero		1


	//   ....[87]....
        /*14fc*/ 	.word	0x0001aa50
        /*1500*/ 	.word	0x00000010
        /*1504*/ 	.word	0x00016820
        /*1508*/ 	.short	0x010a
        /*150a*/ 	.byte	0x3f
	.zero		1


	//   ....[88]....
        /*150c*/ 	.word	0x0001aaa0
        /*1510*/ 	.word	0x00000005
        /*1514*/ 	.word	0x00016840
        /*1518*/ 	.short	0x010a
        /*151a*/ 	.byte	0x3f
	.zero		1


	//   ....[89]....
        /*151c*/ 	.word	0x0001b3e0
        /*1520*/ 	.word	0x00000005
        /*1524*/ 	.word	0x00016860
        /*1528*/ 	.short	0x010a
        /*152a*/ 	.byte	0x3f
	.zero		1


	//   ....[90]....
        /*152c*/ 	.word	0x0001bd50
        /*1530*/ 	.word	0x00000000
        /*1534*/ 	.word	0x00016860
        /*1538*/ 	.short	0x010a
        /*153a*/ 	.byte	0x3f
	.zero		1


	//   ....[91]....
        /*153c*/ 	.word	0x0001d030
        /*1540*/ 	.word	0x00000005
        /*1544*/ 	.word	0x00016820
        /*1548*/ 	.short	0x010a
        /*154a*/ 	.byte	0x3f
	.zero		1


	//   ....[92]....
        /*154c*/ 	.word	0x0001d1d0
        /*1550*/ 	.word	0x00000003
        /*1554*/ 	.word	0x00016840
        /*1558*/ 	.short	0x010a
        /*155a*/ 	.byte	0x3f
	.zero		1


	//   ....[93]....
        /*155c*/ 	.word	0x0001d220
        /*1560*/ 	.word	0x00000005
        /*1564*/ 	.word	0x00016840
        /*1568*/ 	.short	0x010a
        /*156a*/ 	.byte	0x3f
	.zero		1


	//   ....[94]....
        /*156c*/ 	.word	0x0001d270
        /*1570*/ 	.word	0x00000003
        /*1574*/ 	.word	0x00016860
        /*1578*/ 	.short	0x010a
        /*157a*/ 	.byte	0x3f
	.zero		1


	//----- nvinfo : EIATTR_NUM_MBARRIERS
	.align		4
.L_149:
        /*157c*/ 	.byte	0x03, 0x38
        /*157e*/ 	.short	0x0016


	//----- nvinfo : EIATTR_EXIT_INSTR_OFFSETS
	.align		4
        /*1580*/ 	.byte	0x04, 0x1c
        /*1582*/ 	.short	(.L_151 - .L_150)


	//   ....[0]....
.L_150:
        /*1584*/ 	.word	0x00017340


	//----- nvinfo : EIATTR_MAX_THREADS
	.align		4
.L_151:
        /*1588*/ 	.byte	0x04, 0x05
        /*158a*/ 	.short	(.L_153 - .L_152)
.L_152:
        /*158c*/ 	.word	0x00000200
        /*1590*/ 	.word	0x00000001
        /*1594*/ 	.word	0x00000001


	//----- nvinfo : EIATTR_CRS_STACK_SIZE
	.align		4
.L_153:
        /*1598*/ 	.byte	0x04, 0x1e
        /*159a*/ 	.short	(.L_155 - .L_154)
.L_154:
        /*159c*/ 	.word	0x00000000


	//----- nvinfo : EIATTR_CBANK_PARAM_SIZE
	.align		4
.L_155:
        /*15a0*/ 	.byte	0x03, 0x19
        /*15a2*/ 	.short	0x0af0


	//----- nvinfo : EIATTR_PARAM_CBANK
	.align		4
        /*15a4*/ 	.byte	0x04, 0x0a
        /*15a6*/ 	.short	(.L_157 - .L_156)
	.align		4
.L_156:
        /*15a8*/ 	.word	index@(.nv.constant0._ZN7cutlass13device_kernelIN5flash11enable_sm90INS1_16FlashAttnFwdSm90INS1_25CollectiveMainloopFwdSm90ILi2EN4cute5tupleIJNS5_1CILi1EEES8_S8_EEENS6_IJNS7_ILi192EEENS7_ILi128EEENS7_ILi64EEEEEELi64ENS_6half_tEfNS_4arch4Sm90ELb0ELb0ELb1ELb1ELb1ELb1ELb0ELb1ELb1ELb1ELb1ELb0EEENS1_21CollectiveEpilogueFwdINS6_IJSA_SC_SB_EEES9_SE_SG_Li384ELb1ELb1ELb1ELb0EEENS1_36VarlenDynamicPersistentTileSchedulerILi192ELi128ELi384ELi128ELb1ELb1ELb1ELb0ELb1ELb1EEEEEEEEEvNT_6ParamsE)
        /*15ac*/ 	.short	0x0210
        /*15ae*/ 	.short	0x0af0


	//----- nvinfo : EIATTR_SW_WAR
	.align		4
.L_157:
        /*15b0*/ 	.byte	0x04, 0x36
        /*15b2*/ 	.short	(.L_159 - .L_158)
.L_158:
        /*15b4*/ 	.word	0x00000008
.L_159:


//--------------------- .nv.info._ZN7cutlass13device_kernelIN5flash11enable_sm90INS1_16FlashAttnFwdSm90INS1_25CollectiveMainloopFwdSm90ILi2EN4cute5tupleIJNS5_1CILi1EEES8_S8_EEENS6_IJNS7_ILi192EEENS7_ILi128EEENS7_ILi64EEEEEELi64ENS_6half_tEfNS_4arch4Sm90ELb0ELb1ELb1ELb0ELb1ELb0ELb0ELb1ELb1ELb1ELb1ELb0EEENS1_21CollectiveEpilogueFwdINS6_IJSA_SC_SB_EEES9_SE_SG_Li384ELb0ELb1ELb1ELb0EEENS1_19SingleTileSchedulerILb0ELb1ELb1ELi192EEEEEEEEEvNT_6ParamsE --------------------------
	.section	.nv.info._ZN7cutlass13device_kernelIN5flash11enable_sm90INS1_16FlashAttnFwdSm90INS1_25CollectiveMainloopFwdSm90ILi2EN4cute5tupleIJNS5_1CILi1EEES8_S8_EEENS6_IJNS7_ILi192EEENS7_ILi128EEENS7_ILi64EEEEEELi64ENS_6half_tEfNS_4arch4Sm90ELb0ELb1ELb1ELb0ELb1ELb0ELb0ELb1ELb1ELb1ELb1ELb0EEENS1_21CollectiveEpilogueFwdINS6_IJSA_SC_SB_EEES9_SE_SG_Li384ELb0ELb1ELb1ELb0EEENS1_19SingleTileSchedulerILb0ELb1ELb1ELi192EEEEEEEEEvNT_6ParamsE,"",@"SHT_CUDA_INFO"
	.sectionflags	@""
	.align	4


	//----- nvinfo : EIATTR_CUDA_API_VERSION
	.align		4
        /*0000*/ 	.byte	0x04, 0x37
        /*0002*/ 	.short	(.L_161 - .L_160)
.L_160:
        /*0004*/ 	.word	0x00000082


	//----- nvinfo : EIATTR_KPARAM_INFO
	.align		4
.L_161:
        /*0008*/ 	.byte	0x04, 0x17
        /*000a*/ 	.short	(.L_163 - .L_162)
.L_162:
        /*000c*/ 	.word	0x00000000
        /*0010*/ 	.short	0x0000
        /*0012*/ 	.short	0x0070
        /*0014*/ 	.byte	0x00, 0xf0, 0x01, 0x28


	//----- nvinfo : EIATTR_SPARSE_MMA_MASK
	.align		4
.L_163:
        /*0018*/ 	.byte	0x03, 0x50
        /*001a*/ 	.short	0x0000


	//----- nvinfo : EIATTR_MAXREG_COUNT
	.align		4
        /*001c*/ 	.byte	0x03, 0x1b
        /*001e*/ 	.short	0x0080


	//----- nvinfo : EIATTR_NUM_BARRIERS
	.align		4
        /*0020*/ 	.byte	0x02, 0x4c
        /*0022*/ 	.byte	0x10
	.zero		1


	//----- nvinfo : EIATTR_EXTERNS
	.align		4
        /*0024*/ 	.byte	0x04, 0x0f
        /*0026*/ 	.short	(.L_165 - .L_164)


	//   ....[0]....
	.align		4
.L_164:
        /*0028*/ 	.word	index@(__assertfail)


	//----- nvinfo : EIATTR_ANNOTATIONS
	.align		4
.L_165:
        /*002c*/ 	.byte	0x04, 0x55
        /*002e*/ 	.short	(.L_167 - .L_166)


	//   ....[0]....
.L_166:
        /*0030*/ 	.word	0x00000001
        /*0034*/ 	.byte	0x20, 0x11, 0x01, 0x00, 0x01, 0x00, 0x00, 0x00, 0xc0, 0x29, 0x01, 0x00


	//----- nvinfo : EIATTR_MERCURY_ISA_VERSION
	.align		4
.L_167:
        /*0040*/ 	.byte	0x03, 0x5f
        /*0042*/ 	.short	0x0101


	//----- nvinfo : EIATTR_INT_WARP_WIDE_INSTR_OFFSETS
	.align		4
        /*0044*/ 	.byte	0x04, 0x31
        /*0046*/ 	.short	(.L_169 - .L_168)


	//   ....[0]....
.L_168:
        /*0048*/ 	.word	0x000000c0


	//   ....[1]....
        /*004c*/ 	.word	0x000000d0


	//   ....[2]....
        /*0050*/ 	.word	0x00000170


	//----- nvinfo : EIATTR_COOP_GROUP_MASK_REGIDS
	.align		4
.L_169:
        /*0054*/ 	.byte	0x04, 0x29
        /*0056*/ 	.short	(.L_171 - .L_170)


	//   ....[0]....
.L_170:
        /*0058*/ 	.word	0xffffffff


	//   ....[1]....
        /*005c*/ 	.word	0xffffffff


	//   ....[2]....
        /*0060*/ 	.word	0xffffffff


	//   ....[3]....
        /*0064*/ 	.word	0xffffffff


	//   ....[4]....
        /*0068*/ 	.word	0xffffffff


	//   ....[5]....
        /*006c*/ 	.word	0xffffffff


	//   ....[6]....
        /*0070*/ 	.word	0xffffffff


	//   ....[7]....
        /*0074*/ 	.word	0xffffffff


	//   ....[8]....
        /*0078*/ 	.word	0xffffffff


	//   ....[9]....
        /*007c*/ 	.word	0xffffffff


	//   ....[10]....
        /*0080*/ 	.word	0xffffffff


	//   ....[11]....
        /*0084*/ 	.word	0xffffffff


	//   ....[12]....
        /*0088*/ 	.word	0xffffffff


	//   ....[13]....
        /*008c*/ 	.word	0xffffffff


	//   ....[14]....
        /*0090*/ 	.word	0xffffffff


	//   ....[15]....
        /*0094*/ 	.word	0xffffffff


	//   ....[16]....
        /*0098*/ 	.word	0xffffffff


	//   ....[17]....
        /*009c*/ 	.word	0xffffffff


	//   ....[18]....
        /*00a0*/ 	.word	0xffffffff


	//   ....[19]....
        /*00a4*/ 	.word	0xffffffff


	//   ....[20]....
        /*00a8*/ 	.word	0xffffffff


	//   ....[21]....
        /*00ac*/ 	.word	0xffffffff


	//   ....[22]....
        /*00b0*/ 	.word	0xffffffff


	//   ....[23]....
        /*00b4*/ 	.word	0xffffffff


	//   ....[24]....
        /*00b8*/ 	.word	0xffffffff


	//   ....[25]....
        /*00bc*/ 	.word	0xffffffff


	//   ....[26]....
        /*00c0*/ 	.word	0xffffffff


	//   ....[27]....
        /*00c4*/ 	.word	0xffffffff


	//   ....[28]....
        /*00c8*/ 	.word	0xffffffff


	//   ....[29]....
        /*00cc*/ 	.word	0xffffffff


	//   ....[30]....
        /*00d0*/ 	.word	0xffffffff


	//   ....[31]....
        /*00d4*/ 	.word	0xffffffff


	//   ....[32]....
        /*00d8*/ 	.word	0xffffffff


	//   ....[33]....
        /*00dc*/ 	.word	0xffffffff


	//   ....[34]....
        /*00e0*/ 	.word	0xffffffff


	//   ....[35]....
        /*00e4*/ 	.word	0xffffffff


	//   ....[36]....
        /*00e8*/ 	.word	0xffffffff


	//   ....[37]....
        /*00ec*/ 	.word	0xffffffff


	//   ....[38]....
        /*00f0*/ 	.word	0xffffffff


	//   ....[39]....
        /*00f4*/ 	.word	0xffffffff


	//   ....[40]....
        /*00f8*/ 	.word	0xffffffff


	//   ....[41]....
        /*00fc*/ 	.word	0xffffffff


	//   ....[42]....
        /*0100*/ 	.word	0xffffffff


	//   ....[43]....
        /*0104*/ 	.word	0xffffffff


	//   ....[44]....
        /*0108*/ 	.word	0xffffffff


	//   ....[45]....
        /*010c*/ 	.word	0xffffffff


	//   ....[46]....
        /*0110*/ 	.word	0xffffffff


	//   ....[47]....
        /*0114*/ 	.word	0xffffffff


	//   ....[48]....
        /*0118*/ 	.word	0xffffffff


	//   ....[49]....
        /*011c*/ 	.word	0xffffffff


	//   ....[50]....
        /*0120*/ 	.word	0xffffffff


	//   ....[51]....
        /*0124*/ 	.word	0xffffffff


	//   ....[52]....
        /*0128*/ 	.word	0xffffffff


	//   ....[53]....
        /*012c*/ 	.word	0xffffffff


	//   ....[54]....
        /*0130*/ 	.word	0xffffffff


	//   ....[55]....
        /*0134*/ 	.word	0xffffffff


	//   ....[56]....
        /*0138*/ 	.word	0xffffffff


	//   ....[57]....
        /*013c*/ 	.word	0xffffffff


	//   ....[58]....
        /*0140*/ 	.word	0xffffffff


	//   ....[59]....
        /*0144*/ 	.word	0xffffffff


	//   ....[60]....
        /*0148*/ 	.word	0xffffffff


	//   ....[61]....
        /*014c*/ 	.word	0xffffffff


	//   ....[62]....
        /*0150*/ 	.word	0xffffffff


	//   ....[63]....
        /*0154*/ 	.word	0xffffffff


	//   ....[64]....
        /*0158*/ 	.word	0xffffffff


	//   ....[65]....
        /*015c*/ 	.word	0xffffffff


	//   ....[66]....
        /*0160*/ 	.word	0xffffffff


	//   ....[67]....
        /*0164*/ 	.word	0xffffffff


	//   ....[68]....
        /*0168*/ 	.word	0xffffffff


	//   ....[69]....
        /*016c*/ 	.word	0xffffffff


	//   ....[70]....
        /*0170*/ 	.word	0xffffffff


	//   ....[71]....
        /*0174*/ 	.word	0xffffffff


	//   ....[72]....
        /*0178*/ 	.word	0xffffffff


	//   ....[73]....
        /*017c*/ 	.word	0xffffffff


	//   ....[74]....
        /*0180*/ 	.word	0xffffffff


	//   ....[75]....
        /*0184*/ 	.word	0xffffffff


	//   ....[76]....
        /*0188*/ 	.word	0xffffffff


	//   ....[77]....
        /*018c*/ 	.word	0xffffffff


	//   ....[78]....
        /*0190*/ 	.word	0xffffffff


	//   ....[79]....
        /*0194*/ 	.word	0xffffffff


	//   ....[80]....
        /*0198*/ 	.word	0xffffffff


	//   ....[81]....
        /*019c*/ 	.word	0xffffffff


	//   ....[82]....
        /*01a0*/ 	.word	0xffffffff


	//   ....[83]....
        /*01a4*/ 	.word	0xffffffff


	//   ....[84]....
        /*01a8*/ 	.word	0xffffffff


	//   ....[85]....
        /*01ac*/ 	.word	0xffffffff


	//   ....[86]....
        /*01b0*/ 	.word	0xffffffff


	//   ....[87]....
        /*01b4*/ 	.word	0xffffffff


	//   ....[88]....
        /*01b8*/ 	.word	0xffffffff


	//   ....[89]....
        /*01bc*/ 	.word	0xffffffff


	//   ....[90]....
        /*01c0*/ 	.word	0xffffffff


	//   ....[91]....
        /*01c4*/ 	.word	0xffffffff


	//   ....[92]....
        /*01c8*/ 	.word	0xffffffff


	//   ....[93]....
        /*01cc*/ 	.word	0xffffffff


	//   ....[94]....
        /*01d0*/ 	.word	0xffffffff


	//   ....[95]....
        /*01d4*/ 	.word	0xffffffff


	//   ....[96]....
        /*01d8*/ 	.word	0xffffffff


	//   ....[97]....
        /*01dc*/ 	.word	0xffffffff


	//   ....[98]....
        /*01e0*/ 	.word	0xffffffff


	//   ....[99]....
        /*01e4*/ 	.word	0xffffffff


	//   ....[100]....
        /*01e8*/ 	.word	0xffffffff


	//   ....[101]....
        /*01ec*/ 	.word	0xffffffff


	//   ....[102]....
        /*01f0*/ 	.word	0xffffffff


	//   ....[103]....
        /*01f4*/ 	.word	0xffffffff


	//   ....[104]....
        /*01f8*/ 	.word	0xffffffff


	//   ....[105]....
        /*01fc*/ 	.word	0xffffffff


	//   ....[106]....
        /*0200*/ 	.word	0xffffffff


	//   ....[107]....
        /*0204*/ 	.word	0xffffffff


	//   ....[108]....
        /*0208*/ 	.word	0xffffffff


	//   ....[109]....
        /*020c*/ 	.word	0xffffffff


	//   ....[110]....
        /*0210*/ 	.word	0xffffffff


	//   ....[111]....
        /*0214*/ 	.word	0xffffffff


	//   ....[112]....
        /*0218*/ 	.word	0xffffffff


	//   ....[113]....
        /*021c*/ 	.word	0xffffffff


	//   ....[114]....
        /*0220*/ 	.word	0xffffffff


	//   ....[115]....
        /*0224*/ 	.word	0xffffffff


	//   ....[116]....
        /*0228*/ 	.word	0xffffffff


	//   ....[117]....
        /*022c*/ 	.word	0xffffffff


	//   ....[118]....
        /*0230*/ 	.word	0xffffffff


	//   ....[119]....
        /*0234*/ 	.word	0xffffffff


	//   ....[120]....
        /*0238*/ 	.word	0xffffffff


	//   ....[121]....
        /*023c*/ 	.word	0xffffffff


	//   ....[122]....
        /*0240*/ 	.word	0xffffffff


	//   ....[123]....
        /*0244*/ 	.word	0xffffffff


	//   ....[124]....
        /*0248*/ 	.word	0xffffffff


	//   ....[125]....
        /*024c*/ 	.word	0xffffffff


	//   ....[126]....
        /*0250*/ 	.word	0xffffffff


	//   ....[127]....
        /*0254*/ 	.word	0xffffffff


	//   ....[128]....
        /*0258*/ 	.word	0xffffffff


	//   ....[129]....
        /*025c*/ 	.word	0xffffffff


	//   ....[130]....
        /*0260*/ 	.word	0xffffffff


	//   ....[131]....
        /*0264*/ 	.word	0x0500000f


	//   ....[132]....
        /*0268*/ 	.word	0x0500000f


	//   ....[133]....
        /*026c*/ 	.word	0x0500000f


	//   ....[134]....
        /*0270*/ 	.word	0x0500000f


	//   ....[135]....
        /*0274*/ 	.word	0x0500000f


	//   ....[136]....
        /*0278*/ 	.word	0x0500000f


	//   ....[137]....
        /*027c*/ 	.word	0x0500000f


	//   ....[138]....
        /*0280*/ 	.word	0x0500000f


	//   ....[139]....
        /*0284*/ 	.word	0x0500000f


	//   ....[140]....
        /*0288*/ 	.word	0x0500000f


	//   ....[141]....
        /*028c*/ 	.word	0x0500000f


	//   ....[142]....
        /*0290*/ 	.word	0x0500000f


	//   ....[143]....
        /*0294*/ 	.word	0x0500000f


	//   ....[144]....
        /*0298*/ 	.word	0x0500000f


	//   ....[145]....
        /*029c*/ 	.word	0x0500000f


	//   ....[146]....
        /*02a0*/ 	.word	0x0500000f


	//   ....[147]....
        /*02a4*/ 	.word	0x0500000f


	//   ....[148]....
        /*02a8*/ 	.word	0x0500000f


	//   ....[149]....
        /*02ac*/ 	.word	0x0500000f


	//   ....[150]....
        /*02b0*/ 	.word	0x0500000f


	//   ....[151]....
        /*02b4*/ 	.word	0x0500000f


	//   ....[152]....
        /*02b8*/ 	.word	0x0500000f


	//   ....[153]....
        /*02bc*/ 	.word	0x0500000f


	//   ....[154]....
        /*02c0*/ 	.word	0x0500000f


	//   ....[155]....
        /*02c4*/ 	.word	0x0500000f


	//   ....[156]....
        /*02c8*/ 	.word	0x0500000f


	//   ....[157]....
        /*02cc*/ 	.word	0x0500000f


	//   ....[158]....
        /*02d0*/ 	.word	0x0500000f


	//   ....[159]....
        /*02d4*/ 	.word	0x0500000f


	//   ....[160]....
        /*02d8*/ 	.word	0x0500000f


	//   ....[161]....
        /*02dc*/ 	.word	0x0500000f


	//   ....[162]....
        /*02e0*/ 	.word	0x0500000f


	//   ....[163]....
        /*02e4*/ 	.word	0x0500000f


	//   ....[164]....
        /*02e8*/ 	.word	0x0500000f


	//   ....[165]....
        /*02ec*/ 	.word	0x0500000f


	//   ....[166]....
        /*02f0*/ 	.word	0x0500000f


	//   ....[167]....
        /*02f4*/ 	.word	0x0500000f


	//   ....[168]....
        /*02f8*/ 	.word	0x0500000f


	//   ....[169]....
        /*02fc*/ 	.word	0x0500000f


	//   ....[170]....
        /*0300*/ 	.word	0x0500000f


	//   ....[171]....
        /*0304*/ 	.word	0x0500000f


	//   ....[172]....
        /*0308*/ 	.word	0x0500000f


	//   ....[173]....
        /*030c*/ 	.word	0x0500000f


	//   ....[174]....
        /*0310*/ 	.word	0x0500000f


	//   ....[175]....
        /*0314*/ 	.word	0x0500000f


	//   ....[176]....
        /*0318*/ 	.word	0x0500000f


	//   ....[177]....
        /*031c*/ 	.word	0x0500000f


	//   ....[178]....
        /*0320*/ 	.word	0x0500000f


	//   ....[179]....
        /*0324*/ 	.word	0x0500000f


	//   ....[180]....
        /*0328*/ 	.word	0x0500000f


	//   ....[181]....
        /*032c*/ 	.word	0x0500000f


	//   ....[182]....
        /*0330*/ 	.word	0x0500000f


	//   ....[183]....
        /*0334*/ 	.word	0x0500000f


	//   ....[184]....
        /*0338*/ 	.word	0x0500000f


	//   ....[185]....
        /*033c*/ 	.word	0x0500000f


	//   ....[186]....
        /*0340*/ 	.word	0x0500000f


	//   ....[187]....
        /*0344*/ 	.word	0x0500000f


	//   ....[188]....
        /*0348*/ 	.word	0x0500000f


	//   ....[189]....
        /*034c*/ 	.word	0x0500000f


	//   ....[190]....
        /*0350*/ 	.word	0x0500000f


	//   ....[191]....
        /*0354*/ 	.word	0x0500000f


	//   ....[192]....
        /*0358*/ 	.word	0x0500000f


	//   ....[193]....
        /*035c*/ 	.word	0x0500000f


	//   ....[194]....
        /*0360*/ 	.word	0x0500000f


	//   ....[195]....
        /*0364*/ 	.word	0x0500000f


	//   ....[196]....
        /*0368*/ 	.word	0x0500000f


	//   ....[197]....
        /*036c*/ 	.word	0x0500000f


	//   ....[198]....
        /*0370*/ 	.word	0x0500000f


	//   ....[199]....
        /*0374*/ 	.word	0x0500000f


	//   ....[200]....
        /*0378*/ 	.word	0x0500000f


	//   ....[201]....
        /*037c*/ 	.word	0x0500000f


	//   ....[202]....
        /*0380*/ 	.word	0x0500000f


	//   ....[203]....
        /*0384*/ 	.word	0x0500000f


	//   ....[204]....
        /*0388*/ 	.word	0x0500000f


	//   ....[205]....
        /*038c*/ 	.word	0x0500000f


	//   ....[206]....
        /*0390*/ 	.word	0x0500000f


	//   ....[207]....
        /*0394*/ 	.word	0x0500000f


	//   ....[208]....
        /*0398*/ 	.word	0x0500000f


	//   ....[209]....
        /*039c*/ 	.word	0x0500000f


	//   ....[210]....
        /*03a0*/ 	.word	0x0500000f


	//   ....[211]....
        /*03a4*/ 	.word	0x0500000f


	//   ....[212]....
        /*03a8*/ 	.word	0x0500000f


	//   ....[213]....
        /*03ac*/ 	.word	0x0500000f


	//   ....[214]....
        /*03b0*/ 	.word	0x0500000f


	//   ....[215]....
        /*03b4*/ 	.word	0x0500000f


	//   ....[216]....
        /*03b8*/ 	.word	0x0500000f


	//   ....[217]....
        /*03bc*/ 	.word	0x0500000f


	//   ....[218]....
        /*03c0*/ 	.word	0x0500000f


	//   ....[219]....
        /*03c4*/ 	.word	0x0500000f


	//   ....[220]....
        /*03c8*/ 	.word	0x0500000f


	//----- nvinfo : EIATTR_COOP_GROUP_INSTR_OFFSETS
	.align		4
.L_171:
        /*03cc*/ 	.byte	0x04, 0x28
        /*03ce*/ 	.short	(.L_173 - .L_172)


	//   ....[0]....
.L_172:
        /*03d0*/ 	.word	0x00000080


	//   ....[1]....
        /*03d4*/ 	.word	0x00000090


	//   ....[2]....
        /*03d8*/ 	.word	0x000002d0


	//   ....[3]....
        /*03dc*/ 	.word	0x00000430


	//   ....[4]....
        /*03e0*/ 	.word	0x00000550


	//   ....[5]....
        /*03e4*/ 	.word	0x000006b0


	//   ....[6]....
        /*03e8*/ 	.word	0x00001420


	//   ....[7]....
        /*03ec*/ 	.word	0x00001d50


	//   ....[8]....
        /*03f0*/ 	.word	0x00002ac0


	//   ....[9]....
        /*03f4*/ 	.word	0x00003a00


	//   ....[10]....
        /*03f8*/ 	.word	0x00003b10


	//   ....[11]....
        /*03fc*/ 	.word	0x00004390


	//   ....[12]....
        /*0400*/ 	.word	0x000043f0


	//   ....[13]....
        /*0404*/ 	.word	0x00005b00


	//   ....[14]....
        /*0408*/ 	.word	0x00006450


	//   ....[15]....
        /*040c*/ 	.word	0x00006fd0


	//   ....[16]....
        /*0410*/ 	.word	0x00006ff0


	//   ....[17]....
        /*0414*/ 	.word	0x00007a40


	//   ....[18]....
        /*0418*/ 	.word	0x00007aa0


	//   ....[19]....
        /*041c*/ 	.word	0x00009e50


	//   ....[20]....
        /*0420*/ 	.word	0x00009e90


	//   ....[21]....
        /*0424*/ 	.word	0x00009ec0


	//   ....[22]....
        /*0428*/ 	.word	0x00009ed0


	//   ....[23]....
        /*042c*/ 	.word	0x0000b950


	//   ....[24]....
        /*0430*/ 	.word	0x0000c290


	//   ....[25]....
        /*0434*/ 	.word	0x0000ce70


	//   ....[26]....
        /*0438*/ 	.word	0x0000cf10


	//   ....[27]....
        /*043c*/ 	.word	0x0000d810


	//   ....[28]....
        /*0440*/ 	.word	0x0000d890


	//   ....[29]....
        /*0444*/ 	.word	0x0000e780


	//   ....[30]....
        /*0448*/ 	.word	0x0000e7b0


	//   ....[31]....
        /*044c*/ 	.word	0x0000e870


	//   ....[32]....
        /*0450*/ 	.word	0x0000e880


	//   ....[33]....
        /*0454*/ 	.word	0x0000f5f0


	//   ....[34]....
        /*0458*/ 	.word	0x0000f630


	//   ....[35]....
        /*045c*/ 	.word	0x0000f670


	//   ....[36]....
        /*0460*/ 	.word	0x0000f690


	//   ....[37]....
        /*0464*/ 	.word	0x0000f6c0


	//   ....[38]....
        /*0468*/ 	.word	0x0000f6d0


	//   ....[39]....
        /*046c*/ 	.word	0x0000fa10


	//   ....[40]....
        /*0470*/ 	.word	0x0000fa20


	//   ....[41]....
        /*0474*/ 	.word	0x00010140


	//   ....[42]....
        /*0478*/ 	.word	0x00011690


	//   ....[43]....
        /*047c*/ 	.word	0x000116b0


	//   ....[44]....
        /*0480*/ 	.word	0x000116c0


	//   ....[45]....
        /*0484*/ 	.word	0x000116d0


	//   ....[46]....
        /*0488*/ 	.word	0x000116e0


	//   ....[47]....
        /*048c*/ 	.word	0x00011730


	//   ....[48]....
        /*0490*/ 	.word	0x00011790


	//   ....[49]....
        /*0494*/ 	.word	0x000117b0


	//   ....[50]....
        /*0498*/ 	.word	0x000117e0


	//   ....[51]....
        /*049c*/ 	.word	0x00011810


	//   ....[52]....
        /*04a0*/ 	.word	0x00011860


	//   ....[53]....
        /*04a4*/ 	.word	0x00011890


	//   ....[54]....
        /*04a8*/ 	.word	0x000118c0


	//   ....[55]....
        /*04ac*/ 	.word	0x000118f0


	//   ....[56]....
        /*04b0*/ 	.word	0x00011920


	//   ....[57]....
        /*04b4*/ 	.word	0x00011950


	//   ....[58]....
        /*04b8*/ 	.word	0x00012110


	//   ....[59]....
        /*04bc*/ 	.word	0x00012120


	//   ....[60]....
        /*04c0*/ 	.word	0x00012130


	//   ....[61]....
        /*04c4*/ 	.word	0x00012140


	//   ....[62]....
        /*04c8*/ 	.word	0x00012150


	//   ....[63]....
        /*04cc*/ 	.word	0x00012210


	//   ....[64]....
        /*04d0*/ 	.word	0x00012260


	//   ....[65]....
        /*04d4*/ 	.word	0x000122a0


	//   ....[66]....
        /*04d8*/ 	.word	0x000122f0


	//   ....[67]....
        /*04dc*/ 	.word	0x00012320


	//   ....[68]....
        /*04e0*/ 	.word	0x00012370


	//   ....[69]....
        /*04e4*/ 	.word	0x000123a0


	//   ....[70]....
        /*04e8*/ 	.word	0x000123f0


	//   ....[71]....
        /*04ec*/ 	.word	0x00012420


	//   ....[72]....
        /*04f0*/ 	.word	0x00012460


	//   ....[73]....
        /*04f4*/ 	.word	0x000124a0


	//   ....[74]....
        /*04f8*/ 	.word	0x000124e0


	//   ....[75]....
        /*04fc*/ 	.word	0x00012500


	//   ....[76]....
        /*0500*/ 	.word	0x00012530


	//   ....[77]....
        /*0504*/ 	.word	0x00012580


	//   ....[78]....
        /*0508*/ 	.word	0x000125a0


	//   ....[79]....
        /*050c*/ 	.word	0x000125e0


	//   ....[80]....
        /*0510*/ 	.word	0x00012600


	//   ....[81]....
        /*0514*/ 	.word	0x000126a0


	//   ....[82]....
        /*0518*/ 	.word	0x00012dc0


	//   ....[83]....
        /*051c*/ 	.word	0x00012df0


	//   ....[84]....
        /*0520*/ 	.word	0x00012e00


	//   ....[85]....
        /*0524*/ 	.word	0x00012e40


	//   ....[86]....
        /*0528*/ 	.word	0x00012e50


	//   ....[87]....
        /*052c*/ 	.word	0x00012e90


	//   ....[88]....
        /*0530*/ 	.word	0x00012ea0


	//   ....[89]....
        /*0534*/ 	.word	0x00012ee0


	//   ....[90]....
        /*0538*/ 	.word	0x00012ef0


	//   ....[91]....
        /*053c*/ 	.word	0x00012f30


	//   ....[92]....
        /*0540*/ 	.word	0x00012f40


	//   ....[93]....
        /*0544*/ 	.word	0x00012f80


	//   ....[94]....
        /*0548*/ 	.word	0x00012f90


	//   ....[95]....
        /*054c*/ 	.word	0x00012fd0


	//   ....[96]....
        /*0550*/ 	.word	0x00012fe0


	//   ....[97]....
        /*0554*/ 	.word	0x00012ff0


	//   ....[98]....
        /*0558*/ 	.word	0x00013250


	//   ....[99]....
        /*055c*/ 	.word	0x00013280


	//   ....[100]....
        /*0560*/ 	.word	0x00013290


	//   ....[101]....
        /*0564*/ 	.word	0x000132a0


	//   ....[102]....
        /*0568*/ 	.word	0x000132b0


	//   ....[103]....
        /*056c*/ 	.word	0x000132c0


	//   ....[104]....
        /*0570*/ 	.word	0x000132e0


	//   ....[105]....
        /*0574*/ 	.word	0x00013330


	//   ....[106]....
        /*0578*/ 	.word	0x00013350


	//   ....[107]....
        /*057c*/ 	.word	0x00013390


	//   ....[108]....
        /*0580*/ 	.word	0x000133b0


	//   ....[109]....
        /*0584*/ 	.word	0x000133f0


	//   ....[110]....
        /*0588*/ 	.word	0x00013410


	//   ....[111]....
        /*058c*/ 	.word	0x00013450


	//   ....[112]....
        /*0590*/ 	.word	0x00013470


	//   ....[113]....
        /*0594*/ 	.word	0x000134a0


	//   ....[114]....
        /*0598*/ 	.word	0x000139b0


	//   ....[115]....
        /*059c*/ 	.word	0x000139e0


	//   ....[116]....
        /*05a0*/ 	.word	0x00013a10


	//   ....[117]....
        /*05a4*/ 	.word	0x00013a30


	//   ....[118]....
        /*05a8*/ 	.word	0x00013a40


	//   ....[119]....
        /*05ac*/ 	.word	0x00013a50


	//   ....[120]....
        /*05b0*/ 	.word	0x00013a70


	//   ....[121]....
        /*05b4*/ 	.word	0x00013a90


	//   ....[122]....
        /*05b8*/ 	.word	0x00013ab0


	//   ....[123]....
        /*05bc*/ 	.word	0x00013ad0


	//   ....[124]....
        /*05c0*/ 	.word	0x00013af0


	//   ....[125]....
        /*05c4*/ 	.word	0x00013b10


	//   ....[126]....
        /*05c8*/ 	.word	0x00013b40


	//   ....[127]....
        /*05cc*/ 	.word	0x00013b60


	//   ....[128]....
        /*05d0*/ 	.word	0x00013bc0


	//   ....[129]....
        /*05d4*/ 	.word	0x00013bf0


	//   ....[130]....
        /*05d8*/ 	.word	0x00013f00


	//   ....[131]....
        /*05dc*/ 	.word	0x00014520


	//   ....[132]....
        /*05e0*/ 	.word	0x00014610


	//   ....[133]....
        /*05e4*/ 	.word	0x000146b0


	//   ....[134]....
        /*05e8*/ 	.word	0x00014740


	//   ....[135]....
        /*05ec*/ 	.word	0x00014800


	//   ....[136]....
        /*05f0*/ 	.word	0x00014860


	//   ....[137]....
        /*05f4*/ 	.word	0x00014900


	//   ....[138]....
        /*05f8*/ 	.word	0x00014960


	//   ....[139]....
        /*05fc*/ 	.word	0x00014a40


	//   ....[140]....
        /*0600*/ 	.word	0x00014ab0


	//   ....[141]....
        /*0604*/ 	.word	0x00014b50


	//   ....[142]....
        /*0608*/ 	.word	0x00014bb0


	//   ....[143]....
        /*060c*/ 	.word	0x00014c80


	//   ....[144]....
        /*0610*/ 	.word	0x00014cf0


	//   ....[145]....
        /*0614*/ 	.word	0x00014da0


	//   ....[146]....
        /*0618*/ 	.word	0x00014e00


	//   ....[147]....
        /*061c*/ 	.word	0x00014eb0


	//   ....[148]....
        /*0620*/ 	.word	0x00014f40


	//   ....[149]....
        /*0624*/ 	.word	0x00014fa0


	//   ....[150]....
        /*0628*/ 	.word	0x00015060


	//   ....[151]....
        /*062c*/ 	.word	0x00015110


	//   ....[152]....
        /*0630*/ 	.word	0x00015170


	//   ....[153]....
        /*0634*/ 	.word	0x00015250


	//   ....[154]....
        /*0638*/ 	.word	0x000152c0


	//   ....[155]....
        /*063c*/ 	.word	0x00015380


	//   ....[156]....
        /*0640*/ 	.word	0x000153e0


	//   ....[157]....
        /*0644*/ 	.word	0x000154c0


	//   ....[158]....
        /*0648*/ 	.word	0x00015530


	//   ....[159]....
        /*064c*/ 	.word	0x000155f0


	//   ....[160]....
        /*0650*/ 	.word	0x00015650


	//   ....[161]....
        /*0654*/ 	.word	0x00015720


	//   ....[162]....
        /*0658*/ 	.word	0x00015790


	//   ....[163]....
        /*065c*/ 	.word	0x00015850


	//   ....[164]....
        /*0660*/ 	.word	0x000158c0


	//   ....[165]....
        /*0664*/ 	.word	0x000159a0


	//   ....[166]....
        /*0668*/ 	.word	0x00015a00


	//   ....[167]....
        /*066c*/ 	.word	0x00015ad0


	//   ....[168]....
        /*0670*/ 	.word	0x00015b30


	//   ....[169]....
        /*0674*/ 	.word	0x00015be0


	//   ....[170]....
        /*0678*/ 	.word	0x00015c60


	//   ....[171]....
        /*067c*/ 	.word	0x00015d10


	//   ....[172]....
        /*0680*/ 	.word	0x00015e50


	//   ....[173]....
        /*0684*/ 	.word	0x00015ef0


	//   ....[174]....
        /*0688*/ 	.word	0x00015f90


	//   ....[175]....
        /*068c*/ 	.word	0x00016020


	//   ....[176]....
        /*0690*/ 	.word	0x000160c0


	//   ....[177]....
        /*0694*/ 	.word	0x00016150


	//   ....[178]....
        /*0698*/ 	.word	0x000161f0


	//   ....[179]....
        /*069c*/ 	.word	0x00016280


	//   ....[180]....
        /*06a0*/ 	.word	0x00016320


	//   ....[181]....
        /*06a4*/ 	.word	0x000163b0


	//   ....[182]....
        /*06a8*/ 	.word	0x00016450


	//   ....[183]....
        /*06ac*/ 	.word	0x000164e0


	//   ....[184]....
        /*06b0*/ 	.word	0x00016580


	//   ....[185]....
        /*06b4*/ 	.word	0x00016610


	//   ....[186]....
        /*06b8*/ 	.word	0x000166b0


	//   ....[187]....
        /*06bc*/ 	.word	0x00016740


	//   ....[188]....
        /*06c0*/ 	.word	0x00016820


	//   ....[189]....
        /*06c4*/ 	.word	0x000168d0


	//   ....[190]....
        /*06c8*/ 	.word	0x00016930


	//   ....[191]....
        /*06cc*/ 	.word	0x000169e0


	//   ....[192]....
        /*06d0*/ 	.word	0x00016a70


	//   ....[193]....
        /*06d4*/ 	.word	0x00016b10


	//   ....[194]....
        /*06d8*/ 	.word	0x00016b90


	//   ....[195]....
        /*06dc*/ 	.word	0x00016c30


	//   ....[196]....
        /*06e0*/ 	.word	0x00016cc0


	//   ....[197]....
        /*06e4*/ 	.word	0x00016d60


	//   ....[198]....
        /*06e8*/ 	.word	0x00016de0


	//   ....[199]....
        /*06ec*/ 	.word	0x00016e80


	//   ....[200]....
        /*06f0*/ 	.word	0x00016f10


	//   ....[201]....
        /*06f4*/ 	.word	0x00016fb0


	//   ....[202]....
        /*06f8*/ 	.word	0x00017030


	//   ....[203]....
        /*06fc*/ 	.word	0x000170c0


	//   ....[204]....
        /*0700*/ 	.word	0x000171a0


	//   ....[205]....
        /*0704*/ 	.word	0x00017260


	//   ....[206]....
        /*0708*/ 	.word	0x000172c0


	//   ....[207]....
        /*070c*/ 	.word	0x00017370


	//   ....[208]....
        /*0710*/ 	.word	0x000173d0


	//   ....[209]....
        /*0714*/ 	.word	0x00017490


	//   ....[210]....
        /*0718*/ 	.word	0x000174f0


	//   ....[211]....
        /*071c*/ 	.word	0x000175b0


	//   ....[212]....
        /*0720*/ 	.word	0x00017610


	//   ....[213]....
        /*0724*/ 	.word	0x000176d0


	//   ....[214]....
        /*0728*/ 	.word	0x00017730


	//   ....[215]....
        /*072c*/ 	.word	0x000177f0


	//   ....[216]....
        /*0730*/ 	.word	0x00017850


	//   ....[217]....
        /*0734*/ 	.word	0x00017910


	//   ....[218]....
        /*0738*/ 	.word	0x00017970


	//   ....[219]....
        /*073c*/ 	.word	0x00017a20


	//   ....[220]....
        /*0740*/ 	.word	0x00017b30


	//----- nvinfo : EIATTR_REG_RECONFIG
	.align		4
.L_173:
        /*0744*/ 	.byte	0x01, 0x54
	.zero		2


	//----- nvinfo : EIATTR_SYSCALL_OFFSETS
	.align		4
        /*0748*/ 	.byte	0x04, 0x46
        /*074a*/ 	.short	(.L_175 - .L_174)


	//   ....[0]....
.L_174:
        /*074c*/ 	.word	0x000015e0


	//   ....[1]....
        /*0750*/ 	.word	0x00010d00


	//   ....[2]....
        /*0754*/ 	.word	0x00010e40


	//   ....[3]....
        /*0758*/ 	.word	0x00010f30


	//   ....[4]....
        /*075c*/ 	.word	0x00011c90


	//----- nvinfo : EIATTR_MBARRIER_INSTR_OFFSETS
	.align		4
.L_175:
        /*0760*/ 	.byte	0x04, 0x39
        /*0762*/ 	.short	(.L_177 - .L_176)


	//   ....[0]....
.L_176:
        /*0764*/ 	.word	0x00000180
        /*0768*/ 	.word	0x000000ff
        /*076c*/ 	.word	0x00016800
        /*0770*/ 	.short	0x0100
        /*0772*/ 	.byte	0x08
	.zero		1


	//   ....[1]....
        /*0774*/ 	.word	0x00000190
        /*0778*/ 	.word	0x000000ff
        /*077c*/ 	.word	0x00016820
        /*0780*/ 	.short	0x0100
        /*0782*/ 	.byte	0x08
	.zero		1


	//   ....[2]....
        /*0784*/ 	.word	0x00000280
        /*0788*/ 	.word	0x000000ff
        /*078c*/ 	.word	0x00016830
        /*0790*/ 	.short	0x0100
        /*0792*/ 	.byte	0x08
	.zero		1


	//   ....[3]....
        /*0794*/ 	.word	0x00000290
        /*0798*/ 	.word	0x000000ff
        /*079c*/ 	.word	0x00016840
        /*07a0*/ 	.short	0x0100
        /*07a2*/ 	.byte	0x08
	.zero		1


	//   ....[4]....
        /*07a4*/ 	.word	0x000002a0
        /*07a8*/ 	.word	0x000000ff
        /*07ac*/ 	.word	0x00016838
        /*07b0*/ 	.short	0x0100
        /*07b2*/ 	.byte	0x08
	.zero		1


	//   ....[5]....
        /*07b4*/ 	.word	0x000002b0
        /*07b8*/ 	.word	0x000000ff
        /*07bc*/ 	.word	0x00016848
        /*07c0*/ 	.short	0x0100
        /*07c2*/ 	.byte	0x08
	.zero		1


	//   ....[6]....
        /*07c4*/ 	.word	0x000003e0
        /*07c8*/ 	.word	0x000000ff
        /*07cc*/ 	.word	0x00016850
        /*07d0*/ 	.short	0x0100
        /*07d2*/ 	.byte	0x08
	.zero		1


	//   ....[7]....
        /*07d4*/ 	.word	0x000003f0
        /*07d8*/ 	.word	0x000000ff
        /*07dc*/ 	.word	0x00016860
        /*07e0*/ 	.short	0x0100
        /*07e2*/ 	.byte	0x08
	.zero		1


	//   ....[8]....
        /*07e4*/ 	.word	0x00000400
        /*07e8*/ 	.word	0x000000ff
        /*07ec*/ 	.word	0x00016858
        /*07f0*/ 	.short	0x0100
        /*07f2*/ 	.byte	0x08
	.zero		1


	//   ....[9]....
        /*07f4*/ 	.word	0x00000410
        /*07f8*/ 	.word	0x000000ff
        /*07fc*/ 	.word	0x00016868
        /*0800*/ 	.short	0x0100
        /*0802*/ 	.byte	0x08
	.zero		1


	//   ....[10]....
        /*0804*/ 	.word	0x00000500
        /*0808*/ 	.word	0x000000ff
        /*080c*/ 	.word	0x00016870
        /*0810*/ 	.short	0x0100
        /*0812*/ 	.byte	0x06
	.zero		1


	//   ....[11]....
        /*0814*/ 	.word	0x00000510
        /*0818*/ 	.word	0x000000ff
        /*081c*/ 	.word	0x00016880
        /*0820*/ 	.short	0x0100
        /*0822*/ 	.byte	0x06
	.zero		1


	//   ....[12]....
        /*0824*/ 	.word	0x00000520
        /*0828*/ 	.word	0x000000ff
        /*082c*/ 	.word	0x00016878
        /*0830*/ 	.short	0x0100
        /*0832*/ 	.byte	0x06
	.zero		1


	//   ....[13]....
        /*0834*/ 	.word	0x00000530
        /*0838*/ 	.word	0x000000ff
        /*083c*/ 	.word	0x00016888
        /*0840*/ 	.short	0x0100
        /*0842*/ 	.byte	0x06
	.zero		1


	//   ....[14]....
        /*0844*/ 	.word	0x00000660
        /*0848*/ 	.word	0x000000ff
        /*084c*/ 	.word	0x00016890
        /*0850*/ 	.short	0x0100
        /*0852*/ 	.byte	0x08
	.zero		1


	//   ....[15]....
        /*0854*/ 	.word	0x00000670
        /*0858*/ 	.word	0x000000ff
        /*085c*/ 	.word	0x000168a0
        /*0860*/ 	.short	0x0100
        /*0862*/ 	.byte	0x08
	.zero		1


	//   ....[16]....
        /*0864*/ 	.word	0x00000680
        /*0868*/ 	.word	0x000000ff
        /*086c*/ 	.word	0x00016898
        /*0870*/ 	.short	0x0100
        /*0872*/ 	.byte	0x08
	.zero		1


	//   ....[17]....
        /*0874*/ 	.word	0x00000690
        /*0878*/ 	.word	0x000000ff
        /*087c*/ 	.word	0x000168a8
        /*0880*/ 	.short	0x0100
        /*0882*/ 	.byte	0x08
	.zero		1


	//   ....[18]....
        /*0884*/ 	.word	0x000007d0
        /*0888*/ 	.word	0x000000ff
        /*088c*/ 	.word	0x000168b0
        /*0890*/ 	.short	0x0100
        /*0892*/ 	.byte	0x08
	.zero		1


	//   ....[19]....
        /*0894*/ 	.word	0x000007e0
        /*0898*/ 	.word	0x000000ff
        /*089c*/ 	.word	0x000168c0
        /*08a0*/ 	.short	0x0100
        /*08a2*/ 	.byte	0x08
	.zero		1


	//   ....[20]....
        /*08a4*/ 	.word	0x000007f0
        /*08a8*/ 	.word	0x000000ff
        /*08ac*/ 	.word	0x000168b8
        /*08b0*/ 	.short	0x0100
        /*08b2*/ 	.byte	0x08
	.zero		1


	//   ....[21]....
        /*08b4*/ 	.word	0x00000800
        /*08b8*/ 	.word	0x000000ff
        /*08bc*/ 	.word	0x000168c8
        /*08c0*/ 	.short	0x0100
        /*08c2*/ 	.byte	0x08
	.zero		1


	//   ....[22]....
        /*08c4*/ 	.word	0x00001600
        /*08c8*/ 	.word	0x000000ff
        /*08cc*/ 	.word	0x00016800
        /*08d0*/ 	.short	0x010a
        /*08d2*/ 	.byte	0x2b
	.zero		1


	//   ....[23]....
        /*08d4*/ 	.word	0x00001670
        /*08d8*/ 	.word	0x000000ff
        /*08dc*/ 	.word	0x00016830
        /*08e0*/ 	.short	0x010a
        /*08e2*/ 	.byte	0x2b
	.zero		1


	//   ....[24]....
        /*08e4*/ 	.word	0x000016d0
        /*08e8*/ 	.word	0x000000ff
        /*08ec*/ 	.word	0x00016830
        /*08f0*/ 	.short	0x010a
        /*08f2*/ 	.byte	0x2b
	.zero		1


	//   ....[25]....
        /*08f4*/ 	.word	0x00002000
        /*08f8*/ 	.word	0x000000ff
        /*08fc*/ 	.word	0x00000000
        /*0900*/ 	.short	0x0101
        /*0902*/ 	.byte	0x04
	.zero		1


	//   ....[26]....
        /*0904*/ 	.word	0x00005340
        /*0908*/ 	.word	0x000000ff
        /*090c*/ 	.word	0x00016830
        /*0910*/ 	.short	0x010a
        /*0912*/ 	.byte	0x07
	.zero		1


	//   ....[27]....
        /*0914*/ 	.word	0x00005380
        /*0918*/ 	.word	0x000000ff
        /*091c*/ 	.word	0x00016830
        /*0920*/ 	.short	0x010a
        /*0922*/ 	.byte	0x07
	.zero		1


	//   ....[28]....
        /*0924*/ 	.word	0x000055b0
        /*0928*/ 	.word	0x000000ff
        /*092c*/ 	.word	0x00016850
        /*0930*/ 	.short	0x010a
        /*0932*/ 	.byte	0x0a
	.zero		1


	//   ....[29]....
        /*0934*/ 	.word	0x000055f0
        /*0938*/ 	.word	0x000000ff
        /*093c*/ 	.word	0x00016850
        /*0940*/ 	.short	0x010a
        /*0942*/ 	.byte	0x0a
	.zero		1


	//   ....[30]....
        /*0944*/ 	.word	0x00005eb0
        /*0948*/ 	.word	0x000000ff
        /*094c*/ 	.word	0x00000000
        /*0950*/ 	.short	0x0101
        /*0952*/ 	.byte	0x0a
	.zero		1


	//   ....[31]....
        /*0954*/ 	.word	0x000084c0
        /*0958*/ 	.word	0x000000ff
        /*095c*/ 	.word	0x00000000
        /*0960*/ 	.short	0x0101
        /*0962*/ 	.byte	0x0a
	.zero		1


	//   ....[32]....
        /*0964*/ 	.word	0x00008c40
        /*0968*/ 	.word	0x000000ff
        /*096c*/ 	.word	0x00016830
        /*0970*/ 	.short	0x010a
        /*0972*/ 	.byte	0x07
	.zero		1


	//   ....[33]....
        /*0974*/ 	.word	0x00008c80
        /*0978*/ 	.word	0x000000ff
        /*097c*/ 	.word	0x00016830
        /*0980*/ 	.short	0x010a
        /*0982*/ 	.byte	0x07
	.zero		1


	//   ....[34]....
        /*0984*/ 	.word	0x00008eb0
        /*0988*/ 	.word	0x000000ff
        /*098c*/ 	.word	0x00016850
        /*0990*/ 	.short	0x010a
        /*0992*/ 	.byte	0x0a
	.zero		1


	//   ....[35]....
        /*0994*/ 	.word	0x00008ef0
        /*0998*/ 	.word	0x000000ff
        /*099c*/ 	.word	0x00016850
        /*09a0*/ 	.short	0x010a
        /*09a2*/ 	.byte	0x0a
	.zero		1


	//   ....[36]....
        /*09a4*/ 	.word	0x000097c0
        /*09a8*/ 	.word	0x000000ff
        /*09ac*/ 	.word	0x00000000
        /*09b0*/ 	.short	0x0101
        /*09b2*/ 	.byte	0x0a
	.zero		1


	//   ....[37]....
        /*09b4*/ 	.word	0x0000acb0
        /*09b8*/ 	.word	0x000000ff
        /*09bc*/ 	.word	0x00000000
        /*09c0*/ 	.short	0x0101
        /*09c2*/ 	.byte	0x0a
	.zero		1


	//   ....[38]....
        /*09c4*/ 	.word	0x0000b200
        /*09c8*/ 	.word	0x000000ff
        /*09cc*/ 	.word	0x00016830
        /*09d0*/ 	.short	0x010a
        /*09d2*/ 	.byte	0x0a
	.zero		1


	//   ....[39]....
        /*09d4*/ 	.word	0x0000b240
        /*09d8*/ 	.word	0x000000ff
        /*09dc*/ 	.word	0x00016830
        /*09e0*/ 	.short	0x010a
        /*09e2*/ 	.byte	0x0a
	.zero		1


	//   ....[40]....
        /*09e4*/ 	.word	0x0000b430
        /*09e8*/ 	.word	0x000000ff
        /*09ec*/ 	.word	0x00016850
        /*09f0*/ 	.short	0x010a
        /*09f2*/ 	.byte	0x0a
	.zero		1


	//   ....[41]....
        /*09f4*/ 	.word	0x0000b470
        /*09f8*/ 	.word	0x000000ff
        /*09fc*/ 	.word	0x00016850
        /*0a00*/ 	.short	0x010a
        /*0a02*/ 	.byte	0x0a
	.zero		1


	//   ....[42]....
        /*0a04*/ 	.word	0x0000bcf0
        /*0a08*/ 	.word	0x000000ff
        /*0a0c*/ 	.word	0x00000000
        /*0a10*/ 	.short	0x0101
        /*0a12*/ 	.byte	0x0a
	.zero		1


	//   ....[43]....
        /*0a14*/ 	.word	0x0000e300
        /*0a18*/ 	.word	0x000000ff
        /*0a1c*/ 	.word	0x00000000
        /*0a20*/ 	.short	0x0101
        /*0a22*/ 	.byte	0x0a
	.zero		1


	//   ....[44]....
        /*0a24*/ 	.word	0x0000e700
        /*0a28*/ 	.word	0x000000ff
        /*0a2c*/ 	.word	0x00016850
        /*0a30*/ 	.short	0x010a
        /*0a32*/ 	.byte	0x08
	.zero		1


	//   ....[45]....
        /*0a34*/ 	.word	0x0000e740
        /*0a38*/ 	.word	0x000000ff
        /*0a3c*/ 	.word	0x00016850
        /*0a40*/ 	.short	0x010a
        /*0a42*/ 	.byte	0x08
	.zero		1


	//   ....[46]....
        /*0a44*/ 	.word	0x0000eca0
        /*0a48*/ 	.word	0x000000ff
        /*0a4c*/ 	.word	0x00000000
        /*0a50*/ 	.short	0x0101
        /*0a52*/ 	.byte	0x04
	.zero		1


	//   ....[47]....
        /*0a54*/ 	.word	0x0000f6b0
        /*0a58*/ 	.word	0x000000ff
        /*0a5c*/ 	.word	0x00000000
        /*0a60*/ 	.short	0x0101
        /*0a62*/ 	.byte	0x04
	.zero		1


	//   ....[48]....
        /*0a64*/ 	.word	0x00011390
        /*0a68*/ 	.word	0x000000ff
        /*0a6c*/ 	.word	0x00016840
        /*0a70*/ 	.short	0x010a
        /*0a72*/ 	.byte	0x30
	.zero		1


	//   ....[49]....
        /*0a74*/ 	.word	0x00011a40
        /*0a78*/ 	.word	0x000000ff
        /*0a7c*/ 	.word	0x00016830
        /*0a80*/ 	.short	0x0107
        /*0a82*/ 	.byte	0x30
	.zero		1


	//   ....[50]....
        /*0a84*/ 	.word	0x00011ad0
        /*0a88*/ 	.word	0x000000ff
        /*0a8c*/ 	.word	0x00016830
        /*0a90*/ 	.short	0x0101
        /*0a92*/ 	.byte	0x30
	.zero		1


	//   ....[51]....
        /*0a94*/ 	.word	0x00012790
        /*0a98*/ 	.word	0x000000ff
        /*0a9c*/ 	.word	0x00016800
        /*0aa0*/ 	.short	0x0107
        /*0aa2*/ 	.byte	0x30
	.zero		1


	//   ....[52]....
        /*0aa4*/ 	.word	0x000127d0
        /*0aa8*/ 	.word	0x000000ff
        /*0aac*/ 	.word	0x00016800
        /*0ab0*/ 	.short	0x0101
        /*0ab2*/ 	.byte	0x30
	.zero		1


	//   ....[53]....
        /*0ab4*/ 	.word	0x00012800
        /*0ab8*/ 	.word	0x000000ff
        /*0abc*/ 	.word	0x00016820
        /*0ac0*/ 	.short	0x010a
        /*0ac2*/ 	.byte	0x30
	.zero		1


	//   ....[54]....
        /*0ac4*/ 	.word	0x00012bd0
        /*0ac8*/ 	.word	0x00000007
        /*0acc*/ 	.word	0x00016840
        /*0ad0*/ 	.short	0x010a
        /*0ad2*/ 	.byte	0x3f
	.zero		1


	//   ....[55]....
        /*0ad4*/ 	.word	0x000130b0
        /*0ad8*/ 	.word	0x00000007
        /*0adc*/ 	.word	0x00016830
        /*0ae0*/ 	.short	0x0107
        /*0ae2*/ 	.byte	0x3f
	.zero		1


	//   ....[56]....
        /*0ae4*/ 	.word	0x00013180
        /*0ae8*/ 	.word	0x00000007
        /*0aec*/ 	.word	0x00016830
        /*0af0*/ 	.short	0x0101
        /*0af2*/ 	.byte	0x3f
	.zero		1


	//   ....[57]....
        /*0af4*/ 	.word	0x000131e0
        /*0af8*/ 	.word	0x00000007
        /*0afc*/ 	.word	0x00016860
        /*0b00*/ 	.short	0x010a
        /*0b02*/ 	.byte	0x3f
	.zero		1


	//   ....[58]....
        /*0b04*/ 	.word	0x000135d0
        /*0b08*/ 	.word	0x00000007
        /*0b0c*/ 	.word	0x00016850
        /*0b10*/ 	.short	0x0107
        /*0b12*/ 	.byte	0x3f
	.zero		1


	//   ....[59]....
        /*0b14*/ 	.word	0x00013740
        /*0b18*/ 	.word	0x00000007
        /*0b1c*/ 	.word	0x00016850
        /*0b20*/ 	.short	0x0101
        /*0b22*/ 	.byte	0x3f
	.zero		1


	//   ....[60]....
        /*0b24*/ 	.word	0x00013900
        /*0b28*/ 	.word	0x00000000
        /*0b2c*/ 	.word	0x00016860
        /*0b30*/ 	.short	0x010a
        /*0b32*/ 	.byte	0x3f
	.zero		1


	//   ....[61]....
        /*0b34*/ 	.word	0x00013d20
        /*0b38*/ 	.word	0x00000000
        /*0b3c*/ 	.word	0x00016850
        /*0b40*/ 	.short	0x0107
        /*0b42*/ 	.byte	0x3f
	.zero		1


	//   ....[62]....
        /*0b44*/ 	.word	0x00013e00
        /*0b48*/ 	.word	0x00000000
        /*0b4c*/ 	.word	0x00016850
        /*0b50*/ 	.short	0x0101
        /*0b52*/ 	.byte	0x3f
	.zero		1


	//   ....[63]....
        /*0b54*/ 	.word	0x00013e90
        /*0b58*/ 	.word	0x00000007
        /*0b5c*/ 	.word	0x00016820
        /*0b60*/ 	.short	0x010a
        /*0b62*/ 	.byte	0x3f
	.zero		1


	//   ....[64]....
        /*0b64*/ 	.word	0x00013ff0
        /*0b68*/ 	.word	0x00000005
        /*0b6c*/ 	.word	0x00016840
        /*0b70*/ 	.short	0x010a
        /*0b72*/ 	.byte	0x3f
	.zero		1


	//   ....[65]....
        /*0b74*/ 	.word	0x00014090
        /*0b78*/ 	.word	0x00000003
        /*0b7c*/ 	.word	0x00016840
        /*0b80*/ 	.short	0x010a
        /*0b82*/ 	.byte	0x3f
	.zero		1


	//   ....[66]....
        /*0b84*/ 	.word	0x000140d0
        /*0b88*/ 	.word	0x00000005
        /*0b8c*/ 	.word	0x00016860
        /*0b90*/ 	.short	0x010a
        /*0b92*/ 	.byte	0x3f
	.zero		1


	//   ....[67]....
        /*0b94*/ 	.word	0x00014110
        /*0b98*/ 	.word	0x00000003
        /*0b9c*/ 	.word	0x00016860
        /*0ba0*/ 	.short	0x010a
        /*0ba2*/ 	.byte	0x3f
	.zero		1


	//   ....[68]....
        /*0ba4*/ 	.word	0x00014180
        /*0ba8*/ 	.word	0x00000003
        /*0bac*/ 	.word	0x00016800
        /*0bb0*/ 	.short	0x010a
        /*0bb2*/ 	.byte	0x3f
	.zero		1


	//   ....[69]....
        /*0bb4*/ 	.word	0x000141e0
        /*0bb8*/ 	.word	0x00000003
        /*0bbc*/ 	.word	0x00016830
        /*0bc0*/ 	.short	0x010a
        /*0bc2*/ 	.byte	0x3f
	.zero		1


	//   ....[70]....
        /*0bc4*/ 	.word	0x00014240
        /*0bc8*/ 	.word	0x0000000b
        /*0bcc*/ 	.word	0x00016830
        /*0bd0*/ 	.short	0x010a
        /*0bd2*/ 	.byte	0x3f
	.zero		1


	//   ....[71]....
        /*0bd4*/ 	.word	0x000142a0
        /*0bd8*/ 	.word	0x0000000b
        /*0bdc*/ 	.word	0x00016850
        /*0be0*/ 	.short	0x010a
        /*0be2*/ 	.byte	0x3f
	.zero		1


	//   ....[72]....
        /*0be4*/ 	.word	0x00014300
        /*0be8*/ 	.word	0x0000000b
        /*0bec*/ 	.word	0x00016830
        /*0bf0*/ 	.short	0x010a
        /*0bf2*/ 	.byte	0x3f
	.zero		1


	//   ....[73]....
        /*0bf4*/ 	.word	0x00014360
        /*0bf8*/ 	.word	0x0000000b
        /*0bfc*/ 	.word	0x00016850
        /*0c00*/ 	.short	0x010a
        /*0c02*/ 	.byte	0x3f
	.zero		1


	//   ....[74]....
        /*0c04*/ 	.word	0x000143c0
        /*0c08*/ 	.word	0x0000000c
        /*0c0c*/ 	.word	0x00016830
        /*0c10*/ 	.short	0x010a
        /*0c12*/ 	.byte	0x3f
	.zero		1


	//   ....[75]....
        /*0c14*/ 	.word	0x00014420
        /*0c18*/ 	.word	0x0000000c
        /*0c1c*/ 	.word	0x00016850
        /*0c20*/ 	.short	0x010a
        /*0c22*/ 	.byte	0x3f
	.zero		1


	//   ....[76]....
        /*0c24*/ 	.word	0x00014480
        /*0c28*/ 	.word	0x00000005
        /*0c2c*/ 	.word	0x00016850
        /*0c30*/ 	.short	0x010a
        /*0c32*/ 	.byte	0x3f
	.zero		1


	//   ....[77]....
        /*0c34*/ 	.word	0x00014560
        /*0c38*/ 	.word	0x00000002
        /*0c3c*/ 	.word	0x00016840
        /*0c40*/ 	.short	0x010a
        /*0c42*/ 	.byte	0x3f
	.zero		1


	//   ....[78]....
        /*0c44*/ 	.word	0x00015d50
        /*0c48*/ 	.word	0x00000003
        /*0c4c*/ 	.word	0x00016820
        /*0c50*/ 	.short	0x010a
        /*0c52*/ 	.byte	0x3f
	.zero		1


	//   ....[79]....
        /*0c54*/ 	.word	0x00015da0
        /*0c58*/ 	.word	0x00000007
        /*0c5c*/ 	.word	0x00016840
        /*0c60*/ 	.short	0x010a
        /*0c62*/ 	.byte	0x3f
	.zero		1


	//   ....[80]....
        /*0c64*/ 	.word	0x00016770
        /*0c68*/ 	.word	0x00000007
        /*0c6c*/ 	.word	0x00016860
        /*0c70*/ 	.short	0x010a
        /*0c72*/ 	.byte	0x3f
	.zero		1


	//   ....[81]....
        /*0c74*/ 	.word	0x000170f0
        /*0c78*/ 	.word	0x00000000
        /*0c7c*/ 	.word	0x00016860
        /*0c80*/ 	.short	0x010a
        /*0c82*/ 	.byte	0x3f
	.zero		1


	//   ....[82]....
        /*0c84*/ 	.word	0x00017a50
        /*0c88*/ 	.word	0x00000007
        /*0c8c*/ 	.word	0x00016820
        /*0c90*/ 	.short	0x010a
        /*0c92*/ 	.byte	0x3f
	.zero		1


	//   ....[83]....
        /*0c94*/ 	.word	0x00017bf0
        /*0c98*/ 	.word	0x00000005
        /*0c9c*/ 	.word	0x00016840
        /*0ca0*/ 	.short	0x010a
        /*0ca2*/ 	.byte	0x3f
	.zero		1


	//   ....[84]....
        /*0ca4*/ 	.word	0x00017c40
        /*0ca8*/ 	.word	0x00000003
        /*0cac*/ 	.word	0x00016840
        /*0cb0*/ 	.short	0x010a
        /*0cb2*/ 	.byte	0x3f
	.zero		1


	//   ....[85]....
        /*0cb4*/ 	.word	0x00017c90
        /*0cb8*/ 	.word	0x00000005
        /*0cbc*/ 	.word	0x00016860
        /*0cc0*/ 	.short	0x010a
        /*0cc2*/ 	.byte	0x3f
	.zero		1


	//----- nvinfo : EIATTR_NUM_MBARRIERS
	.align		4
.L_177:
        /*0cc4*/ 	.byte	0x03, 0x38
        /*0cc6*/ 	.short	0x0016


	//----- nvinfo : EIATTR_EXIT_INSTR_OFFSETS
	.align		4
        /*0cc8*/ 	.byte	0x04, 0x1c
        /*0cca*/ 	.short	(.L_179 - .L_178)


	//   ....[0]....
.L_178:
        /*0ccc*/ 	.word	0x00014160


	//----- nvinfo : EIATTR_MAX_THREADS
	.align		4
.L_179:
        /*0cd0*/ 	.byte	0x04, 0x05
        /*0cd2*/ 	.short	(.L_181 - .L_180)
.L_180:
        /*0cd4*/ 	.word	0x00000200
        /*0cd8*/ 	.word	0x00000001
        /*0cdc*/ 	.word	0x00000001


	//----- nvinfo : EIATTR_CRS_STACK_SIZE
	.align		4
.L_181:
        /*0ce0*/ 	.byte	0x04, 0x1e
        /*0ce2*/ 	.short	(.L_183 - .L_182)
.L_182:
        /*0ce4*/ 	.word	0x00000000


	//----- nvinfo : EIATTR_CBANK_PARAM_SIZE
	.align		4
.L_183:
        /*0ce8*/ 	.byte	0x03, 0x19
        /*0cea*/ 	.short	0x0a70


	//----- nvinfo : EIATTR_PARAM_CBANK
	.align		4
        /*0cec*/ 	.byte	0x04, 0x0a
        /*0cee*/ 	.short	(.L_185 - .L_184)
	.align		4
.L_184:
        /*0cf0*/ 	.word	index@(.nv.constant0._ZN7cutlass13device_kernelIN5flash11enable_sm90INS1_16FlashAttnFwdSm90INS1_25CollectiveMainloopFwdSm90ILi2EN4cute5tupleIJNS5_1CILi1EEES8_S8_EEENS6_IJNS7_ILi192EEENS7_ILi128EEENS7_ILi64EEEEEELi64ENS_6half_tEfNS_4arch4Sm90ELb0ELb1ELb1ELb0ELb1ELb0ELb0ELb1ELb1ELb1ELb1ELb0EEENS1_21CollectiveEpilogueFwdINS6_IJSA_SC_SB_EEES9_SE_SG_Li384ELb0ELb1ELb1ELb0EEENS1_19SingleTileSchedulerILb0ELb1ELb1ELi192EEEEEEEEEvNT_6ParamsE)
        /*0cf4*/ 	.short	0x0210
        /*0cf6*/ 	.short	0x0a70


	//----- nvinfo : EIATTR_SW_WAR
	.align		4
.L_185:
        /*0cf8*/ 	.byte	0x04, 0x36
        /*0cfa*/ 	.short	(.L_187 - .L_186)
.L_186:
        /*0cfc*/ 	.word	0x00000008
.L_187:


//--------------------- .nv.info._ZN7cutlass13device_kernelIN5flash11enable_sm90INS1_16FlashAttnFwdSm90INS1_25CollectiveMainloopFwdSm90ILi2EN4cute5tupleIJNS5_1CILi1EEES8_S8_EEENS6_IJNS7_ILi192EEENS7_ILi128EEENS7_ILi64EEEEEELi64ENS_6half_tEfNS_4arch4Sm90ELb0ELb1ELb1ELb1ELb1ELb0ELb0ELb1ELb1ELb1ELb1ELb0EEENS1_21CollectiveEpilogueFwdINS6_IJSA_SC_SB_EEES9_SE_SG_Li384ELb1ELb1ELb1ELb0EEENS1_36VarlenDynamicPersistentTileSchedulerILi192ELi128ELi384ELi128ELb1ELb1ELb1ELb1ELb0ELb1EEEEEEEEEvNT_6ParamsE --------------------------
	.section	.nv.info._ZN7cutlass13device_kernelIN5flash11enable_sm90INS1_16FlashAttnFwdSm90INS1_25CollectiveMainloopFwdSm90ILi2EN4cute5tupleIJNS5_1CILi1EEES8_S8_EEENS6_IJNS7_ILi192EEENS7_ILi128EEENS7_ILi64EEEEEELi64ENS_6half_tEfNS_4arch4Sm90ELb0ELb1ELb1ELb1ELb1ELb0ELb0ELb1ELb1ELb1ELb1ELb0EEENS1_21CollectiveEpilogueFwdINS6_IJSA_SC_SB_EEES9_SE_SG_Li384ELb1ELb1ELb1ELb0EEENS1_36VarlenDynamicPersistentTileSchedulerILi192ELi128ELi384ELi128ELb1ELb1ELb1ELb1ELb0ELb1EEEEEEEEEvNT_6ParamsE,"",@"SHT_CUDA_INFO"
	.sectionflags	@""
	.align	4


	//----- nvinfo : EIATTR_CUDA_API_VERSION
	.align		4
        /*0000*/ 	.byte	0x04, 0x37
        /*0002*/ 	.short	(.L_189 - .L_188)
.L_188:
        /*0004*/ 	.word	0x00000082


	//----- nvinfo : EIATTR_KPARAM_INFO
	.align		4
.L_189:
        /*0008*/ 	.byte	0x04, 0x17
        /*000a*/ 	.short	(.L_191 - .L_190)
.L_190:
        /*000c*/ 	.word	0x00000000
        /*0010*/ 	.short	0x0000
        /*0012*/ 	.short	0x0070
        /*0014*/ 	.byte	0x00, 0xf0, 0x01, 0x2a


	//----- nvinfo : EIATTR_SPARSE_MMA_MASK
	.align		4
.L_191:
        /*0018*/ 	.byte	0x03, 0x50
        /*001a*/ 	.short	0x0000


	//----- nvinfo : EIATTR_MAXREG_COUNT
	.align		4
        /*001c*/ 	.byte	0x03, 0x1b
        /*001e*/ 	.short	0x0080


	//----- nvinfo : EIATTR_NUM_BARRIERS
	.align		4
        /*0020*/ 	.byte	0x02, 0x4c
        /*0022*/ 	.byte	0x10
	.zero		1


	//----- nvinfo : EIATTR_EXTERNS
	.align		4
        /*0024*/ 	.byte	0x04, 0x0f
        /*0026*/ 	.short	(.L_193 - .L_192)


	//   ....[0]....
	.align		4
.L_192:
        /*0028*/ 	.word	index@(__assertfail)


	//----- nvinfo : EIATTR_ANNOTATIONS
	.align		4
.L_193:
        /*002c*/ 	.byte	0x04, 0x55
        /*002e*/ 	.short	(.L_195 - .L_194)


	//   ....[0]....
.L_194:
        /* <DEDUP_REMOVED lines=22> */


	//----- nvinfo : EIATTR_MERCURY_ISA_VERSION
	.align		4
.L_195:
        /*0178*/ 	.byte	0x03, 0x5f
        /*017a*/ 	.short	0x0101


	//----- nvinfo : EIATTR_UNUSED_LOAD_BYTE_OFFSET
	.align		4
        /*017c*/ 	.byte	0x04, 0x44
        /*017e*/ 	.short	(.L_197 - .L_196)


	//   ....[0]....
.L_196:
        /*0180*/ 	.word	0x00000970
        /*0184*/ 	.word	0x0000fff0


	//   ....[1]....
        /*0188*/ 	.word	0x0000f550
        /*018c*/ 	.word	0x0000fff0


	//----- nvinfo : EIATTR_INT_WARP_WIDE_INSTR_OFFSETS
	.align		4
.L_197:
        /*0190*/ 	.byte	0x04, 0x31
        /*0192*/ 	.short	(.L_199 - .L_198)


	//   ....[0]....
.L_198:
        /*0194*/ 	.word	0x000000c0


	//   ....[1]....
        /*0198*/ 	.word	0x000000d0


	//   ....[2]....
        /*019c*/ 	.word	0x00000170


	//   ....[3]....
        /*01a0*/ 	.word	0x00013640


	//   ....[4]....
        /*01a4*/ 	.word	0x000136d0


	//   ....[5]....
        /*01a8*/ 	.word	0x00016760


	//   ....[6]....
        /*01ac*/ 	.word	0x000167f0


	//----- nvinfo : EIATTR_COOP_GROUP_MASK_REGIDS
	.align		4
.L_199:
        /*01b0*/ 	.byte	0x04, 0x29
        /*01b2*/ 	.short	(.L_201 - .L_200)


	//   ....[0]....
.L_200:
        /*01b4*/ 	.word	0xffffffff


	//   ....[1]....
        /*01b8*/ 	.word	0xffffffff


	//   ....[2]....
        /*01bc*/ 	.word	0xffffffff


	//   ....[3]....
        /*01c0*/ 	.word	0xffffffff


	//   ....[4]....
        /*01c4*/ 	.word	0xffffffff


	//   ....[5]....
        /*01c8*/ 	.word	0xffffffff


	//   ....[6]....
        /*01cc*/ 	.word	0xffffffff


	//   ....[7]....
        /*01d0*/ 	.word	0xffffffff


	//   ....[8]....
        /*01d4*/ 	.word	0xffffffff


	//   ....[9]....
        /*01d8*/ 	.word	0xffffffff


	//   ....[10]....
        /*01dc*/ 	.word	0xffffffff


	//   ....[11]....
        /*01e0*/ 	.word	0xffffffff


	//   ....[12]....
        /*01e4*/ 	.word	0xffffffff


	//   ....[13]....
        /*01e8*/ 	.word	0xffffffff


	//   ....[14]....
        /*01ec*/ 	.word	0xffffffff


	//   ....[15]....
        /*01f0*/ 	.word	0xffffffff


	//   ....[16]....
        /*01f4*/ 	.word	0xffffffff


	//   ....[17]....
        /*01f8*/ 	.word	0xffffffff


	//   ....[18]....
        /*01fc*/ 	.word	0xffffffff


	//   ....[19]....
        /*0200*/ 	.word	0xffffffff


	//   ....[20]....
        /*0204*/ 	.word	0xffffffff


	//   ....[21]....
        /*0208*/ 	.word	0xffffffff


	//   ....[22]....
        /*020c*/ 	.word	0xffffffff


	//   ....[23]....
        /*0210*/ 	.word	0xffffffff


	//   ....[24]....
        /*0214*/ 	.word	0xffffffff


	//   ....[25]....
        /*0218*/ 	.word	0xffffffff


	//   ....[26]....
        /*021c*/ 	.word	0xffffffff


	//   ....[27]....
        /*0220*/ 	.word	0xffffffff


	//   ....[28]....
        /*0224*/ 	.word	0xffffffff


	//   ....[29]....
        /*0228*/ 	.word	0xffffffff


	//   ....[30]....
        /*022c*/ 	.word	0xffffffff


	//   ....[31]....
        /*0230*/ 	.word	0xffffffff


	//   ....[32]....
        /*0234*/ 	.word	0xffffffff


	//   ....[33]....
        /*0238*/ 	.word	0xffffffff


	//   ....[34]....
        /*023c*/ 	.word	0xffffffff


	//   ....[35]....
        /*0240*/ 	.word	0xffffffff


	//   ....[36]....
        /*0244*/ 	.word	0xffffffff


	//   ....[37]....
        /*0248*/ 	.word	0xffffffff


	//   ....[38]....
        /*024c*/ 	.word	0xffffffff


	//   ....[39]....
        /*0250*/ 	.word	0xffffffff


	//   ....[40]....
        /*0254*/ 	.word	0xffffffff


	//   ....[41]....
        /*0258*/ 	.word	0xffffffff


	//   ....[42]....
        /*025c*/ 	.word	0xffffffff


	//   ....[43]....
        /*0260*/ 	.word	0xffffffff


	//   ....[44]....
        /*0264*/ 	.word	0xffffffff


	//   ....[45]....
        /*0268*/ 	.word	0xffffffff


	//   ....[46]....
        /*026c*/ 	.word	0xffffffff


	//   ....[47]....
        /*0270*/ 	.word	0xffffffff


	//   ....[48]....
        /*0274*/ 	.word	0xffffffff


	//   ....[49]....
        /*0278*/ 	.word	0xffffffff


	//   ....[50]....
        /*027c*/ 	.word	0xffffffff


	//   ....[51]....
        /*0280*/ 	.word	0xffffffff


	//   ....[52]....
        /*0284*/ 	.word	0xffffffff


	//   ....[53]....
        /*0288*/ 	.word	0xffffffff


	//   ....[54]....
        /*028c*/ 	.word	0xffffffff


	//   ....[55]....
        /*0290*/ 	.word	0xffffffff


	//   ....[56]....
        /*0294*/ 	.word	0xffffffff


	//   ....[57]....
        /*0298*/ 	.word	0xffffffff


	//   ....[58]....
        /*029c*/ 	.word	0xffffffff


	//   ....[59]....
        /*02a0*/ 	.word	0xffffffff


	//   ....[60]....
        /*02a4*/ 	.word	0xffffffff


	//   ....[61]....
        /*02a8*/ 	.word	0xffffffff


	//   ....[62]....
        /*02ac*/ 	.word	0xffffffff


	//   ....[63]....
        /*02b0*/ 	.word	0xffffffff


	//   ....[64]....
        /*02b4*/ 	.word	0xffffffff


	//   ....[65]....
        /*02b8*/ 	.word	0xffffffff


	//   ....[66]....
        /*02bc*/ 	.word	0xffffffff


	//   ....[67]....
        /*02c0*/ 	.word	0xffffffff


	//   ....[68]....
        /*02c4*/ 	.word	0xffffffff


	//   ....[69]....
        /*02c8*/ 	.word	0xffffffff


	//   ....[70]....
        /*02cc*/ 	.word	0xffffffff


	//   ....[71]....
        /*02d0*/ 	.word	0xffffffff


	//   ....[72]....
        /*02d4*/ 	.word	0xffffffff


	//   ....[73]....
        /*02d8*/ 	.word	0xffffffff


	//   ....[74]....
        /*02dc*/ 	.word	0xffffffff


	//   ....[75]....
        /*02e0*/ 	.word	0xffffffff


	//   ....[76]....
        /*02e4*/ 	.word	0xffffffff


	//   ....[77]....
        /*02e8*/ 	.word	0xffffffff


	//   ....[78]....
        /*02ec*/ 	.word	0xffffffff


	//   ....[79]....
        /*02f0*/ 	.word	0xffffffff


	//   ....[80]....
        /*02f4*/ 	.word	0xffffffff


	//   ....[81]....
        /*02f8*/ 	.word	0xffffffff


	//   ....[82]....
        /*02fc*/ 	.word	0xffffffff


	//   ....[83]....
        /*0300*/ 	.word	0xffffffff


	//   ....[84]....
        /*0304*/ 	.word	0xffffffff


	//   ....[85]....
        /*0308*/ 	.word	0xffffffff


	//   ....[86]....
        /*030c*/ 	.word	0xffffffff


	//   ....[87]....
        /*0310*/ 	.word	0xffffffff


	//   ....[88]....
        /*0314*/ 	.word	0xffffffff


	//   ....[89]....
        /*0318*/ 	.word	0xffffffff


	//   ....[90]....
        /*031c*/ 	.word	0xffffffff


	//   ....[91]....
        /*0320*/ 	.word	0xffffffff


	//   ....[92]....
        /*0324*/ 	.word	0xffffffff


	//   ....[93]....
        /*0328*/ 	.word	0xffffffff


	//   ....[94]....
        /*032c*/ 	.word	0xffffffff


	//   ....[95]....
        /*0330*/ 	.word	0xffffffff


	//   ....[96]....
        /*0334*/ 	.word	0xffffffff


	//   ....[97]....
        /*0338*/ 	.word	0xffffffff


	//   ....[98]....
        /*033c*/ 	.word	0xffffffff


	//   ....[99]....
        /*0340*/ 	.word	0xffffffff


	//   ....[100]....
        /*0344*/ 	.word	0xffffffff


	//   ....[101]....
        /*0348*/ 	.word	0xffffffff


	//   ....[102]....
        /*034c*/ 	.word	0xffffffff


	//   ....[103]....
        /*0350*/ 	.word	0xffffffff


	//   ....[104]....
        /*0354*/ 	.word	0xffffffff


	//   ....[105]....
        /*0358*/ 	.word	0xffffffff


	//   ....[106]....
        /*035c*/ 	.word	0xffffffff


	//   ....[107]....
        /*0360*/ 	.word	0xffffffff


	//   ....[108]....
        /*0364*/ 	.word	0xffffffff


	//   ....[109]....
        /*0368*/ 	.word	0xffffffff


	//   ....[110]....
        /*036c*/ 	.word	0xffffffff


	//   ....[111]....
        /*0370*/ 	.word	0xffffffff


	//   ....[112]....
        /*0374*/ 	.word	0xffffffff


	//   ....[113]....
        /*0378*/ 	.word	0xffffffff


	//   ....[114]....
        /*037c*/ 	.word	0xffffffff


	//   ....[115]....
        /*0380*/ 	.word	0xffffffff


	//   ....[116]....
        /*0384*/ 	.word	0xffffffff


	//   ....[117]....
        /*0388*/ 	.word	0xffffffff


	//   ....[118]....
        /*038c*/ 	.word	0xffffffff


	//   ....[119]....
        /*0390*/ 	.word	0xffffffff


	//   ....[120]....
        /*0394*/ 	.word	0xffffffff


	//   ....[121]....
        /*0398*/ 	.word	0xffffffff


	//   ....[122]....
        /*039c*/ 	.word	0xffffffff


	//   ....[123]....
        /*03a0*/ 	.word	0xffffffff


	//   ....[124]....
        /*03a4*/ 	.word	0xffffffff


	//   ....[125]....
        /*03a8*/ 	.word	0xffffffff


	//   ....[126]....
        /*03ac*/ 	.word	0xffffffff


	//   ....[127]....
        /*03b0*/ 	.word	0xffffffff


	//   ....[128]....
        /*03b4*/ 	.word	0xffffffff


	//   ....[129]....
        /*03b8*/ 	.word	0xffffffff


	//   ....[130]....
        /*03bc*/ 	.word	0xffffffff


	//   ....[131]....
        /*03c0*/ 	.word	0xffffffff


	//   ....[132]....
        /*03c4*/ 	.word	0xffffffff


	//   ....[133]....
        /*03c8*/ 	.word	0xffffffff


	//   ....[134]....
        /*03cc*/ 	.word	0xffffffff


	//   ....[135]....
        /*03d0*/ 	.word	0xffffffff


	//   ....[136]....
        /*03d4*/ 	.word	0xffffffff


	//   ....[137]....
        /*03d8*/ 	.word	0xffffffff


	//   ....[138]....
        /*03dc*/ 	.word	0xffffffff


	//   ....[139]....
        /*03e0*/ 	.word	0xffffffff


	//   ....[140]....
        /*03e4*/ 	.word	0xffffffff


	//   ....[141]....
        /*03e8*/ 	.word	0xffffffff


	//   ....[142]....
        /*03ec*/ 	.word	0xffffffff


	//   ....[143]....
        /*03f0*/ 	.word	0xffffffff


	//   ....[144]....
        /*03f4*/ 	.word	0xffffffff


	//   ....[145]....
        /*03f8*/ 	.word	0xffffffff


	//   ....[146]....
        /*03fc*/ 	.word	0xffffffff


	//   ....[147]....
        /*0400*/ 	.word	0xffffffff


	//   ....[148]....
        /*0404*/ 	.word	0xffffffff


	//   ....[149]....
        /*0408*/ 	.word	0xffffffff


	//   ....[150]....
        /*040c*/ 	.word	0xffffffff


	//   ....[151]....
        /*0410*/ 	.word	0xffffffff


	//   ....[152]....
        /*0414*/ 	.word	0xffffffff


	//   ....[153]....
        /*0418*/ 	.word	0xffffffff


	//   ....[154]....
        /*041c*/ 	.word	0xffffffff


	//   ....[155]....
        /*0420*/ 	.word	0xffffffff


	//   ....[156]....
        /*0424*/ 	.word	0xffffffff


	//   ....[157]....
        /*0428*/ 	.word	0xffffffff


	//   ....[158]....
        /*042c*/ 	.word	0xffffffff


	//   ....[159]....
        /*0430*/ 	.word	0xffffffff


	//   ....[160]....
        /*0434*/ 	.word	0xffffffff


	//   ....[161]....
        /*0438*/ 	.word	0xffffffff


	//   ....[162]....
        /*043c*/ 	.word	0xffffffff


	//   ....[163]....
        /*0440*/ 	.word	0xffffffff


	//   ....[164]....
        /*0444*/ 	.word	0xffffffff


	//   ....[165]....
        /*0448*/ 	.word	0xffffffff


	//   ....[166]....
        /*044c*/ 	.word	0xffffffff


	//   ....[167]....
        /*0450*/ 	.word	0xffffffff


	//   ....[168]....
        /*0454*/ 	.word	0xffffffff


	//   ....[169]....
        /*0458*/ 	.word	0xffffffff


	//   ....[170]....
        /*045c*/ 	.word	0xffffffff


	//   ....[171]....
        /*0460*/ 	.word	0xffffffff


	//   ....[172]....
        /*0464*/ 	.word	0xffffffff


	//   ....[173]....
        /*0468*/ 	.word	0xffffffff


	//   ....[174]....
        /*046c*/ 	.word	0xffffffff


	//   ....[175]....
        /*0470*/ 	.word	0xffffffff


	//   ....[176]....
        /*0474*/ 	.word	0xffffffff


	//   ....[177]....
        /*0478*/ 	.word	0xffffffff


	//   ....[178]....
        /*047c*/ 	.word	0xffffffff


	//   ....[179]....
        /*0480*/ 	.word	0xffffffff


	//   ....[180]....
        /*0484*/ 	.word	0xffffffff


	//   ....[181]....
        /*0488*/ 	.word	0x0500000f


	//   ....[182]....
        /*048c*/ 	.word	0x0500000f


	//   ....[183]....
        /*0490*/ 	.word	0x0500000f


	//   ....[184]....
        /*0494*/ 	.word	0x0500000f


	//   ....[185]....
        /*0498*/ 	.word	0x0500000f


	//   ....[186]....
        /*049c*/ 	.word	0x0500000f


	//   ....[187]....
        /*04a0*/ 	.word	0x0500000f


	//   ....[188]....
        /*04a4*/ 	.word	0x0500000f


	//   ....[189]....
        /*04a8*/ 	.word	0x0500000f


	//   ....[190]....
        /*04ac*/ 	.word	0x0500000f


	//   ....[191]....
        /*04b0*/ 	.word	0x0500000f


	//   ....[192]....
        /*04b4*/ 	.word	0x0500000f


	//   ....[193]....
        /*04b8*/ 	.word	0x0500000f


	//   ....[194]....
        /*04bc*/ 	.word	0x0500000f


	//   ....[195]....
        /*04c0*/ 	.word	0x0500000f


	//   ....[196]....
        /*04c4*/ 	.word	0x0500000f


	//   ....[197]....
        /*04c8*/ 	.word	0x0500000f


	//   ....[198]....
        /*04cc*/ 	.word	0x0500000f


	//   ....[199]....
        /*04d0*/ 	.word	0x0500000f


	//   ....[200]....
        /*04d4*/ 	.word	0x0500000f


	//   ....[201]....
        /*04d8*/ 	.word	0x0500000f


	//   ....[202]....
        /*04dc*/ 	.word	0x0500000f


	//   ....[203]....
        /*04e0*/ 	.word	0x0500000f


	//   ....[204]....
        /*04e4*/ 	.word	0x0500000f


	//   ....[205]....
        /*04e8*/ 	.word	0x0500000f


	//   ....[206]....
        /*04ec*/ 	.word	0x0500000f


	//   ....[207]....
        /*04f0*/ 	.word	0x0500000f


	//   ....[208]....
        /*04f4*/ 	.word	0x0500000f


	//   ....[209]....
        /*04f8*/ 	.word	0x0500000f


	//   ....[210]....
        /*04fc*/ 	.word	0x0500000f


	//   ....[211]....
        /*0500*/ 	.word	0x0500000f


	//   ....[212]....
        /*0504*/ 	.word	0x0500000f


	//   ....[213]....
        /*0508*/ 	.word	0x0500000f


	//   ....[214]....
        /*050c*/ 	.word	0x0500000f


	//   ....[215]....
        /*0510*/ 	.word	0x0500000f


	//   ....[216]....
        /*0514*/ 	.word	0x0500000f


	//   ....[217]....
        /*0518*/ 	.word	0x0500000f


	//   ....[218]....
        /*051c*/ 	.word	0x0500000f


	//   ....[219]....
        /*0520*/ 	.word	0x0500000f


	//   ....[220]....
        /*0524*/ 	.word	0x0500000f


	//   ....[221]....
        /*0528*/ 	.word	0x0500000f


	//   ....[222]....
        /*052c*/ 	.word	0x0500000f


	//   ....[223]....
        /*0530*/ 	.word	0x0500000f


	//   ....[224]....
        /*0534*/ 	.word	0x0500000f


	//   ....[225]....
        /*0538*/ 	.word	0x0500000f


	//   ....[226]....
        /*053c*/ 	.word	0x0500000f


	//   ....[227]....
        /*0540*/ 	.word	0x0500000f


	//   ....[228]....
        /*0544*/ 	.word	0x0500000f


	//   ....[229]....
        /*0548*/ 	.word	0x0500000f


	//   ....[230]....
        /*054c*/ 	.word	0x0500000f


	//   ....[231]....
        /*0550*/ 	.word	0x0500000f


	//   ....[232]....
        /*0554*/ 	.word	0x0500000f


	//   ....[233]....
        /*0558*/ 	.word	0x0500000f


	//   ....[234]....
        /*055c*/ 	.word	0x0500000f


	//   ....[235]....
        /*0560*/ 	.word	0x0500000f


	//   ....[236]....
        /*0564*/ 	.word	0x0500000f


	//   ....[237]....
        /*0568*/ 	.word	0x0500000f


	//   ....[238]....
        /*056c*/ 	.word	0x0500000f


	//   ....[239]....
        /*0570*/ 	.word	0x0500000f


	//   ....[240]....
        /*0574*/ 	.word	0x0500000f


	//   ....[241]....
        /*0578*/ 	.word	0x0500000f


	//   ....[242]....
        /*057c*/ 	.word	0x0500000f


	//   ....[243]....
        /*0580*/ 	.word	0x0500000f


	//   ....[244]....
        /*0584*/ 	.word	0x0500000f


	//   ....[245]....
        /*0588*/ 	.word	0x0500000f


	//   ....[246]....
        /*058c*/ 	.word	0x0500000f


	//   ....[247]....
        /*0590*/ 	.word	0x0500000f


	//   ....[248]....
        /*0594*/ 	.word	0x0500000f


	//   ....[249]....
        /*0598*/ 	.word	0x0500000f


	//   ....[250]....
        /*059c*/ 	.word	0x0500000f


	//   ....[251]....
        /*05a0*/ 	.word	0x0500000f


	//   ....[252]....
        /*05a4*/ 	.word	0x0500000f


	//   ....[253]....
        /*05a8*/ 	.word	0x0500000f


	//   ....[254]....
        /*05ac*/ 	.word	0x0500000f


	//   ....[255]....
        /*05b0*/ 	.word	0x0500000f


	//   ....[0]....
        /*05b4*/ 	.word	0x0500000f


	//   ....[1]....
        /*05b8*/ 	.word	0x0500000f


	//   ....[2]....
        /*05bc*/ 	.word	0x0500000f


	//   ....[3]....
        /*05c0*/ 	.word	0x0500000f


	//   ....[4]....
        /*05c4*/ 	.word	0x0500000f


	//   ....[5]....
        /*05c8*/ 	.word	0x0500000f


	//   ....[6]....
        /*05cc*/ 	.word	0x0500000f


	//   ....[7]....
        /*05d0*/ 	.word	0x0500000f


	//   ....[8]....
        /*05d4*/ 	.word	0x0500000f


	//   ....[9]....
        /*05d8*/ 	.word	0x0500000f


	//   ....[10]....
        /*05dc*/ 	.word	0x0500000f


	//   ....[11]....
        /*05e0*/ 	.word	0x0500000f


	//   ....[12]....
        /*05e4*/ 	.word	0x0500000f


	//   ....[13]....
        /*05e8*/ 	.word	0x0500000f


	//   ....[14]....
        /*05ec*/ 	.word	0x0500000f


	//   ....[15]....
        /*05f0*/ 	.word	0x0500000f


	//   ....[16]....
        /*05f4*/ 	.word	0x0500000f


	//   ....[17]....
        /*05f8*/ 	.word	0x0500000f


	//   ....[18]....
        /*05fc*/ 	.word	0x0500000f


	//   ....[19]....
        /*0600*/ 	.word	0x0500000f


	//   ....[20]....
        /*0604*/ 	.word	0x0500000f


	//   ....[21]....
        /*0608*/ 	.word	0x0500000f


	//   ....[22]....
        /*060c*/ 	.word	0x0500000f


	//   ....[23]....
        /*0610*/ 	.word	0x0500000f


	//   ....[24]....
        /*0614*/ 	.word	0x0500000f


	//   ....[25]....
        /*0618*/ 	.word	0x0500000f


	//   ....[26]....
        /*061c*/ 	.word	0x0500000f


	//   ....[27]....
        /*0620*/ 	.word	0x0500000f


	//   ....[28]....
        /*0624*/ 	.word	0x0500000f


	//   ....[29]....
        /*0628*/ 	.word	0x0500000f


	//   ....[30]....
        /*062c*/ 	.word	0x0500000f


	//   ....[31]....
        /*0630*/ 	.word	0x0500000f


	//   ....[32]....
        /*0634*/ 	.word	0x0500000f


	//----- nvinfo : EIATTR_COOP_GROUP_INSTR_OFFSETS
	.align		4
.L_201:
        /*0638*/ 	.byte	0x04, 0x28
        /*063a*/ 	.short	(.L_203 - .L_202)


	//   ....[0]....
.L_202:
        /*063c*/ 	.word	0x00000080


	//   ....[1]....
        /*0640*/ 	.word	0x00000090


	//   ....[2]....
        /*0644*/ 	.word	0x000002d0


	//   ....[3]....
        /*0648*/ 	.word	0x00000430


	//   ....[4]....
        /*064c*/ 	.word	0x00000550


	//   ....[5]....
        /*0650*/ 	.word	0x000006b0


	//   ....[6]....
        /*0654*/ 	.word	0x00001c80


	//   ....[7]....
        /*0658*/ 	.word	0x000023a0


	//   ....[8]....
        /*065c*/ 	.word	0x00003730


	//   ....[9]....
        /*0660*/ 	.word	0x00004150


	//   ....[10]....
        /*0664*/ 	.word	0x00004260


	//   ....[11]....
        /*0668*/ 	.word	0x00004a20


	//   ....[12]....
        /*066c*/ 	.word	0x00004a80


	//   ....[13]....
        /*0670*/ 	.word	0x000061a0


	//   ....[14]....
        /*0674*/ 	.word	0x00006ae0


	//   ....[15]....
        /*0678*/ 	.word	0x000076c0


	//   ....[16]....
        /*067c*/ 	.word	0x000077c0


	//   ....[17]....
        /*0680*/ 	.word	0x00008000


	//   ....[18]....
        /*0684*/ 	.word	0x00008080


	//   ....[19]....
        /*0688*/ 	.word	0x0000a4d0


	//   ....[20]....
        /*068c*/ 	.word	0x0000a4f0


	//   ....[21]....
        /*0690*/ 	.word	0x0000a520


	//   ....[22]....
        /*0694*/ 	.word	0x0000a530


	//   ....[23]....
        /*0698*/ 	.word	0x0000bfd0


	//   ....[24]....
        /*069c*/ 	.word	0x0000c910


	//   ....[25]....
        /*06a0*/ 	.word	0x0000d4f0


	//   ....[26]....
        /*06a4*/ 	.word	0x0000d5f0


	//   ....[27]....
        /*06a8*/ 	.word	0x0000de50


	//   ....[28]....
        /*06ac*/ 	.word	0x0000dec0


	//   ....[29]....
        /*06b0*/ 	.word	0x0000ee00


	//   ....[30]....
        /*06b4*/ 	.word	0x0000ee30


	//   ....[31]....
        /*06b8*/ 	.word	0x0000eed0


	//   ....[32]....
        /*06bc*/ 	.word	0x0000eef0


	//   ....[33]....
        /*06c0*/ 	.word	0x0000fdf0


	//   ....[34]....
        /*06c4*/ 	.word	0x0000fe00


	//   ....[35]....
        /*06c8*/ 	.word	0x0000fe10


	//   ....[36]....
        /*06cc*/ 	.word	0x0000fe50


	//   ....[37]....
        /*06d0*/ 	.word	0x00010470


	//   ....[38]....
        /*06d4*/ 	.word	0x000104b0


	//   ....[39]....
        /*06d8*/ 	.word	0x000104d0


	//   ....[40]....
        /*06dc*/ 	.word	0x00010510


	//   ....[41]....
        /*06e0*/ 	.word	0x00010530


	//   ....[42]....
        /*06e4*/ 	.word	0x00010540


	//   ....[43]....
        /*06e8*/ 	.word	0x00010560


	//   ....[44]....
        /*06ec*/ 	.word	0x00010580


	//   ....[45]....
        /*06f0*/ 	.word	0x00010990


	//   ....[46]....
        /*06f4*/ 	.word	0x000109c0


	//   ....[47]....
        /*06f8*/ 	.word	0x00010c00


	//   ....[48]....
        /*06fc*/ 	.word	0x00010c10


	//   ....[49]....
        /*0700*/ 	.word	0x00011760


	//   ....[50]....
        /*0704*/ 	.word	0x00011790


	//   ....[51]....
        /*0708*/ 	.word	0x000117d0


	//   ....[52]....
        /*070c*/ 	.word	0x00011800


	//   ....[53]....
        /*0710*/ 	.word	0x00011810


	//   ....[54]....
        /*0714*/ 	.word	0x00011820


	//   ....[55]....
        /*0718*/ 	.word	0x00011830


	//   ....[56]....
        /*071c*/ 	.word	0x00011850


	//   ....[57]....
        /*0720*/ 	.word	0x000119c0


	//   ....[58]....
        /*0724*/ 	.word	0x00011bc0


	//   ....[59]....
        /*0728*/ 	.word	0x00011bf0


	//   ....[60]....
        /*072c*/ 	.word	0x00011c20


	//   ....[61]....
        /*0730*/ 	.word	0x00011c50


	//   ....[62]....
        /*0734*/ 	.word	0x00011c80


	//   ....[63]....
        /*0738*/ 	.word	0x00011cb0


	//   ....[64]....
        /*073c*/ 	.word	0x00011e10


	//   ....[65]....
        /*0740*/ 	.word	0x00011e40


	//   ....[66]....
        /*0744*/ 	.word	0x00011e70


	//   ....[67]....
        /*0748*/ 	.word	0x00011ea0


	//   ....[68]....
        /*074c*/ 	.word	0x00011ed0


	//   ....[69]....
        /*0750*/ 	.word	0x00011f00


	//   ....[70]....
        /*0754*/ 	.word	0x00011f90


	//   ....[71]....
        /*0758*/ 	.word	0x00011fc0


	//   ....[72]....
        /*075c*/ 	.word	0x00011fd0


	//   ....[73]....
        /*0760*/ 	.word	0x00012010


	//   ....[74]....
        /*0764*/ 	.word	0x00014190


	//   ....[75]....
        /*0768*/ 	.word	0x000141b0


	//   ....[76]....
        /*076c*/ 	.word	0x00014240


	//   ....[77]....
        /*0770*/ 	.word	0x00014260


	//   ....[78]....
        /*0774*/ 	.word	0x000142e0


	//   ....[79]....
        /*0778*/ 	.word	0x00014300


	//   ....[80]....
        /*077c*/ 	.word	0x00014380


	//   ....[81]....
        /*0780*/ 	.word	0x000143a0


	//   ....[82]....
        /*0784*/ 	.word	0x00014420


	//   ....[83]....
        /*0788*/ 	.word	0x00014440


	//   ....[84]....
        /*078c*/ 	.word	0x000144c0


	//   ....[85]....
        /*0790*/ 	.word	0x000144e0


	//   ....[86]....
        /*0794*/ 	.word	0x00014560


	//   ....[87]....
        /*0798*/ 	.word	0x00014580


	//   ....[88]....
        /*079c*/ 	.word	0x00014590


	//   ....[89]....
        /*07a0*/ 	.word	0x000145a0


	//   ....[90]....
        /*07a4*/ 	.word	0x00014e50


	//   ....[91]....
        /*07a8*/ 	.word	0x00014e80


	//   ....[92]....
        /*07ac*/ 	.word	0x00014f20


	//   ....[93]....
        /*07b0*/ 	.word	0x00014f40


	//   ....[94]....
        /*07b4*/ 	.word	0x00014fc0


	//   ....[95]....
        /*07b8*/ 	.word	0x00014fe0


	//   ....[96]....
        /*07bc*/ 	.word	0x00015060


	//   ....[97]....
        /*07c0*/ 	.word	0x00015080


	//   ....[98]....
        /*07c4*/ 	.word	0x00015100


	//   ....[99]....
        /*07c8*/ 	.word	0x00015120


	//   ....[100]....
        /*07cc*/ 	.word	0x000151a0


	//   ....[101]....
        /*07d0*/ 	.word	0x000151c0


	//   ....[102]....
        /*07d4*/ 	.word	0x00015240


	//   ....[103]....
        /*07d8*/ 	.word	0x00015260


	//   ....[104]....
        /*07dc*/ 	.word	0x00015270


	//   ....[105]....
        /*07e0*/ 	.word	0x000152e0


	//   ....[106]....
        /*07e4*/ 	.word	0x00015330


	//   ....[107]....
        /*07e8*/ 	.word	0x00015360


	//   ....[108]....
        /*07ec*/ 	.word	0x000153f0


	//   ....[109]....
        /*07f0*/ 	.word	0x00015400


	//   ....[110]....
        /*07f4*/ 	.word	0x00015470


	//   ....[111]....
        /*07f8*/ 	.word	0x00015480


	//   ....[112]....
        /*07fc*/ 	.word	0x000154c0


	//   ....[113]....
        /*0800*/ 	.word	0x000154e0


	//   ....[114]....
        /*0804*/ 	.word	0x00015c20


	//   ....[115]....
        /*0808*/ 	.word	0x00015c50


	//   ....[116]....
        /*080c*/ 	.word	0x00015ca0


	//   ....[117]....
        /*0810*/ 	.word	0x00015cb0


	//   ....[118]....
        /*0814*/ 	.word	0x00015cf0


	//   ....[119]....
        /*0818*/ 	.word	0x00015d00


	//   ....[120]....
        /*081c*/ 	.word	0x00015d40


	//   ....[121]....
        /*0820*/ 	.word	0x00015d50


	//   ....[122]....
        /*0824*/ 	.word	0x00015d90


	//   ....[123]....
        /*0828*/ 	.word	0x00015da0


	//   ....[124]....
        /*082c*/ 	.word	0x00015de0


	//   ....[125]....
        /*0830*/ 	.word	0x00015df0


	//   ....[126]....
        /*0834*/ 	.word	0x00015e30


	//   ....[127]....
        /*0838*/ 	.word	0x00015e40


	//   ....[128]....
        /*083c*/ 	.word	0x00015e50


	//   ....[129]....
        /*0840*/ 	.word	0x00015e90


	//   ....[130]....
        /*0844*/ 	.word	0x00016150


	//   ....[131]....
        /*0848*/ 	.word	0x00016180


	//   ....[132]....
        /*084c*/ 	.word	0x000161e0


	//   ....[133]....
        /*0850*/ 	.word	0x000161f0


	//   ....[134]....
        /*0854*/ 	.word	0x00016240


	//   ....[135]....
        /*0858*/ 	.word	0x00016250


	//   ....[136]....
        /*085c*/ 	.word	0x000162a0


	//   ....[137]....
        /*0860*/ 	.word	0x000162b0


	//   ....[138]....
        /*0864*/ 	.word	0x00016300


	//   ....[139]....
        /*0868*/ 	.word	0x00016310


	//   ....[140]....
        /*086c*/ 	.word	0x00016360


	//   ....[141]....
        /*0870*/ 	.word	0x00016370


	//   ....[142]....
        /*0874*/ 	.word	0x000163c0


	//   ....[143]....
        /*0878*/ 	.word	0x000163d0


	//   ....[144]....
        /*087c*/ 	.word	0x000163e0


	//   ....[145]....
        /*0880*/ 	.word	0x00016420


	//   ....[146]....
        /*0884*/ 	.word	0x000169c0


	//   ....[147]....
        /*0888*/ 	.word	0x00016a00


	//   ....[148]....
        /*088c*/ 	.word	0x00016a10


	//   ....[149]....
        /*0890*/ 	.word	0x00016a20


	//   ....[150]....
        /*0894*/ 	.word	0x00016a30


	//   ....[151]....
        /*0898*/ 	.word	0x00016a40


	//   ....[152]....
        /*089c*/ 	.word	0x00016a60


	//   ....[153]....
        /*08a0*/ 	.word	0x00016ab0


	//   ....[154]....
        /*08a4*/ 	.word	0x00016ad0


	//   ....[155]....
        /*08a8*/ 	.word	0x00016b10


	//   ....[156]....
        /*08ac*/ 	.word	0x00016b30


	//   ....[157]....
        /*08b0*/ 	.word	0x00016b70


	//   ....[158]....
        /*08b4*/ 	.word	0x00016b90


	//   ....[159]....
        /*08b8*/ 	.word	0x00016be0


	//   ....[160]....
        /*08bc*/ 	.word	0x00016c10


	//   ....[161]....
        /*08c0*/ 	.word	0x00016c70


	//   ....[162]....
        /*08c4*/ 	.word	0x00017020


	//   ....[163]....
        /*08c8*/ 	.word	0x00017050


	//   ....[164]....
        /*08cc*/ 	.word	0x000170b0


	//   ....[165]....
        /*08d0*/ 	.word	0x000170e0


	//   ....[166]....
        /*08d4*/ 	.word	0x00017110


	//   ....[167]....
        /*08d8*/ 	.word	0x00017140


	//   ....[168]....
        /*08dc*/ 	.word	0x00017170


	//   ....[169]....
        /*08e0*/ 	.word	0x000171a0


	//   ....[170]....
        /*08e4*/ 	.word	0x00017340


	//   ....[171]....
        /*08e8*/ 	.word	0x00017370


	//   ....[172]....
        /*08ec*/ 	.word	0x000173a0


	//   ....[173]....
        /*08f0*/ 	.word	0x000173d0


	//   ....[174]....
        /*08f4*/ 	.word	0x00017400


	//   ....[175]....
        /*08f8*/ 	.word	0x00017430


	//   ....[176]....
        /*08fc*/ 	.word	0x000174f0


	//   ....[177]....
        /*0900*/ 	.word	0x00017510


	//   ....[178]....
        /*0904*/ 	.word	0x00017530


	//   ....[179]....
        /*0908*/ 	.word	0x00017590


	//   ....[180]....
        /*090c*/ 	.word	0x00017fb0


	//   ....[181]....
        /*0910*/ 	.word	0x00018610


	//   ....[182]....
        /*0914*/ 	.word	0x00018700


	//   ....[183]....
        /*0918*/ 	.word	0x000187a0


	//   ....[184]....
        /*091c*/ 	.word	0x00018800


	//   ....[185]....
        /*0920*/ 	.word	0x000188f0


	//   ....[186]....
        /*0924*/ 	.word	0x00018960


	//   ....[187]....
        /*0928*/ 	.word	0x00018a50


	//   ....[188]....
        /*092c*/ 	.word	0x00018ac0


	//   ....[189]....
        /*0930*/ 	.word	0x00018bb0


	//   ....[190]....
        /*0934*/ 	.word	0x00018c20


	//   ....[191]....
        /*0938*/ 	.word	0x00018d10


	//   ....[192]....
        /*093c*/ 	.word	0x00018d80


	//   ....[193]....
        /*0940*/ 	.word	0x00018e70


	//   ....[194]....
        /*0944*/ 	.word	0x00018ee0


	//   ....[195]....
        /*0948*/ 	.word	0x00018fd0


	//   ....[196]....
        /*094c*/ 	.word	0x00019040


	//   ....[197]....
        /*0950*/ 	.word	0x000190e0


	//   ....[198]....
        /*0954*/ 	.word	0x000191d0


	//   ....[199]....
        /*0958*/ 	.word	0x00019240


	//   ....[200]....
        /*095c*/ 	.word	0x000192a0


	//   ....[201]....
        /*0960*/ 	.word	0x00019390


	//   ....[202]....
        /*0964*/ 	.word	0x000193f0


	//   ....[203]....
        /*0968*/ 	.word	0x000194f0


	//   ....[204]....
        /*096c*/ 	.word	0x00019550


	//   ....[205]....
        /*0970*/ 	.word	0x00019650


	//   ....[206]....
        /*0974*/ 	.word	0x000196b0


	//   ....[207]....
        /*0978*/ 	.word	0x000197b0


	//   ....[208]....
        /*097c*/ 	.word	0x00019810


	//   ....[209]....
        /*0980*/ 	.word	0x00019910


	//   ....[210]....
        /*0984*/ 	.word	0x00019970


	//   ....[211]....
        /*0988*/ 	.word	0x00019a70


	//   ....[212]....
        /*098c*/ 	.word	0x00019ad0


	//   ....[213]....
        /*0990*/ 	.word	0x00019b80


	//   ....[214]....
        /*0994*/ 	.word	0x00019c40


	//   ....[215]....
        /*0998*/ 	.word	0x00019d00


	//   ....[216]....
        /*099c*/ 	.word	0x00019d60


	//   ....[217]....
        /*09a0*/ 	.word	0x00019e60


	//   ....[218]....
        /*09a4*/ 	.word	0x00019ec0


	//   ....[219]....
        /*09a8*/ 	.word	0x00019f90


	//   ....[220]....
        /*09ac*/ 	.word	0x00019ff0


	//   ....[221]....
        /*09b0*/ 	.word	0x0001a0b0


	//   ....[222]....
        /*09b4*/ 	.word	0x0001a1f0


	//   ....[223]....
        /*09b8*/ 	.word	0x0001a290


	//   ....[224]....
        /*09bc*/ 	.word	0x0001a300


	//   ....[225]....
        /*09c0*/ 	.word	0x0001a3b0


	//   ....[226]....
        /*09c4*/ 	.word	0x0001a410


	//   ....[227]....
        /*09c8*/ 	.word	0x0001a4c0


	//   ....[228]....
        /*09cc*/ 	.word	0x0001a520


	//   ....[229]....
        /*09d0*/ 	.word	0x0001a5d0


	//   ....[230]....
        /*09d4*/ 	.word	0x0001a630


	//   ....[231]....
        /*09d8*/ 	.word	0x0001a6e0


	//   ....[232]....
        /*09dc*/ 	.word	0x0001a740


	//   ....[233]....
        /*09e0*/ 	.word	0x0001a7f0


	//   ....[234]....
        /*09e4*/ 	.word	0x0001a850


	//   ....[235]....
        /*09e8*/ 	.word	0x0001a900


	//   ....[236]....
        /*09ec*/ 	.word	0x0001a960


	//   ....[237]....
        /*09f0*/ 	.word	0x0001aa10


	//   ....[238]....
        /*09f4*/ 	.word	0x0001ab00


	//   ....[239]....
        /*09f8*/ 	.word	0x0001abb0


	//   ....[240]....
        /*09fc*/ 	.word	0x0001ac10


	//   ....[241]....
        /*0a00*/ 	.word	0x0001acd0


	//   ....[242]....
        /*0a04*/ 	.word	0x0001ad30


	//   ....[243]....
        /*0a08*/ 	.word	0x0001adf0


	//   ....[244]....
        /*0a0c*/ 	.word	0x0001ae50


	//   ....[245]....
        /*0a10*/ 	.word	0x0001af10


	//   ....[246]....
        /*0a14*/ 	.word	0x0001af70


	//   ....[247]....
        /*0a18*/ 	.word	0x0001b030


	//   ....[248]....
        /*0a1c*/ 	.word	0x0001b090


	//   ....[249]....
        /*0a20*/ 	.word	0x0001b150


	//   ....[250]....
        /*0a24*/ 	.word	0x0001b1b0


	//   ....[251]....
        /*0a28*/ 	.word	0x0001b270


	//   ....[252]....
        /*0a2c*/ 	.word	0x0001b2d0


	//   ....[253]....
        /*0a30*/ 	.word	0x0001b380


	//   ....[254]....
        /*0a34*/ 	.word	0x0001b470


	//   ....[255]....
        /*0a38*/ 	.word	0x0001b520


	//   ....[0]....
        /*0a3c*/ 	.word	0x0001b590


	//   ....[1]....
        /*0a40*/ 	.word	0x0001b640


	//   ....[2]....
        /*0a44*/ 	.word	0x0001b6a0


	//   ....[3]....
        /*0a48*/ 	.word	0x0001b760


	//   ....[4]....
        /*0a4c*/ 	.word	0x0001b7c0


	//   ....[5]....
        /*0a50*/ 	.word	0x0001b880


	//   ....[6]....
        /*0a54*/ 	.word	0x0001b8e0


	//   ....[7]....
        /*0a58*/ 	.word	0x0001b9a0


	//   ....[8]....
        /*0a5c*/ 	.word	0x0001ba00


	//   ....[9]....
        /*0a60*/ 	.word	0x0001bac0


	//   ....[10]....
        /*0a64*/ 	.word	0x0001bb20


	//   ....[11]....
        /*0a68*/ 	.word	0x0001bbe0


	//   ....[12]....
        /*0a6c*/ 	.word	0x0001bc40


	//   ....[13]....
        /*0a70*/ 	.word	0x0001bce0


	//   ....[14]....
        /*0a74*/ 	.word	0x0001bd70


	//   ....[15]....
        /*0a78*/ 	.word	0x0001be10


	//   ....[16]....
        /*0a7c*/ 	.word	0x0001bf80


	//   ....[17]....
        /*0a80*/ 	.word	0x0001bff0


	//   ....[18]....
        /*0a84*/ 	.word	0x0001c060


	//   ....[19]....
        /*0a88*/ 	.word	0x0001c0d0


	//   ....[20]....
        /*0a8c*/ 	.word	0x0001c140


	//   ....[21]....
        /*0a90*/ 	.word	0x0001c1c0


	//   ....[22]....
        /*0a94*/ 	.word	0x0001c240


	//   ....[23]....
        /*0a98*/ 	.word	0x0001c2d0


	//   ....[24]....
        /*0a9c*/ 	.word	0x0001c340


	//   ....[25]....
        /*0aa0*/ 	.word	0x0001c3b0


	//   ....[26]....
        /*0aa4*/ 	.word	0x0001c420


	//   ....[27]....
        /*0aa8*/ 	.word	0x0001c4a0


	//   ....[28]....
        /*0aac*/ 	.word	0x0001c510


	//   ....[29]....
        /*0ab0*/ 	.word	0x0001c5c0


	//   ....[30]....
        /*0ab4*/ 	.word	0x0001c610


	//   ....[31]....
        /*0ab8*/ 	.word	0x0001c6a0


	//   ....[32]....
        /*0abc*/ 	.word	0x0001c7d0


	//----- nvinfo : EIATTR_REG_RECONFIG
	.align		4
.L_203:
        /*0ac0*/ 	.byte	0x01, 0x54
	.zero		2


	//----- nvinfo : EIATTR_SYSCALL_OFFSETS
	.align		4
        /*0ac4*/ 	.byte	0x04, 0x46
        /*0ac6*/ 	.short	(.L_205 - .L_204)


	//   ....[0]....
.L_204:
        /*0ac8*/ 	.word	0x00001e30


	//   ....[1]....
        /*0acc*/ 	.word	0x00013830


	//   ....[2]....
        /*0ad0*/ 	.word	0x00013980


	//   ....[3]....
        /*0ad4*/ 	.word	0x00013a70


	//   ....[4]....
        /*0ad8*/ 	.word	0x00014950


	//----- nvinfo : EIATTR_MBARRIER_INSTR_OFFSETS
	.align		4
.L_205:
        /*0adc*/ 	.byte	0x04, 0x39
        /*0ade*/ 	.short	(.L_207 - .L_206)


	//   ....[0]....
.L_206:
        /*0ae0*/ 	.word	0x00000180
        /*0ae4*/ 	.word	0x000000ff
        /*0ae8*/ 	.word	0x00016800
        /*0aec*/ 	.short	0x0100
        /*0aee*/ 	.byte	0x08
	.zero		1


	//   ....[1]....
        /*0af0*/ 	.word	0x00000190
        /*0af4*/ 	.word	0x000000ff
        /*0af8*/ 	.word	0x00016820
        /*0afc*/ 	.short	0x0100
        /*0afe*/ 	.byte	0x08
	.zero		1


	//   ....[2]....
        /*0b00*/ 	.word	0x00000280
        /*0b04*/ 	.word	0x000000ff
        /*0b08*/ 	.word	0x00016830
        /*0b0c*/ 	.short	0x0100
        /*0b0e*/ 	.byte	0x08
	.zero		1


	//   ....[3]....
        /*0b10*/ 	.word	0x00000290
        /*0b14*/ 	.word	0x000000ff
        /*0b18*/ 	.word	0x00016840
        /*0b1c*/ 	.short	0x0100
        /*0b1e*/ 	.byte	0x08
	.zero		1


	//   ....[4]....
        /*0b20*/ 	.word	0x000002a0
        /*0b24*/ 	.word	0x000000ff
        /*0b28*/ 	.word	0x00016838
        /*0b2c*/ 	.short	0x0100
        /*0b2e*/ 	.byte	0x08
	.zero		1


	//   ....[5]....
        /*0b30*/ 	.word	0x000002b0
        /*0b34*/ 	.word	0x000000ff
        /*0b38*/ 	.word	0x00016848
        /*0b3c*/ 	.short	0x0100
        /*0b3e*/ 	.byte	0x08
	.zero		1


	//   ....[6]....
        /*0b40*/ 	.word	0x000003e0
        /*0b44*/ 	.word	0x000000ff
        /*0b48*/ 	.word	0x00016850
        /*0b4c*/ 	.short	0x0100
        /*0b4e*/ 	.byte	0x08
	.zero		1


	//   ....[7]....
        /*0b50*/ 	.word	0x000003f0
        /*0b54*/ 	.word	0x000000ff
        /*0b58*/ 	.word	0x00016860
        /*0b5c*/ 	.short	0x0100
        /*0b5e*/ 	.byte	0x08
	.zero		1


	//   ....[8]....
        /*0b60*/ 	.word	0x00000400
        /*0b64*/ 	.word	0x000000ff
        /*0b68*/ 	.word	0x00016858
        /*0b6c*/ 	.short	0x0100
        /*0b6e*/ 	.byte	0x08
	.zero		1


	//   ....[9]....
        /*0b70*/ 	.word	0x00000410
        /*0b74*/ 	.word	0x000000ff
        /*0b78*/ 	.word	0x00016868
        /*0b7c*/ 	.short	0x0100
        /*0b7e*/ 	.byte	0x08
	.zero		1


	//   ....[10]....
        /*0b80*/ 	.word	0x00000500
        /*0b84*/ 	.word	0x000000ff
        /*0b88*/ 	.word	0x00016870
        /*0b8c*/ 	.short	0x0100
        /*0b8e*/ 	.byte	0x06
	.zero		1


	//   ....[11]....
        /*0b90*/ 	.word	0x00000510
        /*0b94*/ 	.word	0x000000ff
        /*0b98*/ 	.word	0x00016880
        /*0b9c*/ 	.short	0x0100
        /*0b9e*/ 	.byte	0x06
	.zero		1


	//   ....[12]....
        /*0ba0*/ 	.word	0x00000520
        /*0ba4*/ 	.word	0x000000ff
        /*0ba8*/ 	.word	0x00016878
        /*0bac*/ 	.short	0x0100
        /*0bae*/ 	.byte	0x06
	.zero		1


	//   ....[13]....
        /*0bb0*/ 	.word	0x00000530
        /*0bb4*/ 	.word	0x000000ff
        /*0bb8*/ 	.word	0x00016888
        /*0bbc*/ 	.short	0x0100
        /*0bbe*/ 	.byte	0x06
	.zero		1


	//   ....[14]....
        /*0bc0*/ 	.word	0x00000660
        /*0bc4*/ 	.word	0x000000ff
        /*0bc8*/ 	.word	0x00016890
        /*0bcc*/ 	.short	0x0100
        /*0bce*/ 	.byte	0x08
	.zero		1


	//   ....[15]....
        /*0bd0*/ 	.word	0x00000670
        /*0bd4*/ 	.word	0x000000ff
        /*0bd8*/ 	.word	0x000168a0
        /*0bdc*/ 	.short	0x0100
        /*0bde*/ 	.byte	0x08
	.zero		1


	//   ....[16]....
        /*0be0*/ 	.word	0x00000680
        /*0be4*/ 	.word	0x000000ff
        /*0be8*/ 	.word	0x00016898
        /*0bec*/ 	.short	0x0100
        /*0bee*/ 	.byte	0x08
	.zero		1


	//   ....[17]....
        /*0bf0*/ 	.word	0x00000690
        /*0bf4*/ 	.word	0x000000ff
        /*0bf8*/ 	.word	0x000168a8
        /*0bfc*/ 	.short	0x0100
        /*0bfe*/ 	.byte	0x08
	.zero		1


	//   ....[18]....
        /*0c00*/ 	.word	0x000007d0
        /*0c04*/ 	.word	0x000000ff
        /*0c08*/ 	.word	0x000168b0
        /*0c0c*/ 	.short	0x0100
        /*0c0e*/ 	.byte	0x08
	.zero		1


	//   ....[19]....
        /*0c10*/ 	.word	0x000007e0
        /*0c14*/ 	.word	0x000000ff
        /*0c18*/ 	.word	0x000168c0
        /*0c1c*/ 	.short	0x0100
        /*0c1e*/ 	.byte	0x08
	.zero		1


	//   ....[20]....
        /*0c20*/ 	.word	0x000007f0
        /*0c24*/ 	.word	0x000000ff
        /*0c28*/ 	.word	0x000168b8
        /*0c2c*/ 	.short	0x0100
        /*0c2e*/ 	.byte	0x08
	.zero		1


	//   ....[21]....
        /*0c30*/ 	.word	0x00000800
        /*0c34*/ 	.word	0x000000ff
        /*0c38*/ 	.word	0x000168c8
        /*0c3c*/ 	.short	0x0100
        /*0c3e*/ 	.byte	0x08
	.zero		1


	//   ....[22]....
        /*0c40*/ 	.word	0x00001eb0
        /*0c44*/ 	.word	0x000000ff
        /*0c48*/ 	.word	0x00016800
        /*0c4c*/ 	.short	0x010a
        /*0c4e*/ 	.byte	0x2d
	.zero		1


	//   ....[23]....
        /*0c50*/ 	.word	0x00001f30
        /*0c54*/ 	.word	0x0000005b
        /*0c58*/ 	.word	0x00016830
        /*0c5c*/ 	.short	0x010a
        /*0c5e*/ 	.byte	0x3f
	.zero		1


	//   ....[24]....
        /*0c60*/ 	.word	0x00001f70
        /*0c64*/ 	.word	0x0000005b
        /*0c68*/ 	.word	0x00016830
        /*0c6c*/ 	.short	0x010a
        /*0c6e*/ 	.byte	0x3f
	.zero		1


	//   ....[25]....
        /*0c70*/ 	.word	0x00002710
        /*0c74*/ 	.word	0x000000ff
        /*0c78*/ 	.word	0x00000000
        /*0c7c*/ 	.short	0x0101
        /*0c7e*/ 	.byte	0x06
	.zero		1


	//   ....[26]....
        /*0c80*/ 	.word	0x000059c0
        /*0c84*/ 	.word	0x000000ff
        /*0c88*/ 	.word	0x00016830
        /*0c8c*/ 	.short	0x010a
        /*0c8e*/ 	.byte	0x06
	.zero		1


	//   ....[27]....
        /*0c90*/ 	.word	0x00005a00
        /*0c94*/ 	.word	0x000000ff
        /*0c98*/ 	.word	0x00016830
        /*0c9c*/ 	.short	0x010a
        /*0c9e*/ 	.byte	0x06
	.zero		1


	//   ....[28]....
        /*0ca0*/ 	.word	0x00005c30
        /*0ca4*/ 	.word	0x000000ff
        /*0ca8*/ 	.word	0x00016850
        /*0cac*/ 	.short	0x010a
        /*0cae*/ 	.byte	0x06
	.zero		1


	//   ....[29]....
        /*0cb0*/ 	.word	0x00005c70
        /*0cb4*/ 	.word	0x000000ff
        /*0cb8*/ 	.word	0x00016850
        /*0cbc*/ 	.short	0x010a
        /*0cbe*/ 	.byte	0x06
	.zero		1


	//   ....[30]....
        /*0cc0*/ 	.word	0x000064f0
        /*0cc4*/ 	.word	0x000000ff
        /*0cc8*/ 	.word	0x00000000
        /*0ccc*/ 	.short	0x0101
        /*0cce*/ 	.byte	0x06
	.zero		1


	//   ....[31]....
        /*0cd0*/ 	.word	0x00008b40
        /*0cd4*/ 	.word	0x000000ff
        /*0cd8*/ 	.word	0x00000000
        /*0cdc*/ 	.short	0x0101
        /*0cde*/ 	.byte	0x06
	.zero		1


	//   ....[32]....
        /*0ce0*/ 	.word	0x00009290
        /*0ce4*/ 	.word	0x000000ff
        /*0ce8*/ 	.word	0x00016830
        /*0cec*/ 	.short	0x010a
        /*0cee*/ 	.byte	0x06
	.zero		1


	//   ....[33]....
        /*0cf0*/ 	.word	0x000092d0
        /*0cf4*/ 	.word	0x000000ff
        /*0cf8*/ 	.word	0x00016830
        /*0cfc*/ 	.short	0x010a
        /*0cfe*/ 	.byte	0x06
	.zero		1


	//   ....[34]....
        /*0d00*/ 	.word	0x00009500
        /*0d04*/ 	.word	0x000000ff
        /*0d08*/ 	.word	0x00016850
        /*0d0c*/ 	.short	0x010a
        /*0d0e*/ 	.byte	0x06
	.zero		1


	//   ....[35]....
        /*0d10*/ 	.word	0x00009540
        /*0d14*/ 	.word	0x000000ff
        /*0d18*/ 	.word	0x00016850
        /*0d1c*/ 	.short	0x010a
        /*0d1e*/ 	.byte	0x06
	.zero		1


	//   ....[36]....
        /*0d20*/ 	.word	0x00009d40
        /*0d24*/ 	.word	0x000000ff
        /*0d28*/ 	.word	0x00000000
        /*0d2c*/ 	.short	0x0101
        /*0d2e*/ 	.byte	0x06
	.zero		1


	//   ....[37]....
        /*0d30*/ 	.word	0x0000b310
        /*0d34*/ 	.word	0x000000ff
        /*0d38*/ 	.word	0x00000000
        /*0d3c*/ 	.short	0x0101
        /*0d3e*/ 	.byte	0x06
	.zero		1


	//   ....[38]....
        /*0d40*/ 	.word	0x0000b820
        /*0d44*/ 	.word	0x000000ff
        /*0d48*/ 	.word	0x00016830
        /*0d4c*/ 	.short	0x010a
        /*0d4e*/ 	.byte	0x06
	.zero		1


	//   ....[39]....
        /*0d50*/ 	.word	0x0000b860
        /*0d54*/ 	.word	0x000000ff
        /*0d58*/ 	.word	0x00016830
        /*0d5c*/ 	.short	0x010a
        /*0d5e*/ 	.byte	0x06
	.zero		1


	//   ....[40]....
        /*0d60*/ 	.word	0x0000ba60
        /*0d64*/ 	.word	0x000000ff
        /*0d68*/ 	.word	0x00016850
        /*0d6c*/ 	.short	0x010a
        /*0d6e*/ 	.byte	0x06
	.zero		1


	//   ....[41]....
        /*0d70*/ 	.word	0x0000baa0
        /*0d74*/ 	.word	0x000000ff
        /*0d78*/ 	.word	0x00016850
        /*0d7c*/ 	.short	0x010a
        /*0d7e*/ 	.byte	0x06
	.zero		1


	//   ....[42]....
        /*0d80*/ 	.word	0x0000c320
        /*0d84*/ 	.word	0x000000ff
        /*0d88*/ 	.word	0x00000000
        /*0d8c*/ 	.short	0x0101
        /*0d8e*/ 	.byte	0x06
	.zero		1


	//   ....[43]....
        /*0d90*/ 	.word	0x0000e970
        /*0d94*/ 	.word	0x000000ff
        /*0d98*/ 	.word	0x00000000
        /*0d9c*/ 	.short	0x0101
        /*0d9e*/ 	.byte	0x06
	.zero		1


	//   ....[44]....
        /*0da0*/ 	.word	0x0000ed70
        /*0da4*/ 	.word	0x000000ff
        /*0da8*/ 	.word	0x00016850
        /*0dac*/ 	.short	0x010a
        /*0dae*/ 	.byte	0x05
	.zero		1


	//   ....[45]....
        /*0db0*/ 	.word	0x0000edb0
        /*0db4*/ 	.word	0x000000ff
        /*0db8*/ 	.word	0x00016850
        /*0dbc*/ 	.short	0x010a
        /*0dbe*/ 	.byte	0x05
	.zero		1


	//   ....[46]....
        /*0dc0*/ 	.word	0x0000f330
        /*0dc4*/ 	.word	0x000000ff
        /*0dc8*/ 	.word	0x00000000
        /*0dcc*/ 	.short	0x0101
        /*0dce*/ 	.byte	0x04
	.zero		1


	//   ....[47]....
        /*0dd0*/ 	.word	0x00010320
        /*0dd4*/ 	.word	0x00000000
        /*0dd8*/ 	.word	0x00000000
        /*0ddc*/ 	.short	0x0101
        /*0dde*/ 	.byte	0x3f
	.zero		1


	//   ....[48]....
        /*0de0*/ 	.word	0x000109b0
        /*0de4*/ 	.word	0x00000006
        /*0de8*/ 	.word	0x00000000
        /*0dec*/ 	.short	0x0101
        /*0dee*/ 	.byte	0x3f
	.zero		1


	//   ....[49]....
        /*0df0*/ 	.word	0x00013f30
        /*0df4*/ 	.word	0x00000005
        /*0df8*/ 	.word	0x00016840
        /*0dfc*/ 	.short	0x010a
        /*0dfe*/ 	.byte	0x3f
	.zero		1


	//   ....[50]....
        /*0e00*/ 	.word	0x000146a0
        /*0e04*/ 	.word	0x00000005
        /*0e08*/ 	.word	0x00016830
        /*0e0c*/ 	.short	0x0107
        /*0e0e*/ 	.byte	0x3f
	.zero		1


	//   ....[51]....
        /*0e10*/ 	.word	0x00014770
        /*0e14*/ 	.word	0x00000005
        /*0e18*/ 	.word	0x00016830
        /*0e1c*/ 	.short	0x0101
        /*0e1e*/ 	.byte	0x3f
	.zero		1


	//   ....[52]....
        /*0e20*/ 	.word	0x00015580
        /*0e24*/ 	.word	0x00000016
        /*0e28*/ 	.word	0x00016800
        /*0e2c*/ 	.short	0x0107
        /*0e2e*/ 	.byte	0x3f
	.zero		1


	//   ....[53]....
        /*0e30*/ 	.word	0x00015680
        /*0e34*/ 	.word	0x00000016
        /*0e38*/ 	.word	0x00016800
        /*0e3c*/ 	.short	0x0101
        /*0e3e*/ 	.byte	0x3f
	.zero		1


	//   ....[54]....
        /*0e40*/ 	.word	0x000156b0
        /*0e44*/ 	.word	0x00000016
        /*0e48*/ 	.word	0x00016820
        /*0e4c*/ 	.short	0x010a
        /*0e4e*/ 	.byte	0x3f
	.zero		1


	//   ....[55]....
        /*0e50*/ 	.word	0x00015a40
        /*0e54*/ 	.word	0x00000005
        /*0e58*/ 	.word	0x00016840
        /*0e5c*/ 	.short	0x010a
        /*0e5e*/ 	.byte	0x3f
	.zero		1


	//   ....[56]....
        /*0e60*/ 	.word	0x00015f10
        /*0e64*/ 	.word	0x00000005
        /*0e68*/ 	.word	0x00016830
        /*0e6c*/ 	.short	0x0107
        /*0e6e*/ 	.byte	0x3f
	.zero		1


	//   ....[57]....
        /*0e70*/ 	.word	0x00015fd0
        /*0e74*/ 	.word	0x00000005
        /*0e78*/ 	.word	0x00016830
        /*0e7c*/ 	.short	0x0101
        /*0e7e*/ 	.byte	0x3f
	.zero		1


	//   ....[58]....
        /*0e80*/ 	.word	0x00016030
        /*0e84*/ 	.word	0x00000005
        /*0e88*/ 	.word	0x00016860
        /*0e8c*/ 	.short	0x010a
        /*0e8e*/ 	.byte	0x3f
	.zero		1


	//   ....[59]....
        /*0e90*/ 	.word	0x00016510
        /*0e94*/ 	.word	0x00000005
        /*0e98*/ 	.word	0x00016850
        /*0e9c*/ 	.short	0x0107
        /*0e9e*/ 	.byte	0x3f
	.zero		1


	//   ....[60]....
        /*0ea0*/ 	.word	0x00016680
        /*0ea4*/ 	.word	0x00000005
        /*0ea8*/ 	.word	0x00016850
        /*0eac*/ 	.short	0x0101
        /*0eae*/ 	.byte	0x3f
	.zero		1


	//   ....[61]....
        /*0eb0*/ 	.word	0x000168a0
        /*0eb4*/ 	.word	0x00000000
        /*0eb8*/ 	.word	0x00016860
        /*0ebc*/ 	.short	0x010a
        /*0ebe*/ 	.byte	0x3f
	.zero		1


	//   ....[62]....
        /*0ec0*/ 	.word	0x00016d20
        /*0ec4*/ 	.word	0x00000000
        /*0ec8*/ 	.word	0x00016850
        /*0ecc*/ 	.short	0x0107
        /*0ece*/ 	.byte	0x3f
	.zero		1


	//   ....[63]....
        /*0ed0*/ 	.word	0x00016de0
        /*0ed4*/ 	.word	0x00000000
        /*0ed8*/ 	.word	0x00016850
        /*0edc*/ 	.short	0x0101
        /*0ede*/ 	.byte	0x3f
	.zero		1


	//   ....[64]....
        /*0ee0*/ 	.word	0x00017f30
        /*0ee4*/ 	.word	0x00000004
        /*0ee8*/ 	.word	0x00016820
        /*0eec*/ 	.short	0x010a
        /*0eee*/ 	.byte	0x3f
	.zero		1


	//   ....[65]....
        /*0ef0*/ 	.word	0x000180b0
        /*0ef4*/ 	.word	0x00000005
        /*0ef8*/ 	.word	0x00016840
        /*0efc*/ 	.short	0x010a
        /*0efe*/ 	.byte	0x3f
	.zero		1


	//   ....[66]....
        /*0f00*/ 	.word	0x00018150
        /*0f04*/ 	.word	0x00000019
        /*0f08*/ 	.word	0x00016840
        /*0f0c*/ 	.short	0x010a
        /*0f0e*/ 	.byte	0x3f
	.zero		1


	//   ....[67]....
        /*0f10*/ 	.word	0x00018190
        /*0f14*/ 	.word	0x00000005
        /*0f18*/ 	.word	0x00016860
        /*0f1c*/ 	.short	0x010a
        /*0f1e*/ 	.byte	0x3f
	.zero		1


	//   ....[68]....
        /*0f20*/ 	.word	0x000181d0
        /*0f24*/ 	.word	0x00000019
        /*0f28*/ 	.word	0x00016860
        /*0f2c*/ 	.short	0x010a
        /*0f2e*/ 	.byte	0x3f
	.zero		1


	//   ....[69]....
        /*0f30*/ 	.word	0x00018240
        /*0f34*/ 	.word	0x00000003
        /*0f38*/ 	.word	0x00016800
        /*0f3c*/ 	.short	0x010a
        /*0f3e*/ 	.byte	0x3f
	.zero		1


	//   ....[70]....
        /*0f40*/ 	.word	0x00018290
        /*0f44*/ 	.word	0x0000005b
        /*0f48*/ 	.word	0x00016830
        /*0f4c*/ 	.short	0x010a
        /*0f4e*/ 	.byte	0x3f
	.zero		1


	//   ....[71]....
        /*0f50*/ 	.word	0x000182f0
        /*0f54*/ 	.word	0x00000007
        /*0f58*/ 	.word	0x00016830
        /*0f5c*/ 	.short	0x010a
        /*0f5e*/ 	.byte	0x3f
	.zero		1


	//   ....[72]....
        /*0f60*/ 	.word	0x00018350
        /*0f64*/ 	.word	0x00000007
        /*0f68*/ 	.word	0x00016850
        /*0f6c*/ 	.short	0x010a
        /*0f6e*/ 	.byte	0x3f
	.zero		1


	//   ....[73]....
        /*0f70*/ 	.word	0x000183b0
        /*0f74*/ 	.word	0x00000007
        /*0f78*/ 	.word	0x00016830
        /*0f7c*/ 	.short	0x010a
        /*0f7e*/ 	.byte	0x3f
	.zero		1


	//   ....[74]....
        /*0f80*/ 	.word	0x00018410
        /*0f84*/ 	.word	0x00000007
        /*0f88*/ 	.word	0x00016850
        /*0f8c*/ 	.short	0x010a
        /*0f8e*/ 	.byte	0x3f
	.zero		1


	//   ....[75]....
        /*0f90*/ 	.word	0x00018470
        /*0f94*/ 	.word	0x00000007
        /*0f98*/ 	.word	0x00016830
        /*0f9c*/ 	.short	0x010a
        /*0f9e*/ 	.byte	0x3f
	.zero		1


	//   ....[76]....
        /*0fa0*/ 	.word	0x000184d0
        /*0fa4*/ 	.word	0x00000007
        /*0fa8*/ 	.word	0x00016850
        /*0fac*/ 	.short	0x010a
        /*0fae*/ 	.byte	0x3f
	.zero		1


	//   ....[77]....
        /*0fb0*/ 	.word	0x00018530
        /*0fb4*/ 	.word	0x00000004
        /*0fb8*/ 	.word	0x00016850
        /*0fbc*/ 	.short	0x010a
        /*0fbe*/ 	.byte	0x3f
	.zero		1


	//   ....[78]....
        /*0fc0*/ 	.word	0x00018650
        /*0fc4*/ 	.word	0x00000005
        /*0fc8*/ 	.word	0x00016840
        /*0fcc*/ 	.short	0x010a
        /*0fce*/ 	.byte	0x3f
	.zero		1


	//   ....[79]....
        /*0fd0*/ 	.word	0x0001a0f0
        /*0fd4*/ 	.word	0x00000016
        /*0fd8*/ 	.word	0x00016820
        /*0fdc*/ 	.short	0x010a
        /*0fde*/ 	.byte	0x3f
	.zero		1


	//   ....[80]....
        /*0fe0*/ 	.word	0x0001a140
        /*0fe4*/ 	.word	0x00000005
        /*0fe8*/ 	.word	0x00016840
        /*0fec*/ 	.short	0x010a
        /*0fee*/ 	.byte	0x3f
	.zero		1


	//   ....[81]....
        /*0ff0*/ 	.word	0x0001aa50
        /*0ff4*/ 	.word	0x00000005
        /*0ff8*/ 	.word	0x00016860
        /*0ffc*/ 	.short	0x010a
        /*0ffe*/ 	.byte	0x3f
	.zero		1


	//   ....[82]....
        /*1000*/ 	.word	0x0001b3c0
        /*1004*/ 	.word	0x00000000
        /*1008*/ 	.word	0x00016860
        /*100c*/ 	.short	0x010a
        /*100e*/ 	.byte	0x3f
	.zero		1


	//   ....[83]....
        /*1010*/ 	.word	0x0001c6f0
        /*1014*/ 	.word	0x00000004
        /*1018*/ 	.word	0x00016820
        /*101c*/ 	.short	0x010a
        /*101e*/ 	.byte	0x3f
	.zero		1


	//   ....[84]....
        /*1020*/ 	.word	0x0001c890
        /*1024*/ 	.word	0x00000005
        /*1028*/ 	.word	0x00016840
        /*102c*/ 	.short	0x010a
        /*102e*/ 	.byte	0x3f
	.zero		1


	//   ....[85]....
        /*1030*/ 	.word	0x0001c8e0
        /*1034*/ 	.word	0x00000019
        /*1038*/ 	.word	0x00016840
        /*103c*/ 	.short	0x010a
        /*103e*/ 	.byte	0x3f
	.zero		1


	//   ....[86]....
        /*1040*/ 	.word	0x0001c930
        /*1044*/ 	.word	0x00000005
        /*1048*/ 	.word	0x00016860
        /*104c*/ 	.short	0x010a
        /*104e*/ 	.byte	0x3f
	.zero		1


	//----- nvinfo : EIATTR_NUM_MBARRIERS
	.align		4
.L_207:
        /*1050*/ 	.byte	0x03, 0x38
        /*1052*/ 	.short	0x0016


	//----- nvinfo : EIATTR_EXIT_INSTR_OFFSETS
	.align		4
        /*1054*/ 	.byte	0x04, 0x1c
        /*1056*/ 	.short	(.L_209 - .L_208)


	//   ....[0]....
.L_208:
        /*1058*/ 	.word	0x000009b0


	//   ....[1]....
        /*105c*/ 	.word	0x00011960


	//   ....[2]....
        /*1060*/ 	.word	0x00018220


	//----- nvinfo : EIATTR_MAX_THREADS
	.align		4
.L_209:
        /*1064*/ 	.byte	0x04, 0x05
        /*1066*/ 	.short	(.L_211 - .L_210)
.L_210:
        /*1068*/ 	.word	0x00000200
        /*106c*/ 	.word	0x00000001
        /*1070*/ 	.word	0x00000001


	//----- nvinfo : EIATTR_CRS_STACK_SIZE
	.align		4
.L_211:
        /*1074*/ 	.byte	0x04, 0x1e
        /*1076*/ 	.short	(.L_213 - .L_212)
.L_212:
        /*1078*/ 	.word	0x00000000


	//----- nvinfo : EIATTR_CBANK_PARAM_SIZE
	.align		4
.L_213:
        /*107c*/ 	.byte	0x03, 0x19
        /*107e*/ 	.short	0x0af0


	//----- nvinfo : EIATTR_PARAM_CBANK
	.align		4
        /*1080*/ 	.byte	0x04, 0x0a
        /*1082*/ 	.short	(.L_215 - .L_214)
	.align		4
.L_214:
        /*1084*/ 	.word	index@(.nv.constant0._ZN7cutlass13device_kernelIN5flash11enable_sm90INS1_16FlashAttnFwdSm90INS1_25CollectiveMainloopFwdSm90ILi2EN4cute5tupleIJNS5_1CILi1EEES8_S8_EEENS6_IJNS7_ILi192EEENS7_ILi128EEENS7_ILi64EEEEEELi64ENS_6half_tEfNS_4arch4Sm90ELb0ELb1ELb1ELb1ELb1ELb0ELb0ELb1ELb1ELb1ELb1ELb0EEENS1_21CollectiveEpilogueFwdINS6_IJSA_SC_SB_EEES9_SE_SG_Li384ELb1ELb1ELb1ELb0EEENS1_36VarlenDynamicPersistentTileSchedulerILi192ELi128ELi384ELi128ELb1ELb1ELb1ELb1ELb0ELb1EEEEEEEEEvNT_6ParamsE)
        /*1088*/ 	.short	0x0210
        /*108a*/ 	.short	0x0af0


	//----- nvinfo : EIATTR_SW_WAR
	.align		4
.L_215:
        /*108c*/ 	.byte	0x04, 0x36
        /*108e*/ 	.short	(.L_217 - .L_216)
.L_216:
        /*1090*/ 	.word	0x00000008
.L_217:


//--------------------- .nv.info._ZN7cutlass13device_kernelIN5flash11enable_sm90INS1_16FlashAttnFwdSm90INS1_25CollectiveMainloopFwdSm90ILi2EN4cute5tupleIJNS5_1CILi1EEES8_S8_EEENS6_IJNS7_ILi192EEENS7_ILi128EEENS7_ILi64EEEEEELi64ENS_6half_tEfNS_4arch4Sm90ELb0ELb1ELb1ELb1ELb1ELb1ELb0ELb1ELb1ELb1ELb1ELb0EEENS1_21CollectiveEpilogueFwdINS6_IJSA_SC_SB_EEES9_SE_SG_Li384ELb1ELb1ELb1ELb0EEENS1_36VarlenDynamicPersistentTileSchedulerILi192ELi128ELi384ELi128ELb1ELb1ELb1ELb1ELb0ELb1EEEEEEEEEvNT_6ParamsE --------------------------
	.section	.nv.info._ZN7cutlass13device_kernelIN5flash11enable_sm90INS1_16FlashAttnFwdSm90INS1_25CollectiveMainloopFwdSm90ILi2EN4cute5tupleIJNS5_1CILi1EEES8_S8_EEENS6_IJNS7_ILi192EEENS7_ILi128EEENS7_ILi64EEEEEELi64ENS_6half_tEfNS_4arch4Sm90ELb0ELb1ELb1ELb1ELb1ELb1ELb0ELb1ELb1ELb1ELb1ELb0EEENS1_21CollectiveEpilogueFwdINS6_IJSA_SC_SB_EEES9_SE_SG_Li384ELb1ELb1ELb1ELb0EEENS1_36VarlenDynamicPersistentTileSchedulerILi192ELi128ELi384ELi128ELb1ELb1ELb1ELb1ELb0ELb1EEEEEEEEEvNT_6ParamsE,"",@"SHT_CUDA_INFO"
	.sectionflags	@""
	.align	4


	//----- nvinfo : EIATTR_CUDA_API_VERSION
	.align		4
        /*0000*/ 	.byte	0x04, 0x37
        /*0002*/ 	.short	(.L_219 - .L_218)
.L_218:
        /*0004*/ 	.word	0x00000082


	//----- nvinfo : EIATTR_KPARAM_INFO
	.align		4
.L_219:
        /*0008*/ 	.byte	0x04, 0x17
        /*000a*/ 	.short	(.L_221 - .L_220)
.L_220:
        /*000c*/ 	.word	0x00000000
        /*0010*/ 	.short	0x0000
        /*0012*/ 	.short	0x0070
        /*0014*/ 	.byte	0x00, 0xf0, 0x01, 0x2a


	//----- nvinfo : EIATTR_SPARSE_MMA_MASK
	.align		4
.L_221:
        /*0018*/ 	.byte	0x03, 0x50
        /*001a*/ 	.short	0x0000


	//----- nvinfo : EIATTR_MAXREG_COUNT
	.align		4
        /*001c*/ 	.byte	0x03, 0x1b
        /*001e*/ 	.short	0x0080


	//----- nvinfo : EIATTR_NUM_BARRIERS
	.align		4
        /*0020*/ 	.byte	0x02, 0x4c
        /*0022*/ 	.byte	0x10
	.zero		1


	//----- nvinfo : EIATTR_EXTERNS
	.align		4
        /*0024*/ 	.byte	0x04, 0x0f
        /*0026*/ 	.short	(.L_223 - .L_222)


	//   ....[0]....
	.align		4
.L_222:
        /*0028*/ 	.word	index@(__assertfail)


	//----- nvinfo : EIATTR_ANNOTATIONS
	.align		4
.L_223:
        /*002c*/ 	.byte	0x04, 0x55
        /*002e*/ 	.short	(.L_225 - .L_224)


	//   ....[0]....
.L_224:
        /* <DEDUP_REMOVED lines=85> */
        /*0574*/ 	.byte	0x50, 0x27, 0x02, 0x00, 0x01, 0x00, 0x00, 0x00, 0xe0, 0x2b, 0x02, 0x00


	//----- nvinfo : EIATTR_MERCURY_ISA_VERSION
	.align		4
.L_225:
        /*0580*/ 	.byte	0x03, 0x5f
        /*0582*/ 	.short	0x0101


	//----- nvinfo : EIATTR_UNUSED_LOAD_BYTE_OFFSET
	.align		4
        /*0584*/ 	.byte	0x04, 0x44
        /*0586*/ 	.short	(.L_227 - .L_226)


	//   ....[0]....
.L_226:
        /*0588*/ 	.word	0x00000a90
        /*058c*/ 	.word	0x0000fff0


	//   ....[1]....
        /*0590*/ 	.word	0x00017b60
        /*0594*/ 	.word	0x0000fff0


	//----- nvinfo : EIATTR_INT_WARP_WIDE_INSTR_OFFSETS
	.align		4
.L_227:
        /*0598*/ 	.byte	0x04, 0x31
        /*059a*/ 	.short	(.L_229 - .L_228)


	//   ....[0]....
.L_228:
        /*059c*/ 	.word	0x00000130


	//   ....[1]....
        /*05a0*/ 	.word	0x00000170


	//   ....[2]....
        /*05a4*/ 	.word	0x000001e0


	//   ....[3]....
        /*05a8*/ 	.word	0x0001d110


	//   ....[4]....
        /*05ac*/ 	.word	0x0001d1a0


	//   ....[5]....
        /*05b0*/ 	.word	0x000202f0


	//   ....[6]....
        /*05b4*/ 	.word	0x00020380


	//----- nvinfo : EIATTR_COOP_GROUP_MASK_REGIDS
	.align		4
.L_229:
        /*05b8*/ 	.byte	0x04, 0x29
        /*05ba*/ 	.short	(.L_231 - .L_230)


	//   ....[0]....
.L_230:
        /*05bc*/ 	.word	0xffffffff


	//   ....[1]....
        /*05c0*/ 	.word	0xffffffff


	//   ....[2]....
        /*05c4*/ 	.word	0xffffffff


	//   ....[3]....
        /*05c8*/ 	.word	0xffffffff


	//   ....[4]....
        /*05cc*/ 	.word	0xffffffff


	//   ....[5]....
        /*05d0*/ 	.word	0xffffffff


	//   ....[6]....
        /*05d4*/ 	.word	0xffffffff


	//   ....[7]....
        /*05d8*/ 	.word	0xffffffff


	//   ....[8]....
        /*05dc*/ 	.word	0xffffffff


	//   ....[9]....
        /*05e0*/ 	.word	0xffffffff


	//   ....[10]....
        /*05e4*/ 	.word	0xffffffff


	//   ....[11]....
        /*05e8*/ 	.word	0xffffffff


	//   ....[12]....
        /*05ec*/ 	.word	0xffffffff


	//   ....[13]....
        /*05f0*/ 	.word	0xffffffff


	//   ....[14]....
        /*05f4*/ 	.word	0xffffffff


	//   ....[15]....
        /*05f8*/ 	.word	0xffffffff


	//   ....[16]....
        /*05fc*/ 	.word	0xffffffff


	//   ....[17]....
        /*0600*/ 	.word	0xffffffff


	//   ....[18]....
        /*0604*/ 	.word	0xffffffff


	//   ....[19]....
        /*0608*/ 	.word	0xffffffff


	//   ....[20]....
        /*060c*/ 	.word	0xffffffff


	//   ....[21]....
        /*0610*/ 	.word	0xffffffff


	//   ....[22]....
        /*0614*/ 	.word	0xffffffff


	//   ....[23]....
        /*0618*/ 	.word	0xffffffff


	//   ....[24]....
        /*061c*/ 	.word	0xffffffff


	//   ....[25]....
        /*0620*/ 	.word	0xffffffff


	//   ....[26]....
        /*0624*/ 	.word	0xffffffff


	//   ....[27]....
        /*0628*/ 	.word	0xffffffff


	//   ....[28]....
        /*062c*/ 	.word	0xffffffff


	//   ....[29]....
        /*0630*/ 	.word	0xffffffff


	//   ....[30]....
        /*0634*/ 	.word	0xffffffff


	//   ....[31]....
        /*0638*/ 	.word	0xffffffff


	//   ....[32]....
        /*063c*/ 	.word	0xffffffff


	//   ....[33]....
        /*0640*/ 	.word	0xffffffff


	//   ....[34]....
        /*0644*/ 	.word	0xffffffff


	//   ....[35]....
        /*0648*/ 	.word	0xffffffff


	//   ....[36]....
        /*064c*/ 	.word	0xffffffff


	//   ....[37]....
        /*0650*/ 	.word	0xffffffff


	//   ....[38]....
        /*0654*/ 	.word	0xffffffff


	//   ....[39]....
        /*0658*/ 	.word	0xffffffff


	//   ....[40]....
        /*065c*/ 	.word	0xffffffff


	//   ....[41]....
        /*0660*/ 	.word	0xffffffff


	//   ....[42]....
        /*0664*/ 	.word	0xffffffff


	//   ....[43]....
        /*0668*/ 	.word	0xffffffff


	//   ....[44]....
        /*066c*/ 	.word	0xffffffff


	//   ....[45]....
        /*0670*/ 	.word	0xffffffff


	//   ....[46]....
        /*0674*/ 	.word	0xffffffff


	//   ....[47]....
        /*0678*/ 	.word	0xffffffff


	//   ....[48]....
        /*067c*/ 	.word	0xffffffff


	//   ....[49]....
        /*0680*/ 	.word	0xffffffff


	//   ....[50]....
        /*0684*/ 	.word	0xffffffff


	//   ....[51]....
        /*0688*/ 	.word	0xffffffff


	//   ....[52]....
        /*068c*/ 	.word	0xffffffff


	//   ....[53]....
        /*0690*/ 	.word	0xffffffff


	//   ....[54]....
        /*0694*/ 	.word	0xffffffff


	//   ....[55]....
        /*0698*/ 	.word	0xffffffff


	//   ....[56]....
        /*069c*/ 	.word	0xffffffff


	//   ....[57]....
        /*06a0*/ 	.word	0xffffffff


	//   ....[58]....
        /*06a4*/ 	.word	0xffffffff


	//   ....[59]....
        /*06a8*/ 	.word	0xffffffff


	//   ....[60]....
        /*06ac*/ 	.word	0xffffffff


	//   ....[61]....
        /*06b0*/ 	.word	0xffffffff


	//   ....[62]....
        /*06b4*/ 	.word	0xffffffff


	//   ....[63]....
        /*06b8*/ 	.word	0xffffffff


	//   ....[64]....
        /*06bc*/ 	.word	0xffffffff


	//   ....[65]....
        /*06c0*/ 	.word	0xffffffff


	//   ....[66]....
        /*06c4*/ 	.word	0xffffffff


	//   ....[67]....
        /*06c8*/ 	.word	0xffffffff


	//   ....[68]....
        /*06cc*/ 	.word	0xffffffff


	//   ....[69]....
        /*06d0*/ 	.word	0xffffffff


	//   ....[70]....
        /*06d4*/ 	.word	0xffffffff


	//   ....[71]....
        /*06d8*/ 	.word	0xffffffff


	//   ....[72]....
        /*06dc*/ 	.word	0xffffffff


	//   ....[73]....
        /*06e0*/ 	.word	0xffffffff


	//   ....[74]....
        /*06e4*/ 	.word	0xffffffff


	//   ....[75]....
        /*06e8*/ 	.word	0xffffffff


	//   ....[76]....
        /*06ec*/ 	.word	0xffffffff


	//   ....[77]....
        /*06f0*/ 	.word	0xffffffff


	//   ....[78]....
        /*06f4*/ 	.word	0xffffffff


	//   ....[79]....
        /*06f8*/ 	.word	0xffffffff


	//   ....[80]....
        /*06fc*/ 	.word	0xffffffff


	//   ....[81]....
        /*0700*/ 	.word	0xffffffff


	//   ....[82]....
        /*0704*/ 	.word	0xffffffff


	//   ....[83]....
        /*0708*/ 	.word	0xffffffff


	//   ....[84]....
        /*070c*/ 	.word	0xffffffff


	//   ....[85]....
        /*0710*/ 	.word	0xffffffff


	//   ....[86]....
        /*0714*/ 	.word	0xffffffff


	//   ....[87]....
        /*0718*/ 	.word	0xffffffff


	//   ....[88]....
        /*071c*/ 	.word	0xffffffff


	//   ....[89]....
        /*0720*/ 	.word	0xffffffff


	//   ....[90]....
        /*0724*/ 	.word	0xffffffff


	//   ....[91]....
        /*0728*/ 	.word	0xffffffff


	//   ....[92]....
        /*072c*/ 	.word	0xffffffff


	//   ....[93]....
        /*0730*/ 	.word	0xffffffff


	//   ....[94]....
        /*0734*/ 	.word	0xffffffff


	//   ....[95]....
        /*0738*/ 	.word	0xffffffff


	//   ....[96]....
        /*073c*/ 	.word	0xffffffff


	//   ....[97]....
        /*0740*/ 	.word	0xffffffff


	//   ....[98]....
        /*0744*/ 	.word	0xffffffff


	//   ....[99]....
        /*0748*/ 	.word	0xffffffff


	//   ....[100]....
        /*074c*/ 	.word	0xffffffff


	//   ....[101]....
        /*0750*/ 	.word	0xffffffff


	//   ....[102]....
        /*0754*/ 	.word	0xffffffff


	//   ....[103]....
        /*0758*/ 	.word	0xffffffff


	//   ....[104]....
        /*075c*/ 	.word	0xffffffff


	//   ....[105]....
        /*0760*/ 	.word	0xffffffff


	//   ....[106]....
        /*0764*/ 	.word	0xffffffff


	//   ....[107]....
        /*0768*/ 	.word	0xffffffff


	//   ....[108]....
        /*076c*/ 	.word	0xffffffff


	//   ....[109]....
        /*0770*/ 	.word	0xffffffff


	//   ....[110]....
        /*0774*/ 	.word	0xffffffff


	//   ....[111]....
        /*0778*/ 	.word	0xffffffff


	//   ....[112]....
        /*077c*/ 	.word	0xffffffff


	//   ....[113]....
        /*0780*/ 	.word	0xffffffff


	//   ....[114]....
        /*0784*/ 	.word	0xffffffff


	//   ....[115]....
        /*0788*/ 	.word	0xffffffff


	//   ....[116]....
        /*078c*/ 	.word	0xffffffff


	//   ....[117]....
        /*0790*/ 	.word	0xffffffff


	//   ....[118]....
        /*0794*/ 	.word	0xffffffff


	//   ....[119]....
        /*0798*/ 	.word	0xffffffff


	//   ....[120]....
        /*079c*/ 	.word	0xffffffff


	//   ....[121]....
        /*07a0*/ 	.word	0xffffffff


	//   ....[122]....
        /*07a4*/ 	.word	0xffffffff


	//   ....[123]....
        /*07a8*/ 	.word	0xffffffff


	//   ....[124]....
        /*07ac*/ 	.word	0xffffffff


	//   ....[125]....
        /*07b0*/ 	.word	0xffffffff


	//   ....[126]....
        /*07b4*/ 	.word	0xffffffff


	//   ....[127]....
        /*07b8*/ 	.word	0xffffffff


	//   ....[128]....
        /*07bc*/ 	.word	0xffffffff


	//   ....[129]....
        /*07c0*/ 	.word	0xffffffff


	//   ....[130]....
        /*07c4*/ 	.word	0xffffffff


	//   ....[131]....
        /*07c8*/ 	.word	0xffffffff


	//   ....[132]....
        /*07cc*/ 	.word	0xffffffff


	//   ....[133]....
        /*07d0*/ 	.word	0xffffffff


	//   ....[134]....
        /*07d4*/ 	.word	0xffffffff


	//   ....[135]....
        /*07d8*/ 	.word	0xffffffff


	//   ....[136]....
        /*07dc*/ 	.word	0xffffffff


	//   ....[137]....
        /*07e0*/ 	.word	0xffffffff


	//   ....[138]....
        /*07e4*/ 	.word	0xffffffff


	//   ....[139]....
        /*07e8*/ 	.word	0xffffffff


	//   ....[140]....
        /*07ec*/ 	.word	0xffffffff


	//   ....[141]....
        /*07f0*/ 	.word	0xffffffff


	//   ....[142]....
        /*07f4*/ 	.word	0xffffffff


	//   ....[143]....
        /*07f8*/ 	.word	0xffffffff


	//   ....[144]....
        /*07fc*/ 	.word	0xffffffff


	//   ....[145]....
        /*0800*/ 	.word	0xffffffff


	//   ....[146]....
        /*0804*/ 	.word	0xffffffff


	//   ....[147]....
        /*0808*/ 	.word	0xffffffff


	//   ....[148]....
        /*080c*/ 	.word	0xffffffff


	//   ....[149]....
        /*0810*/ 	.word	0xffffffff


	//   ....[150]....
        /*0814*/ 	.word	0xffffffff


	//   ....[151]....
        /*0818*/ 	.word	0xffffffff


	//   ....[152]....
        /*081c*/ 	.word	0xffffffff


	//   ....[153]....
        /*0820*/ 	.word	0xffffffff


	//   ....[154]....
        /*0824*/ 	.word	0xffffffff


	//   ....[155]....
        /*0828*/ 	.word	0xffffffff


	//   ....[156]....
        /*082c*/ 	.word	0xffffffff


	//   ....[157]....
        /*0830*/ 	.word	0xffffffff


	//   ....[158]....
        /*0834*/ 	.word	0xffffffff


	//   ....[159]....
        /*0838*/ 	.word	0xffffffff


	//   ....[160]....
        /*083c*/ 	.word	0xffffffff


	//   ....[161]....
        /*0840*/ 	.word	0xffffffff


	//   ....[162]....
        /*0844*/ 	.word	0xffffffff


	//   ....[163]....
        /*0848*/ 	.word	0xffffffff


	//   ....[164]....
        /*084c*/ 	.word	0xffffffff


	//   ....[165]....
        /*0850*/ 	.word	0xffffffff


	//   ....[166]....
        /*0854*/ 	.word	0xffffffff


	//   ....[167]....
        /*0858*/ 	.word	0xffffffff


	//   ....[168]....
        /*085c*/ 	.word	0xffffffff


	//   ....[169]....
        /*0860*/ 	.word	0xffffffff


	//   ....[170]....
        /*0864*/ 	.word	0xffffffff


	//   ....[171]....
        /*0868*/ 	.word	0xffffffff


	//   ....[172]....
        /*086c*/ 	.word	0xffffffff


	//   ....[173]....
        /*0870*/ 	.word	0xffffffff


	//   ....[174]....
        /*0874*/ 	.word	0xffffffff


	//   ....[175]....
        /*0878*/ 	.word	0xffffffff


	//   ....[176]....
        /*087c*/ 	.word	0xffffffff


	//   ....[177]....
        /*0880*/ 	.word	0xffffffff


	//   ....[178]....
        /*0884*/ 	.word	0xffffffff


	//   ....[179]....
        /*0888*/ 	.word	0xffffffff


	//   ....[180]....
        /*088c*/ 	.word	0xffffffff


	//   ....[181]....
        /*0890*/ 	.word	0xffffffff


	//   ....[182]....
        /*0894*/ 	.word	0xffffffff


	//   ....[183]....
        /*0898*/ 	.word	0xffffffff


	//   ....[184]....
        /*089c*/ 	.word	0xffffffff


	//   ....[185]....
        /*08a0*/ 	.word	0xffffffff


	//   ....[186]....
        /*08a4*/ 	.word	0xffffffff


	//   ....[187]....
        /*08a8*/ 	.word	0xffffffff


	//   ....[188]....
        /*08ac*/ 	.word	0xffffffff


	//   ....[189]....
        /*08b0*/ 	.word	0xffffffff


	//   ....[190]....
        /*08b4*/ 	.word	0xffffffff


	//   ....[191]....
        /*08b8*/ 	.word	0xffffffff


	//   ....[192]....
        /*08bc*/ 	.word	0xffffffff


	//   ....[193]....
        /*08c0*/ 	.word	0xffffffff


	//   ....[194]....
        /*08c4*/ 	.word	0xffffffff


	//   ....[195]....
        /*08c8*/ 	.word	0xffffffff


	//   ....[196]....
        /*08cc*/ 	.word	0xffffffff


	//   ....[197]....
        /*08d0*/ 	.word	0xffffffff


	//   ....[198]....
        /*08d4*/ 	.word	0xffffffff


	//   ....[199]....
        /*08d8*/ 	.word	0xffffffff


	//   ....[200]....
        /*08dc*/ 	.word	0xffffffff


	//   ....[201]....
        /*08e0*/ 	.word	0xffffffff


	//   ....[202]....
        /*08e4*/ 	.word	0xffffffff


	//   ....[203]....
        /*08e8*/ 	.word	0xffffffff


	//   ....[204]....
        /*08ec*/ 	.word	0xffffffff


	//   ....[205]....
        /*08f0*/ 	.word	0xffffffff


	//   ....[206]....
        /*08f4*/ 	.word	0xffffffff


	//   ....[207]....
        /*08f8*/ 	.word	0xffffffff


	//   ....[208]....
        /*08fc*/ 	.word	0xffffffff


	//   ....[209]....
        /*0900*/ 	.word	0xffffffff


	//   ....[210]....
        /*0904*/ 	.word	0xffffffff


	//   ....[211]....
        /*0908*/ 	.word	0xffffffff


	//   ....[212]....
        /*090c*/ 	.word	0xffffffff


	//   ....[213]....
        /*0910*/ 	.word	0xffffffff


	//   ....[214]....
        /*0914*/ 	.word	0xffffffff


	//   ....[215]....
        /*0918*/ 	.word	0x0500000f


	//   ....[216]....
        /*091c*/ 	.word	0x0500000f


	//   ....[217]....
        /*0920*/ 	.word	0x0500000f


	//   ....[218]....
        /*0924*/ 	.word	0x0500000f


	//   ....[219]....
        /*0928*/ 	.word	0x0500000f


	//   ....[220]....
        /*092c*/ 	.word	0x0500000f


	//   ....[221]....
        /*0930*/ 	.word	0x0500000f


	//   ....[222]....
        /*0934*/ 	.word	0x0500000f


	//   ....[223]....
        /*0938*/ 	.word	0x0500000f


	//   ....[224]....
        /*093c*/ 	.word	0x0500000f


	//   ....[225]....
        /*0940*/ 	.word	0x0500000f


	//   ....[226]....
        /*0944*/ 	.word	0x0500000f


	//   ....[227]....
        /*0948*/ 	.word	0x0500000f


	//   ....[228]....
        /*094c*/ 	.word	0x0500000f


	//   ....[229]....
        /*0950*/ 	.word	0x0500000f


	//   ....[230]....
        /*0954*/ 	.word	0x0500000f


	//   ....[231]....
        /*0958*/ 	.word	0x0500000f


	//   ....[232]....
        /*095c*/ 	.word	0x0500000f


	//   ....[233]....
        /*0960*/ 	.word	0x0500000f


	//   ....[234]....
        /*0964*/ 	.word	0x0500000f


	//   ....[235]....
        /*0968*/ 	.word	0x0500000f


	//   ....[236]....
        /*096c*/ 	.word	0x0500000f


	//   ....[237]....
        /*0970*/ 	.word	0x0500000f


	//   ....[238]....
        /*0974*/ 	.word	0x0500000f


	//   ....[239]....
        /*0978*/ 	.word	0x0500000f


	//   ....[240]....
        /*097c*/ 	.word	0x0500000f


	//   ....[241]....
        /*0980*/ 	.word	0x0500000f


	//   ....[242]....
        /*0984*/ 	.word	0x0500000f


	//   ....[243]....
        /*0988*/ 	.word	0x0500000f


	//   ....[244]....
        /*098c*/ 	.word	0x0500000f


	//   ....[245]....
        /*0990*/ 	.word	0x0500000f


	//   ....[246]....
        /*0994*/ 	.word	0x0500000f


	//   ....[247]....
        /*0998*/ 	.word	0x0500000f


	//   ....[248]....
        /*099c*/ 	.word	0x0500000f


	//   ....[249]....
        /*09a0*/ 	.word	0x0500000f


	//   ....[250]....
        /*09a4*/ 	.word	0x0500000f


	//   ....[251]....
        /*09a8*/ 	.word	0x0500000f


	//   ....[252]....
        /*09ac*/ 	.word	0x0500000f


	//   ....[253]....
        /*09b0*/ 	.word	0x0500000f


	//   ....[254]....
        /*09b4*/ 	.word	0x0500000f


	//   ....[255]....
        /*09b8*/ 	.word	0x0500000f


	//   ....[0]....
        /*09bc*/ 	.word	0x0500000f


	//   ....[1]....
        /*09c0*/ 	.word	0x0500000f


	//   ....[2]....
        /*09c4*/ 	.word	0x0500000f


	//   ....[3]....
        /*09c8*/ 	.word	0x0500000f


	//   ....[4]....
        /*09cc*/ 	.word	0x0500000f


	//   ....[5]....
        /*09d0*/ 	.word	0x0500000f


	//   ....[6]....
        /*09d4*/ 	.word	0x0500000f


	//   ....[7]....
        /*09d8*/ 	.word	0x0500000f


	//   ....[8]....
        /*09dc*/ 	.word	0x0500000f


	//   ....[9]....
        /*09e0*/ 	.word	0x0500000f


	//   ....[10]....
        /*09e4*/ 	.word	0x0500000f


	//   ....[11]....
        /*09e8*/ 	.word	0x0500000f


	//   ....[12]....
        /*09ec*/ 	.word	0x0500000f


	//   ....[13]....
        /*09f0*/ 	.word	0x0500000f


	//   ....[14]....
        /*09f4*/ 	.word	0x0500000f


	//   ....[15]....
        /*09f8*/ 	.word	0x0500000f


	//   ....[16]....
        /*09fc*/ 	.word	0x0500000f


	//   ....[17]....
        /*0a00*/ 	.word	0x0500000f


	//   ....[18]....
        /*0a04*/ 	.word	0x0500000f


	//   ....[19]....
        /*0a08*/ 	.word	0x0500000f


	//   ....[20]....
        /*0a0c*/ 	.word	0x0500000f


	//   ....[21]....
        /*0a10*/ 	.word	0x0500000f


	//   ....[22]....
        /*0a14*/ 	.word	0x0500000f


	//   ....[23]....
        /*0a18*/ 	.word	0x0500000f


	//   ....[24]....
        /*0a1c*/ 	.word	0x0500000f


	//   ....[25]....
        /*0a20*/ 	.word	0x0500000f


	//   ....[26]....
        /*0a24*/ 	.word	0x0500000f


	//   ....[27]....
        /*0a28*/ 	.word	0x0500000f


	//   ....[28]....
        /*0a2c*/ 	.word	0x0500000f


	//   ....[29]....
        /*0a30*/ 	.word	0x0500000f


	//   ....[30]....
        /*0a34*/ 	.word	0x0500000f


	//   ....[31]....
        /*0a38*/ 	.word	0x0500000f


	//   ....[32]....
        /*0a3c*/ 	.word	0x0500000f


	//   ....[33]....
        /*0a40*/ 	.word	0x0500000f


	//   ....[34]....
        /*0a44*/ 	.word	0x0500000f


	//   ....[35]....
        /*0a48*/ 	.word	0x0500000f


	//   ....[36]....
        /*0a4c*/ 	.word	0x0500000f


	//   ....[37]....
        /*0a50*/ 	.word	0x0500000f


	//   ....[38]....
        /*0a54*/ 	.word	0x0500000f


	//   ....[39]....
        /*0a58*/ 	.word	0x0500000f


	//   ....[40]....
        /*0a5c*/ 	.word	0x0500000f


	//   ....[41]....
        /*0a60*/ 	.word	0x0500000f


	//   ....[42]....
        /*0a64*/ 	.word	0x0500000f


	//   ....[43]....
        /*0a68*/ 	.word	0x0500000f


	//   ....[44]....
        /*0a6c*/ 	.word	0x0500000f


	//   ....[45]....
        /*0a70*/ 	.word	0x0500000f


	//   ....[46]....
        /*0a74*/ 	.word	0x0500000f


	//   ....[47]....
        /*0a78*/ 	.word	0x0500000f


	//   ....[48]....
        /*0a7c*/ 	.word	0x0500000f


	//   ....[49]....
        /*0a80*/ 	.word	0x0500000f


	//   ....[50]....
        /*0a84*/ 	.word	0x0500000f


	//   ....[51]....
        /*0a88*/ 	.word	0x0500000f


	//   ....[52]....
        /*0a8c*/ 	.word	0x0500000f


	//   ....[53]....
        /*0a90*/ 	.word	0x0500000f


	//   ....[54]....
        /*0a94*/ 	.word	0x0500000f


	//   ....[55]....
        /*0a98*/ 	.word	0x0500000f


	//   ....[56]....
        /*0a9c*/ 	.word	0x0500000f


	//   ....[57]....
        /*0aa0*/ 	.word	0x0500000f


	//   ....[58]....
        /*0aa4*/ 	.word	0x0500000f


	//   ....[59]....
        /*0aa8*/ 	.word	0x0500000f


	//   ....[60]....
        /*0aac*/ 	.word	0x0500000f


	//   ....[61]....
        /*0ab0*/ 	.word	0x0500000f


	//   ....[62]....
        /*0ab4*/ 	.word	0x0500000f


	//   ....[63]....
        /*0ab8*/ 	.word	0x0500000f


	//   ....[64]....
        /*0abc*/ 	.word	0x0500000f


	//   ....[65]....
        /*0ac0*/ 	.word	0x0500000f


	//   ....[66]....
        /*0ac4*/ 	.word	0x0500000f


	//   ....[67]....
        /*0ac8*/ 	.word	0x0500000f


	//   ....[68]....
        /*0acc*/ 	.word	0x0500000f


	//   ....[69]....
        /*0ad0*/ 	.word	0x0500000f


	//   ....[70]....
        /*0ad4*/ 	.word	0x0500000f


	//   ....[71]....
        /*0ad8*/ 	.word	0x0500000f


	//   ....[72]....
        /*0adc*/ 	.word	0x0500000f


	//   ....[73]....
        /*0ae0*/ 	.word	0x0500000f


	//   ....[74]....
        /*0ae4*/ 	.word	0x0500000f


	//   ....[75]....
        /*0ae8*/ 	.word	0x0500000f


	//   ....[76]....
        /*0aec*/ 	.word	0x0500000f


	//   ....[77]....
        /*0af0*/ 	.word	0x0500000f


	//   ....[78]....
        /*0af4*/ 	.word	0x0500000f


	//   ....[79]....
        /*0af8*/ 	.word	0x0500000f


	//   ....[80]....
        /*0afc*/ 	.word	0x0500000f


	//   ....[81]....
        /*0b00*/ 	.word	0x0500000f


	//   ....[82]....
        /*0b04*/ 	.word	0x0500000f


	//   ....[83]....
        /*0b08*/ 	.word	0x0500000f


	//   ....[84]....
        /*0b0c*/ 	.word	0x0500000f


	//   ....[85]....
        /*0b10*/ 	.word	0x0500000f


	//   ....[86]....
        /*0b14*/ 	.word	0x0500000f


	//   ....[87]....
        /*0b18*/ 	.word	0x0500000f


	//   ....[88]....
        /*0b1c*/ 	.word	0x0500000f


	//   ....[89]....
        /*0b20*/ 	.word	0x0500000f


	//   ....[90]....
        /*0b24*/ 	.word	0x0500000f


	//   ....[91]....
        /*0b28*/ 	.word	0x0500000f


	//   ....[92]....
        /*0b2c*/ 	.word	0x0500000f


	//   ....[93]....
        /*0b30*/ 	.word	0x0500000f


	//   ....[94]....
        /*0b34*/ 	.word	0x0500000f


	//   ....[95]....
        /*0b38*/ 	.word	0x0500000f


	//   ....[96]....
        /*0b3c*/ 	.word	0x0500000f


	//   ....[97]....
        /*0b40*/ 	.word	0x0500000f


	//   ....[98]....
        /*0b44*/ 	.word	0x0500000f


	//   ....[99]....
        /*0b48*/ 	.word	0x0500000f


	//   ....[100]....
        /*0b4c*/ 	.word	0x0500000f


	//   ....[101]....
        /*0b50*/ 	.word	0x0500000f


	//   ....[102]....
        /*0b54*/ 	.word	0x0500000f


	//   ....[103]....
        /*0b58*/ 	.word	0x0500000f


	//   ....[104]....
        /*0b5c*/ 	.word	0x0500000f


	//   ....[105]....
        /*0b60*/ 	.word	0x0500000f


	//   ....[106]....
        /*0b64*/ 	.word	0x0500000f


	//   ....[107]....
        /*0b68*/ 	.word	0x0500000f


	//   ....[108]....
        /*0b6c*/ 	.word	0x0500000f


	//   ....[109]....
        /*0b70*/ 	.word	0x0500000f


	//   ....[110]....
        /*0b74*/ 	.word	0x0500000f


	//   ....[111]....
        /*0b78*/ 	.word	0x0500000f


	//   ....[112]....
        /*0b7c*/ 	.word	0x0500000f


	//   ....[113]....
        /*0b80*/ 	.word	0x0500000f


	//   ....[114]....
        /*0b84*/ 	.word	0x0500000f


	//   ....[115]....
        /*0b88*/ 	.word	0x0500000f


	//   ....[116]....
        /*0b8c*/ 	.word	0x0500000f


	//----- nvinfo : EIATTR_COOP_GROUP_INSTR_OFFSETS
	.align		4
.L_231:
        /*0b90*/ 	.byte	0x04, 0x28
        /*0b92*/ 	.short	(.L_233 - .L_232)


	//   ....[0]....
.L_232:
        /*0b94*/ 	.word	0x00000070


	//   ....[1]....
        /*0b98*/ 	.word	0x00000140


	//   ....[2]....
        /*0b9c*/ 	.word	0x00000190


	//   ....[3]....
        /*0ba0*/ 	.word	0x000003c0


	//   ....[4]....
        /*0ba4*/ 	.word	0x00000520


	//   ....[5]....
        /*0ba8*/ 	.word	0x00000640


	//   ....[6]....
        /*0bac*/ 	.word	0x000007a0


	//   ....[7]....
        /*0bb0*/ 	.word	0x00003190


	//   ....[8]....
        /*0bb4*/ 	.word	0x000031a0


	//   ....[9]....
        /*0bb8*/ 	.word	0x00003880


	//   ....[10]....
        /*0bbc*/ 	.word	0x00003890


	//   ....[11]....
        /*0bc0*/ 	.word	0x000045c0


	//   ....[12]....
        /*0bc4*/ 	.word	0x000045d0


	//   ....[13]....
        /*0bc8*/ 	.word	0x00004d90


	//   ....[14]....
        /*0bcc*/ 	.word	0x00004da0


	//   ....[15]....
        /*0bd0*/ 	.word	0x00005810


	//   ....[16]....
        /*0bd4*/ 	.word	0x00005820


	//   ....[17]....
        /*0bd8*/ 	.word	0x00005940


	//   ....[18]....
        /*0bdc*/ 	.word	0x00005950


	//   ....[19]....
        /*0be0*/ 	.word	0x00005d40


	//   ....[20]....
        /*0be4*/ 	.word	0x00005d60


	//   ....[21]....
        /*0be8*/ 	.word	0x00005e40


	//   ....[22]....
        /*0bec*/ 	.word	0x00005e60


	//   ....[23]....
        /*0bf0*/ 	.word	0x00006990


	//   ....[24]....
        /*0bf4*/ 	.word	0x000071a0


	//   ....[25]....
        /*0bf8*/ 	.word	0x000071b0


	//   ....[26]....
        /*0bfc*/ 	.word	0x000071c0


	//   ....[27]....
        /*0c00*/ 	.word	0x000071d0


	//   ....[28]....
        /*0c04*/ 	.word	0x000074f0


	//   ....[29]....
        /*0c08*/ 	.word	0x00007500


	//   ....[30]....
        /*0c0c*/ 	.word	0x00007510


	//   ....[31]....
        /*0c10*/ 	.word	0x00007520


	//   ....[32]....
        /*0c14*/ 	.word	0x00008850


	//   ....[33]....
        /*0c18*/ 	.word	0x00008860


	//   ....[34]....
        /*0c1c*/ 	.word	0x00008870


	//   ....[35]....
        /*0c20*/ 	.word	0x00008880


	//   ....[36]....
        /*0c24*/ 	.word	0x00008980


	//   ....[37]....
        /*0c28*/ 	.word	0x000089a0


	//   ....[38]....
        /*0c2c*/ 	.word	0x00008a40


	//   ....[39]....
        /*0c30*/ 	.word	0x00008a80


	//   ....[40]....
        /*0c34*/ 	.word	0x0000a610


	//   ....[41]....
        /*0c38*/ 	.word	0x0000b650


	//   ....[42]....
        /*0c3c*/ 	.word	0x0000bd40


	//   ....[43]....
        /*0c40*/ 	.word	0x0000be30


	//   ....[44]....
        /*0c44*/ 	.word	0x0000c740


	//   ....[45]....
        /*0c48*/ 	.word	0x0000c790


	//   ....[46]....
        /*0c4c*/ 	.word	0x0000e480


	//   ....[47]....
        /*0c50*/ 	.word	0x0000ea40


	//   ....[48]....
        /*0c54*/ 	.word	0x0000f670


	//   ....[49]....
        /*0c58*/ 	.word	0x0000fa60


	//   ....[50]....
        /*0c5c*/ 	.word	0x0000fe80


	//   ....[51]....
        /*0c60*/ 	.word	0x0000fee0


	//   ....[52]....
        /*0c64*/ 	.word	0x00012560


	//   ....[53]....
        /*0c68*/ 	.word	0x00012620


	//   ....[54]....
        /*0c6c*/ 	.word	0x00012760


	//   ....[55]....
        /*0c70*/ 	.word	0x00012790


	//   ....[56]....
        /*0c74*/ 	.word	0x000146f0


	//   ....[57]....
        /*0c78*/ 	.word	0x00014d50


	//   ....[58]....
        /*0c7c*/ 	.word	0x000159d0


	//   ....[59]....
        /*0c80*/ 	.word	0x00015b30


	//   ....[60]....
        /*0c84*/ 	.word	0x00016210


	//   ....[61]....
        /*0c88*/ 	.word	0x00016280


	//   ....[62]....
        /*0c8c*/ 	.word	0x000172a0


	//   ....[63]....
        /*0c90*/ 	.word	0x000172d0


	//   ....[64]....
        /*0c94*/ 	.word	0x00017390


	//   ....[65]....
        /*0c98*/ 	.word	0x00017660


	//   ....[66]....
        /*0c9c*/ 	.word	0x00018410


	//   ....[67]....
        /*0ca0*/ 	.word	0x00018430


	//   ....[68]....
        /*0ca4*/ 	.word	0x00018440


	//   ....[69]....
        /*0ca8*/ 	.word	0x00018450


	//   ....[70]....
        /*0cac*/ 	.word	0x00018970


	//   ....[71]....
        /*0cb0*/ 	.word	0x000189b0


	//   ....[72]....
        /*0cb4*/ 	.word	0x000189e0


	//   ....[73]....
        /*0cb8*/ 	.word	0x00018a10


	//   ....[74]....
        /*0cbc*/ 	.word	0x00018a30


	//   ....[75]....
        /*0cc0*/ 	.word	0x00018a40


	//   ....[76]....
        /*0cc4*/ 	.word	0x00018a80


	//   ....[77]....
        /*0cc8*/ 	.word	0x00018ab0


	//   ....[78]....
        /*0ccc*/ 	.word	0x00018f60


	//   ....[79]....
        /*0cd0*/ 	.word	0x00018f70


	//   ....[80]....
        /*0cd4*/ 	.word	0x000191f0


	//   ....[81]....
        /*0cd8*/ 	.word	0x00019200


	//   ....[82]....
        /*0cdc*/ 	.word	0x00019cb0


	//   ....[83]....
        /*0ce0*/ 	.word	0x00019ce0


	//   ....[84]....
        /*0ce4*/ 	.word	0x00019d00


	//   ....[85]....
        /*0ce8*/ 	.word	0x00019d30


	//   ....[86]....
        /*0cec*/ 	.word	0x00019d60


	//   ....[87]....
        /*0cf0*/ 	.word	0x00019d70


	//   ....[88]....
        /*0cf4*/ 	.word	0x00019da0


	//   ....[89]....
        /*0cf8*/ 	.word	0x00019e10


	//   ....[90]....
        /*0cfc*/ 	.word	0x00019f40


	//   ....[91]....
        /*0d00*/ 	.word	0x0001a140


	//   ....[92]....
        /*0d04*/ 	.word	0x0001a170


	//   ....[93]....
        /*0d08*/ 	.word	0x0001a1a0


	//   ....[94]....
        /*0d0c*/ 	.word	0x0001a1d0


	//   ....[95]....
        /*0d10*/ 	.word	0x0001a200


	//   ....[96]....
        /*0d14*/ 	.word	0x0001a230


	//   ....[97]....
        /*0d18*/ 	.word	0x0001a3c0


	//   ....[98]....
        /*0d1c*/ 	.word	0x0001a3f0


	//   ....[99]....
        /*0d20*/ 	.word	0x0001a420


	//   ....[100]....
        /*0d24*/ 	.word	0x0001a450


	//   ....[101]....
        /*0d28*/ 	.word	0x0001a480


	//   ....[102]....
        /*0d2c*/ 	.word	0x0001a4b0


	//   ....[103]....
        /*0d30*/ 	.word	0x0001a540


	//   ....[104]....
        /*0d34*/ 	.word	0x0001a570


	//   ....[105]....
        /*0d38*/ 	.word	0x0001a580


	//   ....[106]....
        /*0d3c*/ 	.word	0x0001a5c0


	//   ....[107]....
        /*0d40*/ 	.word	0x0001bd90


	//   ....[108]....
        /*0d44*/ 	.word	0x0001dc70


	//   ....[109]....
        /*0d48*/ 	.word	0x0001dc90


	//   ....[110]....
        /*0d4c*/ 	.word	0x0001dd20


	//   ....[111]....
        /*0d50*/ 	.word	0x0001dd40


	//   ....[112]....
        /*0d54*/ 	.word	0x0001ddc0


	//   ....[113]....
        /*0d58*/ 	.word	0x0001dde0


	//   ....[114]....
        /*0d5c*/ 	.word	0x0001de60


	//   ....[115]....
        /*0d60*/ 	.word	0x0001de80


	//   ....[116]....
        /*0d64*/ 	.word	0x0001df00


	//   ....[117]....
        /*0d68*/ 	.word	0x0001df20


	//   ....[118]....
        /*0d6c*/ 	.word	0x0001dfa0


	//   ....[119]....
        /*0d70*/ 	.word	0x0001dfc0


	//   ....[120]....
        /*0d74*/ 	.word	0x0001e040


	//   ....[121]....
        /*0d78*/ 	.word	0x0001e060


	//   ....[122]....
        /*0d7c*/ 	.word	0x0001e070


	//   ....[123]....
        /*0d80*/ 	.word	0x0001e080


	//   ....[124]....
        /*0d84*/ 	.word	0x0001e980


	//   ....[125]....
        /*0d88*/ 	.word	0x0001e9b0


	//   ....[126]....
        /*0d8c*/ 	.word	0x0001e9d0


	//   ....[127]....
        /*0d90*/ 	.word	0x0001ea50


	//   ....[128]....
        /*0d94*/ 	.word	0x0001ea70


	//   ....[129]....
        /*0d98*/ 	.word	0x0001eaf0


	//   ....[130]....
        /*0d9c*/ 	.word	0x0001eb10


	//   ....[131]....
        /*0da0*/ 	.word	0x0001eb90


	//   ....[132]....
        /*0da4*/ 	.word	0x0001ebb0


	//   ....[133]....
        /*0da8*/ 	.word	0x0001ec30


	//   ....[134]....
        /*0dac*/ 	.word	0x0001ec50


	//   ....[135]....
        /*0db0*/ 	.word	0x0001ecd0


	//   ....[136]....
        /*0db4*/ 	.word	0x0001ecf0


	//   ....[137]....
        /*0db8*/ 	.word	0x0001ed70


	//   ....[138]....
        /*0dbc*/ 	.word	0x0001ed90


	//   ....[139]....
        /*0dc0*/ 	.word	0x0001eda0


	//   ....[140]....
        /*0dc4*/ 	.word	0x0001ee10


	//   ....[141]....
        /*0dc8*/ 	.word	0x0001ee60


	//   ....[142]....
        /*0dcc*/ 	.word	0x0001ef10


	//   ....[143]....
        /*0dd0*/ 	.word	0x0001ef20


	//   ....[144]....
        /*0dd4*/ 	.word	0x0001ef90


	//   ....[145]....
        /*0dd8*/ 	.word	0x0001efa0


	//   ....[146]....
        /*0ddc*/ 	.word	0x0001efb0


	//   ....[147]....
        /*0de0*/ 	.word	0x0001efc0


	//   ....[148]....
        /*0de4*/ 	.word	0x0001f7a0


	//   ....[149]....
        /*0de8*/ 	.word	0x0001f7c0


	//   ....[150]....
        /*0dec*/ 	.word	0x0001f830


	//   ....[151]....
        /*0df0*/ 	.word	0x0001f840


	//   ....[152]....
        /*0df4*/ 	.word	0x0001f880


	//   ....[153]....
        /*0df8*/ 	.word	0x0001f890


	//   ....[154]....
        /*0dfc*/ 	.word	0x0001f8d0


	//   ....[155]....
        /*0e00*/ 	.word	0x0001f8e0


	//   ....[156]....
        /*0e04*/ 	.word	0x0001f920


	//   ....[157]....
        /*0e08*/ 	.word	0x0001f930


	//   ....[158]....
        /*0e0c*/ 	.word	0x0001f970


	//   ....[159]....
        /*0e10*/ 	.word	0x0001f980


	//   ....[160]....
        /*0e14*/ 	.word	0x0001f9c0


	//   ....[161]....
        /*0e18*/ 	.word	0x0001f9d0


	//   ....[162]....
        /*0e1c*/ 	.word	0x0001f9e0


	//   ....[163]....
        /*0e20*/ 	.word	0x0001fa20


	//   ....[164]....
        /*0e24*/ 	.word	0x0001fcd0


	//   ....[165]....
        /*0e28*/ 	.word	0x0001fd00


	//   ....[166]....
        /*0e2c*/ 	.word	0x0001fd60


	//   ....[167]....
        /*0e30*/ 	.word	0x0001fd70


	//   ....[168]....
        /*0e34*/ 	.word	0x0001fdc0


	//   ....[169]....
        /*0e38*/ 	.word	0x0001fdd0


	//   ....[170]....
        /*0e3c*/ 	.word	0x0001fe20


	//   ....[171]....
        /*0e40*/ 	.word	0x0001fe30


	//   ....[172]....
        /*0e44*/ 	.word	0x0001fe80


	//   ....[173]....
        /*0e48*/ 	.word	0x0001fe90


	//   ....[174]....
        /*0e4c*/ 	.word	0x0001fee0


	//   ....[175]....
        /*0e50*/ 	.word	0x0001fef0


	//   ....[176]....
        /*0e54*/ 	.word	0x0001ff40


	//   ....[177]....
        /*0e58*/ 	.word	0x0001ff50


	//   ....[178]....
        /*0e5c*/ 	.word	0x0001ff60


	//   ....[179]....
        /*0e60*/ 	.word	0x0001ffa0


	//   ....[180]....
        /*0e64*/ 	.word	0x00020580


	//   ....[181]....
        /*0e68*/ 	.word	0x000205c0


	//   ....[182]....
        /*0e6c*/ 	.word	0x000205e0


	//   ....[183]....
        /*0e70*/ 	.word	0x00020620


	//   ....[184]....
        /*0e74*/ 	.word	0x00020640


	//   ....[185]....
        /*0e78*/ 	.word	0x00020680


	//   ....[186]....
        /*0e7c*/ 	.word	0x000206a0


	//   ....[187]....
        /*0e80*/ 	.word	0x000206e0


	//   ....[188]....
        /*0e84*/ 	.word	0x00020700


	//   ....[189]....
        /*0e88*/ 	.word	0x00020740


	//   ....[190]....
        /*0e8c*/ 	.word	0x00020760


	//   ....[191]....
        /*0e90*/ 	.word	0x000207a0


	//   ....[192]....
        /*0e94*/ 	.word	0x000207c0


	//   ....[193]....
        /*0e98*/ 	.word	0x00020800


	//   ....[194]....
        /*0e9c*/ 	.word	0x00020820


	//   ....[195]....
        /*0ea0*/ 	.word	0x00020830


	//   ....[196]....
        /*0ea4*/ 	.word	0x00020bf0


	//   ....[197]....
        /*0ea8*/ 	.word	0x00020c20


	//   ....[198]....
        /*0eac*/ 	.word	0x00020c90


	//   ....[199]....
        /*0eb0*/ 	.word	0x00020cc0


	//   ....[200]....
        /*0eb4*/ 	.word	0x00020cf0


	//   ....[201]....
        /*0eb8*/ 	.word	0x00020d20


	//   ....[202]....
        /*0ebc*/ 	.word	0x00020d50


	//   ....[203]....
        /*0ec0*/ 	.word	0x00020d80


	//   ....[204]....
        /*0ec4*/ 	.word	0x00020f20


	//   ....[205]....
        /*0ec8*/ 	.word	0x00020f50


	//   ....[206]....
        /*0ecc*/ 	.word	0x00020f80


	//   ....[207]....
        /*0ed0*/ 	.word	0x00020fb0


	//   ....[208]....
        /*0ed4*/ 	.word	0x00020fe0


	//   ....[209]....
        /*0ed8*/ 	.word	0x00021010


	//   ....[210]....
        /*0edc*/ 	.word	0x000210d0


	//   ....[211]....
        /*0ee0*/ 	.word	0x000210f0


	//   ....[212]....
        /*0ee4*/ 	.word	0x00021110


	//   ....[213]....
        /*0ee8*/ 	.word	0x00021170


	//   ....[214]....
        /*0eec*/ 	.word	0x00021ba0


	//   ....[215]....
        /*0ef0*/ 	.word	0x00021ee0


	//   ....[216]....
        /*0ef4*/ 	.word	0x00021f70


	//   ....[217]....
        /*0ef8*/ 	.word	0x00022000


	//   ....[218]....
        /*0efc*/ 	.word	0x00022090


	//   ....[219]....
        /*0f00*/ 	.word	0x00022170


	//   ....[220]....
        /*0f04*/ 	.word	0x00022200


	//   ....[221]....
        /*0f08*/ 	.word	0x000222a0


	//   ....[222]....
        /*0f0c*/ 	.word	0x00022330


	//   ....[223]....
        /*0f10*/ 	.word	0x00022420


	//   ....[224]....
        /*0f14*/ 	.word	0x000224b0


	//   ....[225]....
        /*0f18*/ 	.word	0x00022550


	//   ....[226]....
        /*0f1c*/ 	.word	0x000225e0


	//   ....[227]....
        /*0f20*/ 	.word	0x00022720


	//   ....[228]....
        /*0f24*/ 	.word	0x000227d0


	//   ....[229]....
        /*0f28*/ 	.word	0x00022860


	//   ....[230]....
        /*0f2c*/ 	.word	0x000228b0


	//   ....[231]....
        /*0f30*/ 	.word	0x00022900


	//   ....[232]....
        /*0f34*/ 	.word	0x00022990


	//   ....[233]....
        /*0f38*/ 	.word	0x00022a20


	//   ....[234]....
        /*0f3c*/ 	.word	0x00022a70


	//   ....[235]....
        /*0f40*/ 	.word	0x00022ac0


	//   ....[236]....
        /*0f44*/ 	.word	0x00022bb0


	//   ....[237]....
        /*0f48*/ 	.word	0x00022c60


	//   ....[238]....
        /*0f4c*/ 	.word	0x00022cb0


	//   ....[239]....
        /*0f50*/ 	.word	0x00022d00


	//   ....[240]....
        /*0f54*/ 	.word	0x00022e90


	//   ....[241]....
        /*0f58*/ 	.word	0x00022ff0


	//   ....[242]....
        /*0f5c*/ 	.word	0x00023070


	//   ....[243]....
        /*0f60*/ 	.word	0x000230c0


	//   ....[244]....
        /*0f64*/ 	.word	0x00023420


	//   ....[245]....
        /*0f68*/ 	.word	0x00023480


	//   ....[246]....
        /*0f6c*/ 	.word	0x00023540


	//   ....[247]....
        /*0f70*/ 	.word	0x000235b0


	//   ....[248]....
        /*0f74*/ 	.word	0x00023610


	//   ....[249]....
        /*0f78*/ 	.word	0x000236c0


	//   ....[250]....
        /*0f7c*/ 	.word	0x00023720


	//   ....[251]....
        /*0f80*/ 	.word	0x000237b0


	//   ....[252]....
        /*0f84*/ 	.word	0x00023830


	//   ....[253]....
        /*0f88*/ 	.word	0x00023880


	//   ....[254]....
        /*0f8c*/ 	.word	0x00023910


	//   ....[255]....
        /*0f90*/ 	.word	0x000239a0


	//   ....[0]....
        /*0f94*/ 	.word	0x00023a40


	//   ....[1]....
        /*0f98*/ 	.word	0x00023ae0


	//   ....[2]....
        /*0f9c*/ 	.word	0x00023b40


	//   ....[3]....
        /*0fa0*/ 	.word	0x00023bb0


	//   ....[4]....
        /*0fa4*/ 	.word	0x00023c10


	//   ....[5]....
        /*0fa8*/ 	.word	0x00023c80


	//   ....[6]....
        /*0fac*/ 	.word	0x00023d40


	//   ....[7]....
        /*0fb0*/ 	.word	0x00023da0


	//   ....[8]....
        /*0fb4*/ 	.word	0x00023e60


	//   ....[9]....
        /*0fb8*/ 	.word	0x00024140


	//   ....[10]....
        /*0fbc*/ 	.word	0x00024230


	//   ....[11]....
        /*0fc0*/ 	.word	0x000242d0


	//   ....[12]....
        /*0fc4*/ 	.word	0x00024330


	//   ....[13]....
        /*0fc8*/ 	.word	0x00024420


	//   ....[14]....
        /*0fcc*/ 	.word	0x00024490


	//   ....[15]....
        /*0fd0*/ 	.word	0x00024580


	//   ....[16]....
        /*0fd4*/ 	.word	0x000245f0


	//   ....[17]....
        /*0fd8*/ 	.word	0x000246e0


	//   ....[18]....
        /*0fdc*/ 	.word	0x00024750


	//   ....[19]....
        /*0fe0*/ 	.word	0x00024840


	//   ....[20]....
        /*0fe4*/ 	.word	0x000248b0


	//   ....[21]....
        /*0fe8*/ 	.word	0x000249a0


	//   ....[22]....
        /*0fec*/ 	.word	0x00024a10


	//   ....[23]....
        /*0ff0*/ 	.word	0x00024b00


	//   ....[24]....
        /*0ff4*/ 	.word	0x00024b70


	//   ....[25]....
        /*0ff8*/ 	.word	0x00024c10


	//   ....[26]....
        /*0ffc*/ 	.word	0x00024d10


	//   ....[27]....
        /*1000*/ 	.word	0x00024d70


	//   ....[28]....
        /*1004*/ 	.word	0x00024dd0


	//   ....[29]....
        /*1008*/ 	.word	0x00024ec0


	//   ....[30]....
        /*100c*/ 	.word	0x00024f20


	//   ....[31]....
        /*1010*/ 	.word	0x00025020


	//   ....[32]....
        /*1014*/ 	.word	0x00025080


	//   ....[33]....
        /*1018*/ 	.word	0x00025180


	//   ....[34]....
        /*101c*/ 	.word	0x000251e0


	//   ....[35]....
        /*1020*/ 	.word	0x000252e0


	//   ....[36]....
        /*1024*/ 	.word	0x00025340


	//   ....[37]....
        /*1028*/ 	.word	0x00025440


	//   ....[38]....
        /*102c*/ 	.word	0x000254a0


	//   ....[39]....
        /*1030*/ 	.word	0x000255a0


	//   ....[40]....
        /*1034*/ 	.word	0x00025600


	//   ....[41]....
        /*1038*/ 	.word	0x000256b0


	//   ....[42]....
        /*103c*/ 	.word	0x00025770


	//   ....[43]....
        /*1040*/ 	.word	0x00025850


	//   ....[44]....
        /*1044*/ 	.word	0x000258b0


	//   ....[45]....
        /*1048*/ 	.word	0x00025990


	//   ....[46]....
        /*104c*/ 	.word	0x000259f0


	//   ....[47]....
        /*1050*/ 	.word	0x00025ac0


	//   ....[48]....
        /*1054*/ 	.word	0x00025b20


	//   ....[49]....
        /*1058*/ 	.word	0x00025be0


	//   ....[50]....
        /*105c*/ 	.word	0x00025d20


	//   ....[51]....
        /*1060*/ 	.word	0x00025dd0


	//   ....[52]....
        /*1064*/ 	.word	0x00025e40


	//   ....[53]....
        /*1068*/ 	.word	0x00025f10


	//   ....[54]....
        /*106c*/ 	.word	0x00025f70


	//   ....[55]....
        /*1070*/ 	.word	0x00026020


	//   ....[56]....
        /*1074*/ 	.word	0x00026080


	//   ....[57]....
        /*1078*/ 	.word	0x00026130


	//   ....[58]....
        /*107c*/ 	.word	0x00026190


	//   ....[59]....
        /*1080*/ 	.word	0x00026240


	//   ....[60]....
        /*1084*/ 	.word	0x000262a0


	//   ....[61]....
        /*1088*/ 	.word	0x00026350


	//   ....[62]....
        /*108c*/ 	.word	0x000263b0


	//   ....[63]....
        /*1090*/ 	.word	0x00026460


	//   ....[64]....
        /*1094*/ 	.word	0x000264c0


	//   ....[65]....
        /*1098*/ 	.word	0x00026570


	//   ....[66]....
        /*109c*/ 	.word	0x00026660


	//   ....[67]....
        /*10a0*/ 	.word	0x00026710


	//   ....[68]....
        /*10a4*/ 	.word	0x00026770


	//   ....[69]....
        /*10a8*/ 	.word	0x00026830


	//   ....[70]....
        /*10ac*/ 	.word	0x00026890


	//   ....[71]....
        /*10b0*/ 	.word	0x00026950


	//   ....[72]....
        /*10b4*/ 	.word	0x000269b0


	//   ....[73]....
        /*10b8*/ 	.word	0x00026a70


	//   ....[74]....
        /*10bc*/ 	.word	0x00026ad0


	//   ....[75]....
        /*10c0*/ 	.word	0x00026b90


	//   ....[76]....
        /*10c4*/ 	.word	0x00026bf0


	//   ....[77]....
        /*10c8*/ 	.word	0x00026cb0


	//   ....[78]....
        /*10cc*/ 	.word	0x00026d10


	//   ....[79]....
        /*10d0*/ 	.word	0x00026dd0


	//   ....[80]....
        /*10d4*/ 	.word	0x00026e30


	//   ....[81]....
        /*10d8*/ 	.word	0x00026ee0


	//   ....[82]....
        /*10dc*/ 	.word	0x00026fd0


	//   ....[83]....
        /*10e0*/ 	.word	0x00027090


	//   ....[84]....
        /*10e4*/ 	.word	0x000270f0


	//   ....[85]....
        /*10e8*/ 	.word	0x000271a0


	//   ....[86]....
        /*10ec*/ 	.word	0x00027200


	//   ....[87]....
        /*10f0*/ 	.word	0x000272b0


	//   ....[88]....
        /*10f4*/ 	.word	0x00027310


	//   ....[89]....
        /*10f8*/ 	.word	0x000273c0


	//   ....[90]....
        /*10fc*/ 	.word	0x00027420


	//   ....[91]....
        /*1100*/ 	.word	0x000274d0


	//   ....[92]....
        /*1104*/ 	.word	0x00027530


	//   ....[93]....
        /*1108*/ 	.word	0x000275e0


	//   ....[94]....
        /*110c*/ 	.word	0x00027640


	//   ....[95]....
        /*1110*/ 	.word	0x000276f0


	//   ....[96]....
        /*1114*/ 	.word	0x00027750


	//   ....[97]....
        /*1118*/ 	.word	0x000277f0


	//   ....[98]....
        /*111c*/ 	.word	0x00027880


	//   ....[99]....
        /*1120*/ 	.word	0x00027920


	//   ....[100]....
        /*1124*/ 	.word	0x00027a90


	//   ....[101]....
        /*1128*/ 	.word	0x00027b00


	//   ....[102]....
        /*112c*/ 	.word	0x00027b70


	//   ....[103]....
        /*1130*/ 	.word	0x00027be0


	//   ....[104]....
        /*1134*/ 	.word	0x00027c50


	//   ....[105]....
        /*1138*/ 	.word	0x00027cd0


	//   ....[106]....
        /*113c*/ 	.word	0x00027d50


	//   ....[107]....
        /*1140*/ 	.word	0x00027de0


	//   ....[108]....
        /*1144*/ 	.word	0x00027e50


	//   ....[109]....
        /*1148*/ 	.word	0x00027ec0


	//   ....[110]....
        /*114c*/ 	.word	0x00027f30


	//   ....[111]....
        /*1150*/ 	.word	0x00027fb0


	//   ....[112]....
        /*1154*/ 	.word	0x00028020


	//   ....[113]....
        /*1158*/ 	.word	0x000280d0


	//   ....[114]....
        /*115c*/ 	.word	0x00028120


	//   ....[115]....
        /*1160*/ 	.word	0x000281b0


	//   ....[116]....
        /*1164*/ 	.word	0x000282e0


	//----- nvinfo : EIATTR_REG_RECONFIG
	.align		4
.L_233:
        /*1168*/ 	.byte	0x01, 0x54
	.zero		2


	//----- nvinfo : EIATTR_SYSCALL_OFFSETS
	.align		4
        /*116c*/ 	.byte	0x04, 0x46
        /*116e*/ 	.short	(.L_235 - .L_234)


	//   ....[0]....
.L_234:
        /*1170*/ 	.word	0x00001e90


	//   ....[1]....
        /*1174*/ 	.word	0x00001fe0


	//   ....[2]....
        /*1178*/ 	.word	0x00006b60


	//   ....[3]....
        /*117c*/ 	.word	0x00006e80


	//   ....[4]....
        /*1180*/ 	.word	0x0001d300


	//   ....[5]....
        /*1184*/ 	.word	0x0001d450


	//   ....[6]....
        /*1188*/ 	.word	0x0001d540


	//   ....[7]....
        /*118c*/ 	.word	0x0001e4a0


	//----- nvinfo : EIATTR_MBARRIER_INSTR_OFFSETS
	.align		4
.L_235:
        /*1190*/ 	.byte	0x04, 0x39
        /*1192*/ 	.short	(.L_237 - .L_236)


	//   ....[0]....
.L_236:
        /*1194*/ 	.word	0x00000270
        /*1198*/ 	.word	0x000000ff
        /*119c*/ 	.word	0x00016800
        /*11a0*/ 	.short	0x0100
        /*11a2*/ 	.byte	0x08
	.zero		1


	//   ....[1]....
        /*11a4*/ 	.word	0x00000280
        /*11a8*/ 	.word	0x000000ff
        /*11ac*/ 	.word	0x00016820
        /*11b0*/ 	.short	0x0100
        /*11b2*/ 	.byte	0x08
	.zero		1


	//   ....[2]....
        /*11b4*/ 	.word	0x00000370
        /*11b8*/ 	.word	0x000000ff
        /*11bc*/ 	.word	0x00016830
        /*11c0*/ 	.short	0x0100
        /*11c2*/ 	.byte	0x08
	.zero		1


	//   ....[3]....
        /*11c4*/ 	.word	0x00000380
        /*11c8*/ 	.word	0x000000ff
        /*11cc*/ 	.word	0x00016840
        /*11d0*/ 	.short	0x0100
        /*11d2*/ 	.byte	0x08
	.zero		1


	//   ....[4]....
        /*11d4*/ 	.word	0x00000390
        /*11d8*/ 	.word	0x000000ff
        /*11dc*/ 	.word	0x00016838
        /*11e0*/ 	.short	0x0100
        /*11e2*/ 	.byte	0x08
	.zero		1


	//   ....[5]....
        /*11e4*/ 	.word	0x000003a0
        /*11e8*/ 	.word	0x000000ff
        /*11ec*/ 	.word	0x00016848
        /*11f0*/ 	.short	0x0100
        /*11f2*/ 	.byte	0x08
	.zero		1


	//   ....[6]....
        /*11f4*/ 	.word	0x000004d0
        /*11f8*/ 	.word	0x000000ff
        /*11fc*/ 	.word	0x00016850
        /*1200*/ 	.short	0x0100
        /*1202*/ 	.byte	0x08
	.zero		1


	//   ....[7]....
        /*1204*/ 	.word	0x000004e0
        /*1208*/ 	.word	0x000000ff
        /*120c*/ 	.word	0x00016860
        /*1210*/ 	.short	0x0100
        /*1212*/ 	.byte	0x08
	.zero		1


	//   ....[8]....
        /*1214*/ 	.word	0x000004f0
        /*1218*/ 	.word	0x000000ff
        /*121c*/ 	.word	0x00016858
        /*1220*/ 	.short	0x0100
        /*1222*/ 	.byte	0x08
	.zero		1


	//   ....[9]....
        /*1224*/ 	.word	0x00000500
        /*1228*/ 	.word	0x000000ff
        /*122c*/ 	.word	0x00016868
        /*1230*/ 	.short	0x0100
        /*1232*/ 	.byte	0x08
	.zero		1


	//   ....[10]....
        /*1234*/ 	.word	0x000005f0
        /*1238*/ 	.word	0x000000ff
        /*123c*/ 	.word	0x00016870
        /*1240*/ 	.short	0x0100
        /*1242*/ 	.byte	0x06
	.zero		1


	//   ....[11]....
        /*1244*/ 	.word	0x00000600
        /*1248*/ 	.word	0x000000ff
        /*124c*/ 	.word	0x00016880
        /*1250*/ 	.short	0x0100
        /*1252*/ 	.byte	0x06
	.zero		1


	//   ....[12]....
        /*1254*/ 	.word	0x00000610
        /*1258*/ 	.word	0x000000ff
        /*125c*/ 	.word	0x00016878
        /*1260*/ 	.short	0x0100
        /*1262*/ 	.byte	0x06
	.zero		1


	//   ....[13]....
        /*1264*/ 	.word	0x00000620
        /*1268*/ 	.word	0x000000ff
        /*126c*/ 	.word	0x00016888
        /*1270*/ 	.short	0x0100
        /*1272*/ 	.byte	0x06
	.zero		1


	//   ....[14]....
        /*1274*/ 	.word	0x00000750
        /*1278*/ 	.word	0x000000ff
        /*127c*/ 	.word	0x00016890
        /*1280*/ 	.short	0x0100
        /*1282*/ 	.byte	0x08
	.zero		1


	//   ....[15]....
        /*1284*/ 	.word	0x00000760
        /*1288*/ 	.word	0x000000ff
        /*128c*/ 	.word	0x000168a0
        /*1290*/ 	.short	0x0100
        /*1292*/ 	.byte	0x08
	.zero		1


	//   ....[16]....
        /*1294*/ 	.word	0x00000770
        /*1298*/ 	.word	0x000000ff
        /*129c*/ 	.word	0x00016898
        /*12a0*/ 	.short	0x0100
        /*12a2*/ 	.byte	0x08
	.zero		1


	//   ....[17]....
        /*12a4*/ 	.word	0x00000780
        /*12a8*/ 	.word	0x000000ff
        /*12ac*/ 	.word	0x000168a8
        /*12b0*/ 	.short	0x0100
        /*12b2*/ 	.byte	0x08
	.zero		1


	//   ....[18]....
        /*12b4*/ 	.word	0x000008b0
        /*12b8*/ 	.word	0x000000ff
        /*12bc*/ 	.word	0x000168b0
        /*12c0*/ 	.short	0x0100
        /*12c2*/ 	.byte	0x08
	.zero		1


	//   ....[19]....
        /*12c4*/ 	.word	0x000008c0
        /*12c8*/ 	.word	0x000000ff
        /*12cc*/ 	.word	0x000168c0
        /*12d0*/ 	.short	0x0100
        /*12d2*/ 	.byte	0x08
	.zero		1


	//   ....[20]....
        /*12d4*/ 	.word	0x000008d0
        /*12d8*/ 	.word	0x000000ff
        /*12dc*/ 	.word	0x000168b8
        /*12e0*/ 	.short	0x0100
        /*12e2*/ 	.byte	0x08
	.zero		1


	//   ....[21]....
        /*12e4*/ 	.word	0x000008e0
        /*12e8*/ 	.word	0x000000ff
        /*12ec*/ 	.word	0x000168c8
        /*12f0*/ 	.short	0x0100
        /*12f2*/ 	.byte	0x08
	.zero		1


	//   ....[22]....
        /*12f4*/ 	.word	0x00003140
        /*12f8*/ 	.word	0x00000045
        /*12fc*/ 	.word	0x00016890
        /*1300*/ 	.short	0x010a
        /*1302*/ 	.byte	0x3f
	.zero		1


	//   ....[23]....
        /*1304*/ 	.word	0x00004560
        /*1308*/ 	.word	0x00000045
        /*130c*/ 	.word	0x00016890
        /*1310*/ 	.short	0x010a
        /*1312*/ 	.byte	0x3f
	.zero		1


	//   ....[24]....
        /*1314*/ 	.word	0x00005610
        /*1318*/ 	.word	0x00000045
        /*131c*/ 	.word	0x00016890
        /*1320*/ 	.short	0x010a
        /*1322*/ 	.byte	0x3f
	.zero		1


	//   ....[25]....
        /*1324*/ 	.word	0x00005b20
        /*1328*/ 	.word	0x00000008
        /*132c*/ 	.word	0x00000000
        /*1330*/ 	.short	0x0101
        /*1332*/ 	.byte	0x3f
	.zero		1


	//   ....[26]....
        /*1334*/ 	.word	0x00005b60
        /*1338*/ 	.word	0x00000045
        /*133c*/ 	.word	0x000168b0
        /*1340*/ 	.short	0x010a
        /*1342*/ 	.byte	0x3f
	.zero		1


	//   ....[27]....
        /*1344*/ 	.word	0x00005ff0
        /*1348*/ 	.word	0x00000045
        /*134c*/ 	.word	0x00000000
        /*1350*/ 	.short	0x0101
        /*1352*/ 	.byte	0x3f
	.zero		1


	//   ....[28]....
        /*1354*/ 	.word	0x00006c00
        /*1358*/ 	.word	0x00000002
        /*135c*/ 	.word	0x00016800
        /*1360*/ 	.short	0x010a
        /*1362*/ 	.byte	0x3f
	.zero		1


	//   ....[29]....
        /*1364*/ 	.word	0x00006c50
        /*1368*/ 	.word	0x00000002
        /*136c*/ 	.word	0x00016800
        /*1370*/ 	.short	0x010a
        /*1372*/ 	.byte	0x3f
	.zero		1


	//   ....[30]....
        /*1374*/ 	.word	0x00007860
        /*1378*/ 	.word	0x00000002
        /*137c*/ 	.word	0x00016800
        /*1380*/ 	.short	0x010a
        /*1382*/ 	.byte	0x3f
	.zero		1


	//   ....[31]....
        /*1384*/ 	.word	0x00008d40
        /*1388*/ 	.word	0x00000002
        /*138c*/ 	.word	0x00016800
        /*1390*/ 	.short	0x010a
        /*1392*/ 	.byte	0x3f
	.zero		1


	//   ....[32]....
        /*1394*/ 	.word	0x00009c00
        /*1398*/ 	.word	0x00000000
        /*139c*/ 	.word	0x00016830
        /*13a0*/ 	.short	0x010a
        /*13a2*/ 	.byte	0x3f
	.zero		1


	//   ....[33]....
        /*13a4*/ 	.word	0x00009cb0
        /*13a8*/ 	.word	0x00000000
        /*13ac*/ 	.word	0x00016830
        /*13b0*/ 	.short	0x010a
        /*13b2*/ 	.byte	0x3f
	.zero		1


	//   ....[34]....
        /*13b4*/ 	.word	0x0000a650
        /*13b8*/ 	.word	0x00000004
        /*13bc*/ 	.word	0x00000000
        /*13c0*/ 	.short	0x0101
        /*13c2*/ 	.byte	0x3f
	.zero		1


	//   ....[35]....
        /*13c4*/ 	.word	0x0000d750
        /*13c8*/ 	.word	0x00000009
        /*13cc*/ 	.word	0x00016830
        /*13d0*/ 	.short	0x010a
        /*13d2*/ 	.byte	0x3f
	.zero		1


	//   ....[36]....
        /*13d4*/ 	.word	0x0000d7a0
        /*13d8*/ 	.word	0x00000009
        /*13dc*/ 	.word	0x00016830
        /*13e0*/ 	.short	0x010a
        /*13e2*/ 	.byte	0x3f
	.zero		1


	//   ....[37]....
        /*13e4*/ 	.word	0x0000dac0
        /*13e8*/ 	.word	0x00000009
        /*13ec*/ 	.word	0x00016850
        /*13f0*/ 	.short	0x010a
        /*13f2*/ 	.byte	0x3f
	.zero		1


	//   ....[38]....
        /*13f4*/ 	.word	0x0000db00
        /*13f8*/ 	.word	0x00000009
        /*13fc*/ 	.word	0x00016850
        /*1400*/ 	.short	0x010a
        /*1402*/ 	.byte	0x3f
	.zero		1


	//   ....[39]....
        /*1404*/ 	.word	0x0000e640
        /*1408*/ 	.word	0x00000038
        /*140c*/ 	.word	0x00000000
        /*1410*/ 	.short	0x0101
        /*1412*/ 	.byte	0x3f
	.zero		1


	//   ....[40]....
        /*1414*/ 	.word	0x00010a50
        /*1418*/ 	.word	0x00000013
        /*141c*/ 	.word	0x00000000
        /*1420*/ 	.short	0x0101
        /*1422*/ 	.byte	0x3f
	.zero		1


	//   ....[41]....
        /*1424*/ 	.word	0x00011250
        /*1428*/ 	.word	0x00000009
        /*142c*/ 	.word	0x00016830
        /*1430*/ 	.short	0x010a
        /*1432*/ 	.byte	0x3f
	.zero		1


	//   ....[42]....
        /*1434*/ 	.word	0x000112a0
        /*1438*/ 	.word	0x00000009
        /*143c*/ 	.word	0x00016830
        /*1440*/ 	.short	0x010a
        /*1442*/ 	.byte	0x3f
	.zero		1


	//   ....[43]....
        /*1444*/ 	.word	0x000115f0
        /*1448*/ 	.word	0x00000009
        /*144c*/ 	.word	0x00016850
        /*1450*/ 	.short	0x010a
        /*1452*/ 	.byte	0x3f
	.zero		1


	//   ....[44]....
        /*1454*/ 	.word	0x00011630
        /*1458*/ 	.word	0x00000009
        /*145c*/ 	.word	0x00016850
        /*1460*/ 	.short	0x010a
        /*1462*/ 	.byte	0x3f
	.zero		1


	//   ....[45]....
        /*1464*/ 	.word	0x00011b90
        /*1468*/ 	.word	0x0000000c
        /*146c*/ 	.word	0x00000000
        /*1470*/ 	.short	0x0101
        /*1472*/ 	.byte	0x3f
	.zero		1


	//   ....[46]....
        /*1474*/ 	.word	0x000134f0
        /*1478*/ 	.word	0x0000000f
        /*147c*/ 	.word	0x00000000
        /*1480*/ 	.short	0x0101
        /*1482*/ 	.byte	0x3f
	.zero		1


	//   ....[47]....
        /*1484*/ 	.word	0x00013a30
        /*1488*/ 	.word	0x00000009
        /*148c*/ 	.word	0x00016830
        /*1490*/ 	.short	0x010a
        /*1492*/ 	.byte	0x3f
	.zero		1


	//   ....[48]....
        /*1494*/ 	.word	0x00013a80
        /*1498*/ 	.word	0x00000009
        /*149c*/ 	.word	0x00016830
        /*14a0*/ 	.short	0x010a
        /*14a2*/ 	.byte	0x3f
	.zero		1


	//   ....[49]....
        /*14a4*/ 	.word	0x00013dd0
        /*14a8*/ 	.word	0x00000009
        /*14ac*/ 	.word	0x00016850
        /*14b0*/ 	.short	0x010a
        /*14b2*/ 	.byte	0x3f
	.zero		1


	//   ....[50]....
        /*14b4*/ 	.word	0x00013e10
        /*14b8*/ 	.word	0x00000009
        /*14bc*/ 	.word	0x00016850
        /*14c0*/ 	.short	0x010a
        /*14c2*/ 	.byte	0x3f
	.zero		1


	//   ....[51]....
        /*14c4*/ 	.word	0x000143e0
        /*14c8*/ 	.word	0x00000036
        /*14cc*/ 	.word	0x00000000
        /*14d0*/ 	.short	0x0101
        /*14d2*/ 	.byte	0x3f
	.zero		1


	//   ....[52]....
        /*14d4*/ 	.word	0x00016d60
        /*14d8*/ 	.word	0x0000000f
        /*14dc*/ 	.word	0x00000000
        /*14e0*/ 	.short	0x0101
        /*14e2*/ 	.byte	0x3f
	.zero		1


	//   ....[53]....
        /*14e4*/ 	.word	0x000171b0
        /*14e8*/ 	.word	0x0000000b
        /*14ec*/ 	.word	0x00016850
        /*14f0*/ 	.short	0x010a
        /*14f2*/ 	.byte	0x3f
	.zero		1


	//   ....[54]....
        /*14f4*/ 	.word	0x00017220
        /*14f8*/ 	.word	0x0000000b
        /*14fc*/ 	.word	0x00016850
        /*1500*/ 	.short	0x010a
        /*1502*/ 	.byte	0x3f
	.zero		1


	//   ....[55]....
        /*1504*/ 	.word	0x00017840
        /*1508*/ 	.word	0x00000002
        /*150c*/ 	.word	0x00000000
        /*1510*/ 	.short	0x0101
        /*1512*/ 	.byte	0x3f
	.zero		1


	//   ....[56]....
        /*1514*/ 	.word	0x00018870
        /*1518*/ 	.word	0x00000000
        /*151c*/ 	.word	0x00000000
        /*1520*/ 	.short	0x0101
        /*1522*/ 	.byte	0x3f
	.zero		1


	//   ....[57]....
        /*1524*/ 	.word	0x00018ec0
        /*1528*/ 	.word	0x00000008
        /*152c*/ 	.word	0x00000000
        /*1530*/ 	.short	0x0101
        /*1532*/ 	.byte	0x3f
	.zero		1


	//   ....[58]....
        /*1534*/ 	.word	0x0001be70
        /*1538*/ 	.word	0x00000010
        /*153c*/ 	.word	0x00016820
        /*1540*/ 	.short	0x010a
        /*1542*/ 	.byte	0x3f
	.zero		1


	//   ....[59]....
        /*1544*/ 	.word	0x0001bf30
        /*1548*/ 	.word	0x00000005
        /*154c*/ 	.word	0x000168a0
        /*1550*/ 	.short	0x010a
        /*1552*/ 	.byte	0x3f
	.zero		1


	//   ....[60]....
        /*1554*/ 	.word	0x0001c170
        /*1558*/ 	.word	0x00000005
        /*155c*/ 	.word	0x000168c0
        /*1560*/ 	.short	0x010a
        /*1562*/ 	.byte	0x3f
	.zero		1


	//   ....[61]....
        /*1564*/ 	.word	0x0001c500
        /*1568*/ 	.word	0x00000005
        /*156c*/ 	.word	0x000168a0
        /*1570*/ 	.short	0x010a
        /*1572*/ 	.byte	0x3f
	.zero		1


	//   ....[62]....
        /*1574*/ 	.word	0x0001c720
        /*1578*/ 	.word	0x00000005
        /*157c*/ 	.word	0x000168c0
        /*1580*/ 	.short	0x010a
        /*1582*/ 	.byte	0x3f
	.zero		1


	//   ....[63]....
        /*1584*/ 	.word	0x0001d9f0
        /*1588*/ 	.word	0x00000003
        /*158c*/ 	.word	0x00016840
        /*1590*/ 	.short	0x010a
        /*1592*/ 	.byte	0x3f
	.zero		1


	//   ....[64]....
        /*1594*/ 	.word	0x0001e180
        /*1598*/ 	.word	0x00000003
        /*159c*/ 	.word	0x00016830
        /*15a0*/ 	.short	0x0107
        /*15a2*/ 	.byte	0x3f
	.zero		1


	//   ....[65]....
        /*15a4*/ 	.word	0x0001e250
        /*15a8*/ 	.word	0x00000003
        /*15ac*/ 	.word	0x00016830
        /*15b0*/ 	.short	0x0101
        /*15b2*/ 	.byte	0x3f
	.zero		1


	//   ....[66]....
        /*15b4*/ 	.word	0x0001f0a0
        /*15b8*/ 	.word	0x00000010
        /*15bc*/ 	.word	0x00016800
        /*15c0*/ 	.short	0x0107
        /*15c2*/ 	.byte	0x3f
	.zero		1


	//   ....[67]....
        /*15c4*/ 	.word	0x0001f190
        /*15c8*/ 	.word	0x00000010
        /*15cc*/ 	.word	0x00016800
        /*15d0*/ 	.short	0x0101
        /*15d2*/ 	.byte	0x3f
	.zero		1


	//   ....[68]....
        /*15d4*/ 	.word	0x0001f1b0
        /*15d8*/ 	.word	0x00000010
        /*15dc*/ 	.word	0x00016820
        /*15e0*/ 	.short	0x010a
        /*15e2*/ 	.byte	0x3f
	.zero		1


	//   ....[69]....
        /*15e4*/ 	.word	0x0001f590
        /*15e8*/ 	.word	0x00000005
        /*15ec*/ 	.word	0x00016840
        /*15f0*/ 	.short	0x010a
        /*15f2*/ 	.byte	0x3f
	.zero		1


	//   ....[70]....
        /*15f4*/ 	.word	0x0001faa0
        /*15f8*/ 	.word	0x00000005
        /*15fc*/ 	.word	0x00016830
        /*1600*/ 	.short	0x0107
        /*1602*/ 	.byte	0x3f
	.zero		1


	//   ....[71]....
        /*1604*/ 	.word	0x0001fb60
        /*1608*/ 	.word	0x00000005
        /*160c*/ 	.word	0x00016830
        /*1610*/ 	.short	0x0101
        /*1612*/ 	.byte	0x3f
	.zero		1


	//   ....[72]....
        /*1614*/ 	.word	0x0001fbc0
        /*1618*/ 	.word	0x00000005
        /*161c*/ 	.word	0x00016860
        /*1620*/ 	.short	0x010a
        /*1622*/ 	.byte	0x3f
	.zero		1


	//   ....[73]....
        /*1624*/ 	.word	0x00020090
        /*1628*/ 	.word	0x00000005
        /*162c*/ 	.word	0x00016850
        /*1630*/ 	.short	0x0107
        /*1632*/ 	.byte	0x3f
	.zero		1


	//   ....[74]....
        /*1634*/ 	.word	0x00020210
        /*1638*/ 	.word	0x00000005
        /*163c*/ 	.word	0x00016850
        /*1640*/ 	.short	0x0101
        /*1642*/ 	.byte	0x3f
	.zero		1


	//   ....[75]....
        /*1644*/ 	.word	0x00020440
        /*1648*/ 	.word	0x00000000
        /*164c*/ 	.word	0x00016860
        /*1650*/ 	.short	0x010a
        /*1652*/ 	.byte	0x3f
	.zero		1


	//   ....[76]....
        /*1654*/ 	.word	0x000208e0
        /*1658*/ 	.word	0x00000000
        /*165c*/ 	.word	0x00016850
        /*1660*/ 	.short	0x0107
        /*1662*/ 	.byte	0x3f
	.zero		1


	//   ....[77]....
        /*1664*/ 	.word	0x000209c0
        /*1668*/ 	.word	0x00000000
        /*166c*/ 	.word	0x00016850
        /*1670*/ 	.short	0x0101
        /*1672*/ 	.byte	0x3f
	.zero		1


	//   ....[78]....
        /*1674*/ 	.word	0x00021b20
        /*1678*/ 	.word	0x00000005
        /*167c*/ 	.word	0x00016820
        /*1680*/ 	.short	0x010a
        /*1682*/ 	.byte	0x3f
	.zero		1


	//   ....[79]....
        /*1684*/ 	.word	0x00021cc0
        /*1688*/ 	.word	0x00000003
        /*168c*/ 	.word	0x00016840
        /*1690*/ 	.short	0x010a
        /*1692*/ 	.byte	0x3f
	.zero		1


	//   ....[80]....
        /*1694*/ 	.word	0x00021d50
        /*1698*/ 	.word	0x00000005
        /*169c*/ 	.word	0x00016840
        /*16a0*/ 	.short	0x010a
        /*16a2*/ 	.byte	0x3f
	.zero		1


	//   ....[81]....
        /*16a4*/ 	.word	0x00021d90
        /*16a8*/ 	.word	0x00000003
        /*16ac*/ 	.word	0x00016860
        /*16b0*/ 	.short	0x010a
        /*16b2*/ 	.byte	0x3f
	.zero		1


	//   ....[82]....
        /*16b4*/ 	.word	0x00021dd0
        /*16b8*/ 	.word	0x00000005
        /*16bc*/ 	.word	0x00016860
        /*16c0*/ 	.short	0x010a
        /*16c2*/ 	.byte	0x3f
	.zero		1


	//   ....[83]....
        /*16c4*/ 	.word	0x00021e30
        /*16c8*/ 	.word	0x00000045
        /*16cc*/ 	.word	0x00016890
        /*16d0*/ 	.short	0x010a
        /*16d2*/ 	.byte	0x3f
	.zero		1


	//   ....[84]....
        /*16d4*/ 	.word	0x000220c0
        /*16d8*/ 	.word	0x00000045
        /*16dc*/ 	.word	0x00016890
        /*16e0*/ 	.short	0x010a
        /*16e2*/ 	.byte	0x3f
	.zero		1


	//   ....[85]....
        /*16e4*/ 	.word	0x00022370
        /*16e8*/ 	.word	0x00000045
        /*16ec*/ 	.word	0x00016890
        /*16f0*/ 	.short	0x010a
        /*16f2*/ 	.byte	0x3f
	.zero		1


	//   ....[86]....
        /*16f4*/ 	.word	0x00022620
        /*16f8*/ 	.word	0x00000045
        /*16fc*/ 	.word	0x000168b0
        /*1700*/ 	.short	0x010a
        /*1702*/ 	.byte	0x3f
	.zero		1


	//   ....[87]....
        /*1704*/ 	.word	0x00022af0
        /*1708*/ 	.word	0x00000002
        /*170c*/ 	.word	0x00016800
        /*1710*/ 	.short	0x010a
        /*1712*/ 	.byte	0x3f
	.zero		1


	//   ....[88]....
        /*1714*/ 	.word	0x000230f0
        /*1718*/ 	.word	0x00000002
        /*171c*/ 	.word	0x00016800
        /*1720*/ 	.short	0x010a
        /*1722*/ 	.byte	0x3f
	.zero		1


	//   ....[89]....
        /*1724*/ 	.word	0x00023140
        /*1728*/ 	.word	0x00000000
        /*172c*/ 	.word	0x00016830
        /*1730*/ 	.short	0x010a
        /*1732*/ 	.byte	0x3f
	.zero		1


	//   ....[90]....
        /*1734*/ 	.word	0x00023190
        /*1738*/ 	.word	0x00000009
        /*173c*/ 	.word	0x00016830
        /*1740*/ 	.short	0x010a
        /*1742*/ 	.byte	0x3f
	.zero		1


	//   ....[91]....
        /*1744*/ 	.word	0x000231e0
        /*1748*/ 	.word	0x00000009
        /*174c*/ 	.word	0x00016850
        /*1750*/ 	.short	0x010a
        /*1752*/ 	.byte	0x3f
	.zero		1


	//   ....[92]....
        /*1754*/ 	.word	0x00023230
        /*1758*/ 	.word	0x00000009
        /*175c*/ 	.word	0x00016830
        /*1760*/ 	.short	0x010a
        /*1762*/ 	.byte	0x3f
	.zero		1


	//   ....[93]....
        /*1764*/ 	.word	0x00023280
        /*1768*/ 	.word	0x00000009
        /*176c*/ 	.word	0x00016850
        /*1770*/ 	.short	0x010a
        /*1772*/ 	.byte	0x3f
	.zero		1


	//   ....[94]....
        /*1774*/ 	.word	0x000232d0
        /*1778*/ 	.word	0x00000009
        /*177c*/ 	.word	0x00016830
        /*1780*/ 	.short	0x010a
        /*1782*/ 	.byte	0x3f
	.zero		1


	//   ....[95]....
        /*1784*/ 	.word	0x00023320
        /*1788*/ 	.word	0x00000009
        /*178c*/ 	.word	0x00016850
        /*1790*/ 	.short	0x010a
        /*1792*/ 	.byte	0x3f
	.zero		1


	//   ....[96]....
        /*1794*/ 	.word	0x00023370
        /*1798*/ 	.word	0x0000000b
        /*179c*/ 	.word	0x00016850
        /*17a0*/ 	.short	0x010a
        /*17a2*/ 	.byte	0x3f
	.zero		1


	//   ....[97]....
        /*17a4*/ 	.word	0x00023f20
        /*17a8*/ 	.word	0x00000010
        /*17ac*/ 	.word	0x00016820
        /*17b0*/ 	.short	0x010a
        /*17b2*/ 	.byte	0x3f
	.zero		1


	//   ....[98]....
        /*17b4*/ 	.word	0x00023f70
        /*17b8*/ 	.word	0x00000005
        /*17bc*/ 	.word	0x000168a0
        /*17c0*/ 	.short	0x010a
        /*17c2*/ 	.byte	0x3f
	.zero		1


	//   ....[99]....
        /*17c4*/ 	.word	0x00023fc0
        /*17c8*/ 	.word	0x00000005
        /*17cc*/ 	.word	0x000168c0
        /*17d0*/ 	.short	0x010a
        /*17d2*/ 	.byte	0x3f
	.zero		1


	//   ....[100]....
        /*17d4*/ 	.word	0x00024010
        /*17d8*/ 	.word	0x00000005
        /*17dc*/ 	.word	0x000168a0
        /*17e0*/ 	.short	0x010a
        /*17e2*/ 	.byte	0x3f
	.zero		1


	//   ....[101]....
        /*17e4*/ 	.word	0x00024060
        /*17e8*/ 	.word	0x00000005
        /*17ec*/ 	.word	0x000168c0
        /*17f0*/ 	.short	0x010a
        /*17f2*/ 	.byte	0x3f
	.zero		1


	//   ....[102]....
        /*17f4*/ 	.word	0x00024180
        /*17f8*/ 	.word	0x00000003
        /*17fc*/ 	.word	0x00016840
        /*1800*/ 	.short	0x010a
        /*1802*/ 	.byte	0x3f
	.zero		1


	//   ....[103]....
        /*1804*/ 	.word	0x00025c20
        /*1808*/ 	.word	0x00000010
        /*180c*/ 	.word	0x00016820
        /*1810*/ 	.short	0x010a
        /*1812*/ 	.byte	0x3f
	.zero		1


	//   ....[104]....
        /*1814*/ 	.word	0x00025c70
        /*1818*/ 	.word	0x00000005
        /*181c*/ 	.word	0x00016840
        /*1820*/ 	.short	0x010a
        /*1822*/ 	.byte	0x3f
	.zero		1


	//   ....[105]....
        /*1824*/ 	.word	0x000265b0
        /*1828*/ 	.word	0x00000005
        /*182c*/ 	.word	0x00016860
        /*1830*/ 	.short	0x010a
        /*1832*/ 	.byte	0x3f
	.zero		1


	//   ....[106]....
        /*1834*/ 	.word	0x00026f20
        /*1838*/ 	.word	0x00000000
        /*183c*/ 	.word	0x00016860
        /*1840*/ 	.short	0x010a
        /*1842*/ 	.byte	0x3f
	.zero		1


	//   ....[107]....
        /*1844*/ 	.word	0x00028200
        /*1848*/ 	.word	0x00000005
        /*184c*/ 	.word	0x00016820
        /*1850*/ 	.short	0x010a
        /*1852*/ 	.byte	0x3f
	.zero		1


	//   ....[108]....
        /*1854*/ 	.word	0x000283a0
        /*1858*/ 	.word	0x00000003
        /*185c*/ 	.word	0x00016840
        /*1860*/ 	.short	0x010a
        /*1862*/ 	.byte	0x3f
	.zero		1


	//   ....[109]....
        /*1864*/ 	.word	0x000283f0
        /*1868*/ 	.word	0x00000005
        /*186c*/ 	.word	0x00016840
        /*1870*/ 	.short	0x010a
        /*1872*/ 	.byte	0x3f
	.zero		1


	//   ....[110]....
        /*1874*/ 	.word	0x00028440
        /*1878*/ 	.word	0x00000003
        /*187c*/ 	.word	0x00016860
        /*1880*/ 	.short	0x010a
        /*1882*/ 	.byte	0x3f
	.zero		1


	//----- nvinfo : EIATTR_NUM_MBARRIERS
	.align		4
.L_237:
        /*1884*/ 	.byte	0x03, 0x38
        /*1886*/ 	.short	0x0016


	//----- nvinfo : EIATTR_EXIT_INSTR_OFFSETS
	.align		4
        /*1888*/ 	.byte	0x04, 0x1c
        /*188a*/ 	.short	(.L_239 - .L_238)


	//   ....[0]....
.L_238:
        /*188c*/ 	.word	0x00021e20


	//----- nvinfo : EIATTR_MAX_THREADS
	.align		4
.L_239:
        /*1890*/ 	.byte	0x04, 0x05
        /*1892*/ 	.short	(.L_241 - .L_240)
.L_240:
        /*1894*/ 	.word	0x00000200
        /*1898*/ 	.word	0x00000001
        /*189c*/ 	.word	0x00000001


	//----- nvinfo : EIATTR_CRS_STACK_SIZE
	.align		4
.L_241:
        /*18a0*/ 	.byte	0x04, 0x1e
        /*18a2*/ 	.short	(.L_243 - .L_242)
.L_242:
        /*18a4*/ 	.word	0x00000000


	//----- nvinfo : EIATTR_CBANK_PARAM_SIZE
	.align		4
.L_243:
        /*18a8*/ 	.byte	0x03, 0x19
        /*18aa*/ 	.short	0x0af0


	//----- nvinfo : EIATTR_PARAM_CBANK
	.align		4
        /*18ac*/ 	.byte	0x04, 0x0a
        /*18ae*/ 	.short	(.L_245 - .L_244)
	.align		4
.L_244:
        /*18b0*/ 	.word	index@(.nv.constant0._ZN7cutlass13device_kernelIN5flash11enable_sm90INS1_16FlashAttnFwdSm90INS1_25CollectiveMainloopFwdSm90ILi2EN4cute5tupleIJNS5_1CILi1EEES8_S8_EEENS6_IJNS7_ILi192EEENS7_ILi128EEENS7_ILi64EEEEEELi64ENS_6half_tEfNS_4arch4Sm90ELb0ELb1ELb1ELb1ELb1ELb1ELb0ELb1ELb1ELb1ELb1ELb0EEENS1_21CollectiveEpilogueFwdINS6_IJSA_SC_SB_EEES9_SE_SG_Li384ELb1ELb1ELb1ELb0EEENS1_36VarlenDynamicPersistentTileSchedulerILi192ELi128ELi384ELi128ELb1ELb1ELb1ELb1ELb0ELb1EEEEEEEEEvNT_6ParamsE)
        /*18b4*/ 	.short	0x0210
        /*18b6*/ 	.short	0x0af0


	//----- nvinfo : EIATTR_SW_WAR
	.align		4
.L_245:
        /*18b8*/ 	.byte	0x04, 0x36
        /*18ba*/ 	.short	(.L_247 - .L_246)
.L_246:
        /*18bc*/ 	.word	0x00000008
.L_247:


//--------------------- .nv.info._ZN7cutlass13device_kernelIN5flash11enable_sm90INS1_16FlashAttnFwdSm90INS1_25CollectiveMainloopFwdSm90ILi2EN4cute5tupleIJNS5_1CILi1EEES8_S8_EEENS6_IJNS7_ILi192EEENS7_ILi128EEENS7_ILi64EEEEEELi64ENS_6half_tEfNS_4arch4Sm90ELb1ELb0ELb1ELb0ELb1ELb0ELb0ELb1ELb1ELb1ELb1ELb0EEENS1_21CollectiveEpilogueFwdINS6_IJSA_SC_SB_EEES9_SE_SG_Li384ELb0ELb1ELb1ELb0EEENS1_19SingleTileSchedulerILb0ELb1ELb1ELi192EEEEEEEEEvNT_6ParamsE --------------------------
	.section	.nv.info._ZN7cutlass13device_kernelIN5flash11enable_sm90INS1_16FlashAttnFwdSm90INS1_25CollectiveMainloopFwdSm90ILi2EN4cute5tupleIJNS5_1CILi1EEES8_S8_EEENS6_IJNS7_ILi192EEENS7_ILi128EEENS7_ILi64EEEEEELi64ENS_6half_tEfNS_4arch4Sm90ELb1ELb0ELb1ELb0ELb1ELb0ELb0ELb1ELb1ELb1ELb1ELb0EEENS1_21CollectiveEpilogueFwdINS6_IJSA_SC_SB_EEES9_SE_SG_Li384ELb0ELb1ELb1ELb0EEENS1_19SingleTileSchedulerILb0ELb1ELb1ELi192EEEEEEEEEvNT_6ParamsE,"",@"SHT_CUDA_INFO"
	.sectionflags	@""
	.align	4


	//----- nvinfo : EIATTR_CUDA_API_VERSION
	.align		4
        /*0000*/ 	.byte	0x04, 0x37
        /*0002*/ 	.short	(.L_249 - .L_248)
.L_248:
        /*0004*/ 	.word	0x00000082


	//----- nvinfo : EIATTR_KPARAM_INFO
	.align		4
.L_249:
        /*0008*/ 	.byte	0x04, 0x17
        /*000a*/ 	.short	(.L_251 - .L_250)
.L_250:
        /*000c*/ 	.word	0x00000000
        /*0010*/ 	.short	0x0000
        /*0012*/ 	.short	0x0070
        /*0014*/ 	.byte	0x00, 0xf0, 0x01, 0x28


	//----- nvinfo : EIATTR_SPARSE_MMA_MASK
	.align		4
.L_251:
        /*0018*/ 	.byte	0x03, 0x50
        /*001a*/ 	.short	0x0000


	//----- nvinfo : EIATTR_MAXREG_COUNT
	.align		4
        /*001c*/ 	.byte	0x03, 0x1b
        /*001e*/ 	.short	0x0080


	//----- nvinfo : EIATTR_NUM_BARRIERS
	.align		4
        /*0020*/ 	.byte	0x02, 0x4c
        /*0022*/ 	.byte	0x10
	.zero		1


	//----- nvinfo : EIATTR_EXTERNS
	.align		4
        /*0024*/ 	.byte	0x04, 0x0f
        /*0026*/ 	.short	(.L_253 - .L_252)


	//   ....[0]....
	.align		4
.L_252:
        /*0028*/ 	.word	index@(__assertfail)


	//----- nvinfo : EIATTR_ANNOTATIONS
	.align		4
.L_253:
        /*002c*/ 	.byte	0x04, 0x55
        /*002e*/ 	.short	(.L_255 - .L_254)


	//   ....[0]....
.L_254:
        /*0030*/ 	.word	0x00000001
        /*0034*/ 	.byte	0x80, 0xbe, 0x00, 0x00, 0x01, 0x00, 0x00, 0x00, 0x20, 0xd4, 0x00, 0x00


	//----- nvinfo : EIATTR_MERCURY_ISA_VERSION
	.align		4
.L_255:
        /*0040*/ 	.byte	0x03, 0x5f
        /*0042*/ 	.short	0x0101


	//----- nvinfo : EIATTR_INT_WARP_WIDE_INSTR_OFFSETS
	.align		4
        /*0044*/ 	.byte	0x04, 0x31
        /*0046*/ 	.short	(.L_257 - .L_256)


	//   ....[0]....
.L_256:
        /*0048*/ 	.word	0x000000c0


	//   ....[1]....
        /*004c*/ 	.word	0x000000d0


	//   ....[2]....
        /*0050*/ 	.word	0x00000170


	//----- nvinfo : EIATTR_COOP_GROUP_MASK_REGIDS
	.align		4
.L_257:
        /*0054*/ 	.byte	0x04, 0x29
        /*0056*/ 	.short	(.L_259 - .L_258)


	//   ....[0]....
.L_258:
        /*0058*/ 	.word	0xffffffff


	//   ....[1]....
        /*005c*/ 	.word	0xffffffff


	//   ....[2]....
        /*0060*/ 	.word	0xffffffff


	//   ....[3]....
        /*0064*/ 	.word	0xffffffff


	//   ....[4]....
        /*0068*/ 	.word	0xffffffff


	//   ....[5]....
        /*006c*/ 	.word	0xffffffff


	//   ....[6]....
        /*0070*/ 	.word	0xffffffff


	//   ....[7]....
        /*0074*/ 	.word	0xffffffff


	//   ....[8]....
        /*0078*/ 	.word	0xffffffff


	//   ....[9]....
        /*007c*/ 	.word	0xffffffff


	//   ....[10]....
        /*0080*/ 	.word	0xffffffff


	//   ....[11]....
        /*0084*/ 	.word	0xffffffff


	//   ....[12]....
        /*0088*/ 	.word	0xffffffff


	//   ....[13]....
        /*008c*/ 	.word	0xffffffff


	//   ....[14]....
        /*0090*/ 	.word	0xffffffff


	//   ....[15]....
        /*0094*/ 	.word	0xffffffff


	//   ....[16]....
        /*0098*/ 	.word	0xffffffff


	//   ....[17]....
        /*009c*/ 	.word	0xffffffff


	//   ....[18]....
        /*00a0*/ 	.word	0xffffffff


	//   ....[19]....
        /*00a4*/ 	.word	0xffffffff


	//   ....[20]....
        /*00a8*/ 	.word	0xffffffff


	//   ....[21]....
        /*00ac*/ 	.word	0xffffffff


	//   ....[22]....
        /*00b0*/ 	.word	0xffffffff


	//   ....[23]....
        /*00b4*/ 	.word	0xffffffff


	//   ....[24]....
        /*00b8*/ 	.word	0xffffffff


	//   ....[25]....
        /*00bc*/ 	.word	0xffffffff


	//   ....[26]....
        /*00c0*/ 	.word	0xffffffff


	//   ....[27]....
        /*00c4*/ 	.word	0xffffffff


	//   ....[28]....
        /*00c8*/ 	.word	0xffffffff


	//   ....[29]....
        /*00cc*/ 	.word	0xffffffff


	//   ....[30]....
        /*00d0*/ 	.word	0xffffffff


	//   ....[31]....
        /*00d4*/ 	.word	0xffffffff


	//   ....[32]....
        /*00d8*/ 	.word	0xffffffff


	//   ....[33]....
        /*00dc*/ 	.word	0xffffffff


	//   ....[34]....
        /*00e0*/ 	.word	0xffffffff


	//   ....[35]....
        /*00e4*/ 	.word	0xffffffff


	//   ....[36]....
        /*00e8*/ 	.word	0xffffffff


	//   ....[37]....
        /*00ec*/ 	.word	0xffffffff


	//   ....[38]....
        /*00f0*/ 	.word	0xffffffff


	//   ....[39]....
        /*00f4*/ 	.word	0xffffffff


	//   ....[40]....
        /*00f8*/ 	.word	0xffffffff


	//   ....[41]....
        /*00fc*/ 	.word	0xffffffff


	//   ....[42]....
        /*0100*/ 	.word	0xffffffff


	//   ....[43]....
        /*0104*/ 	.word	0xffffffff


	//   ....[44]....
        /*0108*/ 	.word	0xffffffff


	//   ....[45]....
        /*010c*/ 	.word	0xffffffff


	//   ....[46]....
        /*0110*/ 	.word	0xffffffff


	//   ....[47]....
        /*0114*/ 	.word	0xffffffff


	//   ....[48]....
        /*0118*/ 	.word	0xffffffff


	//   ....[49]....
        /*011c*/ 	.word	0xffffffff


	//   ....[50]....
        /*0120*/ 	.word	0xffffffff


	//   ....[51]....
        /*0124*/ 	.word	0xffffffff


	//   ....[52]....
        /*0128*/ 	.word	0xffffffff


	//   ....[53]....
        /*012c*/ 	.word	0xffffffff


	//   ....[54]....
        /*0130*/ 	.word	0xffffffff


	//   ....[55]....
        /*0134*/ 	.word	0xffffffff


	//   ....[56]....
        /*0138*/ 	.word	0xffffffff


	//   ....[57]....
        /*013c*/ 	.word	0xffffffff


	//   ....[58]....
        /*0140*/ 	.word	0xffffffff


	//   ....[59]....
        /*0144*/ 	.word	0xffffffff


	//   ....[60]....
        /*0148*/ 	.word	0xffffffff


	//   ....[61]....
        /*014c*/ 	.word	0xffffffff


	//   ....[62]....
        /*0150*/ 	.word	0xffffffff


	//   ....[63]....
        /*0154*/ 	.word	0xffffffff


	//   ....[64]....
        /*0158*/ 	.word	0xffffffff


	//   ....[65]....
        /*015c*/ 	.word	0xffffffff


	//   ....[66]....
        /*0160*/ 	.word	0xffffffff


	//   ....[67]....
        /*0164*/ 	.word	0xffffffff


	//   ....[68]....
        /*0168*/ 	.word	0xffffffff


	//   ....[69]....
        /*016c*/ 	.word	0xffffffff


	//   ....[70]....
        /*0170*/ 	.word	0xffffffff


	//   ....[71]....
        /*0174*/ 	.word	0xffffffff


	//   ....[72]....
        /*0178*/ 	.word	0xffffffff


	//   ....[73]....
        /*017c*/ 	.word	0xffffffff


	//   ....[74]....
        /*0180*/ 	.word	0xffffffff


	//   ....[75]....
        /*0184*/ 	.word	0xffffffff


	//   ....[76]....
        /*0188*/ 	.word	0xffffffff


	//   ....[77]....
        /*018c*/ 	.word	0xffffffff


	//   ....[78]....
        /*0190*/ 	.word	0xffffffff


	//   ....[79]....
        /*0194*/ 	.word	0xffffffff


	//   ....[80]....
        /*0198*/ 	.word	0xffffffff


	//   ....[81]....
        /*019c*/ 	.word	0xffffffff


	//   ....[82]....
        /*01a0*/ 	.word	0xffffffff


	//   ....[83]....
        /*01a4*/ 	.word	0xffffffff


	//   ....[84]....
        /*01a8*/ 	.word	0xffffffff


	//   ....[85]....
        /*01ac*/ 	.word	0xffffffff


	//   ....[86]....
        /*01b0*/ 	.word	0xffffffff


	//   ....[87]....
        /*01b4*/ 	.word	0xffffffff


	//   ....[88]....
        /*01b8*/ 	.word	0xffffffff


	//   ....[89]....
        /*01bc*/ 	.word	0xffffffff


	//   ....[90]....
        /*01c0*/ 	.word	0xffffffff


	//   ....[91]....
        /*01c4*/ 	.word	0xffffffff


	//   ....[92]....
        /*01c8*/ 	.word	0xffffffff


	//   ....[93]....
        /*01cc*/ 	.word	0xffffffff


	//   ....[94]....
        /*01d0*/ 	.word	0xffffffff


	//   ....[95]....
        /*01d4*/ 	.word	0xffffffff


	//   ....[96]....
        /*01d8*/ 	.word	0xffffffff


	//   ....[97]....
        /*01dc*/ 	.word	0xffffffff


	//   ....[98]....
        /*01e0*/ 	.word	0xffffffff


	//   ....[99]....
        /*01e4*/ 	.word	0xffffffff


	//   ....[100]....
        /*01e8*/ 	.word	0xffffffff


	//   ....[101]....
        /*01ec*/ 	.word	0xffffffff


	//   ....[102]....
        /*01f0*/ 	.word	0xffffffff


	//   ....[103]....
        /*01f4*/ 	.word	0xffffffff


	//   ....[104]....
        /*01f8*/ 	.word	0xffffffff


	//   ....[105]....
        /*01fc*/ 	.word	0xffffffff


	//   ....[106]....
        /*0200*/ 	.word	0xffffffff


	//   ....[107]....
        /*0204*/ 	.word	0xffffffff


	//   ....[108]....
        /*0208*/ 	.word	0xffffffff


	//   ....[109]....
        /*020c*/ 	.word	0xffffffff


	//   ....[110]....
        /*0210*/ 	.word	0xffffffff


	//   ....[111]....
        /*0214*/ 	.word	0xffffffff


	//   ....[112]....
        /*0218*/ 	.word	0xffffffff


	//   ....[113]....
        /*021c*/ 	.word	0xffffffff


	//   ....[114]....
        /*0220*/ 	.word	0xffffffff


	//   ....[115]....
        /*0224*/ 	.word	0xffffffff


	//   ....[116]....
        /*0228*/ 	.word	0xffffffff


	//   ....[117]....
        /*022c*/ 	.word	0xffffffff


	//   ....[118]....
        /*0230*/ 	.word	0xffffffff


	//   ....[119]....
        /*0234*/ 	.word	0xffffffff


	//   ....[120]....
        /*0238*/ 	.word	0xffffffff


	//   ....[121]....
        /*023c*/ 	.word	0xffffffff


	//   ....[122]....
        /*0240*/ 	.word	0xffffffff


	//   ....[123]....
        /*0244*/ 	.word	0xffffffff


	//   ....[124]....
        /*0248*/ 	.word	0xffffffff


	//   ....[125]....
        /*024c*/ 	.word	0x0500000f


	//   ....[126]....
        /*0250*/ 	.word	0x0500000f


	//   ....[127]....
        /*0254*/ 	.word	0x0500000f


	//   ....[128]....
        /*0258*/ 	.word	0x0500000f


	//   ....[129]....
        /*025c*/ 	.word	0x0500000f


	//   ....[130]....
        /*0260*/ 	.word	0x0500000f


	//   ....[131]....
        /*0264*/ 	.word	0x0500000f


	//   ....[132]....
        /*0268*/ 	.word	0x0500000f


	//   ....[133]....
        /*026c*/ 	.word	0x0500000f


	//   ....[134]....
        /*0270*/ 	.word	0x0500000f


	//   ....[135]....
        /*0274*/ 	.word	0x0500000f


	//   ....[136]....
        /*0278*/ 	.word	0x0500000f


	//   ....[137]....
        /*027c*/ 	.word	0x0500000f


	//   ....[138]....
        /*0280*/ 	.word	0x0500000f


	//   ....[139]....
        /*0284*/ 	.word	0x0500000f


	//   ....[140]....
        /*0288*/ 	.word	0x0500000f


	//   ....[141]....
        /*028c*/ 	.word	0x0500000f


	//   ....[142]....
        /*0290*/ 	.word	0x0500000f


	//   ....[143]....
        /*0294*/ 	.word	0x0500000f


	//   ....[144]....
        /*0298*/ 	.word	0x0500000f


	//   ....[145]....
        /*029c*/ 	.word	0x0500000f


	//   ....[146]....
        /*02a0*/ 	.word	0x0500000f


	//   ....[147]....
        /*02a4*/ 	.word	0x0500000f


	//   ....[148]....
        /*02a8*/ 	.word	0x0500000f


	//   ....[149]....
        /*02ac*/ 	.word	0x0500000f


	//   ....[150]....
        /*02b0*/ 	.word	0x0500000f


	//   ....[151]....
        /*02b4*/ 	.word	0x0500000f


	//   ....[152]....
        /*02b8*/ 	.word	0x0500000f


	//   ....[153]....
        /*02bc*/ 	.word	0x0500000f


	//   ....[154]....
        /*02c0*/ 	.word	0x0500000f


	//   ....[155]....
        /*02c4*/ 	.word	0x0500000f


	//   ....[156]....
        /*02c8*/ 	.word	0x0500000f


	//   ....[157]....
        /*02cc*/ 	.word	0x0500000f


	//   ....[158]....
        /*02d0*/ 	.word	0x0500000f


	//   ....[159]....
        /*02d4*/ 	.word	0x0500000f


	//   ....[160]....
        /*02d8*/ 	.word	0x0500000f


	//   ....[161]....
        /*02dc*/ 	.word	0x0500000f


	//   ....[162]....
        /*02e0*/ 	.word	0x0500000f


	//   ....[163]....
        /*02e4*/ 	.word	0x0500000f


	//   ....[164]....
        /*02e8*/ 	.word	0x0500000f


	//   ....[165]....
        /*02ec*/ 	.word	0x0500000f


	//   ....[166]....
        /*02f0*/ 	.word	0x0500000f


	//   ....[167]....
        /*02f4*/ 	.word	0x0500000f


	//   ....[168]....
        /*02f8*/ 	.word	0x0500000f


	//   ....[169]....
        /*02fc*/ 	.word	0x0500000f


	//   ....[170]....
        /*0300*/ 	.word	0x0500000f


	//   ....[171]....
        /*0304*/ 	.word	0x0500000f


	//   ....[172]....
        /*0308*/ 	.word	0x0500000f


	//   ....[173]....
        /*030c*/ 	.word	0x0500000f


	//   ....[174]....
        /*0310*/ 	.word	0x0500000f


	//   ....[175]....
        /*0314*/ 	.word	0x0500000f


	//   ....[176]....
        /*0318*/ 	.word	0x0500000f


	//   ....[177]....
        /*031c*/ 	.word	0x0500000f


	//   ....[178]....
        /*0320*/ 	.word	0x0500000f


	//   ....[179]....
        /*0324*/ 	.word	0x0500000f


	//   ....[180]....
        /*0328*/ 	.word	0x0500000f


	//   ....[181]....
        /*032c*/ 	.word	0x0500000f


	//   ....[182]....
        /*0330*/ 	.word	0x0500000f


	//   ....[183]....
        /*0334*/ 	.word	0x0500000f


	//   ....[184]....
        /*0338*/ 	.word	0x0500000f


	//   ....[185]....
        /*033c*/ 	.word	0x0500000f


	//   ....[186]....
        /*0340*/ 	.word	0x0500000f


	//   ....[187]....
        /*0344*/ 	.word	0x0500000f


	//   ....[188]....
        /*0348*/ 	.word	0x0500000f


	//   ....[189]....
        /*034c*/ 	.word	0x0500000f


	//   ....[190]....
        /*0350*/ 	.word	0x0500000f


	//   ....[191]....
        /*0354*/ 	.word	0x0500000f


	//   ....[192]....
        /*0358*/ 	.word	0x0500000f


	//   ....[193]....
        /*035c*/ 	.word	0x0500000f


	//   ....[194]....
        /*0360*/ 	.word	0x0500000f


	//   ....[195]....
        /*0364*/ 	.word	0x0500000f


	//   ....[196]....
        /*0368*/ 	.word	0x0500000f


	//   ....[197]....
        /*036c*/ 	.word	0x0500000f


	//   ....[198]....
        /*0370*/ 	.word	0x0500000f


	//   ....[199]....
        /*0374*/ 	.word	0x0500000f


	//   ....[200]....
        /*0378*/ 	.word	0x0500000f


	//   ....[201]....
        /*037c*/ 	.word	0x0500000f


	//   ....[202]....
        /*0380*/ 	.word	0x0500000f


	//   ....[203]....
        /*0384*/ 	.word	0x0500000f


	//   ....[204]....
        /*0388*/ 	.word	0x0500000f


	//   ....[205]....
        /*038c*/ 	.word	0x0500000f


	//   ....[206]....
        /*0390*/ 	.word	0x0500000f


	//   ....[207]....
        /*0394*/ 	.word	0x0500000f


	//   ....[208]....
        /*0398*/ 	.word	0x0500000f


	//   ....[209]....
        /*039c*/ 	.word	0x0500000f


	//   ....[210]....
        /*03a0*/ 	.word	0x0500000f


	//   ....[211]....
        /*03a4*/ 	.word	0x0500000f


	//   ....[212]....
        /*03a8*/ 	.word	0x0500000f


	//   ....[213]....
        /*03ac*/ 	.word	0x0500000f


	//   ....[214]....
        /*03b0*/ 	.word	0x0500000f


	//----- nvinfo : EIATTR_COOP_GROUP_INSTR_OFFSETS
	.align		4
.L_259:
        /*03b4*/ 	.byte	0x04, 0x28
        /*03b6*/ 	.short	(.L_261 - .L_260)


	//   ....[0]....
.L_260:
        /*03b8*/ 	.word	0x00000080


	//   ....[1]....
        /*03bc*/ 	.word	0x00000090


	//   ....[2]....
        /*03c0*/ 	.word	0x000002d0


	//   ....[3]....
        /*03c4*/ 	.word	0x00000430


	//   ....[4]....
        /*03c8*/ 	.word	0x00000550


	//   ....[5]....
        /*03cc*/ 	.word	0x000006b0


	//   ....[6]....
        /*03d0*/ 	.word	0x00001080


	//   ....[7]....
        /*03d4*/ 	.word	0x00001970


	//   ....[8]....
        /*03d8*/ 	.word	0x00001dc0


	//   ....[9]....
        /*03dc*/ 	.word	0x00002600


	//   ....[10]....
        /*03e0*/ 	.word	0x00002690


	//   ....[11]....
        /*03e4*/ 	.word	0x00003100


	//   ....[12]....
        /*03e8*/ 	.word	0x000031a0


	//   ....[13]....
        /*03ec*/ 	.word	0x00004700


	//   ....[14]....
        /*03f0*/ 	.word	0x00004ab0


	//   ....[15]....
        /*03f4*/ 	.word	0x000052f0


	//   ....[16]....
        /*03f8*/ 	.word	0x00005430


	//   ....[17]....
        /*03fc*/ 	.word	0x00005d30


	//   ....[18]....
        /*0400*/ 	.word	0x00005da0


	//   ....[19]....
        /*0404*/ 	.word	0x00008030


	//   ....[20]....
        /*0408*/ 	.word	0x00008050


	//   ....[21]....
        /*040c*/ 	.word	0x00008070


	//   ....[22]....
        /*0410*/ 	.word	0x00008090


	//   ....[23]....
        /*0414*/ 	.word	0x00009320


	//   ....[24]....
        /*0418*/ 	.word	0x00009340


	//   ....[25]....
        /*041c*/ 	.word	0x00009400


	//   ....[26]....
        /*0420*/ 	.word	0x00009420


	//   ....[27]....
        /*0424*/ 	.word	0x0000a1a0


	//   ....[28]....
        /*0428*/ 	.word	0x0000a1e0


	//   ....[29]....
        /*042c*/ 	.word	0x0000a220


	//   ....[30]....
        /*0430*/ 	.word	0x0000a250


	//   ....[31]....
        /*0434*/ 	.word	0x0000a270


	//   ....[32]....
        /*0438*/ 	.word	0x0000a290


	//   ....[33]....
        /*043c*/ 	.word	0x0000a5f0


	//   ....[34]....
        /*0440*/ 	.word	0x0000a600


	//   ....[35]....
        /*0444*/ 	.word	0x0000ad20


	//   ....[36]....
        /*0448*/ 	.word	0x0000bec0


	//   ....[37]....
        /*044c*/ 	.word	0x0000bee0


	//   ....[38]....
        /*0450*/ 	.word	0x0000bef0


	//   ....[39]....
        /*0454*/ 	.word	0x0000bf00


	//   ....[40]....
        /*0458*/ 	.word	0x0000bf10


	//   ....[41]....
        /*045c*/ 	.word	0x0000bf60


	//   ....[42]....
        /*0460*/ 	.word	0x0000bfa0


	//   ....[43]....
        /*0464*/ 	.word	0x0000bfd0


	//   ....[44]....
        /*0468*/ 	.word	0x0000c010


	//   ....[45]....
        /*046c*/ 	.word	0x0000c040


	//   ....[46]....
        /*0470*/ 	.word	0x0000c090


	//   ....[47]....
        /*0474*/ 	.word	0x0000c0c0


	//   ....[48]....
        /*0478*/ 	.word	0x0000c0f0


	//   ....[49]....
        /*047c*/ 	.word	0x0000c120


	//   ....[50]....
        /*0480*/ 	.word	0x0000c150


	//   ....[51]....
        /*0484*/ 	.word	0x0000c170


	//   ....[52]....
        /*0488*/ 	.word	0x0000c930


	//   ....[53]....
        /*048c*/ 	.word	0x0000c960


	//   ....[54]....
        /*0490*/ 	.word	0x0000c990


	//   ....[55]....
        /*0494*/ 	.word	0x0000c9c0


	//   ....[56]....
        /*0498*/ 	.word	0x0000c9f0


	//   ....[57]....
        /*049c*/ 	.word	0x0000ca40


	//   ....[58]....
        /*04a0*/ 	.word	0x0000caa0


	//   ....[59]....
        /*04a4*/ 	.word	0x0000cad0


	//   ....[60]....
        /*04a8*/ 	.word	0x0000cb00


	//   ....[61]....
        /*04ac*/ 	.word	0x0000cb60


	//   ....[62]....
        /*04b0*/ 	.word	0x0000cba0


	//   ....[63]....
        /*04b4*/ 	.word	0x0000cbd0


	//   ....[64]....
        /*04b8*/ 	.word	0x0000cc00


	//   ....[65]....
        /*04bc*/ 	.word	0x0000cc60


	//   ....[66]....
        /*04c0*/ 	.word	0x0000cc80


	//   ....[67]....
        /*04c4*/ 	.word	0x0000ccb0


	//   ....[68]....
        /*04c8*/ 	.word	0x0000cd00


	//   ....[69]....
        /*04cc*/ 	.word	0x0000cd70


	//   ....[70]....
        /*04d0*/ 	.word	0x0000cdb0


	//   ....[71]....
        /*04d4*/ 	.word	0x0000cdd0


	//   ....[72]....
        /*04d8*/ 	.word	0x0000ce00


	//   ....[73]....
        /*04dc*/ 	.word	0x0000ce10


	//   ....[74]....
        /*04e0*/ 	.word	0x0000ce50


	//   ....[75]....
        /*04e4*/ 	.word	0x0000ced0


	//   ....[76]....
        /*04e8*/ 	.word	0x0000d5f0


	//   ....[77]....
        /*04ec*/ 	.word	0x0000d620


	//   ....[78]....
        /*04f0*/ 	.word	0x0000d630


	//   ....[79]....
        /*04f4*/ 	.word	0x0000d670


	//   ....[80]....
        /*04f8*/ 	.word	0x0000d680


	//   ....[81]....
        /*04fc*/ 	.word	0x0000d6c0


	//   ....[82]....
        /*0500*/ 	.word	0x0000d6d0


	//   ....[83]....
        /*0504*/ 	.word	0x0000d710


	//   ....[84]....
        /*0508*/ 	.word	0x0000d720


	//   ....[85]....
        /*050c*/ 	.word	0x0000d760


	//   ....[86]....
        /*0510*/ 	.word	0x0000d770


	//   ....[87]....
        /*0514*/ 	.word	0x0000d7b0


	//   ....[88]....
        /*0518*/ 	.word	0x0000d7c0


	//   ....[89]....
        /*051c*/ 	.word	0x0000d800


	//   ....[90]....
        /*0520*/ 	.word	0x0000d810


	//   ....[91]....
        /*0524*/ 	.word	0x0000d820


	//   ....[92]....
        /*0528*/ 	.word	0x0000da80


	//   ....[93]....
        /*052c*/ 	.word	0x0000dab0


	//   ....[94]....
        /*0530*/ 	.word	0x0000dac0


	//   ....[95]....
        /*0534*/ 	.word	0x0000dad0


	//   ....[96]....
        /*0538*/ 	.word	0x0000dae0


	//   ....[97]....
        /*053c*/ 	.word	0x0000daf0


	//   ....[98]....
        /*0540*/ 	.word	0x0000db10


	//   ....[99]....
        /*0544*/ 	.word	0x0000db60


	//   ....[100]....
        /*0548*/ 	.word	0x0000db80


	//   ....[101]....
        /*054c*/ 	.word	0x0000dbc0


	//   ....[102]....
        /*0550*/ 	.word	0x0000dbe0


	//   ....[103]....
        /*0554*/ 	.word	0x0000dc20


	//   ....[104]....
        /*0558*/ 	.word	0x0000dc40


	//   ....[105]....
        /*055c*/ 	.word	0x0000dc80


	//   ....[106]....
        /*0560*/ 	.word	0x0000dca0


	//   ....[107]....
        /*0564*/ 	.word	0x0000dcd0


	//   ....[108]....
        /*0568*/ 	.word	0x0000e1e0


	//   ....[109]....
        /*056c*/ 	.word	0x0000e210


	//   ....[110]....
        /*0570*/ 	.word	0x0000e240


	//   ....[111]....
        /*0574*/ 	.word	0x0000e260


	//   ....[112]....
        /*0578*/ 	.word	0x0000e270


	//   ....[113]....
        /*057c*/ 	.word	0x0000e280


	//   ....[114]....
        /*0580*/ 	.word	0x0000e2a0


	//   ....[115]....
        /*0584*/ 	.word	0x0000e2c0


	//   ....[116]....
        /*0588*/ 	.word	0x0000e2e0


	//   ....[117]....
        /*058c*/ 	.word	0x0000e300


	//   ....[118]....
        /*0590*/ 	.word	0x0000e320


	//   ....[119]....
        /*0594*/ 	.word	0x0000e340


	//   ....[120]....
        /*0598*/ 	.word	0x0000e370


	//   ....[121]....
        /*059c*/ 	.word	0x0000e390


	//   ....[122]....
        /*05a0*/ 	.word	0x0000e3f0


	//   ....[123]....
        /*05a4*/ 	.word	0x0000e420


	//   ....[124]....
        /*05a8*/ 	.word	0x0000e730


	//   ....[125]....
        /*05ac*/ 	.word	0x0000ec90


	//   ....[126]....
        /*05b0*/ 	.word	0x0000ed80


	//   ....[127]....
        /*05b4*/ 	.word	0x0000ee20


	//   ....[128]....
        /*05b8*/ 	.word	0x0000eea0


	//   ....[129]....
        /*05bc*/ 	.word	0x0000ef70


	//   ....[130]....
        /*05c0*/ 	.word	0x0000efd0


	//   ....[131]....
        /*05c4*/ 	.word	0x0000f070


	//   ....[132]....
        /*05c8*/ 	.word	0x0000f0d0


	//   ....[133]....
        /*05cc*/ 	.word	0x0000f1b0


	//   ....[134]....
        /*05d0*/ 	.word	0x0000f220


	//   ....[135]....
        /*05d4*/ 	.word	0x0000f2c0


	//   ....[136]....
        /*05d8*/ 	.word	0x0000f320


	//   ....[137]....
        /*05dc*/ 	.word	0x0000f3f0


	//   ....[138]....
        /*05e0*/ 	.word	0x0000f450


	//   ....[139]....
        /*05e4*/ 	.word	0x0000f500


	//   ....[140]....
        /*05e8*/ 	.word	0x0000f560


	//   ....[141]....
        /*05ec*/ 	.word	0x0000f620


	//   ....[142]....
        /*05f0*/ 	.word	0x0000f6b0


	//   ....[143]....
        /*05f4*/ 	.word	0x0000f710


	//   ....[144]....
        /*05f8*/ 	.word	0x0000f7e0


	//   ....[145]....
        /*05fc*/ 	.word	0x0000f8a0


	//   ....[146]....
        /*0600*/ 	.word	0x0000f900


	//   ....[147]....
        /*0604*/ 	.word	0x0000f9c0


	//   ....[148]....
        /*0608*/ 	.word	0x0000fa30


	//   ....[149]....
        /*060c*/ 	.word	0x0000fb10


	//   ....[150]....
        /*0610*/ 	.word	0x0000fb70


	//   ....[151]....
        /*0614*/ 	.word	0x0000fc30


	//   ....[152]....
        /*0618*/ 	.word	0x0000fca0


	//   ....[153]....
        /*061c*/ 	.word	0x0000fd80


	//   ....[154]....
        /*0620*/ 	.word	0x0000fde0


	//   ....[155]....
        /*0624*/ 	.word	0x0000fea0


	//   ....[156]....
        /*0628*/ 	.word	0x0000ff10


	//   ....[157]....
        /*062c*/ 	.word	0x0000ffd0


	//   ....[158]....
        /*0630*/ 	.word	0x00010050


	//   ....[159]....
        /*0634*/ 	.word	0x00010110


	//   ....[160]....
        /*0638*/ 	.word	0x00010170


	//   ....[161]....
        /*063c*/ 	.word	0x00010240


	//   ....[162]....
        /*0640*/ 	.word	0x000102a0


	//   ....[163]....
        /*0644*/ 	.word	0x00010370


	//   ....[164]....
        /*0648*/ 	.word	0x000103e0


	//   ....[165]....
        /*064c*/ 	.word	0x00010490


	//   ....[166]....
        /*0650*/ 	.word	0x000105d0


	//   ....[167]....
        /*0654*/ 	.word	0x00010670


	//   ....[168]....
        /*0658*/ 	.word	0x00010710


	//   ....[169]....
        /*065c*/ 	.word	0x000107a0


	//   ....[170]....
        /*0660*/ 	.word	0x00010840


	//   ....[171]....
        /*0664*/ 	.word	0x000108d0


	//   ....[172]....
        /*0668*/ 	.word	0x00010970


	//   ....[173]....
        /*066c*/ 	.word	0x00010a00


	//   ....[174]....
        /*0670*/ 	.word	0x00010aa0


	//   ....[175]....
        /*0674*/ 	.word	0x00010b30


	//   ....[176]....
        /*0678*/ 	.word	0x00010bd0


	//   ....[177]....
        /*067c*/ 	.word	0x00010c60


	//   ....[178]....
        /*0680*/ 	.word	0x00010d00


	//   ....[179]....
        /*0684*/ 	.word	0x00010d90


	//   ....[180]....
        /*0688*/ 	.word	0x00010e30


	//   ....[181]....
        /*068c*/ 	.word	0x00010ec0


	//   ....[182]....
        /*0690*/ 	.word	0x00010fa0


	//   ....[183]....
        /*0694*/ 	.word	0x00011050


	//   ....[184]....
        /*0698*/ 	.word	0x000110b0


	//   ....[185]....
        /*069c*/ 	.word	0x00011160


	//   ....[186]....
        /*06a0*/ 	.word	0x000111f0


	//   ....[187]....
        /*06a4*/ 	.word	0x00011290


	//   ....[188]....
        /*06a8*/ 	.word	0x00011310


	//   ....[189]....
        /*06ac*/ 	.word	0x000113b0


	//   ....[190]....
        /*06b0*/ 	.word	0x00011440


	//   ....[191]....
        /*06b4*/ 	.word	0x000114e0


	//   ....[192]....
        /*06b8*/ 	.word	0x00011560


	//   ....[193]....
        /*06bc*/ 	.word	0x00011600


	//   ....[194]....
        /*06c0*/ 	.word	0x00011690


	//   ....[195]....
        /*06c4*/ 	.word	0x00011730


	//   ....[196]....
        /*06c8*/ 	.word	0x000117b0


	//   ....[197]....
        /*06cc*/ 	.word	0x00011840


	//   ....[198]....
        /*06d0*/ 	.word	0x00011920


	//   ....[199]....
        /*06d4*/ 	.word	0x000119e0


	//   ....[200]....
        /*06d8*/ 	.word	0x00011a40


	//   ....[201]....
        /*06dc*/ 	.word	0x00011af0


	//   ....[202]....
        /*06e0*/ 	.word	0x00011b50


	//   ....[203]....
        /*06e4*/ 	.word	0x00011c10


	//   ....[204]....
        /*06e8*/ 	.word	0x00011c70


	//   ....[205]....
        /*06ec*/ 	.word	0x00011d30


	//   ....[206]....
        /*06f0*/ 	.word	0x00011d90


	//   ....[207]....
        /*06f4*/ 	.word	0x00011e50


	//   ....[208]....
        /*06f8*/ 	.word	0x00011eb0


	//   ....[209]....
        /*06fc*/ 	.word	0x00011f70


	//   ....[210]....
        /*0700*/ 	.word	0x00011fd0


	//   ....[211]....
        /*0704*/ 	.word	0x00012090


	//   ....[212]....
        /*0708*/ 	.word	0x000120f0


	//   ....[213]....
        /*070c*/ 	.word	0x000121a0


	//   ....[214]....
        /*0710*/ 	.word	0x000122b0


	//----- nvinfo : EIATTR_REG_RECONFIG
	.align		4
.L_261:
        /*0714*/ 	.byte	0x01, 0x54
	.zero		2


	//----- nvinfo : EIATTR_SYSCALL_OFFSETS
	.align		4
        /*0718*/ 	.byte	0x04, 0x46
        /*071a*/ 	.short	(.L_263 - .L_262)


	//   ....[0]....
.L_262:
        /*071c*/ 	.word	0x00001240


	//   ....[1]....
        /*0720*/ 	.word	0x0000b570


	//   ....[2]....
        /*0724*/ 	.word	0x0000b6b0


	//   ....[3]....
        /*0728*/ 	.word	0x0000b7a0


	//   ....[4]....
        /*072c*/ 	.word	0x0000c4d0


	//----- nvinfo : EIATTR_MBARRIER_INSTR_OFFSETS
	.align		4
.L_263:
        /*0730*/ 	.byte	0x04, 0x39
        /*0732*/ 	.short	(.L_265 - .L_264)


	//   ....[0]....
.L_264:
        /*0734*/ 	.word	0x00000180
        /*0738*/ 	.word	0x000000ff
        /*073c*/ 	.word	0x00016800
        /*0740*/ 	.short	0x0100
        /*0742*/ 	.byte	0x08
	.zero		1


	//   ....[1]....
        /*0744*/ 	.word	0x00000190
        /*0748*/ 	.word	0x000000ff
        /*074c*/ 	.word	0x00016820
        /*0750*/ 	.short	0x0100
        /*0752*/ 	.byte	0x08
	.zero		1


	//   ....[2]....
        /*0754*/ 	.word	0x00000280
        /*0758*/ 	.word	0x000000ff
        /*075c*/ 	.word	0x00016830
        /*0760*/ 	.short	0x0100
        /*0762*/ 	.byte	0x08
	.zero		1


	//   ....[3]....
        /*0764*/ 	.word	0x00000290
        /*0768*/ 	.word	0x000000ff
        /*076c*/ 	.word	0x00016840
        /*0770*/ 	.short	0x0100
        /*0772*/ 	.byte	0x08
	.zero		1


	//   ....[4]....
        /*0774*/ 	.word	0x000002a0
        /*0778*/ 	.word	0x000000ff
        /*077c*/ 	.word	0x00016838
        /*0780*/ 	.short	0x0100
        /*0782*/ 	.byte	0x08
	.zero		1


	//   ....[5]....
        /*0784*/ 	.word	0x000002b0
        /*0788*/ 	.word	0x000000ff
        /*078c*/ 	.word	0x00016848
        /*0790*/ 	.short	0x0100
        /*0792*/ 	.byte	0x08
	.zero		1


	//   ....[6]....
        /*0794*/ 	.word	0x000003e0
        /*0798*/ 	.word	0x000000ff
        /*079c*/ 	.word	0x00016850
        /*07a0*/ 	.short	0x0100
        /*07a2*/ 	.byte	0x08
	.zero		1


	//   ....[7]....
        /*07a4*/ 	.word	0x000003f0
        /*07a8*/ 	.word	0x000000ff
        /*07ac*/ 	.word	0x00016860
        /*07b0*/ 	.short	0x0100
        /*07b2*/ 	.byte	0x08
	.zero		1


	//   ....[8]....
        /*07b4*/ 	.word	0x00000400
        /*07b8*/ 	.word	0x000000ff
        /*07bc*/ 	.word	0x00016858
        /*07c0*/ 	.short	0x0100
        /*07c2*/ 	.byte	0x08
	.zero		1


	//   ....[9]....
        /*07c4*/ 	.word	0x00000410
        /*07c8*/ 	.word	0x000000ff
        /*07cc*/ 	.word	0x00016868
        /*07d0*/ 	.short	0x0100
        /*07d2*/ 	.byte	0x08
	.zero		1


	//   ....[10]....
        /*07d4*/ 	.word	0x00000500
        /*07d8*/ 	.word	0x000000ff
        /*07dc*/ 	.word	0x00016870
        /*07e0*/ 	.short	0x0100
        /*07e2*/ 	.byte	0x06
	.zero		1


	//   ....[11]....
        /*07e4*/ 	.word	0x00000510
        /*07e8*/ 	.word	0x000000ff
        /*07ec*/ 	.word	0x00016880
        /*07f0*/ 	.short	0x0100
        /*07f2*/ 	.byte	0x06
	.zero		1


	//   ....[12]....
        /*07f4*/ 	.word	0x00000520
        /*07f8*/ 	.word	0x000000ff
        /*07fc*/ 	.word	0x00016878
        /*0800*/ 	.short	0x0100
        /*0802*/ 	.byte	0x06
	.zero		1


	//   ....[13]....
        /*0804*/ 	.word	0x00000530
        /*0808*/ 	.word	0x000000ff
        /*080c*/ 	.word	0x00016888
        /*0810*/ 	.short	0x0100
        /*0812*/ 	.byte	0x06
	.zero		1


	//   ....[14]....
        /*0814*/ 	.word	0x00000660
        /*0818*/ 	.word	0x000000ff
        /*081c*/ 	.word	0x00016890
        /*0820*/ 	.short	0x0100
        /*0822*/ 	.byte	0x08
	.zero		1


	//   ....[15]....
        /*0824*/ 	.word	0x00000670
        /*0828*/ 	.word	0x000000ff
        /*082c*/ 	.word	0x000168a0
        /*0830*/ 	.short	0x0100
        /*0832*/ 	.byte	0x08
	.zero		1


	//   ....[16]....
        /*0834*/ 	.word	0x00000680
        /*0838*/ 	.word	0x000000ff
        /*083c*/ 	.word	0x00016898
        /*0840*/ 	.short	0x0100
        /*0842*/ 	.byte	0x08
	.zero		1


	//   ....[17]....
        /*0844*/ 	.word	0x00000690
        /*0848*/ 	.word	0x000000ff
        /*084c*/ 	.word	0x000168a8
        /*0850*/ 	.short	0x0100
        /*0852*/ 	.byte	0x08
	.zero		1


	//   ....[18]....
        /*0854*/ 	.word	0x000007d0
        /*0858*/ 	.word	0x000000ff
        /*085c*/ 	.word	0x000168b0
        /*0860*/ 	.short	0x0100
        /*0862*/ 	.byte	0x08
	.zero		1


	//   ....[19]....
        /*0864*/ 	.word	0x000007e0
        /*0868*/ 	.word	0x000000ff
        /*086c*/ 	.word	0x000168c0
        /*0870*/ 	.short	0x0100
        /*0872*/ 	.byte	0x08
	.zero		1


	//   ....[20]....
        /*0874*/ 	.word	0x000007f0
        /*0878*/ 	.word	0x000000ff
        /*087c*/ 	.word	0x000168b8
        /*0880*/ 	.short	0x0100
        /*0882*/ 	.byte	0x08
	.zero		1


	//   ....[21]....
        /*0884*/ 	.word	0x00000800
        /*0888*/ 	.word	0x000000ff
        /*088c*/ 	.word	0x000168c8
        /*0890*/ 	.short	0x0100
        /*0892*/ 	.byte	0x08
	.zero		1


	//   ....[22]....
        /*0894*/ 	.word	0x00001260
        /*0898*/ 	.word	0x000000ff
        /*089c*/ 	.word	0x00016800
        /*08a0*/ 	.short	0x010a
        /*08a2*/ 	.byte	0x2a
	.zero		1


	//   ....[23]....
        /*08a4*/ 	.word	0x000012d0
        /*08a8*/ 	.word	0x000000ff
        /*08ac*/ 	.word	0x00016830
        /*08b0*/ 	.short	0x010a
        /*08b2*/ 	.byte	0x2a
	.zero		1


	//   ....[24]....
        /*08b4*/ 	.word	0x00001330
        /*08b8*/ 	.word	0x000000ff
        /*08bc*/ 	.word	0x00016830
        /*08c0*/ 	.short	0x010a
        /*08c2*/ 	.byte	0x2a
	.zero		1


	//   ....[25]....
        /*08c4*/ 	.word	0x000025f0
        /*08c8*/ 	.word	0x000000ff
        /*08cc*/ 	.word	0x00000000
        /*08d0*/ 	.short	0x0101
        /*08d2*/ 	.byte	0x06
	.zero		1


	//   ....[26]....
        /*08d4*/ 	.word	0x00003f40
        /*08d8*/ 	.word	0x000000ff
        /*08dc*/ 	.word	0x00016830
        /*08e0*/ 	.short	0x010a
        /*08e2*/ 	.byte	0x04
	.zero		1


	//   ....[27]....
        /*08e4*/ 	.word	0x00003f80
        /*08e8*/ 	.word	0x000000ff
        /*08ec*/ 	.word	0x00016830
        /*08f0*/ 	.short	0x010a
        /*08f2*/ 	.byte	0x04
	.zero		1


	//   ....[28]....
        /*08f4*/ 	.word	0x000041b0
        /*08f8*/ 	.word	0x000000ff
        /*08fc*/ 	.word	0x00016850
        /*0900*/ 	.short	0x010a
        /*0902*/ 	.byte	0x0a
	.zero		1


	//   ....[29]....
        /*0904*/ 	.word	0x000041f0
        /*0908*/ 	.word	0x000000ff
        /*090c*/ 	.word	0x00016850
        /*0910*/ 	.short	0x010a
        /*0912*/ 	.byte	0x0a
	.zero		1


	//   ....[30]....
        /*0914*/ 	.word	0x00004df0
        /*0918*/ 	.word	0x000000ff
        /*091c*/ 	.word	0x00000000
        /*0920*/ 	.short	0x0101
        /*0922*/ 	.byte	0x07
	.zero		1


	//   ....[31]....
        /*0924*/ 	.word	0x00006940
        /*0928*/ 	.word	0x000000ff
        /*092c*/ 	.word	0x00000000
        /*0930*/ 	.short	0x0101
        /*0932*/ 	.byte	0x06
	.zero		1


	//   ....[32]....
        /*0934*/ 	.word	0x00006e80
        /*0938*/ 	.word	0x000000ff
        /*093c*/ 	.word	0x00016830
        /*0940*/ 	.short	0x010a
        /*0942*/ 	.byte	0x0a
	.zero		1


	//   ....[33]....
        /*0944*/ 	.word	0x00006ec0
        /*0948*/ 	.word	0x000000ff
        /*094c*/ 	.word	0x00016830
        /*0950*/ 	.short	0x010a
        /*0952*/ 	.byte	0x0a
	.zero		1


	//   ....[34]....
        /*0954*/ 	.word	0x000070b0
        /*0958*/ 	.word	0x000000ff
        /*095c*/ 	.word	0x00016850
        /*0960*/ 	.short	0x010a
        /*0962*/ 	.byte	0x0a
	.zero		1


	//   ....[35]....
        /*0964*/ 	.word	0x000070f0
        /*0968*/ 	.word	0x000000ff
        /*096c*/ 	.word	0x00016850
        /*0970*/ 	.short	0x010a
        /*0972*/ 	.byte	0x0a
	.zero		1


	//   ....[36]....
        /*0974*/ 	.word	0x00007980
        /*0978*/ 	.word	0x000000ff
        /*097c*/ 	.word	0x00000000
        /*0980*/ 	.short	0x0101
        /*0982*/ 	.byte	0x07
	.zero		1


	//   ....[37]....
        /*0984*/ 	.word	0x00008e80
        /*0988*/ 	.word	0x000000ff
        /*098c*/ 	.word	0x00000000
        /*0990*/ 	.short	0x0101
        /*0992*/ 	.byte	0x06
	.zero		1


	//   ....[38]....
        /*0994*/ 	.word	0x00009290
        /*0998*/ 	.word	0x000000ff
        /*099c*/ 	.word	0x00016850
        /*09a0*/ 	.short	0x010a
        /*09a2*/ 	.byte	0x07
	.zero		1


	//   ....[39]....
        /*09a4*/ 	.word	0x000092d0
        /*09a8*/ 	.word	0x000000ff
        /*09ac*/ 	.word	0x00016850
        /*09b0*/ 	.short	0x010a
        /*09b2*/ 	.byte	0x07
	.zero		1


	//   ....[40]....
        /*09b4*/ 	.word	0x00009880
        /*09b8*/ 	.word	0x000000ff
        /*09bc*/ 	.word	0x00000000
        /*09c0*/ 	.short	0x0101
        /*09c2*/ 	.byte	0x04
	.zero		1


	//   ....[41]....
        /*09c4*/ 	.word	0x0000a260
        /*09c8*/ 	.word	0x000000ff
        /*09cc*/ 	.word	0x00000000
        /*09d0*/ 	.short	0x0101
        /*09d2*/ 	.byte	0x04
	.zero		1


	//   ....[42]....
        /*09d4*/ 	.word	0x0000bb40
        /*09d8*/ 	.word	0x000000ff
        /*09dc*/ 	.word	0x00016840
        /*09e0*/ 	.short	0x010a
        /*09e2*/ 	.byte	0x2f
	.zero		1


	//   ....[43]....
        /*09e4*/ 	.word	0x0000c270
        /*09e8*/ 	.word	0x000000ff
        /*09ec*/ 	.word	0x00016830
        /*09f0*/ 	.short	0x0107
        /*09f2*/ 	.byte	0x2f
	.zero		1


	//   ....[44]....
        /*09f4*/ 	.word	0x0000c300
        /*09f8*/ 	.word	0x000000ff
        /*09fc*/ 	.word	0x00016830
        /*0a00*/ 	.short	0x0101
        /*0a02*/ 	.byte	0x2f
	.zero		1


	//   ....[45]....
        /*0a04*/ 	.word	0x0000cfc0
        /*0a08*/ 	.word	0x000000ff
        /*0a0c*/ 	.word	0x00016800
        /*0a10*/ 	.short	0x0107
        /*0a12*/ 	.byte	0x2f
	.zero		1


	//   ....[46]....
        /*0a14*/ 	.word	0x0000d000
        /*0a18*/ 	.word	0x000000ff
        /*0a1c*/ 	.word	0x00016800
        /*0a20*/ 	.short	0x0101
        /*0a22*/ 	.byte	0x2f
	.zero		1


	//   ....[47]....
        /*0a24*/ 	.word	0x0000d010
        /*0a28*/ 	.word	0x000000ff
        /*0a2c*/ 	.word	0x00016820
        /*0a30*/ 	.short	0x010a
        /*0a32*/ 	.byte	0x2f
	.zero		1


	//   ....[48]....
        /*0a34*/ 	.word	0x0000d3f0
        /*0a38*/ 	.word	0x00000007
        /*0a3c*/ 	.word	0x00016840
        /*0a40*/ 	.short	0x010a
        /*0a42*/ 	.byte	0x3f
	.zero		1


	//   ....[49]....
        /*0a44*/ 	.word	0x0000d8e0
        /*0a48*/ 	.word	0x00000007
        /*0a4c*/ 	.word	0x00016830
        /*0a50*/ 	.short	0x0107
        /*0a52*/ 	.byte	0x3f
	.zero		1


	//   ....[50]....
        /*0a54*/ 	.word	0x0000d9b0
        /*0a58*/ 	.word	0x00000007
        /*0a5c*/ 	.word	0x00016830
        /*0a60*/ 	.short	0x0101
        /*0a62*/ 	.byte	0x3f
	.zero		1


	//   ....[51]....
        /*0a64*/ 	.word	0x0000da10
        /*0a68*/ 	.word	0x00000007
        /*0a6c*/ 	.word	0x00016860
        /*0a70*/ 	.short	0x010a
        /*0a72*/ 	.byte	0x3f
	.zero		1


	//   ....[52]....
        /*0a74*/ 	.word	0x0000de00
        /*0a78*/ 	.word	0x00000007
        /*0a7c*/ 	.word	0x00016850
        /*0a80*/ 	.short	0x0107
        /*0a82*/ 	.byte	0x3f
	.zero		1


	//   ....[53]....
        /*0a84*/ 	.word	0x0000df80
        /*0a88*/ 	.word	0x00000007
        /*0a8c*/ 	.word	0x00016850
        /*0a90*/ 	.short	0x0101
        /*0a92*/ 	.byte	0x3f
	.zero		1


	//   ....[54]....
        /*0a94*/ 	.word	0x0000e130
        /*0a98*/ 	.word	0x00000000
        /*0a9c*/ 	.word	0x00016860
        /*0aa0*/ 	.short	0x010a
        /*0aa2*/ 	.byte	0x3f
	.zero		1


	//   ....[55]....
        /*0aa4*/ 	.word	0x0000e550
        /*0aa8*/ 	.word	0x00000000
        /*0aac*/ 	.word	0x00016850
        /*0ab0*/ 	.short	0x0107
        /*0ab2*/ 	.byte	0x3f
	.zero		1


	//   ....[56]....
        /*0ab4*/ 	.word	0x0000e630
        /*0ab8*/ 	.word	0x00000000
        /*0abc*/ 	.word	0x00016850
        /*0ac0*/ 	.short	0x0101
        /*0ac2*/ 	.byte	0x3f
	.zero		1


	//   ....[57]....
        /*0ac4*/ 	.word	0x0000e6c0
        /*0ac8*/ 	.word	0x00000007
        /*0acc*/ 	.word	0x00016820
        /*0ad0*/ 	.short	0x010a
        /*0ad2*/ 	.byte	0x3f
	.zero		1


	//   ....[58]....
        /*0ad4*/ 	.word	0x0000e820
        /*0ad8*/ 	.word	0x00000005
        /*0adc*/ 	.word	0x00016840
        /*0ae0*/ 	.short	0x010a
        /*0ae2*/ 	.byte	0x3f
	.zero		1


	//   ....[59]....
        /*0ae4*/ 	.word	0x0000e8c0
        /*0ae8*/ 	.word	0x00000003
        /*0aec*/ 	.word	0x00016840
        /*0af0*/ 	.short	0x010a
        /*0af2*/ 	.byte	0x3f
	.zero		1


	//   ....[60]....
        /*0af4*/ 	.word	0x0000e900
        /*0af8*/ 	.word	0x00000005
        /*0afc*/ 	.word	0x00016860
        /*0b00*/ 	.short	0x010a
        /*0b02*/ 	.byte	0x3f
	.zero		1


	//   ....[61]....
        /*0b04*/ 	.word	0x0000e940
        /*0b08*/ 	.word	0x00000003
        /*0b0c*/ 	.word	0x00016860
        /*0b10*/ 	.short	0x010a
        /*0b12*/ 	.byte	0x3f
	.zero		1


	//   ....[62]....
        /*0b14*/ 	.word	0x0000e9b0
        /*0b18*/ 	.word	0x00000003
        /*0b1c*/ 	.word	0x00016800
        /*0b20*/ 	.short	0x010a
        /*0b22*/ 	.byte	0x3f
	.zero		1


	//   ....[63]....
        /*0b24*/ 	.word	0x0000ea10
        /*0b28*/ 	.word	0x00000003
        /*0b2c*/ 	.word	0x00016830
        /*0b30*/ 	.short	0x010a
        /*0b32*/ 	.byte	0x3f
	.zero		1


	//   ....[64]....
        /*0b34*/ 	.word	0x0000ea70
        /*0b38*/ 	.word	0x0000000a
        /*0b3c*/ 	.word	0x00016830
        /*0b40*/ 	.short	0x010a
        /*0b42*/ 	.byte	0x3f
	.zero		1


	//   ....[65]....
        /*0b44*/ 	.word	0x0000ead0
        /*0b48*/ 	.word	0x0000000a
        /*0b4c*/ 	.word	0x00016850
        /*0b50*/ 	.short	0x010a
        /*0b52*/ 	.byte	0x3f
	.zero		1


	//   ....[66]....
        /*0b54*/ 	.word	0x0000eb30
        /*0b58*/ 	.word	0x00000009
        /*0b5c*/ 	.word	0x00016830
        /*0b60*/ 	.short	0x010a
        /*0b62*/ 	.byte	0x3f
	.zero		1


	//   ....[67]....
        /*0b64*/ 	.word	0x0000eb90
        /*0b68*/ 	.word	0x00000009
        /*0b6c*/ 	.word	0x00016850
        /*0b70*/ 	.short	0x010a
        /*0b72*/ 	.byte	0x3f
	.zero		1


	//   ....[68]....
        /*0b74*/ 	.word	0x0000ebf0
        /*0b78*/ 	.word	0x00000004
        /*0b7c*/ 	.word	0x00016850
        /*0b80*/ 	.short	0x010a
        /*0b82*/ 	.byte	0x3f
	.zero		1


	//   ....[69]....
        /*0b84*/ 	.word	0x0000ecd0
        /*0b88*/ 	.word	0x00000003
        /*0b8c*/ 	.word	0x00016840
        /*0b90*/ 	.short	0x010a
        /*0b92*/ 	.byte	0x3f
	.zero		1


	//   ....[70]....
        /*0b94*/ 	.word	0x000104d0
        /*0b98*/ 	.word	0x00000003
        /*0b9c*/ 	.word	0x00016820
        /*0ba0*/ 	.short	0x010a
        /*0ba2*/ 	.byte	0x3f
	.zero		1


	//   ....[71]....
        /*0ba4*/ 	.word	0x00010520
        /*0ba8*/ 	.word	0x00000007
        /*0bac*/ 	.word	0x00016840
        /*0bb0*/ 	.short	0x010a
        /*0bb2*/ 	.byte	0x3f
	.zero		1


	//   ....[72]....
        /*0bb4*/ 	.word	0x00010ef0
        /*0bb8*/ 	.word	0x00000007
        /*0bbc*/ 	.word	0x00016860
        /*0bc0*/ 	.short	0x010a
        /*0bc2*/ 	.byte	0x3f
	.zero		1


	//   ....[73]....
        /*0bc4*/ 	.word	0x00011870
        /*0bc8*/ 	.word	0x00000000
        /*0bcc*/ 	.word	0x00016860
        /*0bd0*/ 	.short	0x010a
        /*0bd2*/ 	.byte	0x3f
	.zero		1


	//   ....[74]....
        /*0bd4*/ 	.word	0x000121d0
        /*0bd8*/ 	.word	0x00000007
        /*0bdc*/ 	.word	0x00016820
        /*0be0*/ 	.short	0x010a
        /*0be2*/ 	.byte	0x3f
	.zero		1


	//   ....[75]....
        /*0be4*/ 	.word	0x00012370
        /*0be8*/ 	.word	0x00000005
        /*0bec*/ 	.word	0x00016840
        /*0bf0*/ 	.short	0x010a
        /*0bf2*/ 	.byte	0x3f
	.zero		1


	//   ....[76]....
        /*0bf4*/ 	.word	0x000123c0
        /*0bf8*/ 	.word	0x00000003
        /*0bfc*/ 	.word	0x00016840
        /*0c00*/ 	.short	0x010a
        /*0c02*/ 	.byte	0x3f
	.zero		1


	//   ....[77]....
        /*0c04*/ 	.word	0x00012410
        /*0c08*/ 	.word	0x00000005
        /*0c0c*/ 	.word	0x00016860
        /*0c10*/ 	.short	0x010a
        /*0c12*/ 	.byte	0x3f
	.zero		1


	//----- nvinfo : EIATTR_NUM_MBARRIERS
	.align		4
.L_265:
        /*0c14*/ 	.byte	0x03, 0x38
        /*0c16*/ 	.short	0x0016


	//----- nvinfo : EIATTR_EXIT_INSTR_OFFSETS
	.align		4
        /*0c18*/ 	.byte	0x04, 0x1c
        /*0c1a*/ 	.short	(.L_267 - .L_266)


	//   ....[0]....
.L_266:
        /*0c1c*/ 	.word	0x0000e990


	//----- nvinfo : EIATTR_MAX_THREADS
	.align		4
.L_267:
        /*0c20*/ 	.byte	0x04, 0x05
        /*0c22*/ 	.short	(.L_269 - .L_268)
.L_268:
        /*0c24*/ 	.word	0x00000200
        /*0c28*/ 	.word	0x00000001
        /*0c2c*/ 	.word	0x00000001


	//----- nvinfo : EIATTR_CRS_STACK_SIZE
	.align		4
.L_269:
        /*0c30*/ 	.byte	0x04, 0x1e
        /*0c32*/ 	.short	(.L_271 - .L_270)
.L_270:
        /*0c34*/ 	.word	0x00000000


	//----- nvinfo : EIATTR_CBANK_PARAM_SIZE
	.align		4
.L_271:
        /*0c38*/ 	.byte	0x03, 0x19
        /*0c3a*/ 	.short	0x0a70


	//----- nvinfo : EIATTR_PARAM_CBANK
	.align		4
        /*0c3c*/ 	.byte	0x04, 0x0a
        /*0c3e*/ 	.short	(.L_273 - .L_272)
	.align		4
.L_272:
        /*0c40*/ 	.word	index@(.nv.constant0._ZN7cutlass13device_kernelIN5flash11enable_sm90INS1_16FlashAttnFwdSm90INS1_25CollectiveMainloopFwdSm90ILi2EN4cute5tupleIJNS5_1CILi1EEES8_S8_EEENS6_IJNS7_ILi192EEENS7_ILi128EEENS7_ILi64EEEEEELi64ENS_6half_tEfNS_4arch4Sm90ELb1ELb0ELb1ELb0ELb1ELb0ELb0ELb1ELb1ELb1ELb1ELb0EEENS1_21CollectiveEpilogueFwdINS6_IJSA_SC_SB_EEES9_SE_SG_Li384ELb0ELb1ELb1ELb0EEENS1_19SingleTileSchedulerILb0ELb1ELb1ELi192EEEEEEEEEvNT_6ParamsE)
        /*0c44*/ 	.short	0x0210
        /*0c46*/ 	.short	0x0a70


	//----- nvinfo : EIATTR_SW_WAR
	.align		4
.L_273:
        /*0c48*/ 	.byte	0x04, 0x36
        /*0c4a*/ 	.short	(.L_275 - .L_274)
.L_274:
        /*0c4c*/ 	.word	0x00000008
.L_275:


//--------------------- .nv.info._ZN7cutlass13device_kernelIN5flash11enable_sm90INS1_16FlashAttnFwdSm90INS1_25CollectiveMainloopFwdSm90ILi2EN4cute5tupleIJNS5_1CILi1EEES8_S8_EEENS6_IJNS7_ILi192EEENS7_ILi128EEENS7_ILi64EEEEEELi64ENS_6half_tEfNS_4arch4Sm90ELb1ELb0ELb1ELb1ELb1ELb0ELb0ELb1ELb1ELb1ELb1ELb0EEENS1_21CollectiveEpilogueFwdINS6_IJSA_SC_SB_EEES9_SE_SG_Li384ELb1ELb1ELb1ELb0EEENS1_36VarlenDynamicPersistentTileSchedulerILi192ELi128ELi384ELi128ELb1ELb1ELb1ELb1ELb1ELb1EEEEEEEEEvNT_6ParamsE --------------------------
	.section	.nv.info._ZN7cutlass13device_kernelIN5flash11enable_sm90INS1_16FlashAttnFwdSm90INS1_25CollectiveMainloopFwdSm90ILi2EN4cute5tupleIJNS5_1CILi1EEES8_S8_EEENS6_IJNS7_ILi192EEENS7_ILi128EEENS7_ILi64EEEEEELi64ENS_6half_tEfNS_4arch4Sm90ELb1ELb0ELb1ELb1ELb1ELb0ELb0ELb1ELb1ELb1ELb1ELb0EEENS1_21CollectiveEpilogueFwdINS6_IJSA_SC_SB_EEES9_SE_SG_Li384ELb1ELb1ELb1ELb0EEENS1_36VarlenDynamicPersistentTileSchedulerILi192ELi128ELi384ELi128ELb1ELb1ELb1ELb1ELb1ELb1EEEEEEEEEvNT_6ParamsE,"",@"SHT_CUDA_INFO"
	.sectionflags	@""
	.align	4


	//----- nvinfo : EIATTR_CUDA_API_VERSION
	.align		4
        /*0000*/ 	.byte	0x04, 0x37
        /*0002*/ 	.short	(.L_277 - .L_276)
.L_276:
        /*0004*/ 	.word	0x00000082


	//----- nvinfo : EIATTR_KPARAM_INFO
	.align		4
.L_277:
        /*0008*/ 	.byte	0x04, 0x17
        /*000a*/ 	.short	(.L_279 - .L_278)
.L_278:
        /*000c*/ 	.word	0x00000000
        /*0010*/ 	.short	0x0000
        /*0012*/ 	.short	0x0070
        /*0014*/ 	.byte	0x00, 0xf0, 0x01, 0x2a


	//----- nvinfo : EIATTR_SPARSE_MMA_MASK
	.align		4
.L_279:
        /*0018*/ 	.byte	0x03, 0x50
        /*001a*/ 	.short	0x0000


	//----- nvinfo : EIATTR_MAXREG_COUNT
	.align		4
        /*001c*/ 	.byte	0x03, 0x1b
        /*001e*/ 	.short	0x0080


	//----- nvinfo : EIATTR_NUM_BARRIERS
	.align		4
        /*0020*/ 	.byte	0x02, 0x4c
        /*0022*/ 	.byte	0x10
	.zero		1


	//----- nvinfo : EIATTR_EXTERNS
	.align		4
        /*0024*/ 	.byte	0x04, 0x0f
        /*0026*/ 	.short	(.L_281 - .L_280)


	//   ....[0]....
	.align		4
.L_280:
        /*0028*/ 	.word	index@(__assertfail)


	//----- nvinfo : EIATTR_ANNOTATIONS
	.align		4
.L_281:
        /*002c*/ 	.byte	0x04, 0x55
        /*002e*/ 	.short	(.L_283 - .L_282)


	//   ....[0]....
.L_282:
        /* <DEDUP_REMOVED lines=30> */


	//----- nvinfo : EIATTR_MERCURY_ISA_VERSION
	.align		4
.L_283:
        /*0200*/ 	.byte	0x03, 0x5f
        /*0202*/ 	.short	0x0101


	//----- nvinfo : EIATTR_UNUSED_LOAD_BYTE_OFFSET
	.align		4
        /*0204*/ 	.byte	0x04, 0x44
        /*0206*/ 	.short	(.L_285 - .L_284)


	//   ....[0]....
.L_284:
        /*0208*/ 	.word	0x00000970
        /*020c*/ 	.word	0x0000fff0


	//   ....[1]....
        /*0210*/ 	.word	0x0000a0f0
        /*0214*/ 	.word	0x0000fff0


	//----- nvinfo : EIATTR_INT_WARP_WIDE_INSTR_OFFSETS
	.align		4
.L_285:
        /*0218*/ 	.byte	0x04, 0x31
        /*021a*/ 	.short	(.L_287 - .L_286)


	//   ....[0]....
.L_286:
        /*021c*/ 	.word	0x000000c0


	//   ....[1]....
        /*0220*/ 	.word	0x000000d0


	//   ....[2]....
        /*0224*/ 	.word	0x00000170


	//   ....[3]....
        /*0228*/ 	.word	0x0000deb0


	//   ....[4]....
        /*022c*/ 	.word	0x0000df40


	//   ....[5]....
        /*0230*/ 	.word	0x00011050


	//   ....[6]....
        /*0234*/ 	.word	0x000110e0


	//----- nvinfo : EIATTR_COOP_GROUP_MASK_REGIDS
	.align		4
.L_287:
        /*0238*/ 	.byte	0x04, 0x29
        /*023a*/ 	.short	(.L_289 - .L_288)


	//   ....[0]....
.L_288:
        /*023c*/ 	.word	0xffffffff


	//   ....[1]....
        /*0240*/ 	.word	0xffffffff


	//   ....[2]....
        /*0244*/ 	.word	0xffffffff


	//   ....[3]....
        /*0248*/ 	.word	0xffffffff


	//   ....[4]....
        /*024c*/ 	.word	0xffffffff


	//   ....[5]....
        /*0250*/ 	.word	0xffffffff


	//   ....[6]....
        /*0254*/ 	.word	0xffffffff


	//   ....[7]....
        /*0258*/ 	.word	0xffffffff


	//   ....[8]....
        /*025c*/ 	.word	0xffffffff


	//   ....[9]....
        /*0260*/ 	.word	0xffffffff


	//   ....[10]....
        /*0264*/ 	.word	0xffffffff


	//   ....[11]....
        /*0268*/ 	.word	0xffffffff


	//   ....[12]....
        /*026c*/ 	.word	0xffffffff


	//   ....[13]....
        /*0270*/ 	.word	0xffffffff


	//   ....[14]....
        /*0274*/ 	.word	0xffffffff


	//   ....[15]....
        /*0278*/ 	.word	0xffffffff


	//   ....[16]....
        /*027c*/ 	.word	0xffffffff


	//   ....[17]....
        /*0280*/ 	.word	0xffffffff


	//   ....[18]....
        /*0284*/ 	.word	0xffffffff


	//   ....[19]....
        /*0288*/ 	.word	0xffffffff


	//   ....[20]....
        /*028c*/ 	.word	0xffffffff


	//   ....[21]....
        /*0290*/ 	.word	0xffffffff


	//   ....[22]....
        /*0294*/ 	.word	0xffffffff


	//   ....[23]....
        /*0298*/ 	.word	0xffffffff


	//   ....[24]....
        /*029c*/ 	.word	0xffffffff


	//   ....[25]....
        /*02a0*/ 	.word	0xffffffff


	//   ....[26]....
        /*02a4*/ 	.word	0xffffffff


	//   ....[27]....
        /*02a8*/ 	.word	0xffffffff


	//   ....[28]....
        /*02ac*/ 	.word	0xffffffff


	//   ....[29]....
        /*02b0*/ 	.word	0xffffffff


	//   ....[30]....
        /*02b4*/ 	.word	0xffffffff


	//   ....[31]....
        /*02b8*/ 	.word	0xffffffff


	//   ....[32]....
        /*02bc*/ 	.word	0xffffffff


	//   ....[33]....
        /*02c0*/ 	.word	0xffffffff


	//   ....[34]....
        /*02c4*/ 	.word	0xffffffff


	//   ....[35]....
        /*02c8*/ 	.word	0xffffffff


	//   ....[36]....
        /*02cc*/ 	.word	0xffffffff


	//   ....[37]....
        /*02d0*/ 	.word	0xffffffff


	//   ....[38]....
        /*02d4*/ 	.word	0xffffffff


	//   ....[39]....
        /*02d8*/ 	.word	0xffffffff


	//   ....[40]....
        /*02dc*/ 	.word	0xffffffff


	//   ....[41]....
        /*02e0*/ 	.word	0xffffffff


	//   ....[42]....
        /*02e4*/ 	.word	0xffffffff


	//   ....[43]....
        /*02e8*/ 	.word	0xffffffff


	//   ....[44]....
        /*02ec*/ 	.word	0xffffffff


	//   ....[45]....
        /*02f0*/ 	.word	0xffffffff


	//   ....[46]....
        /*02f4*/ 	.word	0xffffffff


	//   ....[47]....
        /*02f8*/ 	.word	0xffffffff


	//   ....[48]....
        /*02fc*/ 	.word	0xffffffff


	//   ....[49]....
        /*0300*/ 	.word	0xffffffff


	//   ....[50]....
        /*0304*/ 	.word	0xffffffff


	//   ....[51]....
        /*0308*/ 	.word	0xffffffff


	//   ....[52]....
        /*030c*/ 	.word	0xffffffff


	//   ....[53]....
        /*0310*/ 	.word	0xffffffff


	//   ....[54]....
        /*0314*/ 	.word	0xffffffff


	//   ....[55]....
        /*0318*/ 	.word	0xffffffff


	//   ....[56]....
        /*031c*/ 	.word	0xffffffff


	//   ....[57]....
        /*0320*/ 	.word	0xffffffff


	//   ....[58]....
        /*0324*/ 	.word	0xffffffff


	//   ....[59]....
        /*0328*/ 	.word	0xffffffff


	//   ....[60]....
        /*032c*/ 	.word	0xffffffff


	//   ....[61]....
        /*0330*/ 	.word	0xffffffff


	//   ....[62]....
        /*0334*/ 	.word	0xffffffff


	//   ....[63]....
        /*0338*/ 	.word	0xffffffff


	//   ....[64]....
        /*033c*/ 	.word	0xffffffff


	//   ....[65]....
        /*0340*/ 	.word	0xffffffff


	//   ....[66]....
        /*0344*/ 	.word	0xffffffff


	//   ....[67]....
        /*0348*/ 	.word	0xffffffff


	//   ....[68]....
        /*034c*/ 	.word	0xffffffff


	//   ....[69]....
        /*0350*/ 	.word	0xffffffff


	//   ....[70]....
        /*0354*/ 	.word	0xffffffff


	//   ....[71]....
        /*0358*/ 	.word	0xffffffff


	//   ....[72]....
        /*035c*/ 	.word	0xffffffff


	//   ....[73]....
        /*0360*/ 	.word	0xffffffff


	//   ....[74]....
        /*0364*/ 	.word	0xffffffff


	//   ....[75]....
        /*0368*/ 	.word	0xffffffff


	//   ....[76]....
        /*036c*/ 	.word	0xffffffff


	//   ....[77]....
        /*0370*/ 	.word	0xffffffff


	//   ....[78]....
        /*0374*/ 	.word	0xffffffff


	//   ....[79]....
        /*0378*/ 	.word	0xffffffff


	//   ....[80]....
        /*037c*/ 	.word	0xffffffff


	//   ....[81]....
        /*0380*/ 	.word	0xffffffff


	//   ....[82]....
        /*0384*/ 	.word	0xffffffff


	//   ....[83]....
        /*0388*/ 	.word	0xffffffff


	//   ....[84]....
        /*038c*/ 	.word	0xffffffff


	//   ....[85]....
        /*0390*/ 	.word	0xffffffff


	//   ....[86]....
        /*0394*/ 	.word	0xffffffff


	//   ....[87]....
        /*0398*/ 	.word	0xffffffff


	//   ....[88]....
        /*039c*/ 	.word	0xffffffff


	//   ....[89]....
        /*03a0*/ 	.word	0xffffffff


	//   ....[90]....
        /*03a4*/ 	.word	0xffffffff


	//   ....[91]....
        /*03a8*/ 	.word	0xffffffff


	//   ....[92]....
        /*03ac*/ 	.word	0xffffffff


	//   ....[93]....
        /*03b0*/ 	.word	0xffffffff


	//   ....[94]....
        /*03b4*/ 	.word	0xffffffff


	//   ....[95]....
        /*03b8*/ 	.word	0xffffffff


	//   ....[96]....
        /*03bc*/ 	.word	0xffffffff


	//   ....[97]....
        /*03c0*/ 	.word	0xffffffff


	//   ....[98]....
        /*03c4*/ 	.word	0xffffffff


	//   ....[99]....
        /*03c8*/ 	.word	0xffffffff


	//   ....[100]....
        /*03cc*/ 	.word	0xffffffff


	//   ....[101]....
        /*03d0*/ 	.word	0xffffffff


	//   ....[102]....
        /*03d4*/ 	.word	0xffffffff


	//   ....[103]....
        /*03d8*/ 	.word	0xffffffff


	//   ....[104]....
        /*03dc*/ 	.word	0xffffffff


	//   ....[105]....
        /*03e0*/ 	.word	0xffffffff


	//   ....[106]....
        /*03e4*/ 	.word	0xffffffff


	//   ....[107]....
        /*03e8*/ 	.word	0xffffffff


	//   ....[108]....
        /*03ec*/ 	.word	0xffffffff


	//   ....[109]....
        /*03f0*/ 	.word	0xffffffff


	//   ....[110]....
        /*03f4*/ 	.word	0xffffffff


	//   ....[111]....
        /*03f8*/ 	.word	0xffffffff


	//   ....[112]....
        /*03fc*/ 	.word	0xffffffff


	//   ....[113]....
        /*0400*/ 	.word	0xffffffff


	//   ....[114]....
        /*0404*/ 	.word	0xffffffff


	//   ....[115]....
        /*0408*/ 	.word	0xffffffff


	//   ....[116]....
        /*040c*/ 	.word	0xffffffff


	//   ....[117]....
        /*0410*/ 	.word	0xffffffff


	//   ....[118]....
        /*0414*/ 	.word	0xffffffff


	//   ....[119]....
        /*0418*/ 	.word	0xffffffff


	//   ....[120]....
        /*041c*/ 	.word	0xffffffff


	//   ....[121]....
        /*0420*/ 	.word	0xffffffff


	//   ....[122]....
        /*0424*/ 	.word	0xffffffff


	//   ....[123]....
        /*0428*/ 	.word	0xffffffff


	//   ....[124]....
        /*042c*/ 	.word	0xffffffff


	//   ....[125]....
        /*0430*/ 	.word	0xffffffff


	//   ....[126]....
        /*0434*/ 	.word	0xffffffff


	//   ....[127]....
        /*0438*/ 	.word	0xffffffff


	//   ....[128]....
        /*043c*/ 	.word	0xffffffff


	//   ....[129]....
        /*0440*/ 	.word	0xffffffff


	//   ....[130]....
        /*0444*/ 	.word	0xffffffff


	//   ....[131]....
        /*0448*/ 	.word	0xffffffff


	//   ....[132]....
        /*044c*/ 	.word	0xffffffff


	//   ....[133]....
        /*0450*/ 	.word	0xffffffff


	//   ....[134]....
        /*0454*/ 	.word	0xffffffff


	//   ....[135]....
        /*0458*/ 	.word	0xffffffff


	//   ....[136]....
        /*045c*/ 	.word	0xffffffff


	//   ....[137]....
        /*0460*/ 	.word	0xffffffff


	//   ....[138]....
        /*0464*/ 	.word	0xffffffff


	//   ....[139]....
        /*0468*/ 	.word	0xffffffff


	//   ....[140]....
        /*046c*/ 	.word	0xffffffff


	//   ....[141]....
        /*0470*/ 	.word	0xffffffff


	//   ....[142]....
        /*0474*/ 	.word	0xffffffff


	//   ....[143]....
        /*0478*/ 	.word	0xffffffff


	//   ....[144]....
        /*047c*/ 	.word	0xffffffff


	//   ....[145]....
        /*0480*/ 	.word	0xffffffff


	//   ....[146]....
        /*0484*/ 	.word	0xffffffff


	//   ....[147]....
        /*0488*/ 	.word	0xffffffff


	//   ....[148]....
        /*048c*/ 	.word	0xffffffff


	//   ....[149]....
        /*0490*/ 	.word	0xffffffff


	//   ....[150]....
        /*0494*/ 	.word	0xffffffff


	//   ....[151]....
        /*0498*/ 	.word	0xffffffff


	//   ....[152]....
        /*049c*/ 	.word	0xffffffff


	//   ....[153]....
        /*04a0*/ 	.word	0xffffffff


	//   ....[154]....
        /*04a4*/ 	.word	0xffffffff


	//   ....[155]....
        /*04a8*/ 	.word	0xffffffff


	//   ....[156]....
        /*04ac*/ 	.word	0xffffffff


	//   ....[157]....
        /*04b0*/ 	.word	0xffffffff


	//   ....[158]....
        /*04b4*/ 	.word	0xffffffff


	//   ....[159]....
        /*04b8*/ 	.word	0xffffffff


	//   ....[160]....
        /*04bc*/ 	.word	0xffffffff


	//   ....[161]....
        /*04c0*/ 	.word	0xffffffff


	//   ....[162]....
        /*04c4*/ 	.word	0xffffffff


	//   ....[163]....
        /*04c8*/ 	.word	0xffffffff


	//   ....[164]....
        /*04cc*/ 	.word	0xffffffff


	//   ....[165]....
        /*04d0*/ 	.word	0xffffffff


	//   ....[166]....
        /*04d4*/ 	.word	0xffffffff


	//   ....[167]....
        /*04d8*/ 	.word	0xffffffff


	//   ....[168]....
        /*04dc*/ 	.word	0xffffffff


	//   ....[169]....
        /*04e0*/ 	.word	0xffffffff


	//   ....[170]....
        /*04e4*/ 	.word	0xffffffff


	//   ....[171]....
        /*04e8*/ 	.word	0xffffffff


	//   ....[172]....
        /*04ec*/ 	.word	0xffffffff


	//   ....[173]....
        /*04f0*/ 	.word	0xffffffff


	//   ....[174]....
        /*04f4*/ 	.word	0xffffffff


	//   ....[175]....
        /*04f8*/ 	.word	0x0500000f


	//   ....[176]....
        /*04fc*/ 	.word	0x0500000f


	//   ....[177]....
        /*0500*/ 	.word	0x0500000f


	//   ....[178]....
        /*0504*/ 	.word	0x0500000f


	//   ....[179]....
        /*0508*/ 	.word	0x0500000f


	//   ....[180]....
        /*050c*/ 	.word	0x0500000f


	//   ....[181]....
        /*0510*/ 	.word	0x0500000f


	//   ....[182]....
        /*0514*/ 	.word	0x0500000f


	//   ....[183]....
        /*0518*/ 	.word	0x0500000f


	//   ....[184]....
        /*051c*/ 	.word	0x0500000f


	//   ....[185]....
        /*0520*/ 	.word	0x0500000f


	//   ....[186]....
        /*0524*/ 	.word	0x0500000f


	//   ....[187]....
        /*0528*/ 	.word	0x0500000f


	//   ....[188]....
        /*052c*/ 	.word	0x0500000f


	//   ....[189]....
        /*0530*/ 	.word	0x0500000f


	//   ....[190]....
        /*0534*/ 	.word	0x0500000f


	//   ....[191]....
        /*0538*/ 	.word	0x0500000f


	//   ....[192]....
        /*053c*/ 	.word	0x0500000f


	//   ....[193]....
        /*0540*/ 	.word	0x0500000f


	//   ....[194]....
        /*0544*/ 	.word	0x0500000f


	//   ....[195]....
        /*0548*/ 	.word	0x0500000f


	//   ....[196]....
        /*054c*/ 	.word	0x0500000f


	//   ....[197]....
        /*0550*/ 	.word	0x0500000f


	//   ....[198]....
        /*0554*/ 	.word	0x0500000f


	//   ....[199]....
        /*0558*/ 	.word	0x0500000f


	//   ....[200]....
        /*055c*/ 	.word	0x0500000f


	//   ....[201]....
        /*0560*/ 	.word	0x0500000f


	//   ....[202]....
        /*0564*/ 	.word	0x0500000f


	//   ....[203]....
        /*0568*/ 	.word	0x0500000f


	//   ....[204]....
        /*056c*/ 	.word	0x0500000f


	//   ....[205]....
        /*0570*/ 	.word	0x0500000f


	//   ....[206]....
        /*0574*/ 	.word	0x0500000f


	//   ....[207]....
        /*0578*/ 	.word	0x0500000f


	//   ....[208]....
        /*057c*/ 	.word	0x0500000f


	//   ....[209]....
        /*0580*/ 	.word	0x0500000f


	//   ....[210]....
        /*0584*/ 	.word	0x0500000f


	//   ....[211]....
        /*0588*/ 	.word	0x0500000f


	//   ....[212]....
        /*058c*/ 	.word	0x0500000f


	//   ....[213]....
        /*0590*/ 	.word	0x0500000f


	//   ....[214]....
        /*0594*/ 	.word	0x0500000f


	//   ....[215]....
        /*0598*/ 	.word	0x0500000f


	//   ....[216]....
        /*059c*/ 	.word	0x0500000f


	//   ....[217]....
        /*05a0*/ 	.word	0x0500000f


	//   ....[218]....
        /*05a4*/ 	.word	0x0500000f


	//   ....[219]....
        /*05a8*/ 	.word	0x0500000f


	//   ....[220]....
        /*05ac*/ 	.word	0x0500000f


	//   ....[221]....
        /*05b0*/ 	.word	0x0500000f


	//   ....[222]....
        /*05b4*/ 	.word	0x0500000f


	//   ....[223]....
        /*05b8*/ 	.word	0x0500000f


	//   ....[224]....
        /*05bc*/ 	.word	0x0500000f


	//   ....[225]....
        /*05c0*/ 	.word	0x0500000f


	//   ....[226]....
        /*05c4*/ 	.word	0x0500000f


	//   ....[227]....
        /*05c8*/ 	.word	0x0500000f


	//   ....[228]....
        /*05cc*/ 	.word	0x0500000f


	//   ....[229]....
        /*05d0*/ 	.word	0x0500000f


	//   ....[230]....
        /*05d4*/ 	.word	0x0500000f


	//   ....[231]....
        /*05d8*/ 	.word	0x0500000f


	//   ....[232]....
        /*05dc*/ 	.word	0x0500000f


	//   ....[233]....
        /*05e0*/ 	.word	0x0500000f


	//   ....[234]....
        /*05e4*/ 	.word	0x0500000f


	//   ....[235]....
        /*05e8*/ 	.word	0x0500000f


	//   ....[236]....
        /*05ec*/ 	.word	0x0500000f


	//   ....[237]....
        /*05f0*/ 	.word	0x0500000f


	//   ....[238]....
        /*05f4*/ 	.word	0x0500000f


	//   ....[239]....
        /*05f8*/ 	.word	0x0500000f


	//   ....[240]....
        /*05fc*/ 	.word	0x0500000f


	//   ....[241]....
        /*0600*/ 	.word	0x0500000f


	//   ....[242]....
        /*0604*/ 	.word	0x0500000f


	//   ....[243]....
        /*0608*/ 	.word	0x0500000f


	//   ....[244]....
        /*060c*/ 	.word	0x0500000f


	//   ....[245]....
        /*0610*/ 	.word	0x0500000f


	//   ....[246]....
        /*0614*/ 	.word	0x0500000f


	//   ....[247]....
        /*0618*/ 	.word	0x0500000f


	//   ....[248]....
        /*061c*/ 	.word	0x0500000f


	//   ....[249]....
        /*0620*/ 	.word	0x0500000f


	//   ....[250]....
        /*0624*/ 	.word	0x0500000f


	//   ....[251]....
        /*0628*/ 	.word	0x0500000f


	//   ....[252]....
        /*062c*/ 	.word	0x0500000f


	//   ....[253]....
        /*0630*/ 	.word	0x0500000f


	//   ....[254]....
        /*0634*/ 	.word	0x0500000f


	//   ....[255]....
        /*0638*/ 	.word	0x0500000f


	//   ....[0]....
        /*063c*/ 	.word	0x0500000f


	//   ....[1]....
        /*0640*/ 	.word	0x0500000f


	//   ....[2]....
        /*0644*/ 	.word	0x0500000f


	//   ....[3]....
        /*0648*/ 	.word	0x0500000f


	//   ....[4]....
        /*064c*/ 	.word	0x0500000f


	//   ....[5]....
        /*0650*/ 	.word	0x0500000f


	//   ....[6]....
        /*0654*/ 	.word	0x0500000f


	//   ....[7]....
        /*0658*/ 	.word	0x0500000f


	//   ....[8]....
        /*065c*/ 	.word	0x0500000f


	//   ....[9]....
        /*0660*/ 	.word	0x0500000f


	//   ....[10]....
        /*0664*/ 	.word	0x0500000f


	//   ....[11]....
        /*0668*/ 	.word	0x0500000f


	//   ....[12]....
        /*066c*/ 	.word	0x0500000f


	//   ....[13]....
        /*0670*/ 	.word	0x0500000f


	//   ....[14]....
        /*0674*/ 	.word	0x0500000f


	//   ....[15]....
        /*0678*/ 	.word	0x0500000f


	//   ....[16]....
        /*067c*/ 	.word	0x0500000f


	//   ....[17]....
        /*0680*/ 	.word	0x0500000f


	//   ....[18]....
        /*0684*/ 	.word	0x0500000f


	//   ....[19]....
        /*0688*/ 	.word	0x0500000f


	//   ....[20]....
        /*068c*/ 	.word	0x0500000f


	//   ....[21]....
        /*0690*/ 	.word	0x0500000f


	//   ....[22]....
        /*0694*/ 	.word	0x0500000f


	//   ....[23]....
        /*0698*/ 	.word	0x0500000f


	//   ....[24]....
        /*069c*/ 	.word	0x0500000f


	//   ....[25]....
        /*06a0*/ 	.word	0x0500000f


	//   ....[26]....
        /*06a4*/ 	.word	0x0500000f


	//----- nvinfo : EIATTR_COOP_GROUP_INSTR_OFFSETS
	.align		4
.L_289:
        /*06a8*/ 	.byte	0x04, 0x28
        /*06aa*/ 	.short	(.L_291 - .L_290)


	//   ....[0]....
.L_290:
        /*06ac*/ 	.word	0x00000080


	//   ....[1]....
        /*06b0*/ 	.word	0x00000090


	//   ....[2]....
        /*06b4*/ 	.word	0x000002d0


	//   ....[3]....
        /*06b8*/ 	.word	0x00000430


	//   ....[4]....
        /*06bc*/ 	.word	0x00000550


	//   ....[5]....
        /*06c0*/ 	.word	0x000006b0


	//   ....[6]....
        /*06c4*/ 	.word	0x00001900


	//   ....[7]....
        /*06c8*/ 	.word	0x00002020


	//   ....[8]....
        /*06cc*/ 	.word	0x00002440


	//   ....[9]....
        /*06d0*/ 	.word	0x00002ca0


	//   ....[10]....
        /*06d4*/ 	.word	0x00002d30


	//   ....[11]....
        /*06d8*/ 	.word	0x00003850


	//   ....[12]....
        /*06dc*/ 	.word	0x000038a0


	//   ....[13]....
        /*06e0*/ 	.word	0x00004d80


	//   ....[14]....
        /*06e4*/ 	.word	0x000053d0


	//   ....[15]....
        /*06e8*/ 	.word	0x00005930


	//   ....[16]....
        /*06ec*/ 	.word	0x00005a20


	//   ....[17]....
        /*06f0*/ 	.word	0x00006370


	//   ....[18]....
        /*06f4*/ 	.word	0x000063d0


	//   ....[19]....
        /*06f8*/ 	.word	0x000086b0


	//   ....[20]....
        /*06fc*/ 	.word	0x000086e0


	//   ....[21]....
        /*0700*/ 	.word	0x00008700


	//   ....[22]....
        /*0704*/ 	.word	0x00008720


	//   ....[23]....
        /*0708*/ 	.word	0x000099b0


	//   ....[24]....
        /*070c*/ 	.word	0x000099e0


	//   ....[25]....
        /*0710*/ 	.word	0x00009a80


	//   ....[26]....
        /*0714*/ 	.word	0x00009aa0


	//   ....[27]....
        /*0718*/ 	.word	0x0000a990


	//   ....[28]....
        /*071c*/ 	.word	0x0000a9a0


	//   ....[29]....
        /*0720*/ 	.word	0x0000a9b0


	//   ....[30]....
        /*0724*/ 	.word	0x0000aa00


	//   ....[31]....
        /*0728*/ 	.word	0x0000af70


	//   ....[32]....
        /*072c*/ 	.word	0x0000af90


	//   ....[33]....
        /*0730*/ 	.word	0x0000afa0


	//   ....[34]....
        /*0734*/ 	.word	0x0000afc0


	//   ....[35]....
        /*0738*/ 	.word	0x0000afe0


	//   ....[36]....
        /*073c*/ 	.word	0x0000b000


	//   ....[37]....
        /*0740*/ 	.word	0x0000b100


	//   ....[38]....
        /*0744*/ 	.word	0x0000b110


	//   ....[39]....
        /*0748*/ 	.word	0x0000b4f0


	//   ....[40]....
        /*074c*/ 	.word	0x0000b500


	//   ....[41]....
        /*0750*/ 	.word	0x0000b730


	//   ....[42]....
        /*0754*/ 	.word	0x0000b740


	//   ....[43]....
        /*0758*/ 	.word	0x0000c250


	//   ....[44]....
        /*075c*/ 	.word	0x0000c280


	//   ....[45]....
        /*0760*/ 	.word	0x0000c2c0


	//   ....[46]....
        /*0764*/ 	.word	0x0000c2f0


	//   ....[47]....
        /*0768*/ 	.word	0x0000c300


	//   ....[48]....
        /*076c*/ 	.word	0x0000c310


	//   ....[49]....
        /*0770*/ 	.word	0x0000c320


	//   ....[50]....
        /*0774*/ 	.word	0x0000c340


	//   ....[51]....
        /*0778*/ 	.word	0x0000c4a0


	//   ....[52]....
        /*077c*/ 	.word	0x0000c6c0


	//   ....[53]....
        /*0780*/ 	.word	0x0000c6f0


	//   ....[54]....
        /*0784*/ 	.word	0x0000c720


	//   ....[55]....
        /*0788*/ 	.word	0x0000c750


	//   ....[56]....
        /*078c*/ 	.word	0x0000c780


	//   ....[57]....
        /*0790*/ 	.word	0x0000c7b0


	//   ....[58]....
        /*0794*/ 	.word	0x0000c910


	//   ....[59]....
        /*0798*/ 	.word	0x0000c940


	//   ....[60]....
        /*079c*/ 	.word	0x0000c970


	//   ....[61]....
        /*07a0*/ 	.word	0x0000c9a0


	//   ....[62]....
        /*07a4*/ 	.word	0x0000c9d0


	//   ....[63]....
        /*07a8*/ 	.word	0x0000ca00


	//   ....[64]....
        /*07ac*/ 	.word	0x0000ca90


	//   ....[65]....
        /*07b0*/ 	.word	0x0000cac0


	//   ....[66]....
        /*07b4*/ 	.word	0x0000cad0


	//   ....[67]....
        /*07b8*/ 	.word	0x0000cb10


	//   ....[68]....
        /*07bc*/ 	.word	0x0000ea60


	//   ....[69]....
        /*07c0*/ 	.word	0x0000ea80


	//   ....[70]....
        /*07c4*/ 	.word	0x0000eb10


	//   ....[71]....
        /*07c8*/ 	.word	0x0000eb30


	//   ....[72]....
        /*07cc*/ 	.word	0x0000ebb0


	//   ....[73]....
        /*07d0*/ 	.word	0x0000ebd0


	//   ....[74]....
        /*07d4*/ 	.word	0x0000ec50


	//   ....[75]....
        /*07d8*/ 	.word	0x0000ec70


	//   ....[76]....
        /*07dc*/ 	.word	0x0000ecf0


	//   ....[77]....
        /*07e0*/ 	.word	0x0000ed10


	//   ....[78]....
        /*07e4*/ 	.word	0x0000ed90


	//   ....[79]....
        /*07e8*/ 	.word	0x0000edb0


	//   ....[80]....
        /*07ec*/ 	.word	0x0000ee30


	//   ....[81]....
        /*07f0*/ 	.word	0x0000ee50


	//   ....[82]....
        /*07f4*/ 	.word	0x0000ee60


	//   ....[83]....
        /*07f8*/ 	.word	0x0000ee70


	//   ....[84]....
        /*07fc*/ 	.word	0x0000f740


	//   ....[85]....
        /*0800*/ 	.word	0x0000f770


	//   ....[86]....
        /*0804*/ 	.word	0x0000f810


	//   ....[87]....
        /*0808*/ 	.word	0x0000f830


	//   ....[88]....
        /*080c*/ 	.word	0x0000f8b0


	//   ....[89]....
        /*0810*/ 	.word	0x0000f8d0


	//   ....[90]....
        /*0814*/ 	.word	0x0000f950


	//   ....[91]....
        /*0818*/ 	.word	0x0000f970


	//   ....[92]....
        /*081c*/ 	.word	0x0000f9f0


	//   ....[93]....
        /*0820*/ 	.word	0x0000fa10


	//   ....[94]....
        /*0824*/ 	.word	0x0000fa90


	//   ....[95]....
        /*0828*/ 	.word	0x0000fab0


	//   ....[96]....
        /*082c*/ 	.word	0x0000fb30


	//   ....[97]....
        /*0830*/ 	.word	0x0000fb50


	//   ....[98]....
        /*0834*/ 	.word	0x0000fb60


	//   ....[99]....
        /*0838*/ 	.word	0x0000fbd0


	//   ....[100]....
        /*083c*/ 	.word	0x0000fc20


	//   ....[101]....
        /*0840*/ 	.word	0x0000fc50


	//   ....[102]....
        /*0844*/ 	.word	0x0000fce0


	//   ....[103]....
        /*0848*/ 	.word	0x0000fcf0


	//   ....[104]....
        /*084c*/ 	.word	0x0000fd60


	//   ....[105]....
        /*0850*/ 	.word	0x0000fd70


	//   ....[106]....
        /*0854*/ 	.word	0x0000fdb0


	//   ....[107]....
        /*0858*/ 	.word	0x0000fdd0


	//   ....[108]....
        /*085c*/ 	.word	0x00010520


	//   ....[109]....
        /*0860*/ 	.word	0x00010550


	//   ....[110]....
        /*0864*/ 	.word	0x000105a0


	//   ....[111]....
        /*0868*/ 	.word	0x000105b0


	//   ....[112]....
        /*086c*/ 	.word	0x000105f0


	//   ....[113]....
        /*0870*/ 	.word	0x00010600


	//   ....[114]....
        /*0874*/ 	.word	0x00010640


	//   ....[115]....
        /*0878*/ 	.word	0x00010650


	//   ....[116]....
        /*087c*/ 	.word	0x00010690


	//   ....[117]....
        /*0880*/ 	.word	0x000106a0


	//   ....[118]....
        /*0884*/ 	.word	0x000106e0


	//   ....[119]....
        /*0888*/ 	.word	0x000106f0


	//   ....[120]....
        /*088c*/ 	.word	0x00010730


	//   ....[121]....
        /*0890*/ 	.word	0x00010740


	//   ....[122]....
        /*0894*/ 	.word	0x00010750


	//   ....[123]....
        /*0898*/ 	.word	0x00010790


	//   ....[124]....
        /*089c*/ 	.word	0x00010a40


	//   ....[125]....
        /*08a0*/ 	.word	0x00010a70


	//   ....[126]....
        /*08a4*/ 	.word	0x00010ad0


	//   ....[127]....
        /*08a8*/ 	.word	0x00010ae0


	//   ....[128]....
        /*08ac*/ 	.word	0x00010b30


	//   ....[129]....
        /*08b0*/ 	.word	0x00010b40


	//   ....[130]....
        /*08b4*/ 	.word	0x00010b90


	//   ....[131]....
        /*08b8*/ 	.word	0x00010ba0


	//   ....[132]....
        /*08bc*/ 	.word	0x00010bf0


	//   ....[133]....
        /*08c0*/ 	.word	0x00010c00


	//   ....[134]....
        /*08c4*/ 	.word	0x00010c50


	//   ....[135]....
        /*08c8*/ 	.word	0x00010c60


	//   ....[136]....
        /*08cc*/ 	.word	0x00010cb0


	//   ....[137]....
        /*08d0*/ 	.word	0x00010cc0


	//   ....[138]....
        /*08d4*/ 	.word	0x00010cd0


	//   ....[139]....
        /*08d8*/ 	.word	0x00010d10


	//   ....[140]....
        /*08dc*/ 	.word	0x000112b0


	//   ....[141]....
        /*08e0*/ 	.word	0x000112f0


	//   ....[142]....
        /*08e4*/ 	.word	0x00011300


	//   ....[143]....
        /*08e8*/ 	.word	0x00011310


	//   ....[144]....
        /*08ec*/ 	.word	0x00011320


	//   ....[145]....
        /*08f0*/ 	.word	0x00011330


	//   ....[146]....
        /*08f4*/ 	.word	0x00011350


	//   ....[147]....
        /*08f8*/ 	.word	0x000113a0


	//   ....[148]....
        /*08fc*/ 	.word	0x000113c0


	//   ....[149]....
        /*0900*/ 	.word	0x00011400


	//   ....[150]....
        /*0904*/ 	.word	0x00011420


	//   ....[151]....
        /*0908*/ 	.word	0x00011460


	//   ....[152]....
        /*090c*/ 	.word	0x00011480


	//   ....[153]....
        /*0910*/ 	.word	0x000114d0


	//   ....[154]....
        /*0914*/ 	.word	0x00011500


	//   ....[155]....
        /*0918*/ 	.word	0x00011560


	//   ....[156]....
        /*091c*/ 	.word	0x00011910


	//   ....[157]....
        /*0920*/ 	.word	0x00011940


	//   ....[158]....
        /*0924*/ 	.word	0x000119b0


	//   ....[159]....
        /*0928*/ 	.word	0x000119e0


	//   ....[160]....
        /*092c*/ 	.word	0x00011a10


	//   ....[161]....
        /*0930*/ 	.word	0x00011a40


	//   ....[162]....
        /*0934*/ 	.word	0x00011a70


	//   ....[163]....
        /*0938*/ 	.word	0x00011aa0


	//   ....[164]....
        /*093c*/ 	.word	0x00011c40


	//   ....[165]....
        /*0940*/ 	.word	0x00011c70


	//   ....[166]....
        /*0944*/ 	.word	0x00011ca0


	//   ....[167]....
        /*0948*/ 	.word	0x00011cd0


	//   ....[168]....
        /*094c*/ 	.word	0x00011d00


	//   ....[169]....
        /*0950*/ 	.word	0x00011d30


	//   ....[170]....
        /*0954*/ 	.word	0x00011df0


	//   ....[171]....
        /*0958*/ 	.word	0x00011e10


	//   ....[172]....
        /*095c*/ 	.word	0x00011e30


	//   ....[173]....
        /*0960*/ 	.word	0x00011e90


	//   ....[174]....
        /*0964*/ 	.word	0x000128b0


	//   ....[175]....
        /*0968*/ 	.word	0x00012e50


	//   ....[176]....
        /*096c*/ 	.word	0x00012f40


	//   ....[177]....
        /*0970*/ 	.word	0x00012fe0


	//   ....[178]....
        /*0974*/ 	.word	0x00013040


	//   ....[179]....
        /*0978*/ 	.word	0x00013140


	//   ....[180]....
        /*097c*/ 	.word	0x000131a0


	//   ....[181]....
        /*0980*/ 	.word	0x00013290


	//   ....[182]....
        /*0984*/ 	.word	0x00013300


	//   ....[183]....
        /*0988*/ 	.word	0x000133f0


	//   ....[184]....
        /*098c*/ 	.word	0x00013460


	//   ....[185]....
        /*0990*/ 	.word	0x00013550


	//   ....[186]....
        /*0994*/ 	.word	0x000135c0


	//   ....[187]....
        /*0998*/ 	.word	0x000136b0


	//   ....[188]....
        /*099c*/ 	.word	0x00013720


	//   ....[189]....
        /*09a0*/ 	.word	0x00013810


	//   ....[190]....
        /*09a4*/ 	.word	0x00013880


	//   ....[191]....
        /*09a8*/ 	.word	0x00013920


	//   ....[192]....
        /*09ac*/ 	.word	0x00013a10


	//   ....[193]....
        /*09b0*/ 	.word	0x00013a80


	//   ....[194]....
        /*09b4*/ 	.word	0x00013ae0


	//   ....[195]....
        /*09b8*/ 	.word	0x00013bd0


	//   ....[196]....
        /*09bc*/ 	.word	0x00013c30


	//   ....[197]....
        /*09c0*/ 	.word	0x00013d30


	//   ....[198]....
        /*09c4*/ 	.word	0x00013d90


	//   ....[199]....
        /*09c8*/ 	.word	0x00013e90


	//   ....[200]....
        /*09cc*/ 	.word	0x00013ef0


	//   ....[201]....
        /*09d0*/ 	.word	0x00013ff0


	//   ....[202]....
        /*09d4*/ 	.word	0x00014050


	//   ....[203]....
        /*09d8*/ 	.word	0x00014150


	//   ....[204]....
        /*09dc*/ 	.word	0x000141b0


	//   ....[205]....
        /*09e0*/ 	.word	0x000142b0


	//   ....[206]....
        /*09e4*/ 	.word	0x00014310


	//   ....[207]....
        /*09e8*/ 	.word	0x000143c0


	//   ....[208]....
        /*09ec*/ 	.word	0x00014480


	//   ....[209]....
        /*09f0*/ 	.word	0x00014540


	//   ....[210]....
        /*09f4*/ 	.word	0x000145a0


	//   ....[211]....
        /*09f8*/ 	.word	0x000146a0


	//   ....[212]....
        /*09fc*/ 	.word	0x00014700


	//   ....[213]....
        /*0a00*/ 	.word	0x000147d0


	//   ....[214]....
        /*0a04*/ 	.word	0x00014830


	//   ....[215]....
        /*0a08*/ 	.word	0x000148f0


	//   ....[216]....
        /*0a0c*/ 	.word	0x00014a30


	//   ....[217]....
        /*0a10*/ 	.word	0x00014ae0


	//   ....[218]....
        /*0a14*/ 	.word	0x00014b40


	//   ....[219]....
        /*0a18*/ 	.word	0x00014bf0


	//   ....[220]....
        /*0a1c*/ 	.word	0x00014c50


	//   ....[221]....
        /*0a20*/ 	.word	0x00014d00


	//   ....[222]....
        /*0a24*/ 	.word	0x00014d60


	//   ....[223]....
        /*0a28*/ 	.word	0x00014e10


	//   ....[224]....
        /*0a2c*/ 	.word	0x00014e70


	//   ....[225]....
        /*0a30*/ 	.word	0x00014f20


	//   ....[226]....
        /*0a34*/ 	.word	0x00014f80


	//   ....[227]....
        /*0a38*/ 	.word	0x00015030


	//   ....[228]....
        /*0a3c*/ 	.word	0x00015090


	//   ....[229]....
        /*0a40*/ 	.word	0x00015140


	//   ....[230]....
        /*0a44*/ 	.word	0x000151a0


	//   ....[231]....
        /*0a48*/ 	.word	0x00015250


	//   ....[232]....
        /*0a4c*/ 	.word	0x00015340


	//   ....[233]....
        /*0a50*/ 	.word	0x000153f0


	//   ....[234]....
        /*0a54*/ 	.word	0x00015450


	//   ....[235]....
        /*0a58*/ 	.word	0x00015510


	//   ....[236]....
        /*0a5c*/ 	.word	0x00015570


	//   ....[237]....
        /*0a60*/ 	.word	0x00015630


	//   ....[238]....
        /*0a64*/ 	.word	0x00015690


	//   ....[239]....
        /*0a68*/ 	.word	0x00015750


	//   ....[240]....
        /*0a6c*/ 	.word	0x000157b0


	//   ....[241]....
        /*0a70*/ 	.word	0x00015870


	//   ....[242]....
        /*0a74*/ 	.word	0x000158d0


	//   ....[243]....
        /*0a78*/ 	.word	0x00015990


	//   ....[244]....
        /*0a7c*/ 	.word	0x000159f0


	//   ....[245]....
        /*0a80*/ 	.word	0x00015ab0


	//   ....[246]....
        /*0a84*/ 	.word	0x00015b10


	//   ....[247]....
        /*0a88*/ 	.word	0x00015bc0


	//   ....[248]....
        /*0a8c*/ 	.word	0x00015cb0


	//   ....[249]....
        /*0a90*/ 	.word	0x00015d60


	//   ....[250]....
        /*0a94*/ 	.word	0x00015dd0


	//   ....[251]....
        /*0a98*/ 	.word	0x00015e80


	//   ....[252]....
        /*0a9c*/ 	.word	0x00015ee0


	//   ....[253]....
        /*0aa0*/ 	.word	0x00015fa0


	//   ....[254]....
        /*0aa4*/ 	.word	0x00016000


	//   ....[255]....
        /*0aa8*/ 	.word	0x000160c0


	//   ....[0]....
        /*0aac*/ 	.word	0x00016120


	//   ....[1]....
        /*0ab0*/ 	.word	0x000161e0


	//   ....[2]....
        /*0ab4*/ 	.word	0x00016240


	//   ....[3]....
        /*0ab8*/ 	.word	0x00016300


	//   ....[4]....
        /*0abc*/ 	.word	0x00016360


	//   ....[5]....
        /*0ac0*/ 	.word	0x00016420


	//   ....[6]....
        /*0ac4*/ 	.word	0x00016480


	//   ....[7]....
        /*0ac8*/ 	.word	0x00016520


	//   ....[8]....
        /*0acc*/ 	.word	0x000165b0


	//   ....[9]....
        /*0ad0*/ 	.word	0x00016650


	//   ....[10]....
        /*0ad4*/ 	.word	0x000167c0


	//   ....[11]....
        /*0ad8*/ 	.word	0x00016830


	//   ....[12]....
        /*0adc*/ 	.word	0x000168a0


	//   ....[13]....
        /*0ae0*/ 	.word	0x00016910


	//   ....[14]....
        /*0ae4*/ 	.word	0x00016980


	//   ....[15]....
        /*0ae8*/ 	.word	0x00016a00


	//   ....[16]....
        /*0aec*/ 	.word	0x00016a80


	//   ....[17]....
        /*0af0*/ 	.word	0x00016b10


	//   ....[18]....
        /*0af4*/ 	.word	0x00016b80


	//   ....[19]....
        /*0af8*/ 	.word	0x00016bf0


	//   ....[20]....
        /*0afc*/ 	.word	0x00016c60


	//   ....[21]....
        /*0b00*/ 	.word	0x00016ce0


	//   ....[22]....
        /*0b04*/ 	.word	0x00016d50


	//   ....[23]....
        /*0b08*/ 	.word	0x00016e00


	//   ....[24]....
        /*0b0c*/ 	.word	0x00016e50


	//   ....[25]....
        /*0b10*/ 	.word	0x00016ee0


	//   ....[26]....
        /*0b14*/ 	.word	0x00017010


	//----- nvinfo : EIATTR_REG_RECONFIG
	.align		4
.L_291:
        /*0b18*/ 	.byte	0x01, 0x54
	.zero		2


	//----- nvinfo : EIATTR_SYSCALL_OFFSETS
	.align		4
        /*0b1c*/ 	.byte	0x04, 0x46
        /*0b1e*/ 	.short	(.L_293 - .L_292)


	//   ....[0]....
.L_292:
        /*0b20*/ 	.word	0x00001ab0


	//   ....[1]....
        /*0b24*/ 	.word	0x0000e0a0


	//   ....[2]....
        /*0b28*/ 	.word	0x0000e1f0


	//   ....[3]....
        /*0b2c*/ 	.word	0x0000e2e0


	//   ....[4]....
        /*0b30*/ 	.word	0x0000f280


	//----- nvinfo : EIATTR_MBARRIER_INSTR_OFFSETS
	.align		4
.L_293:
        /*0b34*/ 	.byte	0x04, 0x39
        /*0b36*/ 	.short	(.L_295 - .L_294)


	//   ....[0]....
.L_294:
        /*0b38*/ 	.word	0x00000180
        /*0b3c*/ 	.word	0x000000ff
        /*0b40*/ 	.word	0x00016800
        /*0b44*/ 	.short	0x0100
        /*0b46*/ 	.byte	0x08
	.zero		1


	//   ....[1]....
        /*0b48*/ 	.word	0x00000190
        /*0b4c*/ 	.word	0x000000ff
        /*0b50*/ 	.word	0x00016820
        /*0b54*/ 	.short	0x0100
        /*0b56*/ 	.byte	0x08
	.zero		1


	//   ....[2]....
        /*0b58*/ 	.word	0x00000280
        /*0b5c*/ 	.word	0x000000ff
        /*0b60*/ 	.word	0x00016830
        /*0b64*/ 	.short	0x0100
        /*0b66*/ 	.byte	0x08
	.zero		1


	//   ....[3]....
        /*0b68*/ 	.word	0x00000290
        /*0b6c*/ 	.word	0x000000ff
        /*0b70*/ 	.word	0x00016840
        /*0b74*/ 	.short	0x0100
        /*0b76*/ 	.byte	0x08
	.zero		1


	//   ....[4]....
        /*0b78*/ 	.word	0x000002a0
        /*0b7c*/ 	.word	0x000000ff
        /*0b80*/ 	.word	0x00016838
        /*0b84*/ 	.short	0x0100
        /*0b86*/ 	.byte	0x08
	.zero		1


	//   ....[5]....
        /*0b88*/ 	.word	0x000002b0
        /*0b8c*/ 	.word	0x000000ff
        /*0b90*/ 	.word	0x00016848
        /*0b94*/ 	.short	0x0100
        /*0b96*/ 	.byte	0x08
	.zero		1


	//   ....[6]....
        /*0b98*/ 	.word	0x000003e0
        /*0b9c*/ 	.word	0x000000ff
        /*0ba0*/ 	.word	0x00016850
        /*0ba4*/ 	.short	0x0100
        /*0ba6*/ 	.byte	0x08
	.zero		1


	//   ....[7]....
        /*0ba8*/ 	.word	0x000003f0
        /*0bac*/ 	.word	0x000000ff
        /*0bb0*/ 	.word	0x00016860
        /*0bb4*/ 	.short	0x0100
        /*0bb6*/ 	.byte	0x08
	.zero		1


	//   ....[8]....
        /*0bb8*/ 	.word	0x00000400
        /*0bbc*/ 	.word	0x000000ff
        /*0bc0*/ 	.word	0x00016858
        /*0bc4*/ 	.short	0x0100
        /*0bc6*/ 	.byte	0x08
	.zero		1


	//   ....[9]....
        /*0bc8*/ 	.word	0x00000410
        /*0bcc*/ 	.word	0x000000ff
        /*0bd0*/ 	.word	0x00016868
        /*0bd4*/ 	.short	0x0100
        /*0bd6*/ 	.byte	0x08
	.zero		1


	//   ....[10]....
        /*0bd8*/ 	.word	0x00000500
        /*0bdc*/ 	.word	0x000000ff
        /*0be0*/ 	.word	0x00016870
        /*0be4*/ 	.short	0x0100
        /*0be6*/ 	.byte	0x06
	.zero		1


	//   ....[11]....
        /*0be8*/ 	.word	0x00000510
        /*0bec*/ 	.word	0x000000ff
        /*0bf0*/ 	.word	0x00016880
        /*0bf4*/ 	.short	0x0100
        /*0bf6*/ 	.byte	0x06
	.zero		1


	//   ....[12]....
        /*0bf8*/ 	.word	0x00000520
        /*0bfc*/ 	.word	0x000000ff
        /*0c00*/ 	.word	0x00016878
        /*0c04*/ 	.short	0x0100
        /*0c06*/ 	.byte	0x06
	.zero		1


	//   ....[13]....
        /*0c08*/ 	.word	0x00000530
        /*0c0c*/ 	.word	0x000000ff
        /*0c10*/ 	.word	0x00016888
        /*0c14*/ 	.short	0x0100
        /*0c16*/ 	.byte	0x06
	.zero		1


	//   ....[14]....
        /*0c18*/ 	.word	0x00000660
        /*0c1c*/ 	.word	0x000000ff
        /*0c20*/ 	.word	0x00016890
        /*0c24*/ 	.short	0x0100
        /*0c26*/ 	.byte	0x08
	.zero		1


	//   ....[15]....
        /*0c28*/ 	.word	0x00000670
        /*0c2c*/ 	.word	0x000000ff
        /*0c30*/ 	.word	0x000168a0
        /*0c34*/ 	.short	0x0100
        /*0c36*/ 	.byte	0x08
	.zero		1


	//   ....[16]....
        /*0c38*/ 	.word	0x00000680
        /*0c3c*/ 	.word	0x000000ff
        /*0c40*/ 	.word	0x00016898
        /*0c44*/ 	.short	0x0100
        /*0c46*/ 	.byte	0x08
	.zero		1


	//   ....[17]....
        /*0c48*/ 	.word	0x00000690
        /*0c4c*/ 	.word	0x000000ff
        /*0c50*/ 	.word	0x000168a8
        /*0c54*/ 	.short	0x0100
        /*0c56*/ 	.byte	0x08
	.zero		1


	//   ....[18]....
        /*0c58*/ 	.word	0x000007d0
        /*0c5c*/ 	.word	0x000000ff
        /*0c60*/ 	.word	0x000168b0
        /*0c64*/ 	.short	0x0100
        /*0c66*/ 	.byte	0x08
	.zero		1


	//   ....[19]....
        /*0c68*/ 	.word	0x000007e0
        /*0c6c*/ 	.word	0x000000ff
        /*0c70*/ 	.word	0x000168c0
        /*0c74*/ 	.short	0x0100
        /*0c76*/ 	.byte	0x08
	.zero		1


	//   ....[20]....
        /*0c78*/ 	.word	0x000007f0
        /*0c7c*/ 	.word	0x000000ff
        /*0c80*/ 	.word	0x000168b8
        /*0c84*/ 	.short	0x0100
        /*0c86*/ 	.byte	0x08
	.zero		1


	//   ....[21]....
        /*0c88*/ 	.word	0x00000800
        /*0c8c*/ 	.word	0x000000ff
        /*0c90*/ 	.word	0x000168c8
        /*0c94*/ 	.short	0x0100
        /*0c96*/ 	.byte	0x08
	.zero		1


	//   ....[22]....
        /*0c98*/ 	.word	0x00001b30
        /*0c9c*/ 	.word	0x000000ff
        /*0ca0*/ 	.word	0x00016800
        /*0ca4*/ 	.short	0x010a
        /*0ca6*/ 	.byte	0x2d
	.zero		1


	//   ....[23]....
        /*0ca8*/ 	.word	0x00001bb0
        /*0cac*/ 	.word	0x00000000
        /*0cb0*/ 	.word	0x00016830
        /*0cb4*/ 	.short	0x010a
        /*0cb6*/ 	.byte	0x3f
	.zero		1


	//   ....[24]....
        /*0cb8*/ 	.word	0x00001bf0
        /*0cbc*/ 	.word	0x00000000
        /*0cc0*/ 	.word	0x00016830
        /*0cc4*/ 	.short	0x010a
        /*0cc6*/ 	.byte	0x3f
	.zero		1


	//   ....[25]....
        /*0cc8*/ 	.word	0x00003390
        /*0ccc*/ 	.word	0x000000ff
        /*0cd0*/ 	.word	0x00000000
        /*0cd4*/ 	.short	0x0101
        /*0cd6*/ 	.byte	0x06
	.zero		1


	//   ....[26]....
        /*0cd8*/ 	.word	0x000045a0
        /*0cdc*/ 	.word	0x000000ff
        /*0ce0*/ 	.word	0x00016830
        /*0ce4*/ 	.short	0x010a
        /*0ce6*/ 	.byte	0x06
	.zero		1


	//   ....[27]....
        /*0ce8*/ 	.word	0x000045e0
        /*0cec*/ 	.word	0x000000ff
        /*0cf0*/ 	.word	0x00016830
        /*0cf4*/ 	.short	0x010a
        /*0cf6*/ 	.byte	0x06
	.zero		1


	//   ....[28]....
        /*0cf8*/ 	.word	0x00004810
        /*0cfc*/ 	.word	0x000000ff
        /*0d00*/ 	.word	0x00016850
        /*0d04*/ 	.short	0x010a
        /*0d06*/ 	.byte	0x06
	.zero		1


	//   ....[29]....
        /*0d08*/ 	.word	0x00004850
        /*0d0c*/ 	.word	0x000000ff
        /*0d10*/ 	.word	0x00016850
        /*0d14*/ 	.short	0x010a
        /*0d16*/ 	.byte	0x06
	.zero		1


	//   ....[30]....
        /*0d18*/ 	.word	0x00005280
        /*0d1c*/ 	.word	0x000000ff
        /*0d20*/ 	.word	0x00000000
        /*0d24*/ 	.short	0x0101
        /*0d26*/ 	.byte	0x06
	.zero		1


	//   ....[31]....
        /*0d28*/ 	.word	0x00006fb0
        /*0d2c*/ 	.word	0x000000ff
        /*0d30*/ 	.word	0x00000000
        /*0d34*/ 	.short	0x0101
        /*0d36*/ 	.byte	0x06
	.zero		1


	//   ....[32]....
        /*0d38*/ 	.word	0x000074b0
        /*0d3c*/ 	.word	0x000000ff
        /*0d40*/ 	.word	0x00016830
        /*0d44*/ 	.short	0x010a
        /*0d46*/ 	.byte	0x06
	.zero		1


	//   ....[33]....
        /*0d48*/ 	.word	0x000074f0
        /*0d4c*/ 	.word	0x000000ff
        /*0d50*/ 	.word	0x00016830
        /*0d54*/ 	.short	0x010a
        /*0d56*/ 	.byte	0x06
	.zero		1


	//   ....[34]....
        /*0d58*/ 	.word	0x000076f0
        /*0d5c*/ 	.word	0x000000ff
        /*0d60*/ 	.word	0x00016850
        /*0d64*/ 	.short	0x010a
        /*0d66*/ 	.byte	0x06
	.zero		1


	//   ....[35]....
        /*0d68*/ 	.word	0x00007730
        /*0d6c*/ 	.word	0x000000ff
        /*0d70*/ 	.word	0x00016850
        /*0d74*/ 	.short	0x010a
        /*0d76*/ 	.byte	0x06
	.zero		1


	//   ....[36]....
        /*0d78*/ 	.word	0x00007fb0
        /*0d7c*/ 	.word	0x000000ff
        /*0d80*/ 	.word	0x00000000
        /*0d84*/ 	.short	0x0101
        /*0d86*/ 	.byte	0x06
	.zero		1


	//   ....[37]....
        /*0d88*/ 	.word	0x00009520
        /*0d8c*/ 	.word	0x000000ff
        /*0d90*/ 	.word	0x00000000
        /*0d94*/ 	.short	0x0101
        /*0d96*/ 	.byte	0x06
	.zero		1


	//   ....[38]....
        /*0d98*/ 	.word	0x00009920
        /*0d9c*/ 	.word	0x000000ff
        /*0da0*/ 	.word	0x00016850
        /*0da4*/ 	.short	0x010a
        /*0da6*/ 	.byte	0x05
	.zero		1


	//   ....[39]....
        /*0da8*/ 	.word	0x00009960
        /*0dac*/ 	.word	0x000000ff
        /*0db0*/ 	.word	0x00016850
        /*0db4*/ 	.short	0x010a
        /*0db6*/ 	.byte	0x05
	.zero		1


	//   ....[40]....
        /*0db8*/ 	.word	0x00009ed0
        /*0dbc*/ 	.word	0x000000ff
        /*0dc0*/ 	.word	0x00000000
        /*0dc4*/ 	.short	0x0101
        /*0dc6*/ 	.byte	0x04
	.zero		1


	//   ....[41]....
        /*0dc8*/ 	.word	0x0000b0c0
        /*0dcc*/ 	.word	0x00000000
        /*0dd0*/ 	.word	0x00000000
        /*0dd4*/ 	.short	0x0101
        /*0dd6*/ 	.byte	0x3f
	.zero		1


	//   ....[42]....
        /*0dd8*/ 	.word	0x0000b4e0
        /*0ddc*/ 	.word	0x00000004
        /*0de0*/ 	.word	0x00000000
        /*0de4*/ 	.short	0x0101
        /*0de6*/ 	.byte	0x3f
	.zero		1


	//   ....[43]....
        /*0de8*/ 	.word	0x0000e7e0
        /*0dec*/ 	.word	0x00000003
        /*0df0*/ 	.word	0x00016840
        /*0df4*/ 	.short	0x010a
        /*0df6*/ 	.byte	0x3f
	.zero		1


	//   ....[44]....
        /*0df8*/ 	.word	0x0000ef70
        /*0dfc*/ 	.word	0x00000003
        /*0e00*/ 	.word	0x00016830
        /*0e04*/ 	.short	0x0107
        /*0e06*/ 	.byte	0x3f
	.zero		1


	//   ....[45]....
        /*0e08*/ 	.word	0x0000f040
        /*0e0c*/ 	.word	0x00000003
        /*0e10*/ 	.word	0x00016830
        /*0e14*/ 	.short	0x0101
        /*0e16*/ 	.byte	0x3f
	.zero		1


	//   ....[46]....
        /*0e18*/ 	.word	0x0000fe70
        /*0e1c*/ 	.word	0x00000016
        /*0e20*/ 	.word	0x00016800
        /*0e24*/ 	.short	0x0107
        /*0e26*/ 	.byte	0x3f
	.zero		1


	//   ....[47]....
        /*0e28*/ 	.word	0x0000ff70
        /*0e2c*/ 	.word	0x00000016
        /*0e30*/ 	.word	0x00016800
        /*0e34*/ 	.short	0x0101
        /*0e36*/ 	.byte	0x3f
	.zero		1


	//   ....[48]....
        /*0e38*/ 	.word	0x0000ffa0
        /*0e3c*/ 	.word	0x00000016
        /*0e40*/ 	.word	0x00016820
        /*0e44*/ 	.short	0x010a
        /*0e46*/ 	.byte	0x3f
	.zero		1


	//   ....[49]....
        /*0e48*/ 	.word	0x00010330
        /*0e4c*/ 	.word	0x00000005
        /*0e50*/ 	.word	0x00016840
        /*0e54*/ 	.short	0x010a
        /*0e56*/ 	.byte	0x3f
	.zero		1


	//   ....[50]....
        /*0e58*/ 	.word	0x00010810
        /*0e5c*/ 	.word	0x00000005
        /*0e60*/ 	.word	0x00016830
        /*0e64*/ 	.short	0x0107
        /*0e66*/ 	.byte	0x3f
	.zero		1


	//   ....[51]....
        /*0e68*/ 	.word	0x000108d0
        /*0e6c*/ 	.word	0x00000005
        /*0e70*/ 	.word	0x00016830
        /*0e74*/ 	.short	0x0101
        /*0e76*/ 	.byte	0x3f
	.zero		1


	//   ....[52]....
        /*0e78*/ 	.word	0x00010930
        /*0e7c*/ 	.word	0x00000005
        /*0e80*/ 	.word	0x00016860
        /*0e84*/ 	.short	0x010a
        /*0e86*/ 	.byte	0x3f
	.zero		1


	//   ....[53]....
        /*0e88*/ 	.word	0x00010e00
        /*0e8c*/ 	.word	0x00000005
        /*0e90*/ 	.word	0x00016850
        /*0e94*/ 	.short	0x0107
        /*0e96*/ 	.byte	0x3f
	.zero		1


	//   ....[54]....
        /*0e98*/ 	.word	0x00010f70
        /*0e9c*/ 	.word	0x00000005
        /*0ea0*/ 	.word	0x00016850
        /*0ea4*/ 	.short	0x0101
        /*0ea6*/ 	.byte	0x3f
	.zero		1


	//   ....[55]....
        /*0ea8*/ 	.word	0x00011190
        /*0eac*/ 	.word	0x00000000
        /*0eb0*/ 	.word	0x00016860
        /*0eb4*/ 	.short	0x010a
        /*0eb6*/ 	.byte	0x3f
	.zero		1


	//   ....[56]....
        /*0eb8*/ 	.word	0x00011610
        /*0ebc*/ 	.word	0x00000000
        /*0ec0*/ 	.word	0x00016850
        /*0ec4*/ 	.short	0x0107
        /*0ec6*/ 	.byte	0x3f
	.zero		1


	//   ....[57]....
        /*0ec8*/ 	.word	0x000116e0
        /*0ecc*/ 	.word	0x00000000
        /*0ed0*/ 	.word	0x00016850
        /*0ed4*/ 	.short	0x0101
        /*0ed6*/ 	.byte	0x3f
	.zero		1


	//   ....[58]....
        /*0ed8*/ 	.word	0x00012830
        /*0edc*/ 	.word	0x00000005
        /*0ee0*/ 	.word	0x00016820
        /*0ee4*/ 	.short	0x010a
        /*0ee6*/ 	.byte	0x3f
	.zero		1


	//   ....[59]....
        /*0ee8*/ 	.word	0x000129b0
        /*0eec*/ 	.word	0x00000003
        /*0ef0*/ 	.word	0x00016840
        /*0ef4*/ 	.short	0x010a
        /*0ef6*/ 	.byte	0x3f
	.zero		1


	//   ....[60]....
        /*0ef8*/ 	.word	0x00012a50
        /*0efc*/ 	.word	0x00000019
        /*0f00*/ 	.word	0x00016840
        /*0f04*/ 	.short	0x010a
        /*0f06*/ 	.byte	0x3f
	.zero		1


	//   ....[61]....
        /*0f08*/ 	.word	0x00012a90
        /*0f0c*/ 	.word	0x00000003
        /*0f10*/ 	.word	0x00016860
        /*0f14*/ 	.short	0x010a
        /*0f16*/ 	.byte	0x3f
	.zero		1


	//   ....[62]....
        /*0f18*/ 	.word	0x00012ad0
        /*0f1c*/ 	.word	0x00000019
        /*0f20*/ 	.word	0x00016860
        /*0f24*/ 	.short	0x010a
        /*0f26*/ 	.byte	0x3f
	.zero		1


	//   ....[63]....
        /*0f28*/ 	.word	0x00012b40
        /*0f2c*/ 	.word	0x00000003
        /*0f30*/ 	.word	0x00016800
        /*0f34*/ 	.short	0x010a
        /*0f36*/ 	.byte	0x3f
	.zero		1


	//   ....[64]....
        /*0f38*/ 	.word	0x00012b90
        /*0f3c*/ 	.word	0x00000000
        /*0f40*/ 	.word	0x00016830
        /*0f44*/ 	.short	0x010a
        /*0f46*/ 	.byte	0x3f
	.zero		1


	//   ....[65]....
        /*0f48*/ 	.word	0x00012bf0
        /*0f4c*/ 	.word	0x00000006
        /*0f50*/ 	.word	0x00016830
        /*0f54*/ 	.short	0x010a
        /*0f56*/ 	.byte	0x3f
	.zero		1


	//   ....[66]....
        /*0f58*/ 	.word	0x00012c50
        /*0f5c*/ 	.word	0x00000006
        /*0f60*/ 	.word	0x00016850
        /*0f64*/ 	.short	0x010a
        /*0f66*/ 	.byte	0x3f
	.zero		1


	//   ....[67]....
        /*0f68*/ 	.word	0x00012cb0
        /*0f6c*/ 	.word	0x00000006
        /*0f70*/ 	.word	0x00016830
        /*0f74*/ 	.short	0x010a
        /*0f76*/ 	.byte	0x3f
	.zero		1


	//   ....[68]....
        /*0f78*/ 	.word	0x00012d10
        /*0f7c*/ 	.word	0x00000006
        /*0f80*/ 	.word	0x00016850
        /*0f84*/ 	.short	0x010a
        /*0f86*/ 	.byte	0x3f
	.zero		1


	//   ....[69]....
        /*0f88*/ 	.word	0x00012d70
        /*0f8c*/ 	.word	0x00000004
        /*0f90*/ 	.word	0x00016850
        /*0f94*/ 	.short	0x010a
        /*0f96*/ 	.byte	0x3f
	.zero		1


	//   ....[70]....
        /*0f98*/ 	.word	0x00012e90
        /*0f9c*/ 	.word	0x00000003
        /*0fa0*/ 	.word	0x00016840
        /*0fa4*/ 	.short	0x010a
        /*0fa6*/ 	.byte	0x3f
	.zero		1


	//   ....[71]....
        /*0fa8*/ 	.word	0x00014930
        /*0fac*/ 	.word	0x00000016
        /*0fb0*/ 	.word	0x00016820
        /*0fb4*/ 	.short	0x010a
        /*0fb6*/ 	.byte	0x3f
	.zero		1


	//   ....[72]....
        /*0fb8*/ 	.word	0x00014980
        /*0fbc*/ 	.word	0x00000005
        /*0fc0*/ 	.word	0x00016840
        /*0fc4*/ 	.short	0x010a
        /*0fc6*/ 	.byte	0x3f
	.zero		1


	//   ....[73]....
        /*0fc8*/ 	.word	0x00015290
        /*0fcc*/ 	.word	0x00000005
        /*0fd0*/ 	.word	0x00016860
        /*0fd4*/ 	.short	0x010a
        /*0fd6*/ 	.byte	0x3f
	.zero		1


	//   ....[74]....
        /*0fd8*/ 	.word	0x00015c00
        /*0fdc*/ 	.word	0x00000000
        /*0fe0*/ 	.word	0x00016860
        /*0fe4*/ 	.short	0x010a
        /*0fe6*/ 	.byte	0x3f
	.zero		1


	//   ....[75]....
        /*0fe8*/ 	.word	0x00016f30
        /*0fec*/ 	.word	0x00000005
        /*0ff0*/ 	.word	0x00016820
        /*0ff4*/ 	.short	0x010a
        /*0ff6*/ 	.byte	0x3f
	.zero		1


	//   ....[76]....
        /*0ff8*/ 	.word	0x000170d0
        /*0ffc*/ 	.word	0x00000003
        /*1000*/ 	.word	0x00016840
        /*1004*/ 	.short	0x010a
        /*1006*/ 	.byte	0x3f
	.zero		1


	//   ....[77]....
        /*1008*/ 	.word	0x00017120
        /*100c*/ 	.word	0x00000019
        /*1010*/ 	.word	0x00016840
        /*1014*/ 	.short	0x010a
        /*1016*/ 	.byte	0x3f
	.zero		1


	//   ....[78]....
        /*1018*/ 	.word	0x00017170
        /*101c*/ 	.word	0x00000003
        /*1020*/ 	.word	0x00016860
        /*1024*/ 	.short	0x010a
        /*1026*/ 	.byte	0x3f
	.zero		1


	//----- nvinfo : EIATTR_NUM_MBARRIERS
	.align		4
.L_295:
        /*1028*/ 	.byte	0x03, 0x38
        /*102a*/ 	.short	0x0016


	//----- nvinfo : EIATTR_EXIT_INSTR_OFFSETS
	.align		4
        /*102c*/ 	.byte	0x04, 0x1c
        /*102e*/ 	.short	(.L_297 - .L_296)


	//   ....[0]....
.L_296:
        /*1030*/ 	.word	0x000009b0


	//   ....[1]....
        /*1034*/ 	.word	0x0000c440


	//   ....[2]....
        /*1038*/ 	.word	0x00012b20


	//----- nvinfo : EIATTR_MAX_THREADS
	.align		4
.L_297:
        /*103c*/ 	.byte	0x04, 0x05
        /*103e*/ 	.short	(.L_299 - .L_298)
.L_298:
        /*1040*/ 	.word	0x00000200
        /*1044*/ 	.word	0x00000001
        /*1048*/ 	.word	0x00000001


	//----- nvinfo : EIATTR_CRS_STACK_SIZE
	.align		4
.L_299:
        /*104c*/ 	.byte	0x04, 0x1e
        /*104e*/ 	.short	(.L_301 - .L_300)
.L_300:
        /*1050*/ 	.word	0x00000000


	//----- nvinfo : EIATTR_CBANK_PARAM_SIZE
	.align		4
.L_301:
        /*1054*/ 	.byte	0x03, 0x19
        /*1056*/ 	.short	0x0af0


	//----- nvinfo : EIATTR_PARAM_CBANK
	.align		4
        /*1058*/ 	.byte	0x04, 0x0a
        /*105a*/ 	.short	(.L_303 - .L_302)
	.align		4
.L_302:
        /*105c*/ 	.word	index@(.nv.constant0._ZN7cutlass13device_kernelIN5flash11enable_sm90INS1_16FlashAttnFwdSm90INS1_25CollectiveMainloopFwdSm90ILi2EN4cute5tupleIJNS5_1CILi1EEES8_S8_EEENS6_IJNS7_ILi192EEENS7_ILi128EEENS7_ILi64EEEEEELi64ENS_6half_tEfNS_4arch4Sm90ELb1ELb0ELb1ELb1ELb1ELb0ELb0ELb1ELb1ELb1ELb1ELb0EEENS1_21CollectiveEpilogueFwdINS6_IJSA_SC_SB_EEES9_SE_SG_Li384ELb1ELb1ELb1ELb0EEENS1_36VarlenDynamicPersistentTileSchedulerILi192ELi128ELi384ELi128ELb1ELb1ELb1ELb1ELb1ELb1EEEEEEEEEvNT_6ParamsE)
        /*1060*/ 	.short	0x0210
        /*1062*/ 	.short	0x0af0


	//----- nvinfo : EIATTR_SW_WAR
	.align		4
.L_303:
        /*1064*/ 	.byte	0x04, 0x36
        /*1066*/ 	.short	(.L_305 - .L_304)
.L_304:
        /*1068*/ 	.word	0x00000008
.L_305:


//--------------------- .nv.info._ZN7cutlass13device_kernelIN5flash11enable_sm90INS1_16FlashAttnFwdSm90INS1_25CollectiveMainloopFwdSm90ILi2EN4cute5tupleIJNS5_1CILi1EEES8_S8_EEENS6_IJNS7_ILi192EEENS7_ILi128EEENS7_ILi64EEEEEELi64ENS_6half_tEfNS_4arch4Sm90ELb1ELb0ELb1ELb1ELb1ELb1ELb0ELb1ELb1ELb1ELb1ELb0EEENS1_21CollectiveEpilogueFwdINS6_IJSA_SC_SB_EEES9_SE_SG_Li384ELb1ELb1ELb1ELb0EEENS1_36VarlenDynamicPersistentTileSchedulerILi192ELi128ELi384ELi128ELb1ELb1ELb1ELb1ELb1ELb1EEEEEEEEEvNT_6ParamsE --------------------------
	.section	.nv.info._ZN7cutlass13device_kernelIN5flash11enable_sm90INS1_16FlashAttnFwdSm90INS1_25CollectiveMainloopFwdSm90ILi2EN4cute5tupleIJNS5_1CILi1EEES8_S8_EEENS6_IJNS7_ILi192EEENS7_ILi128EEENS7_ILi64EEEEEELi64ENS_6half_tEfNS_4arch4Sm90ELb1ELb0ELb1ELb1ELb1ELb1ELb0ELb1ELb1ELb1ELb1ELb0EEENS1_21CollectiveEpilogueFwdINS6_IJSA_SC_SB_EEES9_SE_SG_Li384ELb1ELb1ELb1ELb0EEENS1_36VarlenDynamicPersistentTileSchedulerILi192ELi128ELi384ELi128ELb1ELb1ELb1ELb1ELb1ELb1EEEEEEEEEvNT_6ParamsE,"",@"SHT_CUDA_INFO"
	.sectionflags	@""
	.align	4


	//----- nvinfo : EIATTR_CUDA_API_VERSION
	.align		4
        /*0000*/ 	.byte	0x04, 0x37
        /*0002*/ 	.short	(.L_307 - .L_306)
.L_306:
        /*0004*/ 	.word	0x00000082


	//----- nvinfo : EIATTR_KPARAM_INFO
	.align		4
.L_307:
        /*0008*/ 	.byte	0x04, 0x17
        /*000a*/ 	.short	(.L_309 - .L_308)
.L_308:
        /*000c*/ 	.word	0x00000000
        /*0010*/ 	.short	0x0000
        /*0012*/ 	.short	0x0070
        /*0014*/ 	.byte	0x00, 0xf0, 0x01, 0x2a


	//----- nvinfo : EIATTR_SPARSE_MMA_MASK
	.align		4
.L_309:
        /*0018*/ 	.byte	0x03, 0x50
        /*001a*/ 	.short	0x0000


	//----- nvinfo : EIATTR_MAXREG_COUNT
	.align		4
        /*001c*/ 	.byte	0x03, 0x1b
        /*001e*/ 	.short	0x0080


	//----- nvinfo : EIATTR_NUM_BARRIERS
	.align		4
        /*0020*/ 	.byte	0x02, 0x4c
        /*0022*/ 	.byte	0x10
	.zero		1


	//----- nvinfo : EIATTR_EXTERNS
	.align		4
        /*0024*/ 	.byte	0x04, 0x0f
        /*0026*/ 	.short	(.L_311 - .L_310)


	//   ....[0]....
	.align		4
.L_310:
        /*0028*/ 	.word	index@(__assertfail)


	//----- nvinfo : EIATTR_ANNOTATIONS
	.align		4
.L_311:
        /*002c*/ 	.byte	0x04, 0x55
        /*002e*/ 	.short	(.L_313 - .L_312)


	//   ....[0]....
.L_312:
        /* <DEDUP_REMOVED lines=86> */


	//----- nvinfo : EIATTR_MERCURY_ISA_VERSION
	.align		4
.L_313:
        /*0580*/ 	.byte	0x03, 0x5f
        /*0582*/ 	.short	0x0101


	//----- nvinfo : EIATTR_UNUSED_LOAD_BYTE_OFFSET
	.align		4
        /*0584*/ 	.byte	0x04, 0x44
        /*0586*/ 	.short	(.L_315 - .L_314)


	//   ....[0]....
.L_314:
        /*0588*/ 	.word	0x00000a60
        /*058c*/ 	.word	0x0000fff0


	//   ....[1]....
        /*0590*/ 	.word	0x00011f50
        /*0594*/ 	.word	0x0000fff0


	//----- nvinfo : EIATTR_INT_WARP_WIDE_INSTR_OFFSETS
	.align		4
.L_315:
        /*0598*/ 	.byte	0x04, 0x31
        /*059a*/ 	.short	(.L_317 - .L_316)


	//   ....[0]....
.L_316:
        /*059c*/ 	.word	0x00000120


	//   ....[1]....
        /*05a0*/ 	.word	0x000001c0


	//   ....[2]....
        /*05a4*/ 	.word	0x00000230


	//   ....[3]....
        /*05a8*/ 	.word	0x00016ef0


	//   ....[4]....
        /*05ac*/ 	.word	0x00016f80


	//   ....[5]....
        /*05b0*/ 	.word	0x0001a120


	//   ....[6]....
        /*05b4*/ 	.word	0x0001a1b0


	//----- nvinfo : EIATTR_COOP_GROUP_MASK_REGIDS
	.align		4
.L_317:
        /*05b8*/ 	.byte	0x04, 0x29
        /*05ba*/ 	.short	(.L_319 - .L_318)


	//   ....[0]....
.L_318:
        /*05bc*/ 	.word	0xffffffff


	//   ....[1]....
        /*05c0*/ 	.word	0xffffffff


	//   ....[2]....
        /*05c4*/ 	.word	0xffffffff


	//   ....[3]....
        /*05c8*/ 	.word	0xffffffff


	//   ....[4]....
        /*05cc*/ 	.word	0xffffffff


	//   ....[5]....
        /*05d0*/ 	.word	0xffffffff


	//   ....[6]....
        /*05d4*/ 	.word	0xffffffff


	//   ....[7]....
        /*05d8*/ 	.word	0xffffffff


	//   ....[8]....
        /*05dc*/ 	.word	0xffffffff


	//   ....[9]....
        /*05e0*/ 	.word	0xffffffff


	//   ....[10]....
        /*05e4*/ 	.word	0xffffffff


	//   ....[11]....
        /*05e8*/ 	.word	0xffffffff


	//   ....[12]....
        /*05ec*/ 	.word	0xffffffff


	//   ....[13]....
        /*05f0*/ 	.word	0xffffffff


	//   ....[14]....
        /*05f4*/ 	.word	0xffffffff


	//   ....[15]....
        /*05f8*/ 	.word	0xffffffff


	//   ....[16]....
        /*05fc*/ 	.word	0xffffffff


	//   ....[17]....
        /*0600*/ 	.word	0xffffffff


	//   ....[18]....
        /*0604*/ 	.word	0xffffffff


	//   ....[19]....
        /*0608*/ 	.word	0xffffffff


	//   ....[20]....
        /*060c*/ 	.word	0xffffffff


	//   ....[21]....
        /*0610*/ 	.word	0xffffffff


	//   ....[22]....
        /*0614*/ 	.word	0xffffffff


	//   ....[23]....
        /*0618*/ 	.word	0xffffffff


	//   ....[24]....
        /*061c*/ 	.word	0xffffffff


	//   ....[25]....
        /*0620*/ 	.word	0xffffffff


	//   ....[26]....
        /*0624*/ 	.word	0xffffffff


	//   ....[27]....
        /*0628*/ 	.word	0xffffffff


	//   ....[28]....
        /*062c*/ 	.word	0xffffffff


	//   ....[29]....
        /*0630*/ 	.word	0xffffffff


	//   ....[30]....
        /*0634*/ 	.word	0xffffffff


	//   ....[31]....
        /*0638*/ 	.word	0xffffffff


	//   ....[32]....
        /*063c*/ 	.word	0xffffffff


	//   ....[33]....
        /*0640*/ 	.word	0xffffffff


	//   ....[34]....
        /*0644*/ 	.word	0xffffffff


	//   ....[35]....
        /*0648*/ 	.word	0xffffffff


	//   ....[36]....
        /*064c*/ 	.word	0xffffffff


	//   ....[37]....
        /*0650*/ 	.word	0xffffffff


	//   ....[38]....
        /*0654*/ 	.word	0xffffffff


	//   ....[39]....
        /*0658*/ 	.word	0xffffffff


	//   ....[40]....
        /*065c*/ 	.word	0xffffffff


	//   ....[41]....
        /*0660*/ 	.word	0xffffffff


	//   ....[42]....
        /*0664*/ 	.word	0xffffffff


	//   ....[43]....
        /*0668*/ 	.word	0xffffffff


	//   ....[44]....
        /*066c*/ 	.word	0xffffffff


	//   ....[45]....
        /*0670*/ 	.word	0xffffffff


	//   ....[46]....
        /*0674*/ 	.word	0xffffffff


	//   ....[47]....
        /*0678*/ 	.word	0xffffffff


	//   ....[48]....
        /*067c*/ 	.word	0xffffffff


	//   ....[49]....
        /*0680*/ 	.word	0xffffffff


	//   ....[50]....
        /*0684*/ 	.word	0xffffffff


	//   ....[51]....
        /*0688*/ 	.word	0xffffffff


	//   ....[52]....
        /*068c*/ 	.word	0xffffffff


	//   ....[53]....
        /*0690*/ 	.word	0xffffffff


	//   ....[54]....
        /*0694*/ 	.word	0xffffffff


	//   ....[55]....
        /*0698*/ 	.word	0xffffffff


	//   ....[56]....
        /*069c*/ 	.word	0xffffffff


	//   ....[57]....
        /*06a0*/ 	.word	0xffffffff


	//   ....[58]....
        /*06a4*/ 	.word	0xffffffff


	//   ....[59]....
        /*06a8*/ 	.word	0xffffffff


	//   ....[60]....
        /*06ac*/ 	.word	0xffffffff


	//   ....[61]....
        /*06b0*/ 	.word	0xffffffff


	//   ....[62]....
        /*06b4*/ 	.word	0xffffffff


	//   ....[63]....
        /*06b8*/ 	.word	0xffffffff


	//   ....[64]....
        /*06bc*/ 	.word	0xffffffff


	//   ....[65]....
        /*06c0*/ 	.word	0xffffffff


	//   ....[66]....
        /*06c4*/ 	.word	0xffffffff


	//   ....[67]....
        /*06c8*/ 	.word	0xffffffff


	//   ....[68]....
        /*06cc*/ 	.word	0xffffffff


	//   ....[69]....
        /*06d0*/ 	.word	0xffffffff


	//   ....[70]....
        /*06d4*/ 	.word	0xffffffff


	//   ....[71]....
        /*06d8*/ 	.word	0xffffffff


	//   ....[72]....
        /*06dc*/ 	.word	0xffffffff


	//   ....[73]....
        /*06e0*/ 	.word	0xffffffff


	//   ....[74]....
        /*06e4*/ 	.word	0xffffffff


	//   ....[75]....
        /*06e8*/ 	.word	0xffffffff


	//   ....[76]....
        /*06ec*/ 	.word	0xffffffff


	//   ....[77]....
        /*06f0*/ 	.word	0xffffffff


	//   ....[78]....
        /*06f4*/ 	.word	0xffffffff


	//   ....[79]....
        /*06f8*/ 	.word	0xffffffff


	//   ....[80]....
        /*06fc*/ 	.word	0xffffffff


	//   ....[81]....
        /*0700*/ 	.word	0xffffffff


	//   ....[82]....
        /*0704*/ 	.word	0xffffffff


	//   ....[83]....
        /*0708*/ 	.word	0xffffffff


	//   ....[84]....
        /*070c*/ 	.word	0xffffffff


	//   ....[85]....
        /*0710*/ 	.word	0xffffffff


	//   ....[86]....
        /*0714*/ 	.word	0xffffffff


	//   ....[87]....
        /*0718*/ 	.word	0xffffffff


	//   ....[88]....
        /*071c*/ 	.word	0xffffffff


	//   ....[89]....
        /*0720*/ 	.word	0xffffffff


	//   ....[90]....
        /*0724*/ 	.word	0xffffffff


	//   ....[91]....
        /*0728*/ 	.word	0xffffffff


	//   ....[92]....
        /*072c*/ 	.word	0xffffffff


	//   ....[93]....
        /*0730*/ 	.word	0xffffffff


	//   ....[94]....
        /*0734*/ 	.word	0xffffffff


	//   ....[95]....
        /*0738*/ 	.word	0xffffffff


	//   ....[96]....
        /*073c*/ 	.word	0xffffffff


	//   ....[97]....
        /*0740*/ 	.word	0xffffffff


	//   ....[98]....
        /*0744*/ 	.word	0xffffffff


	//   ....[99]....
        /*0748*/ 	.word	0xffffffff


	//   ....[100]....
        /*074c*/ 	.word	0xffffffff


	//   ....[101]....
        /*0750*/ 	.word	0xffffffff


	//   ....[102]....
        /*0754*/ 	.word	0xffffffff


	//   ....[103]....
        /*0758*/ 	.word	0xffffffff


	//   ....[104]....
        /*075c*/ 	.word	0xffffffff


	//   ....[105]....
        /*0760*/ 	.word	0xffffffff


	//   ....[106]....
        /*0764*/ 	.word	0xffffffff


	//   ....[107]....
        /*0768*/ 	.word	0xffffffff


	//   ....[108]....
        /*076c*/ 	.word	0xffffffff


	//   ....[109]....
        /*0770*/ 	.word	0xffffffff


	//   ....[110]....
        /*0774*/ 	.word	0xffffffff


	//   ....[111]....
        /*0778*/ 	.word	0xffffffff


	//   ....[112]....
        /*077c*/ 	.word	0xffffffff


	//   ....[113]....
        /*0780*/ 	.word	0xffffffff


	//   ....[114]....
        /*0784*/ 	.word	0xffffffff


	//   ....[115]....
        /*0788*/ 	.word	0xffffffff


	//   ....[116]....
        /*078c*/ 	.word	0xffffffff


	//   ....[117]....
        /*0790*/ 	.word	0xffffffff


	//   ....[118]....
        /*0794*/ 	.word	0xffffffff


	//   ....[119]....
        /*0798*/ 	.word	0xffffffff


	//   ....[120]....
        /*079c*/ 	.word	0xffffffff


	//   ....[121]....
        /*07a0*/ 	.word	0xffffffff


	//   ....[122]....
        /*07a4*/ 	.word	0xffffffff


	//   ....[123]....
        /*07a8*/ 	.word	0xffffffff


	//   ....[124]....
        /*07ac*/ 	.word	0xffffffff


	//   ....[125]....
        /*07b0*/ 	.word	0xffffffff


	//   ....[126]....
        /*07b4*/ 	.word	0xffffffff


	//   ....[127]....
        /*07b8*/ 	.word	0xffffffff


	//   ....[128]....
        /*07bc*/ 	.word	0xffffffff


	//   ....[129]....
        /*07c0*/ 	.word	0xffffffff


	//   ....[130]....
        /*07c4*/ 	.word	0xffffffff


	//   ....[131]....
        /*07c8*/ 	.word	0xffffffff


	//   ....[132]....
        /*07cc*/ 	.word	0xffffffff


	//   ....[133]....
        /*07d0*/ 	.word	0xffffffff


	//   ....[134]....
        /*07d4*/ 	.word	0xffffffff


	//   ....[135]....
        /*07d8*/ 	.word	0xffffffff


	//   ....[136]....
        /*07dc*/ 	.word	0xffffffff


	//   ....[137]....
        /*07e0*/ 	.word	0xffffffff


	//   ....[138]....
        /*07e4*/ 	.word	0xffffffff


	//   ....[139]....
        /*07e8*/ 	.word	0xffffffff


	//   ....[140]....
        /*07ec*/ 	.word	0xffffffff


	//   ....[141]....
        /*07f0*/ 	.word	0xffffffff


	//   ....[142]....
        /*07f4*/ 	.word	0xffffffff


	//   ....[143]....
        /*07f8*/ 	.word	0xffffffff


	//   ....[144]....
        /*07fc*/ 	.word	0xffffffff


	//   ....[145]....
        /*0800*/ 	.word	0xffffffff


	//   ....[146]....
        /*0804*/ 	.word	0xffffffff


	//   ....[147]....
        /*0808*/ 	.word	0xffffffff


	//   ....[148]....
        /*080c*/ 	.word	0xffffffff


	//   ....[149]....
        /*0810*/ 	.word	0xffffffff


	//   ....[150]....
        /*0814*/ 	.word	0xffffffff


	//   ....[151]....
        /*0818*/ 	.word	0xffffffff


	//   ....[152]....
        /*081c*/ 	.word	0xffffffff


	//   ....[153]....
        /*0820*/ 	.word	0xffffffff


	//   ....[154]....
        /*0824*/ 	.word	0xffffffff


	//   ....[155]....
        /*0828*/ 	.word	0xffffffff


	//   ....[156]....
        /*082c*/ 	.word	0xffffffff


	//   ....[157]....
        /*0830*/ 	.word	0xffffffff


	//   ....[158]....
        /*0834*/ 	.word	0xffffffff


	//   ....[159]....
        /*0838*/ 	.word	0xffffffff


	//   ....[160]....
        /*083c*/ 	.word	0xffffffff


	//   ....[161]....
        /*0840*/ 	.word	0xffffffff


	//   ....[162]....
        /*0844*/ 	.word	0xffffffff


	//   ....[163]....
        /*0848*/ 	.word	0xffffffff


	//   ....[164]....
        /*084c*/ 	.word	0xffffffff


	//   ....[165]....
        /*0850*/ 	.word	0xffffffff


	//   ....[166]....
        /*0854*/ 	.word	0xffffffff


	//   ....[167]....
        /*0858*/ 	.word	0xffffffff


	//   ....[168]....
        /*085c*/ 	.word	0xffffffff


	//   ....[169]....
        /*0860*/ 	.word	0xffffffff


	//   ....[170]....
        /*0864*/ 	.word	0xffffffff


	//   ....[171]....
        /*0868*/ 	.word	0xffffffff


	//   ....[172]....
        /*086c*/ 	.word	0xffffffff


	//   ....[173]....
        /*0870*/ 	.word	0xffffffff


	//   ....[174]....
        /*0874*/ 	.word	0xffffffff


	//   ....[175]....
        /*0878*/ 	.word	0xffffffff


	//   ....[176]....
        /*087c*/ 	.word	0xffffffff


	//   ....[177]....
        /*0880*/ 	.word	0xffffffff


	//   ....[178]....
        /*0884*/ 	.word	0xffffffff


	//   ....[179]....
        /*0888*/ 	.word	0xffffffff


	//   ....[180]....
        /*088c*/ 	.word	0xffffffff


	//   ....[181]....
        /*0890*/ 	.word	0xffffffff


	//   ....[182]....
        /*0894*/ 	.word	0xffffffff


	//   ....[183]....
        /*0898*/ 	.word	0xffffffff


	//   ....[184]....
        /*089c*/ 	.word	0xffffffff


	//   ....[185]....
        /*08a0*/ 	.word	0xffffffff


	//   ....[186]....
        /*08a4*/ 	.word	0xffffffff


	//   ....[187]....
        /*08a8*/ 	.word	0xffffffff


	//   ....[188]....
        /*08ac*/ 	.word	0xffffffff


	//   ....[189]....
        /*08b0*/ 	.word	0xffffffff


	//   ....[190]....
        /*08b4*/ 	.word	0xffffffff


	//   ....[191]....
        /*08b8*/ 	.word	0xffffffff


	//   ....[192]....
        /*08bc*/ 	.word	0xffffffff


	//   ....[193]....
        /*08c0*/ 	.word	0xffffffff


	//   ....[194]....
        /*08c4*/ 	.word	0xffffffff


	//   ....[195]....
        /*08c8*/ 	.word	0xffffffff


	//   ....[196]....
        /*08cc*/ 	.word	0xffffffff


	//   ....[197]....
        /*08d0*/ 	.word	0xffffffff


	//   ....[198]....
        /*08d4*/ 	.word	0xffffffff


	//   ....[199]....
        /*08d8*/ 	.word	0xffffffff


	//   ....[200]....
        /*08dc*/ 	.word	0xffffffff


	//   ....[201]....
        /*08e0*/ 	.word	0xffffffff


	//   ....[202]....
        /*08e4*/ 	.word	0xffffffff


	//   ....[203]....
        /*08e8*/ 	.word	0xffffffff


	//   ....[204]....
        /*08ec*/ 	.word	0xffffffff


	//   ....[205]....
        /*08f0*/ 	.word	0xffffffff


	//   ....[206]....
        /*08f4*/ 	.word	0xffffffff


	//   ....[207]....
        /*08f8*/ 	.word	0xffffffff


	//   ....[208]....
        /*08fc*/ 	.word	0xffffffff


	//   ....[209]....
        /*0900*/ 	.word	0x0500000f


	//   ....[210]....
        /*0904*/ 	.word	0x0500000f


	//   ....[211]....
        /*0908*/ 	.word	0x0500000f


	//   ....[212]....
        /*090c*/ 	.word	0x0500000f


	//   ....[213]....
        /*0910*/ 	.word	0x0500000f


	//   ....[214]....
        /*0914*/ 	.word	0x0500000f


	//   ....[215]....
        /*0918*/ 	.word	0x0500000f


	//   ....[216]....
        /*091c*/ 	.word	0x0500000f


	//   ....[217]....
        /*0920*/ 	.word	0x0500000f


	//   ....[218]....
        /*0924*/ 	.word	0x0500000f


	//   ....[219]....
        /*0928*/ 	.word	0x0500000f


	//   ....[220]....
        /*092c*/ 	.word	0x0500000f


	//   ....[221]....
        /*0930*/ 	.word	0x0500000f


	//   ....[222]....
        /*0934*/ 	.word	0x0500000f


	//   ....[223]....
        /*0938*/ 	.word	0x0500000f


	//   ....[224]....
        /*093c*/ 	.word	0x0500000f


	//   ....[225]....
        /*0940*/ 	.word	0x0500000f


	//   ....[226]....
        /*0944*/ 	.word	0x0500000f


	//   ....[227]....
        /*0948*/ 	.word	0x0500000f


	//   ....[228]....
        /*094c*/ 	.word	0x0500000f


	//   ....[229]....
        /*0950*/ 	.word	0x0500000f


	//   ....[230]....
        /*0954*/ 	.word	0x0500000f


	//   ....[231]....
        /*0958*/ 	.word	0x0500000f


	//   ....[232]....
        /*095c*/ 	.word	0x0500000f


	//   ....[233]....
        /*0960*/ 	.word	0x0500000f


	//   ....[234]....
        /*0964*/ 	.word	0x0500000f


	//   ....[235]....
        /*0968*/ 	.word	0x0500000f


	//   ....[236]....
        /*096c*/ 	.word	0x0500000f


	//   ....[237]....
        /*0970*/ 	.word	0x0500000f


	//   ....[238]....
        /*0974*/ 	.word	0x0500000f


	//   ....[239]....
        /*0978*/ 	.word	0x0500000f


	//   ....[240]....
        /*097c*/ 	.word	0x0500000f


	//   ....[241]....
        /*0980*/ 	.word	0x0500000f


	//   ....[242]....
        /*0984*/ 	.word	0x0500000f


	//   ....[243]....
        /*0988*/ 	.word	0x0500000f


	//   ....[244]....
        /*098c*/ 	.word	0x0500000f


	//   ....[245]....
        /*0990*/ 	.word	0x0500000f


	//   ....[246]....
        /*0994*/ 	.word	0x0500000f


	//   ....[247]....
        /*0998*/ 	.word	0x0500000f


	//   ....[248]....
        /*099c*/ 	.word	0x0500000f


	//   ....[249]....
        /*09a0*/ 	.word	0x0500000f


	//   ....[250]....
        /*09a4*/ 	.word	0x0500000f


	//   ....[251]....
        /*09a8*/ 	.word	0x0500000f


	//   ....[252]....
        /*09ac*/ 	.word	0x0500000f


	//   ....[253]....
        /*09b0*/ 	.word	0x0500000f


	//   ....[254]....
        /*09b4*/ 	.word	0x0500000f


	//   ....[255]....
        /*09b8*/ 	.word	0x0500000f


	//   ....[0]....
        /*09bc*/ 	.word	0x0500000f


	//   ....[1]....
        /*09c0*/ 	.word	0x0500000f


	//   ....[2]....
        /*09c4*/ 	.word	0x0500000f


	//   ....[3]....
        /*09c8*/ 	.word	0x0500000f


	//   ....[4]....
        /*09cc*/ 	.word	0x0500000f


	//   ....[5]....
        /*09d0*/ 	.word	0x0500000f


	//   ....[6]....
        /*09d4*/ 	.word	0x0500000f


	//   ....[7]....
        /*09d8*/ 	.word	0x0500000f


	//   ....[8]....
        /*09dc*/ 	.word	0x0500000f


	//   ....[9]....
        /*09e0*/ 	.word	0x0500000f


	//   ....[10]....
        /*09e4*/ 	.word	0x0500000f


	//   ....[11]....
        /*09e8*/ 	.word	0x0500000f


	//   ....[12]....
        /*09ec*/ 	.word	0x0500000f


	//   ....[13]....
        /*09f0*/ 	.word	0x0500000f


	//   ....[14]....
        /*09f4*/ 	.word	0x0500000f


	//   ....[15]....
        /*09f8*/ 	.word	0x0500000f


	//   ....[16]....
        /*09fc*/ 	.word	0x0500000f


	//   ....[17]....
        /*0a00*/ 	.word	0x0500000f


	//   ....[18]....
        /*0a04*/ 	.word	0x0500000f


	//   ....[19]....
        /*0a08*/ 	.word	0x0500000f


	//   ....[20]....
        /*0a0c*/ 	.word	0x0500000f


	//   ....[21]....
        /*0a10*/ 	.word	0x0500000f


	//   ....[22]....
        /*0a14*/ 	.word	0x0500000f


	//   ....[23]....
        /*0a18*/ 	.word	0x0500000f


	//   ....[24]....
        /*0a1c*/ 	.word	0x0500000f


	//   ....[25]....
        /*0a20*/ 	.word	0x0500000f


	//   ....[26]....
        /*0a24*/ 	.word	0x0500000f


	//   ....[27]....
        /*0a28*/ 	.word	0x0500000f


	//   ....[28]....
        /*0a2c*/ 	.word	0x0500000f


	//   ....[29]....
        /*0a30*/ 	.word	0x0500000f


	//   ....[30]....
        /*0a34*/ 	.word	0x0500000f


	//   ....[31]....
        /*0a38*/ 	.word	0x0500000f


	//   ....[32]....
        /*0a3c*/ 	.word	0x0500000f


	//   ....[33]....
        /*0a40*/ 	.word	0x0500000f


	//   ....[34]....
        /*0a44*/ 	.word	0x0500000f


	//   ....[35]....
        /*0a48*/ 	.word	0x0500000f


	//   ....[36]....
        /*0a4c*/ 	.word	0x0500000f


	//   ....[37]....
        /*0a50*/ 	.word	0x0500000f


	//   ....[38]....
        /*0a54*/ 	.word	0x0500000f


	//   ....[39]....
        /*0a58*/ 	.word	0x0500000f


	//   ....[40]....
        /*0a5c*/ 	.word	0x0500000f


	//   ....[41]....
        /*0a60*/ 	.word	0x0500000f


	//   ....[42]....
        /*0a64*/ 	.word	0x0500000f


	//   ....[43]....
        /*0a68*/ 	.word	0x0500000f


	//   ....[44]....
        /*0a6c*/ 	.word	0x0500000f


	//   ....[45]....
        /*0a70*/ 	.word	0x0500000f


	//   ....[46]....
        /*0a74*/ 	.word	0x0500000f


	//   ....[47]....
        /*0a78*/ 	.word	0x0500000f


	//   ....[48]....
        /*0a7c*/ 	.word	0x0500000f


	//   ....[49]....
        /*0a80*/ 	.word	0x0500000f


	//   ....[50]....
        /*0a84*/ 	.word	0x0500000f


	//   ....[51]....
        /*0a88*/ 	.word	0x0500000f


	//   ....[52]....
        /*0a8c*/ 	.word	0x0500000f


	//   ....[53]....
        /*0a90*/ 	.word	0x0500000f


	//   ....[54]....
        /*0a94*/ 	.word	0x0500000f


	//   ....[55]....
        /*0a98*/ 	.word	0x0500000f


	//   ....[56]....
        /*0a9c*/ 	.word	0x0500000f


	//   ....[57]....
        /*0aa0*/ 	.word	0x0500000f


	//   ....[58]....
        /*0aa4*/ 	.word	0x0500000f


	//   ....[59]....
        /*0aa8*/ 	.word	0x0500000f


	//   ....[60]....
        /*0aac*/ 	.word	0x0500000f


	//   ....[61]....
        /*0ab0*/ 	.word	0x0500000f


	//   ....[62]....
        /*0ab4*/ 	.word	0x0500000f


	//   ....[63]....
        /*0ab8*/ 	.word	0x0500000f


	//   ....[64]....
        /*0abc*/ 	.word	0x0500000f


	//   ....[65]....
        /*0ac0*/ 	.word	0x0500000f


	//   ....[66]....
        /*0ac4*/ 	.word	0x0500000f


	//   ....[67]....
        /*0ac8*/ 	.word	0x0500000f


	//   ....[68]....
        /*0acc*/ 	.word	0x0500000f


	//   ....[69]....
        /*0ad0*/ 	.word	0x0500000f


	//   ....[70]....
        /*0ad4*/ 	.word	0x0500000f


	//   ....[71]....
        /*0ad8*/ 	.word	0x0500000f


	//   ....[72]....
        /*0adc*/ 	.word	0x0500000f


	//   ....[73]....
        /*0ae0*/ 	.word	0x0500000f


	//   ....[74]....
        /*0ae4*/ 	.word	0x0500000f


	//   ....[75]....
        /*0ae8*/ 	.word	0x0500000f


	//   ....[76]....
        /*0aec*/ 	.word	0x0500000f


	//   ....[77]....
        /*0af0*/ 	.word	0x0500000f


	//   ....[78]....
        /*0af4*/ 	.word	0x0500000f


	//   ....[79]....
        /*0af8*/ 	.word	0x0500000f


	//   ....[80]....
        /*0afc*/ 	.word	0x0500000f


	//   ....[81]....
        /*0b00*/ 	.word	0x0500000f


	//   ....[82]....
        /*0b04*/ 	.word	0x0500000f


	//   ....[83]....
        /*0b08*/ 	.word	0x0500000f


	//   ....[84]....
        /*0b0c*/ 	.word	0x0500000f


	//   ....[85]....
        /*0b10*/ 	.word	0x0500000f


	//   ....[86]....
        /*0b14*/ 	.word	0x0500000f


	//   ....[87]....
        /*0b18*/ 	.word	0x0500000f


	//   ....[88]....
        /*0b1c*/ 	.word	0x0500000f


	//   ....[89]....
        /*0b20*/ 	.word	0x0500000f


	//   ....[90]....
        /*0b24*/ 	.word	0x0500000f


	//   ....[91]....
        /*0b28*/ 	.word	0x0500000f


	//   ....[92]....
        /*0b2c*/ 	.word	0x0500000f


	//   ....[93]....
        /*0b30*/ 	.word	0x0500000f


	//   ....[94]....
        /*0b34*/ 	.word	0x0500000f


	//   ....[95]....
        /*0b38*/ 	.word	0x0500000f


	//   ....[96]....
        /*0b3c*/ 	.word	0x0500000f


	//   ....[97]....
        /*0b40*/ 	.word	0x0500000f


	//   ....[98]....
        /*0b44*/ 	.word	0x0500000f


	//   ....[99]....
        /*0b48*/ 	.word	0x0500000f


	//   ....[100]....
        /*0b4c*/ 	.word	0x0500000f


	//   ....[101]....
        /*0b50*/ 	.word	0x0500000f


	//   ....[102]....
        /*0b54*/ 	.word	0x0500000f


	//   ....[103]....
        /*0b58*/ 	.word	0x0500000f


	//   ....[104]....
        /*0b5c*/ 	.word	0x0500000f


	//   ....[105]....
        /*0b60*/ 	.word	0x0500000f


	//   ....[106]....
        /*0b64*/ 	.word	0x0500000f


	//   ....[107]....
        /*0b68*/ 	.word	0x0500000f


	//   ....[108]....
        /*0b6c*/ 	.word	0x0500000f


	//   ....[109]....
        /*0b70*/ 	.word	0x0500000f


	//   ....[110]....
        /*0b74*/ 	.word	0x0500000f


	//----- nvinfo : EIATTR_COOP_GROUP_INSTR_OFFSETS
	.align		4
.L_319:
        /*0b78*/ 	.byte	0x04, 0x28
        /*0b7a*/ 	.short	(.L_321 - .L_320)


	//   ....[0]....
.L_320:
        /*0b7c*/ 	.word	0x00000060


	//   ....[1]....
        /*0b80*/ 	.word	0x00000130


	//   ....[2]....
        /*0b84*/ 	.word	0x000001e0


	//   ....[3]....
        /*0b88*/ 	.word	0x000003a0


	//   ....[4]....
        /*0b8c*/ 	.word	0x00000500


	//   ....[5]....
        /*0b90*/ 	.word	0x00000620


	//   ....[6]....
        /*0b94*/ 	.word	0x00000780


	//   ....[7]....
        /*0b98*/ 	.word	0x00002df0


	//   ....[8]....
        /*0b9c*/ 	.word	0x00002e00


	//   ....[9]....
        /*0ba0*/ 	.word	0x000034d0


	//   ....[10]....
        /*0ba4*/ 	.word	0x000034e0


	//   ....[11]....
        /*0ba8*/ 	.word	0x00004150


	//   ....[12]....
        /*0bac*/ 	.word	0x00004160


	//   ....[13]....
        /*0bb0*/ 	.word	0x000048b0


	//   ....[14]....
        /*0bb4*/ 	.word	0x000048c0


	//   ....[15]....
        /*0bb8*/ 	.word	0x000052c0


	//   ....[16]....
        /*0bbc*/ 	.word	0x000052d0


	//   ....[17]....
        /*0bc0*/ 	.word	0x000053e0


	//   ....[18]....
        /*0bc4*/ 	.word	0x000053f0


	//   ....[19]....
        /*0bc8*/ 	.word	0x00005760


	//   ....[20]....
        /*0bcc*/ 	.word	0x00005780


	//   ....[21]....
        /*0bd0*/ 	.word	0x00005860


	//   ....[22]....
        /*0bd4*/ 	.word	0x00005880


	//   ....[23]....
        /*0bd8*/ 	.word	0x00006020


	//   ....[24]....
        /*0bdc*/ 	.word	0x000067f0


	//   ....[25]....
        /*0be0*/ 	.word	0x00006800


	//   ....[26]....
        /*0be4*/ 	.word	0x00006810


	//   ....[27]....
        /*0be8*/ 	.word	0x00006820


	//   ....[28]....
        /*0bec*/ 	.word	0x00006b40


	//   ....[29]....
        /*0bf0*/ 	.word	0x00006b50


	//   ....[30]....
        /*0bf4*/ 	.word	0x00006b60


	//   ....[31]....
        /*0bf8*/ 	.word	0x00006b70


	//   ....[32]....
        /*0bfc*/ 	.word	0x00007e70


	//   ....[33]....
        /*0c00*/ 	.word	0x00007e80


	//   ....[34]....
        /*0c04*/ 	.word	0x00007e90


	//   ....[35]....
        /*0c08*/ 	.word	0x00007ea0


	//   ....[36]....
        /*0c0c*/ 	.word	0x00007fa0


	//   ....[37]....
        /*0c10*/ 	.word	0x00007fc0


	//   ....[38]....
        /*0c14*/ 	.word	0x00008060


	//   ....[39]....
        /*0c18*/ 	.word	0x00008090


	//   ....[40]....
        /*0c1c*/ 	.word	0x00009ae0


	//   ....[41]....
        /*0c20*/ 	.word	0x0000a320


	//   ....[42]....
        /*0c24*/ 	.word	0x0000a330


	//   ....[43]....
        /*0c28*/ 	.word	0x0000a350


	//   ....[44]....
        /*0c2c*/ 	.word	0x0000ade0


	//   ....[45]....
        /*0c30*/ 	.word	0x0000ae00


	//   ....[46]....
        /*0c34*/ 	.word	0x0000ca10


	//   ....[47]....
        /*0c38*/ 	.word	0x0000ca20


	//   ....[48]....
        /*0c3c*/ 	.word	0x0000d230


	//   ....[49]....
        /*0c40*/ 	.word	0x0000d270


	//   ....[50]....
        /*0c44*/ 	.word	0x0000dda0


	//   ....[51]....
        /*0c48*/ 	.word	0x0000ddc0


	//   ....[52]....
        /*0c4c*/ 	.word	0x0000ff80


	//   ....[53]....
        /*0c50*/ 	.word	0x0000ffe0


	//   ....[54]....
        /*0c54*/ 	.word	0x000103a0


	//   ....[55]....
        /*0c58*/ 	.word	0x000103c0


	//   ....[56]....
        /*0c5c*/ 	.word	0x000116b0


	//   ....[57]....
        /*0c60*/ 	.word	0x00011980


	//   ....[58]....
        /*0c64*/ 	.word	0x000119b0


	//   ....[59]....
        /*0c68*/ 	.word	0x00011a70


	//   ....[60]....
        /*0c6c*/ 	.word	0x000127e0


	//   ....[61]....
        /*0c70*/ 	.word	0x00012800


	//   ....[62]....
        /*0c74*/ 	.word	0x00012810


	//   ....[63]....
        /*0c78*/ 	.word	0x00012820


	//   ....[64]....
        /*0c7c*/ 	.word	0x00012d70


	//   ....[65]....
        /*0c80*/ 	.word	0x00012db0


	//   ....[66]....
        /*0c84*/ 	.word	0x00012de0


	//   ....[67]....
        /*0c88*/ 	.word	0x00012e10


	//   ....[68]....
        /*0c8c*/ 	.word	0x00012e30


	//   ....[69]....
        /*0c90*/ 	.word	0x00012e40


	//   ....[70]....
        /*0c94*/ 	.word	0x00012e80


	//   ....[71]....
        /*0c98*/ 	.word	0x00012eb0


	//   ....[72]....
        /*0c9c*/ 	.word	0x00013360


	//   ....[73]....
        /*0ca0*/ 	.word	0x00013370


	//   ....[74]....
        /*0ca4*/ 	.word	0x000135f0


	//   ....[75]....
        /*0ca8*/ 	.word	0x00013600


	//   ....[76]....
        /*0cac*/ 	.word	0x000140b0


	//   ....[77]....
        /*0cb0*/ 	.word	0x000140e0


	//   ....[78]....
        /*0cb4*/ 	.word	0x00014100


	//   ....[79]....
        /*0cb8*/ 	.word	0x00014130


	//   ....[80]....
        /*0cbc*/ 	.word	0x00014160


	//   ....[81]....
        /*0cc0*/ 	.word	0x00014170


	//   ....[82]....
        /*0cc4*/ 	.word	0x000141a0


	//   ....[83]....
        /*0cc8*/ 	.word	0x000141e0


	//   ....[84]....
        /*0ccc*/ 	.word	0x00014340


	//   ....[85]....
        /*0cd0*/ 	.word	0x00014560


	//   ....[86]....
        /*0cd4*/ 	.word	0x00014590


	//   ....[87]....
        /*0cd8*/ 	.word	0x000145c0


	//   ....[88]....
        /*0cdc*/ 	.word	0x000145f0


	//   ....[89]....
        /*0ce0*/ 	.word	0x00014620


	//   ....[90]....
        /*0ce4*/ 	.word	0x00014650


	//   ....[91]....
        /*0ce8*/ 	.word	0x000147e0


	//   ....[92]....
        /*0cec*/ 	.word	0x00014810


	//   ....[93]....
        /*0cf0*/ 	.word	0x00014840


	//   ....[94]....
        /*0cf4*/ 	.word	0x00014870


	//   ....[95]....
        /*0cf8*/ 	.word	0x000148a0


	//   ....[96]....
        /*0cfc*/ 	.word	0x000148d0


	//   ....[97]....
        /*0d00*/ 	.word	0x00014960


	//   ....[98]....
        /*0d04*/ 	.word	0x00014990


	//   ....[99]....
        /*0d08*/ 	.word	0x000149a0


	//   ....[100]....
        /*0d0c*/ 	.word	0x000149e0


	//   ....[101]....
        /*0d10*/ 	.word	0x00015ec0


	//   ....[102]....
        /*0d14*/ 	.word	0x00017a90


	//   ....[103]....
        /*0d18*/ 	.word	0x00017ab0


	//   ....[104]....
        /*0d1c*/ 	.word	0x00017b40


	//   ....[105]....
        /*0d20*/ 	.word	0x00017b60


	//   ....[106]....
        /*0d24*/ 	.word	0x00017be0


	//   ....[107]....
        /*0d28*/ 	.word	0x00017c00


	//   ....[108]....
        /*0d2c*/ 	.word	0x00017c80


	//   ....[109]....
        /*0d30*/ 	.word	0x00017ca0


	//   ....[110]....
        /*0d34*/ 	.word	0x00017d20


	//   ....[111]....
        /*0d38*/ 	.word	0x00017d40


	//   ....[112]....
        /*0d3c*/ 	.word	0x00017dc0


	//   ....[113]....
        /*0d40*/ 	.word	0x00017de0


	//   ....[114]....
        /*0d44*/ 	.word	0x00017e60


	//   ....[115]....
        /*0d48*/ 	.word	0x00017e80


	//   ....[116]....
        /*0d4c*/ 	.word	0x00017e90


	//   ....[117]....
        /*0d50*/ 	.word	0x00017ea0


	//   ....[118]....
        /*0d54*/ 	.word	0x000187c0


	//   ....[119]....
        /*0d58*/ 	.word	0x000187f0


	//   ....[120]....
        /*0d5c*/ 	.word	0x00018810


	//   ....[121]....
        /*0d60*/ 	.word	0x00018860


	//   ....[122]....
        /*0d64*/ 	.word	0x00018880


	//   ....[123]....
        /*0d68*/ 	.word	0x00018900


	//   ....[124]....
        /*0d6c*/ 	.word	0x00018920


	//   ....[125]....
        /*0d70*/ 	.word	0x000189a0


	//   ....[126]....
        /*0d74*/ 	.word	0x000189c0


	//   ....[127]....
        /*0d78*/ 	.word	0x00018a40


	//   ....[128]....
        /*0d7c*/ 	.word	0x00018a60


	//   ....[129]....
        /*0d80*/ 	.word	0x00018ae0


	//   ....[130]....
        /*0d84*/ 	.word	0x00018b00


	//   ....[131]....
        /*0d88*/ 	.word	0x00018b80


	//   ....[132]....
        /*0d8c*/ 	.word	0x00018ba0


	//   ....[133]....
        /*0d90*/ 	.word	0x00018bb0


	//   ....[134]....
        /*0d94*/ 	.word	0x00018c20


	//   ....[135]....
        /*0d98*/ 	.word	0x00018c70


	//   ....[136]....
        /*0d9c*/ 	.word	0x00018d10


	//   ....[137]....
        /*0da0*/ 	.word	0x00018d40


	//   ....[138]....
        /*0da4*/ 	.word	0x00018d50


	//   ....[139]....
        /*0da8*/ 	.word	0x00018dc0


	//   ....[140]....
        /*0dac*/ 	.word	0x00018dd0


	//   ....[141]....
        /*0db0*/ 	.word	0x00018de0


	//   ....[142]....
        /*0db4*/ 	.word	0x000195d0


	//   ....[143]....
        /*0db8*/ 	.word	0x000195f0


	//   ....[144]....
        /*0dbc*/ 	.word	0x00019660


	//   ....[145]....
        /*0dc0*/ 	.word	0x00019670


	//   ....[146]....
        /*0dc4*/ 	.word	0x000196b0


	//   ....[147]....
        /*0dc8*/ 	.word	0x000196c0


	//   ....[148]....
        /*0dcc*/ 	.word	0x00019700


	//   ....[149]....
        /*0dd0*/ 	.word	0x00019710


	//   ....[150]....
        /*0dd4*/ 	.word	0x00019750


	//   ....[151]....
        /*0dd8*/ 	.word	0x00019760


	//   ....[152]....
        /*0ddc*/ 	.word	0x000197a0


	//   ....[153]....
        /*0de0*/ 	.word	0x000197b0


	//   ....[154]....
        /*0de4*/ 	.word	0x000197f0


	//   ....[155]....
        /*0de8*/ 	.word	0x00019800


	//   ....[156]....
        /*0dec*/ 	.word	0x00019810


	//   ....[157]....
        /*0df0*/ 	.word	0x00019850


	//   ....[158]....
        /*0df4*/ 	.word	0x00019b00


	//   ....[159]....
        /*0df8*/ 	.word	0x00019b30


	//   ....[160]....
        /*0dfc*/ 	.word	0x00019b90


	//   ....[161]....
        /*0e00*/ 	.word	0x00019ba0


	//   ....[162]....
        /*0e04*/ 	.word	0x00019bf0


	//   ....[163]....
        /*0e08*/ 	.word	0x00019c00


	//   ....[164]....
        /*0e0c*/ 	.word	0x00019c50


	//   ....[165]....
        /*0e10*/ 	.word	0x00019c60


	//   ....[166]....
        /*0e14*/ 	.word	0x00019cb0


	//   ....[167]....
        /*0e18*/ 	.word	0x00019cc0


	//   ....[168]....
        /*0e1c*/ 	.word	0x00019d10


	//   ....[169]....
        /*0e20*/ 	.word	0x00019d20


	//   ....[170]....
        /*0e24*/ 	.word	0x00019d70


	//   ....[171]....
        /*0e28*/ 	.word	0x00019d80


	//   ....[172]....
        /*0e2c*/ 	.word	0x00019d90


	//   ....[173]....
        /*0e30*/ 	.word	0x00019dd0


	//   ....[174]....
        /*0e34*/ 	.word	0x0001a3a0


	//   ....[175]....
        /*0e38*/ 	.word	0x0001a3e0


	//   ....[176]....
        /*0e3c*/ 	.word	0x0001a400


	//   ....[177]....
        /*0e40*/ 	.word	0x0001a440


	//   ....[178]....
        /*0e44*/ 	.word	0x0001a460


	//   ....[179]....
        /*0e48*/ 	.word	0x0001a4a0


	//   ....[180]....
        /*0e4c*/ 	.word	0x0001a4c0


	//   ....[181]....
        /*0e50*/ 	.word	0x0001a500


	//   ....[182]....
        /*0e54*/ 	.word	0x0001a520


	//   ....[183]....
        /*0e58*/ 	.word	0x0001a560


	//   ....[184]....
        /*0e5c*/ 	.word	0x0001a580


	//   ....[185]....
        /*0e60*/ 	.word	0x0001a5c0


	//   ....[186]....
        /*0e64*/ 	.word	0x0001a5e0


	//   ....[187]....
        /*0e68*/ 	.word	0x0001a620


	//   ....[188]....
        /*0e6c*/ 	.word	0x0001a640


	//   ....[189]....
        /*0e70*/ 	.word	0x0001a650


	//   ....[190]....
        /*0e74*/ 	.word	0x0001aa00


	//   ....[191]....
        /*0e78*/ 	.word	0x0001aa30


	//   ....[192]....
        /*0e7c*/ 	.word	0x0001aaa0


	//   ....[193]....
        /*0e80*/ 	.word	0x0001aad0


	//   ....[194]....
        /*0e84*/ 	.word	0x0001ab00


	//   ....[195]....
        /*0e88*/ 	.word	0x0001ab30


	//   ....[196]....
        /*0e8c*/ 	.word	0x0001ab60


	//   ....[197]....
        /*0e90*/ 	.word	0x0001ab90


	//   ....[198]....
        /*0e94*/ 	.word	0x0001ad30


	//   ....[199]....
        /*0e98*/ 	.word	0x0001ad60


	//   ....[200]....
        /*0e9c*/ 	.word	0x0001ad90


	//   ....[201]....
        /*0ea0*/ 	.word	0x0001adc0


	//   ....[202]....
        /*0ea4*/ 	.word	0x0001adf0


	//   ....[203]....
        /*0ea8*/ 	.word	0x0001ae20


	//   ....[204]....
        /*0eac*/ 	.word	0x0001aee0


	//   ....[205]....
        /*0eb0*/ 	.word	0x0001af00


	//   ....[206]....
        /*0eb4*/ 	.word	0x0001af20


	//   ....[207]....
        /*0eb8*/ 	.word	0x0001af80


	//   ....[208]....
        /*0ebc*/ 	.word	0x0001b9b0


	//   ....[209]....
        /*0ec0*/ 	.word	0x0001bcd0


	//   ....[210]....
        /*0ec4*/ 	.word	0x0001bd60


	//   ....[211]....
        /*0ec8*/ 	.word	0x0001bdf0


	//   ....[212]....
        /*0ecc*/ 	.word	0x0001be80


	//   ....[213]....
        /*0ed0*/ 	.word	0x0001bf60


	//   ....[214]....
        /*0ed4*/ 	.word	0x0001bff0


	//   ....[215]....
        /*0ed8*/ 	.word	0x0001c090


	//   ....[216]....
        /*0edc*/ 	.word	0x0001c120


	//   ....[217]....
        /*0ee0*/ 	.word	0x0001c210


	//   ....[218]....
        /*0ee4*/ 	.word	0x0001c2a0


	//   ....[219]....
        /*0ee8*/ 	.word	0x0001c340


	//   ....[220]....
        /*0eec*/ 	.word	0x0001c3d0


	//   ....[221]....
        /*0ef0*/ 	.word	0x0001c510


	//   ....[222]....
        /*0ef4*/ 	.word	0x0001c5c0


	//   ....[223]....
        /*0ef8*/ 	.word	0x0001c650


	//   ....[224]....
        /*0efc*/ 	.word	0x0001c6a0


	//   ....[225]....
        /*0f00*/ 	.word	0x0001c6f0


	//   ....[226]....
        /*0f04*/ 	.word	0x0001c780


	//   ....[227]....
        /*0f08*/ 	.word	0x0001c810


	//   ....[228]....
        /*0f0c*/ 	.word	0x0001c860


	//   ....[229]....
        /*0f10*/ 	.word	0x0001c8b0


	//   ....[230]....
        /*0f14*/ 	.word	0x0001c9a0


	//   ....[231]....
        /*0f18*/ 	.word	0x0001ca50


	//   ....[232]....
        /*0f1c*/ 	.word	0x0001caa0


	//   ....[233]....
        /*0f20*/ 	.word	0x0001caf0


	//   ....[234]....
        /*0f24*/ 	.word	0x0001cc80


	//   ....[235]....
        /*0f28*/ 	.word	0x0001ce10


	//   ....[236]....
        /*0f2c*/ 	.word	0x0001ce60


	//   ....[237]....
        /*0f30*/ 	.word	0x0001ceb0


	//   ....[238]....
        /*0f34*/ 	.word	0x0001d170


	//   ....[239]....
        /*0f38*/ 	.word	0x0001d1d0


	//   ....[240]....
        /*0f3c*/ 	.word	0x0001d290


	//   ....[241]....
        /*0f40*/ 	.word	0x0001d300


	//   ....[242]....
        /*0f44*/ 	.word	0x0001d360


	//   ....[243]....
        /*0f48*/ 	.word	0x0001d410


	//   ....[244]....
        /*0f4c*/ 	.word	0x0001d470


	//   ....[245]....
        /*0f50*/ 	.word	0x0001d500


	//   ....[246]....
        /*0f54*/ 	.word	0x0001d580


	//   ....[247]....
        /*0f58*/ 	.word	0x0001d5d0


	//   ....[248]....
        /*0f5c*/ 	.word	0x0001d660


	//   ....[249]....
        /*0f60*/ 	.word	0x0001d6f0


	//   ....[250]....
        /*0f64*/ 	.word	0x0001d790


	//   ....[251]....
        /*0f68*/ 	.word	0x0001d830


	//   ....[252]....
        /*0f6c*/ 	.word	0x0001d890


	//   ....[253]....
        /*0f70*/ 	.word	0x0001d900


	//   ....[254]....
        /*0f74*/ 	.word	0x0001d960


	//   ....[255]....
        /*0f78*/ 	.word	0x0001d9d0


	//   ....[0]....
        /*0f7c*/ 	.word	0x0001da90


	//   ....[1]....
        /*0f80*/ 	.word	0x0001daf0


	//   ....[2]....
        /*0f84*/ 	.word	0x0001dbb0


	//   ....[3]....
        /*0f88*/ 	.word	0x0001de90


	//   ....[4]....
        /*0f8c*/ 	.word	0x0001df80


	//   ....[5]....
        /*0f90*/ 	.word	0x0001e020


	//   ....[6]....
        /*0f94*/ 	.word	0x0001e080


	//   ....[7]....
        /*0f98*/ 	.word	0x0001e170


	//   ....[8]....
        /*0f9c*/ 	.word	0x0001e1e0


	//   ....[9]....
        /*0fa0*/ 	.word	0x0001e2d0


	//   ....[10]....
        /*0fa4*/ 	.word	0x0001e340


	//   ....[11]....
        /*0fa8*/ 	.word	0x0001e430


	//   ....[12]....
        /*0fac*/ 	.word	0x0001e4a0


	//   ....[13]....
        /*0fb0*/ 	.word	0x0001e590


	//   ....[14]....
        /*0fb4*/ 	.word	0x0001e600


	//   ....[15]....
        /*0fb8*/ 	.word	0x0001e6f0


	//   ....[16]....
        /*0fbc*/ 	.word	0x0001e760


	//   ....[17]....
        /*0fc0*/ 	.word	0x0001e850


	//   ....[18]....
        /*0fc4*/ 	.word	0x0001e8c0


	//   ....[19]....
        /*0fc8*/ 	.word	0x0001e9a0


	//   ....[20]....
        /*0fcc*/ 	.word	0x0001ea50


	//   ....[21]....
        /*0fd0*/ 	.word	0x0001eac0


	//   ....[22]....
        /*0fd4*/ 	.word	0x0001eb20


	//   ....[23]....
        /*0fd8*/ 	.word	0x0001ebe0


	//   ....[24]....
        /*0fdc*/ 	.word	0x0001ec40


	//   ....[25]....
        /*0fe0*/ 	.word	0x0001ed40


	//   ....[26]....
        /*0fe4*/ 	.word	0x0001eda0


	//   ....[27]....
        /*0fe8*/ 	.word	0x0001eea0


	//   ....[28]....
        /*0fec*/ 	.word	0x0001ef00


	//   ....[29]....
        /*0ff0*/ 	.word	0x0001f000


	//   ....[30]....
        /*0ff4*/ 	.word	0x0001f060


	//   ....[31]....
        /*0ff8*/ 	.word	0x0001f160


	//   ....[32]....
        /*0ffc*/ 	.word	0x0001f1c0


	//   ....[33]....
        /*1000*/ 	.word	0x0001f2c0


	//   ....[34]....
        /*1004*/ 	.word	0x0001f320


	//   ....[35]....
        /*1008*/ 	.word	0x0001f420


	//   ....[36]....
        /*100c*/ 	.word	0x0001f480


	//   ....[37]....
        /*1010*/ 	.word	0x0001f570


	//   ....[38]....
        /*1014*/ 	.word	0x0001f5d0


	//   ....[39]....
        /*1018*/ 	.word	0x0001f6c0


	//   ....[40]....
        /*101c*/ 	.word	0x0001f720


	//   ....[41]....
        /*1020*/ 	.word	0x0001f7f0


	//   ....[42]....
        /*1024*/ 	.word	0x0001f850


	//   ....[43]....
        /*1028*/ 	.word	0x0001f910


	//   ....[44]....
        /*102c*/ 	.word	0x0001fa50


	//   ....[45]....
        /*1030*/ 	.word	0x0001fb00


	//   ....[46]....
        /*1034*/ 	.word	0x0001fb70


	//   ....[47]....
        /*1038*/ 	.word	0x0001fc40


	//   ....[48]....
        /*103c*/ 	.word	0x0001fca0


	//   ....[49]....
        /*1040*/ 	.word	0x0001fd50


	//   ....[50]....
        /*1044*/ 	.word	0x0001fdb0


	//   ....[51]....
        /*1048*/ 	.word	0x0001fe60


	//   ....[52]....
        /*104c*/ 	.word	0x0001fec0


	//   ....[53]....
        /*1050*/ 	.word	0x0001ff70


	//   ....[54]....
        /*1054*/ 	.word	0x0001ffd0


	//   ....[55]....
        /*1058*/ 	.word	0x00020080


	//   ....[56]....
        /*105c*/ 	.word	0x000200e0


	//   ....[57]....
        /*1060*/ 	.word	0x00020190


	//   ....[58]....
        /*1064*/ 	.word	0x000201f0


	//   ....[59]....
        /*1068*/ 	.word	0x000202a0


	//   ....[60]....
        /*106c*/ 	.word	0x00020390


	//   ....[61]....
        /*1070*/ 	.word	0x00020440


	//   ....[62]....
        /*1074*/ 	.word	0x000204a0


	//   ....[63]....
        /*1078*/ 	.word	0x00020560


	//   ....[64]....
        /*107c*/ 	.word	0x000205c0


	//   ....[65]....
        /*1080*/ 	.word	0x00020680


	//   ....[66]....
        /*1084*/ 	.word	0x000206e0


	//   ....[67]....
        /*1088*/ 	.word	0x000207a0


	//   ....[68]....
        /*108c*/ 	.word	0x00020800


	//   ....[69]....
        /*1090*/ 	.word	0x000208c0


	//   ....[70]....
        /*1094*/ 	.word	0x00020920


	//   ....[71]....
        /*1098*/ 	.word	0x000209e0


	//   ....[72]....
        /*109c*/ 	.word	0x00020a40


	//   ....[73]....
        /*10a0*/ 	.word	0x00020b00


	//   ....[74]....
        /*10a4*/ 	.word	0x00020b60


	//   ....[75]....
        /*10a8*/ 	.word	0x00020c10


	//   ....[76]....
        /*10ac*/ 	.word	0x00020d00


	//   ....[77]....
        /*10b0*/ 	.word	0x00020dc0


	//   ....[78]....
        /*10b4*/ 	.word	0x00020e20


	//   ....[79]....
        /*10b8*/ 	.word	0x00020ed0


	//   ....[80]....
        /*10bc*/ 	.word	0x00020f30


	//   ....[81]....
        /*10c0*/ 	.word	0x00020fe0


	//   ....[82]....
        /*10c4*/ 	.word	0x00021040


	//   ....[83]....
        /*10c8*/ 	.word	0x000210f0


	//   ....[84]....
        /*10cc*/ 	.word	0x00021150


	//   ....[85]....
        /*10d0*/ 	.word	0x00021200


	//   ....[86]....
        /*10d4*/ 	.word	0x00021260


	//   ....[87]....
        /*10d8*/ 	.word	0x00021310


	//   ....[88]....
        /*10dc*/ 	.word	0x00021370


	//   ....[89]....
        /*10e0*/ 	.word	0x00021420


	//   ....[90]....
        /*10e4*/ 	.word	0x00021480


	//   ....[91]....
        /*10e8*/ 	.word	0x00021520


	//   ....[92]....
        /*10ec*/ 	.word	0x000215b0


	//   ....[93]....
        /*10f0*/ 	.word	0x00021650


	//   ....[94]....
        /*10f4*/ 	.word	0x000217c0


	//   ....[95]....
        /*10f8*/ 	.word	0x00021830


	//   ....[96]....
        /*10fc*/ 	.word	0x000218a0


	//   ....[97]....
        /*1100*/ 	.word	0x00021910


	//   ....[98]....
        /*1104*/ 	.word	0x00021980


	//   ....[99]....
        /*1108*/ 	.word	0x00021a00


	//   ....[100]....
        /*110c*/ 	.word	0x00021a80


	//   ....[101]....
        /*1110*/ 	.word	0x00021b10


	//   ....[102]....
        /*1114*/ 	.word	0x00021b80


	//   ....[103]....
        /*1118*/ 	.word	0x00021bf0


	//   ....[104]....
        /*111c*/ 	.word	0x00021c60


	//   ....[105]....
        /*1120*/ 	.word	0x00021ce0


	//   ....[106]....
        /*1124*/ 	.word	0x00021d50


	//   ....[107]....
        /*1128*/ 	.word	0x00021e00


	//   ....[108]....
        /*112c*/ 	.word	0x00021e50


	//   ....[109]....
        /*1130*/ 	.word	0x00021ee0


	//   ....[110]....
        /*1134*/ 	.word	0x00022010


	//----- nvinfo : EIATTR_REG_RECONFIG
	.align		4
.L_321:
        /*1138*/ 	.byte	0x01, 0x54
	.zero		2


	//----- nvinfo : EIATTR_SYSCALL_OFFSETS
	.align		4
        /*113c*/ 	.byte	0x04, 0x46
        /*113e*/ 	.short	(.L_323 - .L_322)


	//   ....[0]....
.L_322:
        /*1140*/ 	.word	0x00001b60


	//   ....[1]....
        /*1144*/ 	.word	0x00001cb0


	//   ....[2]....
        /*1148*/ 	.word	0x000061f0


	//   ....[3]....
        /*114c*/ 	.word	0x00006510


	//   ....[4]....
        /*1150*/ 	.word	0x000170e0


	//   ....[5]....
        /*1154*/ 	.word	0x00017230


	//   ....[6]....
        /*1158*/ 	.word	0x00017320


	//   ....[7]....
        /*115c*/ 	.word	0x000182d0


	//----- nvinfo : EIATTR_MBARRIER_INSTR_OFFSETS
	.align		4
.L_323:
        /*1160*/ 	.byte	0x04, 0x39
        /*1162*/ 	.short	(.L_325 - .L_324)


	//   ....[0]....
.L_324:
        /*1164*/ 	.word	0x00000250
        /*1168*/ 	.word	0x000000ff
        /*116c*/ 	.word	0x00016800
        /*1170*/ 	.short	0x0100
        /*1172*/ 	.byte	0x08
	.zero		1


	//   ....[1]....
        /*1174*/ 	.word	0x00000260
        /*1178*/ 	.word	0x000000ff
        /*117c*/ 	.word	0x00016820
        /*1180*/ 	.short	0x0100
        /*1182*/ 	.byte	0x08
	.zero		1


	//   ....[2]....
        /*1184*/ 	.word	0x00000350
        /*1188*/ 	.word	0x000000ff
        /*118c*/ 	.word	0x00016830
        /*1190*/ 	.short	0x0100
        /*1192*/ 	.byte	0x08
	.zero		1


	//   ....[3]....
        /*1194*/ 	.word	0x00000360
        /*1198*/ 	.word	0x000000ff
        /*119c*/ 	.word	0x00016840
        /*11a0*/ 	.short	0x0100
        /*11a2*/ 	.byte	0x08
	.zero		1


	//   ....[4]....
        /*11a4*/ 	.word	0x00000370
        /*11a8*/ 	.word	0x000000ff
        /*11ac*/ 	.word	0x00016838
        /*11b0*/ 	.short	0x0100
        /*11b2*/ 	.byte	0x08
	.zero		1


	//   ....[5]....
        /*11b4*/ 	.word	0x00000380
        /*11b8*/ 	.word	0x000000ff
        /*11bc*/ 	.word	0x00016848
        /*11c0*/ 	.short	0x0100
        /*11c2*/ 	.byte	0x08
	.zero		1


	//   ....[6]....
        /*11c4*/ 	.word	0x000004b0
        /*11c8*/ 	.word	0x000000ff
        /*11cc*/ 	.word	0x00016850
        /*11d0*/ 	.short	0x0100
        /*11d2*/ 	.byte	0x08
	.zero		1


	//   ....[7]....
        /*11d4*/ 	.word	0x000004c0
        /*11d8*/ 	.word	0x000000ff
        /*11dc*/ 	.word	0x00016860
        /*11e0*/ 	.short	0x0100
        /*11e2*/ 	.byte	0x08
	.zero		1


	//   ....[8]....
        /*11e4*/ 	.word	0x000004d0
        /*11e8*/ 	.word	0x000000ff
        /*11ec*/ 	.word	0x00016858
        /*11f0*/ 	.short	0x0100
        /*11f2*/ 	.byte	0x08
	.zero		1


	//   ....[9]....
        /*11f4*/ 	.word	0x000004e0
        /*11f8*/ 	.word	0x000000ff
        /*11fc*/ 	.word	0x00016868
        /*1200*/ 	.short	0x0100
        /*1202*/ 	.byte	0x08
	.zero		1


	//   ....[10]....
        /*1204*/ 	.word	0x000005d0
        /*1208*/ 	.word	0x000000ff
        /*120c*/ 	.word	0x00016870
        /*1210*/ 	.short	0x0100
        /*1212*/ 	.byte	0x06
	.zero		1


	//   ....[11]....
        /*1214*/ 	.word	0x000005e0
        /*1218*/ 	.word	0x000000ff
        /*121c*/ 	.word	0x00016880
        /*1220*/ 	.short	0x0100
        /*1222*/ 	.byte	0x06
	.zero		1


	//   ....[12]....
        /*1224*/ 	.word	0x000005f0
        /*1228*/ 	.word	0x000000ff
        /*122c*/ 	.word	0x00016878
        /*1230*/ 	.short	0x0100
        /*1232*/ 	.byte	0x06
	.zero		1


	//   ....[13]....
        /*1234*/ 	.word	0x00000600
        /*1238*/ 	.word	0x000000ff
        /*123c*/ 	.word	0x00016888
        /*1240*/ 	.short	0x0100
        /*1242*/ 	.byte	0x06
	.zero		1


	//   ....[14]....
        /*1244*/ 	.word	0x00000730
        /*1248*/ 	.word	0x000000ff
        /*124c*/ 	.word	0x00016890
        /*1250*/ 	.short	0x0100
        /*1252*/ 	.byte	0x08
	.zero		1


	//   ....[15]....
        /*1254*/ 	.word	0x00000740
        /*1258*/ 	.word	0x000000ff
        /*125c*/ 	.word	0x000168a0
        /*1260*/ 	.short	0x0100
        /*1262*/ 	.byte	0x08
	.zero		1


	//   ....[16]....
        /*1264*/ 	.word	0x00000750
        /*1268*/ 	.word	0x000000ff
        /*126c*/ 	.word	0x00016898
        /*1270*/ 	.short	0x0100
        /*1272*/ 	.byte	0x08
	.zero		1


	//   ....[17]....
        /*1274*/ 	.word	0x00000760
        /*1278*/ 	.word	0x000000ff
        /*127c*/ 	.word	0x000168a8
        /*1280*/ 	.short	0x0100
        /*1282*/ 	.byte	0x08
	.zero		1


	//   ....[18]....
        /*1284*/ 	.word	0x00000890
        /*1288*/ 	.word	0x000000ff
        /*128c*/ 	.word	0x000168b0
        /*1290*/ 	.short	0x0100
        /*1292*/ 	.byte	0x08
	.zero		1


	//   ....[19]....
        /*1294*/ 	.word	0x000008a0
        /*1298*/ 	.word	0x000000ff
        /*129c*/ 	.word	0x000168c0
        /*12a0*/ 	.short	0x0100
        /*12a2*/ 	.byte	0x08
	.zero		1


	//   ....[20]....
        /*12a4*/ 	.word	0x000008b0
        /*12a8*/ 	.word	0x000000ff
        /*12ac*/ 	.word	0x000168b8
        /*12b0*/ 	.short	0x0100
        /*12b2*/ 	.byte	0x08
	.zero		1


	//   ....[21]....
        /*12b4*/ 	.word	0x000008c0
        /*12b8*/ 	.word	0x000000ff
        /*12bc*/ 	.word	0x000168c8
        /*12c0*/ 	.short	0x0100
        /*12c2*/ 	.byte	0x08
	.zero		1


	//   ....[22]....
        /*12c4*/ 	.word	0x00002da0
        /*12c8*/ 	.word	0x00000044
        /*12cc*/ 	.word	0x00016890
        /*12d0*/ 	.short	0x010a
        /*12d2*/ 	.byte	0x3f
	.zero		1


	//   ....[23]....
        /*12d4*/ 	.word	0x000040f0
        /*12d8*/ 	.word	0x00000044
        /*12dc*/ 	.word	0x00016890
        /*12e0*/ 	.short	0x010a
        /*12e2*/ 	.byte	0x3f
	.zero		1


	//   ....[24]....
        /*12e4*/ 	.word	0x00005120
        /*12e8*/ 	.word	0x00000044
        /*12ec*/ 	.word	0x00016890
        /*12f0*/ 	.short	0x010a
        /*12f2*/ 	.byte	0x3f
	.zero		1


	//   ....[25]....
        /*12f4*/ 	.word	0x000055b0
        /*12f8*/ 	.word	0x00000004
        /*12fc*/ 	.word	0x00000000
        /*1300*/ 	.short	0x0101
        /*1302*/ 	.byte	0x3f
	.zero		1


	//   ....[26]....
        /*1304*/ 	.word	0x000055f0
        /*1308*/ 	.word	0x00000044
        /*130c*/ 	.word	0x000168b0
        /*1310*/ 	.short	0x010a
        /*1312*/ 	.byte	0x3f
	.zero		1


	//   ....[27]....
        /*1314*/ 	.word	0x00005a10
        /*1318*/ 	.word	0x00000044
        /*131c*/ 	.word	0x00000000
        /*1320*/ 	.short	0x0101
        /*1322*/ 	.byte	0x3f
	.zero		1


	//   ....[28]....
        /*1324*/ 	.word	0x00006290
        /*1328*/ 	.word	0x00000002
        /*132c*/ 	.word	0x00016800
        /*1330*/ 	.short	0x010a
        /*1332*/ 	.byte	0x3f
	.zero		1


	//   ....[29]....
        /*1334*/ 	.word	0x000062e0
        /*1338*/ 	.word	0x00000002
        /*133c*/ 	.word	0x00016800
        /*1340*/ 	.short	0x010a
        /*1342*/ 	.byte	0x3f
	.zero		1


	//   ....[30]....
        /*1344*/ 	.word	0x00006de0
        /*1348*/ 	.word	0x00000002
        /*134c*/ 	.word	0x00016800
        /*1350*/ 	.short	0x010a
        /*1352*/ 	.byte	0x3f
	.zero		1


	//   ....[31]....
        /*1354*/ 	.word	0x000082f0
        /*1358*/ 	.word	0x00000002
        /*135c*/ 	.word	0x00016800
        /*1360*/ 	.short	0x010a
        /*1362*/ 	.byte	0x3f
	.zero		1


	//   ....[32]....
        /*1364*/ 	.word	0x000091e0
        /*1368*/ 	.word	0x00000000
        /*136c*/ 	.word	0x00016830
        /*1370*/ 	.short	0x010a
        /*1372*/ 	.byte	0x3f
	.zero		1


	//   ....[33]....
        /*1374*/ 	.word	0x00009290
        /*1378*/ 	.word	0x00000000
        /*137c*/ 	.word	0x00016830
        /*1380*/ 	.short	0x010a
        /*1382*/ 	.byte	0x3f
	.zero		1


	//   ....[34]....
        /*1384*/ 	.word	0x0000af90
        /*1388*/ 	.word	0x00000004
        /*138c*/ 	.word	0x00000000
        /*1390*/ 	.short	0x0101
        /*1392*/ 	.byte	0x3f
	.zero		1


	//   ....[35]....
        /*1394*/ 	.word	0x0000bd80
        /*1398*/ 	.word	0x00000005
        /*139c*/ 	.word	0x00016830
        /*13a0*/ 	.short	0x010a
        /*13a2*/ 	.byte	0x3f
	.zero		1


	//   ....[36]....
        /*13a4*/ 	.word	0x0000bdd0
        /*13a8*/ 	.word	0x00000005
        /*13ac*/ 	.word	0x00016830
        /*13b0*/ 	.short	0x010a
        /*13b2*/ 	.byte	0x3f
	.zero		1


	//   ....[37]....
        /*13b4*/ 	.word	0x0000c120
        /*13b8*/ 	.word	0x00000005
        /*13bc*/ 	.word	0x00016850
        /*13c0*/ 	.short	0x010a
        /*13c2*/ 	.byte	0x3f
	.zero		1


	//   ....[38]....
        /*13c4*/ 	.word	0x0000c160
        /*13c8*/ 	.word	0x00000005
        /*13cc*/ 	.word	0x00016850
        /*13d0*/ 	.short	0x010a
        /*13d2*/ 	.byte	0x3f
	.zero		1


	//   ....[39]....
        /*13d4*/ 	.word	0x0000e140
        /*13d8*/ 	.word	0x00000037
        /*13dc*/ 	.word	0x00000000
        /*13e0*/ 	.short	0x0101
        /*13e2*/ 	.byte	0x3f
	.zero		1


	//   ....[40]....
        /*13e4*/ 	.word	0x0000e940
        /*13e8*/ 	.word	0x0000000d
        /*13ec*/ 	.word	0x00000000
        /*13f0*/ 	.short	0x0101
        /*13f2*/ 	.byte	0x3f
	.zero		1


	//   ....[41]....
        /*13f4*/ 	.word	0x0000eee0
        /*13f8*/ 	.word	0x00000005
        /*13fc*/ 	.word	0x00016830
        /*1400*/ 	.short	0x010a
        /*1402*/ 	.byte	0x3f
	.zero		1


	//   ....[42]....
        /*1404*/ 	.word	0x0000ef30
        /*1408*/ 	.word	0x00000005
        /*140c*/ 	.word	0x00016830
        /*1410*/ 	.short	0x010a
        /*1412*/ 	.byte	0x3f
	.zero		1


	//   ....[43]....
        /*1414*/ 	.word	0x0000f250
        /*1418*/ 	.word	0x00000005
        /*141c*/ 	.word	0x00016850
        /*1420*/ 	.short	0x010a
        /*1422*/ 	.byte	0x3f
	.zero		1


	//   ....[44]....
        /*1424*/ 	.word	0x0000f290
        /*1428*/ 	.word	0x00000005
        /*142c*/ 	.word	0x00016850
        /*1430*/ 	.short	0x010a
        /*1432*/ 	.byte	0x3f
	.zero		1


	//   ....[45]....
        /*1434*/ 	.word	0x0000f930
        /*1438*/ 	.word	0x00000005
        /*143c*/ 	.word	0x00000000
        /*1440*/ 	.short	0x0101
        /*1442*/ 	.byte	0x3f
	.zero		1


	//   ....[46]....
        /*1444*/ 	.word	0x000110e0
        /*1448*/ 	.word	0x0000000d
        /*144c*/ 	.word	0x00000000
        /*1450*/ 	.short	0x0101
        /*1452*/ 	.byte	0x3f
	.zero		1


	//   ....[47]....
        /*1454*/ 	.word	0x000115b0
        /*1458*/ 	.word	0x0000000d
        /*145c*/ 	.word	0x00016850
        /*1460*/ 	.short	0x010a
        /*1462*/ 	.byte	0x3f
	.zero		1


	//   ....[48]....
        /*1464*/ 	.word	0x00011620
        /*1468*/ 	.word	0x0000000d
        /*146c*/ 	.word	0x00016850
        /*1470*/ 	.short	0x010a
        /*1472*/ 	.byte	0x3f
	.zero		1


	//   ....[49]....
        /*1474*/ 	.word	0x00011bc0
        /*1478*/ 	.word	0x00000002
        /*147c*/ 	.word	0x00000000
        /*1480*/ 	.short	0x0101
        /*1482*/ 	.byte	0x3f
	.zero		1


	//   ....[50]....
        /*1484*/ 	.word	0x00012c90
        /*1488*/ 	.word	0x00000000
        /*148c*/ 	.word	0x00000000
        /*1490*/ 	.short	0x0101
        /*1492*/ 	.byte	0x3f
	.zero		1


	//   ....[51]....
        /*1494*/ 	.word	0x00013180
        /*1498*/ 	.word	0x00000004
        /*149c*/ 	.word	0x00000000
        /*14a0*/ 	.short	0x0101
        /*14a2*/ 	.byte	0x3f
	.zero		1


	//   ....[52]....
        /*14a4*/ 	.word	0x00015fa0
        /*14a8*/ 	.word	0x00000010
        /*14ac*/ 	.word	0x00016820
        /*14b0*/ 	.short	0x010a
        /*14b2*/ 	.byte	0x3f
	.zero		1


	//   ....[53]....
        /*14b4*/ 	.word	0x00016060
        /*14b8*/ 	.word	0x00000006
        /*14bc*/ 	.word	0x000168a0
        /*14c0*/ 	.short	0x010a
        /*14c2*/ 	.byte	0x3f
	.zero		1


	//   ....[54]....
        /*14c4*/ 	.word	0x000162a0
        /*14c8*/ 	.word	0x00000006
        /*14cc*/ 	.word	0x000168c0
        /*14d0*/ 	.short	0x010a
        /*14d2*/ 	.byte	0x3f
	.zero		1


	//   ....[55]....
        /*14d4*/ 	.word	0x00016630
        /*14d8*/ 	.word	0x00000006
        /*14dc*/ 	.word	0x000168a0
        /*14e0*/ 	.short	0x010a
        /*14e2*/ 	.byte	0x3f
	.zero		1


	//   ....[56]....
        /*14e4*/ 	.word	0x00016850
        /*14e8*/ 	.word	0x00000006
        /*14ec*/ 	.word	0x000168c0
        /*14f0*/ 	.short	0x010a
        /*14f2*/ 	.byte	0x3f
	.zero		1


	//   ....[57]....
        /*14f4*/ 	.word	0x000177f0
        /*14f8*/ 	.word	0x00000003
        /*14fc*/ 	.word	0x00016840
        /*1500*/ 	.short	0x010a
        /*1502*/ 	.byte	0x3f
	.zero		1


	//   ....[58]....
        /*1504*/ 	.word	0x00017fa0
        /*1508*/ 	.word	0x00000003
        /*150c*/ 	.word	0x00016830
        /*1510*/ 	.short	0x0107
        /*1512*/ 	.byte	0x3f
	.zero		1


	//   ....[59]....
        /*1514*/ 	.word	0x00018070
        /*1518*/ 	.word	0x00000003
        /*151c*/ 	.word	0x00016830
        /*1520*/ 	.short	0x0101
        /*1522*/ 	.byte	0x3f
	.zero		1


	//   ....[60]....
        /*1524*/ 	.word	0x00018ec0
        /*1528*/ 	.word	0x00000010
        /*152c*/ 	.word	0x00016800
        /*1530*/ 	.short	0x0107
        /*1532*/ 	.byte	0x3f
	.zero		1


	//   ....[61]....
        /*1534*/ 	.word	0x00018fb0
        /*1538*/ 	.word	0x00000010
        /*153c*/ 	.word	0x00016800
        /*1540*/ 	.short	0x0101
        /*1542*/ 	.byte	0x3f
	.zero		1


	//   ....[62]....
        /*1544*/ 	.word	0x00018fd0
        /*1548*/ 	.word	0x00000010
        /*154c*/ 	.word	0x00016820
        /*1550*/ 	.short	0x010a
        /*1552*/ 	.byte	0x3f
	.zero		1


	//   ....[63]....
        /*1554*/ 	.word	0x000193a0
        /*1558*/ 	.word	0x00000005
        /*155c*/ 	.word	0x00016840
        /*1560*/ 	.short	0x010a
        /*1562*/ 	.byte	0x3f
	.zero		1


	//   ....[64]....
        /*1564*/ 	.word	0x000198d0
        /*1568*/ 	.word	0x00000005
        /*156c*/ 	.word	0x00016830
        /*1570*/ 	.short	0x0107
        /*1572*/ 	.byte	0x3f
	.zero		1


	//   ....[65]....
        /*1574*/ 	.word	0x00019990
        /*1578*/ 	.word	0x00000005
        /*157c*/ 	.word	0x00016830
        /*1580*/ 	.short	0x0101
        /*1582*/ 	.byte	0x3f
	.zero		1


	//   ....[66]....
        /*1584*/ 	.word	0x000199f0
        /*1588*/ 	.word	0x00000005
        /*158c*/ 	.word	0x00016860
        /*1590*/ 	.short	0x010a
        /*1592*/ 	.byte	0x3f
	.zero		1


	//   ....[67]....
        /*1594*/ 	.word	0x00019ec0
        /*1598*/ 	.word	0x00000005
        /*159c*/ 	.word	0x00016850
        /*15a0*/ 	.short	0x0107
        /*15a2*/ 	.byte	0x3f
	.zero		1


	//   ....[68]....
        /*15a4*/ 	.word	0x0001a040
        /*15a8*/ 	.word	0x00000005
        /*15ac*/ 	.word	0x00016850
        /*15b0*/ 	.short	0x0101
        /*15b2*/ 	.byte	0x3f
	.zero		1


	//   ....[69]....
        /*15b4*/ 	.word	0x0001a260
        /*15b8*/ 	.word	0x00000000
        /*15bc*/ 	.word	0x00016860
        /*15c0*/ 	.short	0x010a
        /*15c2*/ 	.byte	0x3f
	.zero		1


	//   ....[70]....
        /*15c4*/ 	.word	0x0001a700
        /*15c8*/ 	.word	0x00000000
        /*15cc*/ 	.word	0x00016850
        /*15d0*/ 	.short	0x0107
        /*15d2*/ 	.byte	0x3f
	.zero		1


	//   ....[71]....
        /*15d4*/ 	.word	0x0001a7d0
        /*15d8*/ 	.word	0x00000000
        /*15dc*/ 	.word	0x00016850
        /*15e0*/ 	.short	0x0101
        /*15e2*/ 	.byte	0x3f
	.zero		1


	//   ....[72]....
        /*15e4*/ 	.word	0x0001b930
        /*15e8*/ 	.word	0x00000005
        /*15ec*/ 	.word	0x00016820
        /*15f0*/ 	.short	0x010a
        /*15f2*/ 	.byte	0x3f
	.zero		1


	//   ....[73]....
        /*15f4*/ 	.word	0x0001baa0
        /*15f8*/ 	.word	0x00000003
        /*15fc*/ 	.word	0x00016840
        /*1600*/ 	.short	0x010a
        /*1602*/ 	.byte	0x3f
	.zero		1


	//   ....[74]....
        /*1604*/ 	.word	0x0001bb40
        /*1608*/ 	.word	0x00000005
        /*160c*/ 	.word	0x00016840
        /*1610*/ 	.short	0x010a
        /*1612*/ 	.byte	0x3f
	.zero		1


	//   ....[75]....
        /*1614*/ 	.word	0x0001bb80
        /*1618*/ 	.word	0x00000003
        /*161c*/ 	.word	0x00016860
        /*1620*/ 	.short	0x010a
        /*1622*/ 	.byte	0x3f
	.zero		1


	//   ....[76]....
        /*1624*/ 	.word	0x0001bbc0
        /*1628*/ 	.word	0x00000005
        /*162c*/ 	.word	0x00016860
        /*1630*/ 	.short	0x010a
        /*1632*/ 	.byte	0x3f
	.zero		1


	//   ....[77]....
        /*1634*/ 	.word	0x0001bc20
        /*1638*/ 	.word	0x00000044
        /*163c*/ 	.word	0x00016890
        /*1640*/ 	.short	0x010a
        /*1642*/ 	.byte	0x3f
	.zero		1


	//   ....[78]....
        /*1644*/ 	.word	0x0001beb0
        /*1648*/ 	.word	0x00000044
        /*164c*/ 	.word	0x00016890
        /*1650*/ 	.short	0x010a
        /*1652*/ 	.byte	0x3f
	.zero		1


	//   ....[79]....
        /*1654*/ 	.word	0x0001c160
        /*1658*/ 	.word	0x00000044
        /*165c*/ 	.word	0x00016890
        /*1660*/ 	.short	0x010a
        /*1662*/ 	.byte	0x3f
	.zero		1


	//   ....[80]....
        /*1664*/ 	.word	0x0001c410
        /*1668*/ 	.word	0x00000044
        /*166c*/ 	.word	0x000168b0
        /*1670*/ 	.short	0x010a
        /*1672*/ 	.byte	0x3f
	.zero		1


	//   ....[81]....
        /*1674*/ 	.word	0x0001c8e0
        /*1678*/ 	.word	0x00000002
        /*167c*/ 	.word	0x00016800
        /*1680*/ 	.short	0x010a
        /*1682*/ 	.byte	0x3f
	.zero		1


	//   ....[82]....
        /*1684*/ 	.word	0x0001cee0
        /*1688*/ 	.word	0x00000002
        /*168c*/ 	.word	0x00016800
        /*1690*/ 	.short	0x010a
        /*1692*/ 	.byte	0x3f
	.zero		1


	//   ....[83]....
        /*1694*/ 	.word	0x0001cf30
        /*1698*/ 	.word	0x00000000
        /*169c*/ 	.word	0x00016830
        /*16a0*/ 	.short	0x010a
        /*16a2*/ 	.byte	0x3f
	.zero		1


	//   ....[84]....
        /*16a4*/ 	.word	0x0001cf80
        /*16a8*/ 	.word	0x00000005
        /*16ac*/ 	.word	0x00016830
        /*16b0*/ 	.short	0x010a
        /*16b2*/ 	.byte	0x3f
	.zero		1


	//   ....[85]....
        /*16b4*/ 	.word	0x0001cfd0
        /*16b8*/ 	.word	0x00000005
        /*16bc*/ 	.word	0x00016850
        /*16c0*/ 	.short	0x010a
        /*16c2*/ 	.byte	0x3f
	.zero		1


	//   ....[86]....
        /*16c4*/ 	.word	0x0001d020
        /*16c8*/ 	.word	0x00000005
        /*16cc*/ 	.word	0x00016830
        /*16d0*/ 	.short	0x010a
        /*16d2*/ 	.byte	0x3f
	.zero		1


	//   ....[87]....
        /*16d4*/ 	.word	0x0001d070
        /*16d8*/ 	.word	0x00000005
        /*16dc*/ 	.word	0x00016850
        /*16e0*/ 	.short	0x010a
        /*16e2*/ 	.byte	0x3f
	.zero		1


	//   ....[88]....
        /*16e4*/ 	.word	0x0001d0c0
        /*16e8*/ 	.word	0x0000000d
        /*16ec*/ 	.word	0x00016850
        /*16f0*/ 	.short	0x010a
        /*16f2*/ 	.byte	0x3f
	.zero		1


	//   ....[89]....
        /*16f4*/ 	.word	0x0001dc70
        /*16f8*/ 	.word	0x00000010
        /*16fc*/ 	.word	0x00016820
        /*1700*/ 	.short	0x010a
        /*1702*/ 	.byte	0x3f
	.zero		1


	//   ....[90]....
        /*1704*/ 	.word	0x0001dcc0
        /*1708*/ 	.word	0x00000006
        /*170c*/ 	.word	0x000168a0
        /*1710*/ 	.short	0x010a
        /*1712*/ 	.byte	0x3f
	.zero		1


	//   ....[91]....
        /*1714*/ 	.word	0x0001dd10
        /*1718*/ 	.word	0x00000006
        /*171c*/ 	.word	0x000168c0
        /*1720*/ 	.short	0x010a
        /*1722*/ 	.byte	0x3f
	.zero		1


	//   ....[92]....
        /*1724*/ 	.word	0x0001dd60
        /*1728*/ 	.word	0x00000006
        /*172c*/ 	.word	0x000168a0
        /*1730*/ 	.short	0x010a
        /*1732*/ 	.byte	0x3f
	.zero		1


	//   ....[93]....
        /*1734*/ 	.word	0x0001ddb0
        /*1738*/ 	.word	0x00000006
        /*173c*/ 	.word	0x000168c0
        /*1740*/ 	.short	0x010a
        /*1742*/ 	.byte	0x3f
	.zero		1


	//   ....[94]....
        /*1744*/ 	.word	0x0001ded0
        /*1748*/ 	.word	0x00000003
        /*174c*/ 	.word	0x00016840
        /*1750*/ 	.short	0x010a
        /*1752*/ 	.byte	0x3f
	.zero		1


	//   ....[95]....
        /*1754*/ 	.word	0x0001f950
        /*1758*/ 	.word	0x00000010
        /*175c*/ 	.word	0x00016820
        /*1760*/ 	.short	0x010a
        /*1762*/ 	.byte	0x3f
	.zero		1


	//   ....[96]....
        /*1764*/ 	.word	0x0001f9a0
        /*1768*/ 	.word	0x00000005
        /*176c*/ 	.word	0x00016840
        /*1770*/ 	.short	0x010a
        /*1772*/ 	.byte	0x3f
	.zero		1


	//   ....[97]....
        /*1774*/ 	.word	0x000202e0
        /*1778*/ 	.word	0x00000005
        /*177c*/ 	.word	0x00016860
        /*1780*/ 	.short	0x010a
        /*1782*/ 	.byte	0x3f
	.zero		1


	//   ....[98]....
        /*1784*/ 	.word	0x00020c50
        /*1788*/ 	.word	0x00000000
        /*178c*/ 	.word	0x00016860
        /*1790*/ 	.short	0x010a
        /*1792*/ 	.byte	0x3f
	.zero		1


	//   ....[99]....
        /*1794*/ 	.word	0x00021f30
        /*1798*/ 	.word	0x00000005
        /*179c*/ 	.word	0x00016820
        /*17a0*/ 	.short	0x010a
        /*17a2*/ 	.byte	0x3f
	.zero		1


	//   ....[100]....
        /*17a4*/ 	.word	0x000220d0
        /*17a8*/ 	.word	0x00000003
        /*17ac*/ 	.word	0x00016840
        /*17b0*/ 	.short	0x010a
        /*17b2*/ 	.byte	0x3f
	.zero		1


	//   ....[101]....
        /*17b4*/ 	.word	0x00022120
        /*17b8*/ 	.word	0x00000005
        /*17bc*/ 	.word	0x00016840
        /*17c0*/ 	.short	0x010a
        /*17c2*/ 	.byte	0x3f
	.zero		1


	//   ....[102]....
        /*17c4*/ 	.word	0x00022170
        /*17c8*/ 	.word	0x00000003
        /*17cc*/ 	.word	0x00016860
        /*17d0*/ 	.short	0x010a
        /*17d2*/ 	.byte	0x3f
	.zero		1


	//----- nvinfo : EIATTR_NUM_MBARRIERS
	.align		4
.L_325:
        /*17d4*/ 	.byte	0x03, 0x38
        /*17d6*/ 	.short	0x0016


	//----- nvinfo : EIATTR_EXIT_INSTR_OFFSETS
	.align		4
        /*17d8*/ 	.byte	0x04, 0x1c
        /*17da*/ 	.short	(.L_327 - .L_326)


	//   ....[0]....
.L_326:
        /*17dc*/ 	.word	0x0001bc10


	//----- nvinfo : EIATTR_MAX_THREADS
	.align		4
.L_327:
        /*17e0*/ 	.byte	0x04, 0x05
        /*17e2*/ 	.short	(.L_329 - .L_328)
.L_328:
        /*17e4*/ 	.word	0x00000200
        /*17e8*/ 	.word	0x00000001
        /*17ec*/ 	.word	0x00000001


	//----- nvinfo : EIATTR_CRS_STACK_SIZE
	.align		4
.L_329:
        /*17f0*/ 	.byte	0x04, 0x1e
        /*17f2*/ 	.short	(.L_331 - .L_330)
.L_330:
        /*17f4*/ 	.word	0x00000000


	//----- nvinfo : EIATTR_CBANK_PARAM_SIZE
	.align		4
.L_331:
        /*17f8*/ 	.byte	0x03, 0x19
        /*17fa*/ 	.short	0x0af0


	//----- nvinfo : EIATTR_PARAM_CBANK
	.align		4
        /*17fc*/ 	.byte	0x04, 0x0a
        /*17fe*/ 	.short	(.L_333 - .L_332)
	.align		4
.L_332:
        /*1800*/ 	.word	index@(.nv.constant0._ZN7cutlass13device_kernelIN5flash11enable_sm90INS1_16FlashAttnFwdSm90INS1_25CollectiveMainloopFwdSm90ILi2EN4cute5tupleIJNS5_1CILi1EEES8_S8_EEENS6_IJNS7_ILi192EEENS7_ILi128EEENS7_ILi64EEEEEELi64ENS_6half_tEfNS_4arch4Sm90ELb1ELb0ELb1ELb1ELb1ELb1ELb0ELb1ELb1ELb1ELb1ELb0EEENS1_21CollectiveEpilogueFwdINS6_IJSA_SC_SB_EEES9_SE_SG_Li384ELb1ELb1ELb1ELb0EEENS1_36VarlenDynamicPersistentTileSchedulerILi192ELi128ELi384ELi128ELb1ELb1ELb1ELb1ELb1ELb1EEEEEEEEEvNT_6ParamsE)
        /*1804*/ 	.short	0x0210
        /*1806*/ 	.short	0x0af0


	//----- nvinfo : EIATTR_SW_WAR
	.align		4
.L_333:
        /*1808*/ 	.byte	0x04, 0x36
        /*180a*/ 	.short	(.L_335 - .L_334)
.L_334:
        /*180c*/ 	.word	0x00000008
.L_335:


//--------------------- .nv.callgraph             --------------------------
	.section	.nv.callgraph,"",@"SHT_CUDA_CALLGRAPH"
	.align	4
	.sectionentsize	8
	.align		4
        /*0000*/ 	.word	0x00000000
	.align		4
        /*0004*/ 	.word	0xffffffff
	.align		4
        /*0008*/ 	.word	index@(_ZN7cutlass13device_kernelIN5flash11enable_sm90INS1_16FlashAttnFwdSm90INS1_25CollectiveMainloopFwdSm90ILi2EN4cute5tupleIJNS5_1CILi1EEES8_S8_EEENS6_IJNS7_ILi192EEENS7_ILi128EEENS7_ILi64EEEEEELi64ENS_6half_tEfNS_4arch4Sm90ELb0ELb0ELb1ELb0ELb1ELb0ELb0ELb1ELb1ELb1ELb1ELb0EEENS1_21CollectiveEpilogueFwdINS6_IJSA_SC_SB_EEES9_SE_SG_Li384ELb0ELb1ELb1ELb0EEENS1_19SingleTileSchedulerILb0ELb1ELb1ELi192EEEEEEEEEvNT_6ParamsE)
	.align		4
        /*000c*/ 	.word	index@(__assertfail)
	.align		4
        /*0010*/ 	.word	index@(_ZN7cutlass13device_kernelIN5flash11enable_sm90INS1_16FlashAttnFwdSm90INS1_25CollectiveMainloopFwdSm90ILi2EN4cute5tupleIJNS5_1CILi1EEES8_S8_EEENS6_IJNS7_ILi192EEENS7_ILi128EEENS7_ILi64EEEEEELi64ENS_6half_tEfNS_4arch4Sm90ELb0ELb0ELb1ELb1ELb1ELb0ELb0ELb1ELb1ELb1ELb1ELb0EEENS1_21CollectiveEpilogueFwdINS6_IJSA_SC_SB_EEES9_SE_SG_Li384ELb1ELb1ELb1ELb0EEENS1_36VarlenDynamicPersistentTileSchedulerILi192ELi128ELi384ELi128ELb1ELb1ELb1ELb0ELb1ELb1EEEEEEEEEvNT_6ParamsE)
	.align		4
        /*0014*/ 	.word	index@(__assertfail)
	.align		4
        /*0018*/ 	.word	index@(_ZN7cutlass13device_kernelIN5flash11enable_sm90INS1_16FlashAttnFwdSm90INS1_25CollectiveMainloopFwdSm90ILi2EN4cute5tupleIJNS5_1CILi1EEES8_S8_EEENS6_IJNS7_ILi192EEENS7_ILi128EEENS7_ILi64EEEEEELi64ENS_6half_tEfNS_4arch4Sm90ELb0ELb0ELb1ELb1ELb1ELb1ELb0ELb1ELb1ELb1ELb1ELb0EEENS1_21CollectiveEpilogueFwdINS6_IJSA_SC_SB_EEES9_SE_SG_Li384ELb1ELb1ELb1ELb0EEENS1_36VarlenDynamicPersistentTileSchedulerILi192ELi128ELi384ELi128ELb1ELb1ELb1ELb0ELb1ELb1EEEEEEEEEvNT_6ParamsE)
	.align		4
        /*001c*/ 	.word	index@(__assertfail)
	.align		4
        /*0020*/ 	.word	index@(_ZN7cutlass13device_kernelIN5flash11enable_sm90INS1_16FlashAttnFwdSm90INS1_25CollectiveMainloopFwdSm90ILi2EN4cute5tupleIJNS5_1CILi1EEES8_S8_EEENS6_IJNS7_ILi192EEENS7_ILi128EEENS7_ILi64EEEEEELi64ENS_6half_tEfNS_4arch4Sm90ELb0ELb1ELb1ELb0ELb1ELb0ELb0ELb1ELb1ELb1ELb1ELb0EEENS1_21CollectiveEpilogueFwdINS6_IJSA_SC_SB_EEES9_SE_SG_Li384ELb0ELb1ELb1ELb0EEENS1_19SingleTileSchedulerILb0ELb1ELb1ELi192EEEEEEEEEvNT_6ParamsE)
	.align		4
        /*0024*/ 	.word	index@(__assertfail)
	.align		4
        /*0028*/ 	.word	index@(_ZN7cutlass13device_kernelIN5flash11enable_sm90INS1_16FlashAttnFwdSm90INS1_25CollectiveMainloopFwdSm90ILi2EN4cute5tupleIJNS5_1CILi1EEES8_S8_EEENS6_IJNS7_ILi192EEENS7_ILi128EEENS7_ILi64EEEEEELi64ENS_6half_tEfNS_4arch4Sm90ELb0ELb1ELb1ELb1ELb1ELb0ELb0ELb1ELb1ELb1ELb1ELb0EEENS1_21CollectiveEpilogueFwdINS6_IJSA_SC_SB_EEES9_SE_SG_Li384ELb1ELb1ELb1ELb0EEENS1_36VarlenDynamicPersistentTileSchedulerILi192ELi128ELi384ELi128ELb1ELb1ELb1ELb1ELb0ELb1EEEEEEEEEvNT_6ParamsE)
	.align		4
        /*002c*/ 	.word	index@(__assertfail)
	.align		4
        /*0030*/ 	.word	index@(_ZN7cutlass13device_kernelIN5flash11enable_sm90INS1_16FlashAttnFwdSm90INS1_25CollectiveMainloopFwdSm90ILi2EN4cute5tupleIJNS5_1CILi1EEES8_S8_EEENS6_IJNS7_ILi192EEENS7_ILi128EEENS7_ILi64EEEEEELi64ENS_6half_tEfNS_4arch4Sm90ELb0ELb1ELb1ELb1ELb1ELb1ELb0ELb1ELb1ELb1ELb1ELb0EEENS1_21CollectiveEpilogueFwdINS6_IJSA_SC_SB_EEES9_SE_SG_Li384ELb1ELb1ELb1ELb0EEENS1_36VarlenDynamicPersistentTileSchedulerILi192ELi128ELi384ELi128ELb1ELb1ELb1ELb1ELb0ELb1EEEEEEEEEvNT_6ParamsE)
	.align		4
        /*0034*/ 	.word	index@(__assertfail)
	.align		4
        /*0038*/ 	.word	index@(_ZN7cutlass13device_kernelIN5flash11enable_sm90INS1_16FlashAttnFwdSm90INS1_25CollectiveMainloopFwdSm90ILi2EN4cute5tupleIJNS5_1CILi1EEES8_S8_EEENS6_IJNS7_ILi192EEENS7_ILi128EEENS7_ILi64EEEEEELi64ENS_6half_tEfNS_4arch4Sm90ELb1ELb0ELb1ELb0ELb1ELb0ELb0ELb1ELb1ELb1ELb1ELb0EEENS1_21CollectiveEpilogueFwdINS6_IJSA_SC_SB_EEES9_SE_SG_Li384ELb0ELb1ELb1ELb0EEENS1_19SingleTileSchedulerILb0ELb1ELb1ELi192EEEEEEEEEvNT_6ParamsE)
	.align		4
        /*003c*/ 	.word	index@(__assertfail)
	.align		4
        /*0040*/ 	.word	index@(_ZN7cutlass13device_kernelIN5flash11enable_sm90INS1_16FlashAttnFwdSm90INS1_25CollectiveMainloopFwdSm90ILi2EN4cute5tupleIJNS5_1CILi1EEES8_S8_EEENS6_IJNS7_ILi192EEENS7_ILi128EEENS7_ILi64EEEEEELi64ENS_6half_tEfNS_4arch4Sm90ELb1ELb0ELb1ELb1ELb1ELb0ELb0ELb1ELb1ELb1ELb1ELb0EEENS1_21CollectiveEpilogueFwdINS6_IJSA_SC_SB_EEES9_SE_SG_Li384ELb1ELb1ELb1ELb0EEENS1_36VarlenDynamicPersistentTileSchedulerILi192ELi128ELi384ELi128ELb1ELb1ELb1ELb1ELb1ELb1EEEEEEEEEvNT_6ParamsE)
	.align		4
        /*0044*/ 	.word	index@(__assertfail)
	.align		4
        /*0048*/ 	.word	index@(_ZN7cutlass13device_kernelIN5flash11enable_sm90INS1_16FlashAttnFwdSm90INS1_25CollectiveMainloopFwdSm90ILi2EN4cute5tupleIJNS5_1CILi1EEES8_S8_EEENS6_IJNS7_ILi192EEENS7_ILi128EEENS7_ILi64EEEEEELi64ENS_6half_tEfNS_4arch4Sm90ELb1ELb0ELb1ELb1ELb1ELb1ELb0ELb1ELb1ELb1ELb1ELb0EEENS1_21CollectiveEpilogueFwdINS6_IJSA_SC_SB_EEES9_SE_SG_Li384ELb1ELb1ELb1ELb0EEENS1_36VarlenDynamicPersistentTileSchedulerILi192ELi128ELi384ELi128ELb1ELb1ELb1ELb1ELb1ELb1EEEEEEEEEvNT_6ParamsE)
	.align		4
        /*004c*/ 	.word	index@(__assertfail)
	.align		4
        /*0050*/ 	.word	0x00000000
	.align		4
        /*0054*/ 	.word	0xfffffffe
	.align		4
        /*0058*/ 	.word	0x00000000
	.align		4
        /*005c*/ 	.word	0xfffffffd
	.align		4
        /*0060*/ 	.word	0x00000000
	.align		4
        /*0064*/ 	.word	0xfffffffc


//--------------------- .nv.constant4             --------------------------
	.section	.nv.constant4,"a",@progbits
	.align	8
	.align		8
.nv.constant4:
        /*0000*/ 	.dword	__assertfail
	.align		8
        /*0008*/ 	.dword	__unnamed_1
	.align		8
        /*0010*/ 	.dword	__unnamed_2
	.align		8
        /*0018*/ 	.dword	__unnamed_3
	.align		8
        /*0020*/ 	.dword	__unnamed_4
	.align		8
        /*0028*/ 	.dword	__unnamed_5
	.align		8
        /*0030*/ 	.dword	_ZN85_INTERNAL_0ae2b1d6_49_flash_fwd_hdim64_fp16_paged_split_softcap_sm90_cu_3fbc093a_36314cuda3std3__45__cpo5beginE
	.align		8
        /*0038*/ 	.dword	_ZN85_INTERNAL_0ae2b1d6_49_flash_fwd_hdim64_fp16_paged_split_softcap_sm90_cu_3fbc093a_36314cuda3std3__45__cpo3endE
	.align		8
        /*0040*/ 	.dword	_ZN85_INTERNAL_0ae2b1d6_49_flash_fwd_hdim64_fp16_paged_split_softcap_sm90_cu_3fbc093a_36314cuda3std3__45__cpo6cbeginE
	.align		8
        /*0048*/ 	.dword	_ZN85_INTERNAL_0ae2b1d6_49_flash_fwd_hdim64_fp16_paged_split_softcap_sm90_cu_3fbc093a_36314cuda3std3__45__cpo4cendE
	.align		8
        /*0050*/ 	.dword	_ZN85_INTERNAL_0ae2b1d6_49_flash_fwd_hdim64_fp16_paged_split_softcap_sm90_cu_3fbc093a_36314cuda3std3__487_GLOBAL__N__0ae2b1d6_49_flash_fwd_hdim64_fp16_paged_split_softcap_sm90_cu_3fbc093a_36316ignoreE
	.align		8
        /*0058*/ 	.dword	_ZN85_INTERNAL_0ae2b1d6_49_flash_fwd_hdim64_fp16_paged_split_softcap_sm90_cu_3fbc093a_36314cuda3std3__419piecewise_constructE
	.align		8
        /*0060*/ 	.dword	_ZN85_INTERNAL_0ae2b1d6_49_flash_fwd_hdim64_fp16_paged_split_softcap_sm90_cu_3fbc093a_36314cuda3std3__48in_placeE
	.align		8
        /*0068*/ 	.dword	_ZN85_INTERNAL_0ae2b1d6_49_flash_fwd_hdim64_fp16_paged_split_softcap_sm90_cu_3fbc093a_36314cuda3std6ranges3__45__cpo4swapE
	.align		8
        /*0070*/ 	.dword	_ZN85_INTERNAL_0ae2b1d6_49_flash_fwd_hdim64_fp16_paged_split_softcap_sm90_cu_3fbc093a_36314cuda3std6ranges3__45__cpo9iter_moveE
	.align		8
        /*0078*/ 	.dword	_ZN85_INTERNAL_0ae2b1d6_49_flash_fwd_hdim64_fp16_paged_split_softcap_sm90_cu_3fbc093a_36314cute7productE
	.align		8
        /*0080*/ 	.dword	_ZN85_INTERNAL_0ae2b1d6_49_flash_fwd_hdim64_fp16_paged_split_softcap_sm90_cu_3fbc093a_36314cute1_E
	.align		8
        /*0088*/ 	.dword	$str$23
	.align		8
        /*0090*/ 	.dword	$str$24


//--------------------- .text._ZN7cutlass13device_kernelIN5flash11enable_sm90INS1_16FlashAttnFwdSm90INS1_25CollectiveMainloopFwdSm90ILi2EN4cute5tupleIJNS5_1CILi1EEES8_S8_EEENS6_IJNS7_ILi192EEENS7_ILi128EEENS7_ILi64EEEEEELi64ENS_6half_tEfNS_4arch4Sm90ELb0ELb0ELb1ELb0ELb1ELb0ELb0ELb1ELb1ELb1ELb1ELb0EEENS1_21CollectiveEpilogueFwdINS6_IJSA_SC_SB_EEES9_SE_SG_Li384ELb0ELb1ELb1ELb0EEENS1_19SingleTileSchedulerILb0ELb1ELb1ELi192EEEEEEEEEvNT_6ParamsE --------------------------
	.section	.text._ZN7cutlass13device_kernelIN5flash11enable_sm90INS1_16FlashAttnFwdSm90INS1_25CollectiveMainloopFwdSm90ILi2EN4cute5tupleIJNS5_1CILi1EEES8_S8_EEENS6_IJNS7_ILi192EEENS7_ILi128EEENS7_ILi64EEEEEELi64ENS_6half_tEfNS_4arch4Sm90ELb0ELb0ELb1ELb0ELb1ELb0ELb0ELb1ELb1ELb1ELb1ELb0EEENS1_21CollectiveEpilogueFwdINS6_IJSA_SC_SB_EEES9_SE_SG_Li384ELb0ELb1ELb1ELb0EEENS1_19SingleTileSchedulerILb0ELb1ELb1ELi192EEEEEEEEEvNT_6ParamsE,"ax",@progbits
	.align	128
.text._ZN7cutlass13device_kernelIN5flash11enable_sm90INS1_16FlashAttnFwdSm90INS1_25CollectiveMainloopFwdSm90ILi2EN4cute5tupleIJNS5_1CILi1EEES8_S8_EEENS6_IJNS7_ILi192EEENS7_ILi128EEENS7_ILi64EEEEEELi64ENS_6half_tEfNS_4arch4Sm90ELb0ELb0ELb1ELb0ELb1ELb0ELb0ELb1ELb1ELb1ELb1ELb0EEENS1_21CollectiveEpilogueFwdINS6_IJSA_SC_SB_EEES9_SE_SG_Li384ELb0ELb1ELb1ELb0EEENS1_19SingleTileSchedulerILb0ELb1ELb1ELi192EEEEEEEEEvNT_6ParamsE:
        .type           _ZN7cutlass13device_kernelIN5flash11enable_sm90INS1_16FlashAttnFwdSm90INS1_25CollectiveMainloopFwdSm90ILi2EN4cute5tupleIJNS5_1CILi1EEES8_S8_EEENS6_IJNS7_ILi192EEENS7_ILi128EEENS7_ILi64EEEEEELi64ENS_6half_tEfNS_4arch4Sm90ELb0ELb0ELb1ELb0ELb1ELb0ELb0ELb1ELb1ELb1ELb1ELb0EEENS1_21CollectiveEpilogueFwdINS6_IJSA_SC_SB_EEES9_SE_SG_Li384ELb0ELb1ELb1ELb0EEENS1_19SingleTileSchedulerILb0ELb1ELb1ELi192EEEEEEEEEvNT_6ParamsE,@function
        .size           _ZN7cutlass13device_kernelIN5flash11enable_sm90INS1_16FlashAttnFwdSm90INS1_25CollectiveMainloopFwdSm90ILi2EN4cute5tupleIJNS5_1CILi1EEES8_S8_EEENS6_IJNS7_ILi192EEENS7_ILi128EEENS7_ILi64EEEEEELi64ENS_6half_tEfNS_4arch4Sm90ELb0ELb0ELb1ELb0ELb1ELb0ELb0ELb1ELb1ELb1ELb1ELb0EEENS1_21CollectiveEpilogueFwdINS6_IJSA_SC_SB_EEES9_SE_SG_Li384ELb0ELb1ELb1ELb0EEENS1_19SingleTileSchedulerILb0ELb1ELb1ELi192EEEEEEEEEvNT_6ParamsE,(.L_x_3166 - _ZN7cutlass13device_kernelIN5flash11enable_sm90INS1_16FlashAttnFwdSm90INS1_25CollectiveMainloopFwdSm90ILi2EN4cute5tupleIJNS5_1CILi1EEES8_S8_EEENS6_IJNS7_ILi192EEENS7_ILi128EEENS7_ILi64EEEEEELi64ENS_6half_tEfNS_4arch4Sm90ELb0ELb0ELb1ELb0ELb1ELb0ELb0ELb1ELb1ELb1ELb1ELb0EEENS1_21CollectiveEpilogueFwdINS6_IJSA_SC_SB_EEES9_SE_SG_Li384ELb0ELb1ELb1ELb0EEENS1_19SingleTileSchedulerILb0ELb1ELb1ELi192EEEEEEEEEvNT_6ParamsE)
        .other          _ZN7cutlass13device_kernelIN5flash11enable_sm90INS1_16FlashAttnFwdSm90INS1_25CollectiveMainloopFwdSm90ILi2EN4cute5tupleIJNS5_1CILi1EEES8_S8_EEENS6_IJNS7_ILi192EEENS7_ILi128EEENS7_ILi64EEEEEELi64ENS_6half_tEfNS_4arch4Sm90ELb0ELb0ELb1ELb0ELb1ELb0ELb0ELb1ELb1ELb1ELb1ELb0EEENS1_21CollectiveEpilogueFwdINS6_IJSA_SC_SB_EEES9_SE_SG_Li384ELb0ELb1ELb1ELb0EEENS1_19SingleTileSchedulerILb0ELb1ELb1ELi192EEEEEEEEEvNT_6ParamsE,@"STO_CUDA_ENTRY STV_DEFAULT"
_ZN7cutlass13device_kernelIN5flash11enable_sm90INS1_16FlashAttnFwdSm90INS1_25CollectiveMainloopFwdSm90ILi2EN4cute5tupleIJNS5_1CILi1EEES8_S8_EEENS6_IJNS7_ILi192EEENS7_ILi128EEENS7_ILi64EEEEEELi64ENS_6half_tEfNS_4arch4Sm90ELb0ELb0ELb1ELb0ELb1ELb0ELb0ELb1ELb1ELb1ELb1ELb0EEENS1_21CollectiveEpilogueFwdINS6_IJSA_SC_SB_EEES9_SE_SG_Li384ELb0ELb1ELb1ELb0EEENS1_19SingleTileSchedulerILb0ELb1ELb1ELi192EEEEEEEEEvNT_6ParamsE:
[----:B------:R-:W0:Y:S02]  /*0000*/  LDC R1, c[0x0][0x28] ;  /* 0x00000a00ff017b82 */ /* 0x000e240000000800 */
[----:B0-----:R-:W-:Y:S01]  /*0010*/  VIADD R1, R1, 0xfffffff8 ;  /* 0xfffffff801017836 */ /* 0x001fe20000000000 */
[----:B------:R-:W0:Y:S01]  /*0020*/  S2R R22, SR_TID.X ;  /* 0x0000000000167919 */ /* 0x000e220000002100 */
[----:B------:R-:W-:Y:S01]  /*0030*/  ELECT P0, URZ, PT ;  /* 0x00000000003f782f */ /* 0x000fe20003800000 */
[----:B------:R-:W-:Y:S01]  /*0040*/  UMOV UR4, 0x80 ;  /* 0x0000008000047882 */ /* 0x000fe20000000000 */
[----:B------:R-:W-:Y:S01]  /*0050*/  UMOV UR7, 0x180 ;  /* 0x0000018000077882 */ /* 0x000fe20000000000 */
[--C-:B0-----:R-:W-:Y:S02]  /*0060*/  SHF.R.U32.HI R0, RZ, 0x5, R22.reuse ;  /* 0x00000005ff007819 */ /* 0x101fe40000011616 */
[----:B------:R-:W-:-:S03]  /*0070*/  SHF.R.U32.HI R16, RZ, 0x7, R22 ;  /* 0x00000007ff107819 */ /* 0x000fc60000011616 */
[----:B------:R-:W0:Y:S04]  /*0080*/  SHFL.IDX PT, R2, R0, RZ, 0x1f ;  /* 0x00001fff00027589 */ /* 0x000e2800000e0000 */
[----:B------:R1:W2:Y:S01]  /*0090*/  SHFL.IDX PT, R3, R16, RZ, 0x1f ;  /* 0x00001fff10037589 */ /* 0x0002a200000e0000 */
[C---:B0-----:R-:W-:Y:S02]  /*00a0*/  ISETP.NE.OR P0, PT, R2.reuse, RZ, !P0 ;  /* 0x000000ff0200720c */ /* 0x041fe40004705670 */
[----:B------:R-:W-:-:S11]  /*00b0*/  ISETP.NE.AND P1, PT, R2, RZ, PT ;  /* 0x000000ff0200720c */ /* 0x000fd60003f25270 */
[----:B------:R-:W-:Y:S01]  /*00c0*/  VOTEU.ALL UP0, P0 ;  /* 0x00000000003f7886 */ /* 0x000fe20000000000 */
[----:B------:R-:W-:-:S04]  /*00d0*/  VOTEU.ALL UP1, P0 ;  /* 0x00000000003f7886 */ /* 0x000fc80000020000 */
[----:B------:R-:W0:Y:S01]  /*00e0*/  @!UP0 S2UR UR8, SR_CgaCtaId ;  /* 0x00000000000889c3 */ /* 0x000e220000008800 */
[----:B------:R-:W-:Y:S01]  /*00f0*/  @!UP0 UMOV UR6, 0x400 ;  /* 0x0000040000068882 */ /* 0x000fe20000000000 */
[----:B------:R-:W-:-:S04]  /*0100*/  @!UP0 UIADD3 UR4, -UR4, 0x100000, URZ ;  /* 0x0010000004048890 */ /* 0x000fc8000fffe13f */
[----:B------:R-:W-:Y:S02]  /*0110*/  @!UP0 USHF.L.U32 UR5, UR4, 0xb, URZ ;  /* 0x0000000b04058899 */ /* 0x000fe4000800063f */
[----:B------:R-:W-:Y:S02]  /*0120*/  @!UP0 USHF.L.U32 UR4, UR4, 0x1, URZ ;  /* 0x0000000104048899 */ /* 0x000fe4000800063f */
[----:B0-----:R-:W-:Y:S02]  /*0130*/  @!UP0 ULEA UR8, UR8, UR6, 0x18 ;  /* 0x0000000608088291 */ /* 0x001fe4000f8ec03f */
[----:B------:R-:W-:-:S04]  /*0140*/  @!UP0 UIADD3 UR6, -UR7, 0x100000, URZ ;  /* 0x0010000007068890 */ /* 0x000fc8000fffe13f */
[----:B------:R-:W-:Y:S02]  /*0150*/  @!UP0 USHF.L.U32 UR7, UR6, 0xb, URZ ;  /* 0x0000000b06078899 */ /* 0x000fe4000800063f */
[----:B------:R-:W-:Y:S01]  /*0160*/  @!UP0 USHF.L.U32 UR6, UR6, 0x1, URZ ;  /* 0x0000000106068899 */ /* 0x000fe2000800063f */
[----:B------:R-:W-:-:S05]  /*0170*/  VOTEU.ALL UP0, P0 ;  /* 0x00000000003f7886 */ /* 0x000fca0000000000 */
[----:B------:R1:W0:Y:S06]  /*0180*/  @!UP0 SYNCS.EXCH.64 URZ, [UR8+0x16800], UR4 ;  /* 0x01680004083f85b2 */ /* 0x00022c0008000100 */
[----:B------:R1:W3:Y:S02]  /*0190*/  @!UP1 SYNCS.EXCH.64 URZ, [UR8+0x16820], UR6 ;  /* 0x01682006083f95b2 */ /* 0x0002e40008000100 */
[----:B-12---:R-:W-:Y:S05]  /*01a0*/  @P1 BRA `(.L_x_0) ;  /* 0x0000000000481947 */ /* 0x006fea0003800000 */
[----:B------:R-:W1:Y:S01]  /*01b0*/  S2UR UR5, SR_CgaCtaId ;  /* 0x00000000000579c3 */ /* 0x000e620000008800 */
[----:B------:R-:W-:Y:S01]  /*01c0*/  UMOV UR4, 0x400 ;  /* 0x0000040000047882 */ /* 0x000fe20000000000 */
[----:B------:R-:W-:Y:S01]  /*01d0*/  UMOV UR6, 0x80 ;  /* 0x0000008000067882 */ /* 0x000fe20000000000 */
[----:B------:R-:W-:Y:S01]  /*01e0*/  UMOV UR7, 0x180 ;  /* 0x0000018000077882 */ /* 0x000fe20000000000 */
[----:B------:R-:W-:Y:S01]  /*01f0*/  ELECT P0, URZ, PT ;  /* 0x00000000003f782f */ /* 0x000fe20003800000 */
[----:B-1----:R-:W-:Y:S02]  /*0200*/  ULEA UR8, UR5, UR4, 0x18 ;  /* 0x0000000405087291 */ /* 0x002fe4000f8ec03f */
[----:B------:R-:W-:-:S04]  /*0210*/  UIADD3 UR4, -UR6, 0x100000, URZ ;  /* 0x0010000006047890 */ /* 0x000fc8000fffe13f */
[----:B------:R-:W-:Y:S02]  /*0220*/  USHF.L.U32 UR5, UR4, 0xb, URZ ;  /* 0x0000000b04057899 */ /* 0x000fe4000800063f */
[----:B------:R-:W-:Y:S02]  /*0230*/  USHF.L.U32 UR4, UR4, 0x1, URZ ;  /* 0x0000000104047899 */ /* 0x000fe4000800063f */
[----:B------:R-:W-:-:S04]  /*0240*/  UIADD3 UR6, -UR7, 0x100000, URZ ;  /* 0x0010000007067890 */ /* 0x000fc8000fffe13f */
[----:B------:R-:W-:Y:S02]  /*0250*/  USHF.L.U32 UR7, UR6, 0xb, URZ ;  /* 0x0000000b06077899 */ /* 0x000fe4000800063f */
[----:B------:R-:W-:Y:S01]  /*0260*/  USHF.L.U32 UR6, UR6, 0x1, URZ ;  /* 0x0000000106067899 */ /* 0x000fe2000800063f */
[----:B------:R-:W1:Y:S03]  /*0270*/  FENCE.VIEW.ASYNC.S ;  /* 0x00000000000073c6 */ /* 0x000e660000000000 */
[----:B-1----:R1:W2:Y:S08]  /*0280*/  SYNCS.EXCH.64 URZ, [UR8+0x16830], UR4 ;  /* 0x01683004083f75b2 */ /* 0x0022b00008000100 */
[----:B------:R1:W4:Y:S01]  /*0290*/  SYNCS.EXCH.64 URZ, [UR8+0x16840], UR6 ;  /* 0x01684006083f75b2 */ /* 0x0003220008000100 */
[----:B------:R1:W0:Y:S01]  /*02a0*/  SYNCS.EXCH.64 URZ, [UR8+0x16838], UR4 ;  /* 0x01683804083f75b2 */ /* 0x0002220008000100 */
[----:B------:R1:W0:Y:S01]  /*02b0*/  SYNCS.EXCH.64 URZ, [UR8+0x16848], UR6 ;  /* 0x01684806083f75b2 */ /* 0x0002220008000100 */
[----:B------:R-:W-:Y:S01]  /*02c0*/  NOP ;  /* 0x0000000000007918 */ /* 0x000fe20000000000 */
.L_x_0:
[----:B------:R-:W5:Y:S01]  /*02d0*/  SHFL.IDX PT, R2, R0, RZ, 0x1f ;  /* 0x00001fff00027589 */ /* 0x000f6200000e0000 */
[----:B------:R-:W-:Y:S01]  /*02e0*/  NOP ;  /* 0x0000000000007918 */ /* 0x000fe20000000000 */
[----:B-----5:R-:W-:-:S13]  /*02f0*/  ISETP.NE.AND P0, PT, R2, RZ, PT ;  /* 0x000000ff0200720c */ /* 0x020fda0003f05270 */
[----:B------:R-:W-:Y:S05]  /*0300*/  @P0 BRA `(.L_x_1) ;  /* 0x0000000000480947 */ /* 0x000fea0003800000 */
[----:B-1----:R-:W1:Y:S01]  /*0310*/  S2UR UR5, SR_CgaCtaId ;  /* 0x00000000000579c3 */ /* 0x002e620000008800 */
        /* <DEDUP_REMOVED lines=12> */
[----:B-1----:R1:W0:Y:S08]  /*03e0*/  SYNCS.EXCH.64 URZ, [UR8+0x16850], UR4 ;  /* 0x01685004083f75b2 */ /* 0x0022300008000100 */
[----:B------:R1:W0:Y:S01]  /*03f0*/  SYNCS.EXCH.64 URZ, [UR8+0x16860], UR6 ;  /* 0x01686006083f75b2 */ /* 0x0002220008000100 */
[----:B------:R1:W0:Y:S01]  /*0400*/  SYNCS.EXCH.64 URZ, [UR8+0x16858], UR4 ;  /* 0x01685804083f75b2 */ /* 0x0002220008000100 */
[----:B------:R1:W0:Y:S01]  /*0410*/  SYNCS.EXCH.64 URZ, [UR8+0x16868], UR6 ;  /* 0x01686806083f75b2 */ /* 0x0002220008000100 */
[----:B------:R-:W-:Y:S01]  /*0420*/  NOP ;  /* 0x0000000000007918 */ /* 0x000fe20000000000 */
.L_x_1:
[----:B------:R-:W5:Y:S01]  /*0430*/  SHFL.IDX PT, R2, R0, RZ, 0x1f ;  /* 0x00001fff00027589 */ /* 0x000f6200000e0000 */
[----:B------:R-:W-:Y:S01]  /*0440*/  NOP ;  /* 0x0000000000007918 */ /* 0x000fe20000000000 */
[----:B-----5:R-:W-:-:S13]  /*0450*/  ISETP.NE.AND P0, PT, R2, RZ, PT ;  /* 0x000000ff0200720c */ /* 0x020fda0003f05270 */
[----:B------:R-:W-:Y:S05]  /*0460*/  @P0 BRA `(.L_x_2) ;  /* 0x0000000000380947 */ /* 0x000fea0003800000 */
[----:B-1----:R-:W1:Y:S01]  /*0470*/  S2UR UR5, SR_CgaCtaId ;  /* 0x00000000000579c3 */ /* 0x002e620000008800 */
[----:B------:R-:W-:Y:S01]  /*0480*/  UMOV UR4, 0x400 ;  /* 0x0000040000047882 */ /* 0x000fe20000000000 */
[----:B------:R-:W-:Y:S01]  /*0490*/  UMOV UR7, 0x80 ;  /* 0x0000008000077882 */ /* 0x000fe20000000000 */
[----:B------:R-:W-:Y:S01]  /*04a0*/  ELECT P0, URZ, PT ;  /* 0x00000000003f782f */ /* 0x000fe20003800000 */
[----:B-1----:R-:W-:Y:S02]  /*04b0*/  ULEA UR6, UR5, UR4, 0x18 ;  /* 0x0000000405067291 */ /* 0x002fe4000f8ec03f */
[----:B------:R-:W-:-:S04]  /*04c0*/  UIADD3 UR4, -UR7, 0x100000, URZ ;  /* 0x0010000007047890 */ /* 0x000fc8000fffe13f */
[----:B------:R-:W-:Y:S02]  /*04d0*/  USHF.L.U32 UR5, UR4, 0xb, URZ ;  /* 0x0000000b04057899 */ /* 0x000fe4000800063f */
[----:B------:R-:W-:Y:S01]  /*04e0*/  USHF.L.U32 UR4, UR4, 0x1, URZ ;  /* 0x0000000104047899 */ /* 0x000fe2000800063f */
[----:B------:R-:W1:Y:S11]  /*04f0*/  FENCE.VIEW.ASYNC.S ;  /* 0x00000000000073c6 */ /* 0x000e760000000000 */
[----:B-1----:R1:W0:Y:S01]  /*0500*/  SYNCS.EXCH.64 URZ, [UR6+0x16870], UR4 ;  /* 0x01687004063f75b2 */ /* 0x0022220008000100 */
[----:B------:R1:W0:Y:S01]  /*0510*/  SYNCS.EXCH.64 URZ, [UR6+0x16880], UR4 ;  /* 0x01688004063f75b2 */ /* 0x0002220008000100 */
[----:B------:R1:W0:Y:S01]  /*0520*/  SYNCS.EXCH.64 URZ, [UR6+0x16878], UR4 ;  /* 0x01687804063f75b2 */ /* 0x0002220008000100 */
[----:B------:R1:W0:Y:S01]  /*0530*/  SYNCS.EXCH.64 URZ, [UR6+0x16888], UR4 ;  /* 0x01688804063f75b2 */ /* 0x0002220008000100 */
[----:B------:R-:W-:Y:S01]  /*0540*/  NOP ;  /* 0x0000000000007918 */ /* 0x000fe20000000000 */
.L_x_2:
        /* <DEDUP_REMOVED lines=22> */
.L_x_3:
[----:B------:R-:W5:Y:S01]  /*06b0*/  SHFL.IDX PT, R2, R0, RZ, 0x1f ;  /* 0x00001fff00027589 */ /* 0x000f6200000e0000 */
[----:B------:R-:W-:Y:S01]  /*06c0*/  R2UR UR9, R3 ;  /* 0x00000000030972ca */ /* 0x000fe200000e0000 */
        /* <DEDUP_REMOVED lines=21> */
.L_x_4:
[----:B------:R-:W-:Y:S01]  /*0820*/  UISETP.NE.AND UP0, UPT, UR9, URZ, UPT ;  /* 0x0000003f0900728c */ /* 0x000fe2000bf05270 */
[----:B------:R-:W-:Y:S01]  /*0830*/  NOP ;  /* 0x0000000000007918 */ /* 0x000fe20000000000 */
[----:B------:R-:W-:Y:S01]  /*0840*/  UMOV UR41, 0x1 ;  /* 0x0000000100297882 */ /* 0x000fe20000000000 */
[----:B------:R-:W-:Y:S01]  /*0850*/  ULDC.64 UR38, c[0x0][0x208] ;  /* 0x0000820000267ab9 */ /* 0x000fe20000000a00 */
[----:B------:R-:W-:Y:S01]  /*0860*/  USEL UR41, UR41, 0x2, !UP0 ;  /* 0x0000000229297887 */ /* 0x000fe2000c000000 */
[----:B------:R-:W-:Y:S01]  /*0870*/  BSSY B6, `(.L_x_5) ;  /* 0x0000ad3000067945 */ /* 0x000fe20003800000 */
[----:B0-234-:R-:W-:Y:S01]  /*0880*/  BAR.SYNC.DEFER_BLOCKING 0x0 ;  /* 0x0000000000007b1d */ /* 0x01dfe20000010000 */
[----:B------:R-:W-:-:S13]  /*0890*/  PLOP3.LUT P0, PT, PT, PT, UP0, 0x80, 0x0 ;  /* 0x000000000000781c */ /* 0x000fda0003f0f008 */
[----:B------:R-:W-:Y:S05]  /*08a0*/  @!P0 BRA `(.L_x_6) ;  /* 0x0000007000548947 */ /* 0x000fea0003800000 */
.L_x_7:
[----:B------:R-:W-:-:S08]  /*08b0*/  NOP ;  /* 0x0000000000007918 */ /* 0x000fd00000000000 */
[----:B------:R-:W0:Y:S02]  /*08c0*/  USETMAXREG.TRY_ALLOC.CTAPOOL UP0, 0xa0 ;  /* 0x000000a0000079c8 */ /* 0x000e240008000600 */
[----:B0-----:R-:W-:-:S13]  /*08d0*/  PLOP3.LUT P0, PT, PT, PT, UP0, 0x80, 0x0 ;  /* 0x000000000000781c */ /* 0x001fda0003f0f008 */
[----:B------:R-:W-:Y:S05]  /*08e0*/  @!P0 BRA `(.L_x_7) ;  /* 0xfffffffc00f08947 */ /* 0x000fea000383ffff */
[----:B-1----:R-:W0:Y:S01]  /*08f0*/  S2UR UR6, SR_CTAID.Y ;  /* 0x00000000000679c3 */ /* 0x002e220000002600 */
[----:B------:R-:W-:Y:S01]  /*0900*/  LOP3.LUT R0, R22, 0xffffff80, RZ, 0xc0, !PT ;  /* 0xffffff8016007812 */ /* 0x000fe200078ec0ff */
[----:B------:R-:W-:Y:S02]  /*0910*/  ULDC UR7, c[0x0][0xc50] ;  /* 0x0003140000077ab9 */ /* 0x000fe40000000800 */
[----:B------:R-:W-:-:S04]  /*0920*/  UISETP.NE.AND UP0, UPT, UR7, 0x1, UPT ;  /* 0x000000010700788c */ /* 0x000fc8000bf05270 */
[----:B------:R-:W-:Y:S08]  /*0930*/  BAR.ARV 0x8, 0x200 ;  /* 0x0208000000007b1d */ /* 0x000ff00000002000 */
[----:B------:R-:W1:Y:S01]  /*0940*/  S2UR UR8, SR_CTAID.Z ;  /* 0x00000000000879c3 */ /* 0x000e620000002700 */
[----:B------:R-:W-:Y:S01]  /*0950*/  ISETP.NE.AND P0, PT, R0, 0x80, PT ;  /* 0x000000800000780c */ /* 0x000fe20003f05270 */
[----:B------:R-:W-:Y:S01]  /*0960*/  @UP0 ULDC UR4, c[0x0][0xc54] ;  /* 0x0003150000040ab9 */ /* 0x000fe20000000800 */
[----:B------:R-:W-:Y:S01]  /*0970*/  @UP0 ULDC UR9, c[0x0][0xc58] ;  /* 0x0003160000090ab9 */ /* 0x000fe20000000800 */
[----:B0-----:R-:W-:-:S10]  /*0980*/  UIMAD.WIDE.U32 UR4, UR6, UR4, URZ ;  /* 0x00000004060472a5 */ /* 0x001fd4000f8e003f */
[----:B------:R-:W-:Y:S06]  /*0990*/  @!P0 BAR.ARV 0x9, 0x100 ;  /* 0x0244000000008b1d */ /* 0x000fec0000002000 */
[----:B------:R-:W-:Y:S01]  /*09a0*/  UMOV UR36, UR6 ;  /* 0x0000000600247c82 */ /* 0x000fe20008000000 */
[----:B------:R-:W-:Y:S01]  /*09b0*/  @UP0 USHF.R.U32.HI UR36, URZ, UR9, UR5 ;  /* 0x000000093f240299 */ /* 0x000fe20008011605 */
[----:B-1----:R-:W-:-:S03]  /*09c0*/  ISETP.LE.AND P0, PT, RZ, UR8, PT ;  /* 0x00000008ff007c0c */ /* 0x002fc6000bf03270 */
[----:B------:R-:W-:-:S04]  /*09d0*/  UIADD3 UR4, -UR36, URZ, URZ ;  /* 0x0000003f24047290 */ /* 0x000fc8000fffe13f */
[----:B------:R-:W-:-:S06]  /*09e0*/  UIMAD UR7, UR7, UR4, UR6 ;  /* 0x00000004070772a4 */ /* 0x000fcc000f8e0206 */
[----:B------:R-:W-:Y:S06]  /*09f0*/  @!P0 BRA `(.L_x_8) ;  /* 0x000000a800e88947 */ /* 0x000fec0003800000 */
[----:B------:R-:W-:Y:S01]  /*0a00*/  ULDC.64 UR4, c[0x0][0x418] ;  /* 0x0001060000047ab9 */ /* 0x000fe20000000a00 */
[----:B------:R-:W-:Y:S01]  /*0a10*/  ULDC UR42, c[0x0][0x424] ;  /* 0x00010900002a7ab9 */ /* 0x000fe20000000800 */
[----:B------:R-:W-:Y:S02]  /*0a20*/  UISETP.NE.U32.AND UP0, UPT, UR4, URZ, UPT ;  /* 0x0000003f0400728c */ /* 0x000fe4000bf05070 */
[----:B------:R-:W-:Y:S02]  /*0a30*/  ULOP3.LUT UR37, UR7, 0xffff, URZ, 0xc0, !UPT ;  /* 0x0000ffff07257892 */ /* 0x000fe4000f8ec03f */
[----:B------:R-:W-:Y:S01]  /*0a40*/  UISETP.NE.AND.EX UP0, UPT, UR5, URZ, UPT, UP0 ;  /* 0x0000003f0500728c */ /* 0x000fe2000bf05300 */
[----:B------:R-:W-:-:S03]  /*0a50*/  ULDC UR4, c[0x0][0x2f0] ;  /* 0x0000bc0000047ab9 */ /* 0x000fc60000000800 */
[----:B------:R-:W-:-:S04]  /*0a60*/  USEL UR42, UR42, 0x1, UP0 ;  /* 0x000000012a2a7887 */ /* 0x000fc80008000000 */
[----:B------:R-:W-:-:S04]  /*0a70*/  UIMAD UR42, UR42, UR4, URZ ;  /* 0x000000042a2a72a4 */ /* 0x000fc8000f8e023f */
[----:B------:R-:W-:Y:S02]  /*0a80*/  UISETP.GE.AND UP0, UPT, UR42, 0x1, UPT ;  /* 0x000000012a00788c */ /* 0x000fe4000bf06270 */
[----:B------:R-:W-:-:S04]  /*0a90*/  UIADD3 UR4, UR42, 0x7f, URZ ;  /* 0x0000007f2a047890 */ /* 0x000fc8000fffe03f */
[----:B------:R-:W-:Y:S01]  /*0aa0*/  PLOP3.LUT P0, PT, PT, PT, UP0, 0x80, 0x0 ;  /* 0x000000000000781c */ /* 0x000fe20003f0f008 */
[----:B------:R-:W-:-:S04]  /*0ab0*/  USHF.R.S32.HI UR5, URZ, 0x1f, UR4 ;  /* 0x0000001f3f057899 */ /* 0x000fc80008011404 */
[----:B------:R-:W-:-:S03]  /*0ac0*/  ULEA.HI UR5, UR5, UR4, URZ, 0x7 ;  /* 0x0000000405057291 */ /* 0x000fc6000f8f383f */
[----:B------:R-:W-:Y:S01]  /*0ad0*/  UMOV UR4, URZ ;  /* 0x0000003f00047c82 */ /* 0x000fe20008000000 */
[----:B------:R-:W-:-:S04]  /*0ae0*/  USHF.R.S32.HI UR6, URZ, 0x7, UR5 ;  /* 0x000000073f067899 */ /* 0x000fc80008011405 */
[----:B------:R-:W-:Y:S08]  /*0af0*/  @!P0 BRA `(.L_x_9) ;  /* 0x0000000000908947 */ /* 0x000ff00003800000 */
[----:B------:R-:W-:Y:S01]  /*0b00*/  USHF.R.U32.HI UR7, URZ, 0x10, UR7 ;  /* 0x000000103f077899 */ /* 0x000fe20008011607 */
[----:B------:R-:W-:-:S03]  /*0b10*/  UMOV UR4, URZ ;  /* 0x0000003f00047c82 */ /* 0x000fc60008000000 */
[----:B------:R-:W-:-:S11]  /*0b20*/  UISETP.NE.AND UP0, UPT, UR7, URZ, UPT ;  /* 0x0000003f0700728c */ /* 0x000fd6000bf05270 */
[----:B------:R-:W-:Y:S02]  /*0b30*/  @!UP0 ULDC UR7, c[0x0][0x9f0] ;  /* 0x00027c0000078ab9 */ /* 0x000fe40000000800 */
[----:B------:R-:W-:Y:S01]  /*0b40*/  IMAD.U32 R3, RZ, RZ, UR7 ;  /* 0x00000007ff037e24 */ /* 0x000fe2000f8e00ff */
[----:B------:R-:W-:-:S04]  /*0b50*/  UIADD3 UR8, UR6, -0x1, UR7 ;  /* 0xffffffff06087890 */ /* 0x000fc8000fffe007 */
[-C--:B------:R-:W-:Y:S02]  /*0b60*/  IABS R0, R3.reuse ;  /* 0x0000000300007213 */ /* 0x080fe40000000000 */
[----:B------:R-:W-:Y:S01]  /*0b70*/  MOV R4, UR8 ;  /* 0x0000000800047c02 */ /* 0x000fe20008000f00 */
[----:B------:R-:W-:Y:S01]  /*0b80*/  ULOP3.LUT UR8, UR8, UR7, URZ, 0x3c, !UPT ;  /* 0x0000000708087292 */ /* 0x000fe2000f8e3c3f */
[----:B------:R-:W-:Y:S02]  /*0b90*/  R2UR UR11, R0 ;  /* 0x00000000000b72ca */ /* 0x000fe400000e0000 */
[----:B------:R-:W-:Y:S02]  /*0ba0*/  IABS R4, R4 ;  /* 0x0000000400047213 */ /* 0x000fe40000000000 */
[----:B------:R-:W-:-:S03]  /*0bb0*/  IABS R5, R3 ;  /* 0x0000000300057213 */ /* 0x000fc60000000000 */
[----:B------:R-:W-:-:S05]  /*0bc0*/  IMAD.MOV.U32 R3, RZ, RZ, R4 ;  /* 0x000000ffff037224 */ /* 0x000fca00078e0004 */
[----:B------:R-:W-:Y:S01]  /*0bd0*/  R2UR UR10, R3 ;  /* 0x00000000030a72ca */ /* 0x000fe200000e0000 */
[----:B------:R-:W0:Y:S08]  /*0be0*/  I2F.RP R0, UR11 ;  /* 0x0000000b00007d06 */ /* 0x000e300008209400 */
[----:B0-----:R-:W0:Y:S02]  /*0bf0*/  MUFU.RCP R0, R0 ;  /* 0x0000000000007308 */ /* 0x001e240000001000 */
[----:B0-----:R-:W-:-:S02]  /*0c00*/  VIADD R2, R0, 0xffffffe ;  /* 0x0ffffffe00027836 */ /* 0x001fc40000000000 */
[----:B------:R-:W-:-:S04]  /*0c10*/  IMAD.MOV R0, RZ, RZ, -R5 ;  /* 0x000000ffff007224 */ /* 0x000fc800078e0a05 */
[----:B------:R-:W0:Y:S02]  /*0c20*/  F2I.FTZ.U32.TRUNC.NTZ R2, R2 ;  /* 0x0000000200027305 */ /* 0x000e24000021f000 */
[----:B0-----:R-:W-:-:S13]  /*0c30*/  R2UR UR5, R2 ;  /* 0x00000000020572ca */ /* 0x001fda00000e0000 */
[----:B------:R-:W-:-:S04]  /*0c40*/  UIADD3 UR9, URZ, -UR5, URZ ;  /* 0x800000053f097290 */ /* 0x000fc8000fffe03f */
[----:B------:R-:W-:-:S04]  /*0c50*/  UIMAD UR9, UR9, UR11, URZ ;  /* 0x0000000b090972a4 */ /* 0x000fc8000f8e023f */
[----:B------:R-:W-:-:S03]  /*0c60*/  UIMAD.WIDE.U32 UR4, UR5, UR9, UR4 ;  /* 0x00000009050472a5 */ /* 0x000fc6000f8e0004 */
[----:B------:R-:W-:Y:S01]  /*0c70*/  R2UR UR9, R0 ;  /* 0x00000000000972ca */ /* 0x000fe200000e0000 */
[----:B------:R-:W-:-:S12]  /*0c80*/  UIMAD.WIDE.U32 UR4, UR5, UR10, URZ ;  /* 0x0000000a050472a5 */ /* 0x000fd8000f8e003f */
[----:B------:R-:W-:-:S04]  /*0c90*/  UIMAD UR4, UR5, UR9, UR10 ;  /* 0x00000009050472a4 */ /* 0x000fc8000f8e020a */
[----:B------:R-:W-:-:S11]  /*0ca0*/  UISETP.GT.U32.AND UP0, UPT, UR11, UR4, UPT ;  /* 0x000000040b00728c */ /* 0x000fd6000bf04070 */
[----:B------:R-:W-:Y:S02]  /*0cb0*/  @!UP0 UIADD3 UR4, UR4, -UR11, URZ ;  /* 0x8000000b04048290 */ /* 0x000fe4000fffe03f */
[----:B------:R-:W-:Y:S02]  /*0cc0*/  @!UP0 UIADD3 UR5, UR5, 0x1, URZ ;  /* 0x0000000105058890 */ /* 0x000fe4000fffe03f */
[----:B------:R-:W-:Y:S02]  /*0cd0*/  UISETP.GE.U32.AND UP1, UPT, UR4, UR11, UPT ;  /* 0x0000000b0400728c */ /* 0x000fe4000bf26070 */
[----:B------:R-:W-:-:S09]  /*0ce0*/  UISETP.GE.AND UP0, UPT, UR8, URZ, UPT ;  /* 0x0000003f0800728c */ /* 0x000fd2000bf06270 */
[----:B------:R-:W-:Y:S02]  /*0cf0*/  @UP1 UIADD3 UR5, UR5, 0x1, URZ ;  /* 0x0000000105051890 */ /* 0x000fe4000fffe03f */
[----:B------:R-:W-:-:S05]  /*0d00*/  UISETP.NE.AND UP1, UPT, UR7, URZ, UPT ;  /* 0x0000003f0700728c */ /* 0x000fca000bf25270 */
[----:B------:R-:W-:Y:S02]  /*0d10*/  UMOV UR4, UR5 ;  /* 0x0000000500047c82 */ /* 0x000fe40008000000 */
[----:B------:R-:W-:-:S04]  /*0d20*/  @!UP0 UIADD3 UR4, -UR4, URZ, URZ ;  /* 0x0000003f04048290 */ /* 0x000fc8000fffe13f */
[----:B------:R-:W-:-:S12]  /*0d30*/  @!UP1 ULOP3.LUT UR4, URZ, UR7, URZ, 0x33, !UPT ;  /* 0x000000073f049292 */ /* 0x000fd8000f8e333f */
.L_x_9:
[----:B------:R-:W-:Y:S01]  /*0d40*/  UIMAD UR37, UR37, UR4, URZ ;  /* 0x00000004252572a4 */ /* 0x000fe2000f8e023f */
[----:B------:R-:W-:Y:S01]  /*0d50*/  IMAD.U32 R0, RZ, RZ, UR6 ;  /* 0x00000006ff007e24 */ /* 0x000fe2000f8e00ff */
[----:B------:R-:W-:Y:S01]  /*0d60*/  MOV R3, UR4 ;  /* 0x0000000400037c02 */ /* 0x000fe20008000f00 */
[----:B------:R-:W-:Y:S01]  /*0d70*/  VIADD R17, R22, 0xffffff80 ;  /* 0xffffff8016117836 */ /* 0x000fe20000000000 */
[----:B------:R-:W-:Y:S01]  /*0d80*/  PLOP3.LUT P0, PT, PT, PT, PT, 0x80, 0x0 ;  /* 0x000000000000781c */ /* 0x000fe20003f0f070 */
[----:B------:R-:W-:Y:S01]  /*0d90*/  IMAD.MOV.U32 R23, RZ, RZ, RZ ;  /* 0x000000ffff177224 */ /* 0x000fe200078e00ff */
[----:B------:R-:W-:Y:S02]  /*0da0*/  VIADDMNMX R0, R3, UR37, R0, PT ;  /* 0x0000002503007c46 */ /* 0x000fe4000b800100 */
[----:B------:R-:W-:Y:S02]  /*0db0*/  CS2R R118, SRZ ;  /* 0x0000000000767805 */ /* 0x000fe4000001ff00 */
[----:B------:R-:W-:-:S02]  /*0dc0*/  CS2R R28, SRZ ;  /* 0x00000000001c7805 */ /* 0x000fc4000001ff00 */
[----:B------:R-:W-:Y:S02]  /*0dd0*/  CS2R R30, SRZ ;  /* 0x00000000001e7805 */ /* 0x000fe4000001ff00 */
[----:B------:R-:W-:Y:S01]  /*0de0*/  R2UR UR43, R0 ;  /* 0x00000000002b72ca */ /* 0x000fe200000e0000 */
[----:B------:R-:W-:Y:S01]  /*0df0*/  IMAD.MOV.U32 R0, RZ, RZ, RZ ;  /* 0x000000ffff007224 */ /* 0x000fe200078e00ff */
[----:B------:R-:W-:Y:S02]  /*0e00*/  CS2R R20, SRZ ;  /* 0x0000000000147805 */ /* 0x000fe4000001ff00 */
[----:B------:R-:W-:Y:S02]  /*0e10*/  CS2R R24, SRZ ;  /* 0x0000000000187805 */ /* 0x000fe4000001ff00 */
[----:B------:R-:W-:Y:S02]  /*0e20*/  CS2R R14, SRZ ;  /* 0x00000000000e7805 */ /* 0x000fe4000001ff00 */
[----:B------:R-:W-:-:S02]  /*0e30*/  CS2R R18, SRZ ;  /* 0x0000000000127805 */ /* 0x000fc4000001ff00 */
[----:B------:R-:W-:Y:S02]  /*0e40*/  CS2R R10, SRZ ;  /* 0x00000000000a7805 */ /* 0x000fe4000001ff00 */
[----:B------:R-:W-:Y:S02]  /*0e50*/  CS2R R12, SRZ ;  /* 0x00000000000c7805 */ /* 0x000fe4000001ff00 */
[----:B------:R-:W-:Y:S02]  /*0e60*/  CS2R R6, SRZ ;  /* 0x0000000000067805 */ /* 0x000fe4000001ff00 */
[----:B------:R-:W-:Y:S02]  /*0e70*/  CS2R R8, SRZ ;  /* 0x0000000000087805 */ /* 0x000fe4000001ff00 */
[----:B------:R-:W-:Y:S02]  /*0e80*/  CS2R R4, SRZ ;  /* 0x0000000000047805 */ /* 0x000fe4000001ff00 */
[----:B------:R-:W-:-:S02]  /*0e90*/  CS2R R32, SRZ ;  /* 0x0000000000207805 */ /* 0x000fc4000001ff00 */
[----:B------:R-:W-:Y:S01]  /*0ea0*/  CS2R R2, SRZ ;  /* 0x0000000000027805 */ /* 0x000fe2000001ff00 */
[----:B------:R-:W-:Y:S01]  /*0eb0*/  UISETP.GT.AND UP0, UPT, UR43, UR37, UPT ;  /* 0x000000252b00728c */ /* 0x000fe2000bf04270 */
[----:B------:R-:W-:Y:S02]  /*0ec0*/  CS2R R26, SRZ ;  /* 0x00000000001a7805 */ /* 0x000fe4000001ff00 */
[----:B------:R-:W-:-:S03]  /*0ed0*/  CS2R R34, SRZ ;  /* 0x0000000000227805 */ /* 0x000fc6000001ff00 */
[----:B------:R-:W-:-:S13]  /*0ee0*/  PLOP3.LUT P1, PT, PT, PT, UP0, 0x80, 0x0 ;  /* 0x000000000000781c */ /* 0x000fda0003f2f008 */
[----:B------:R-:W-:Y:S05]  /*0ef0*/  @!P1 BRA `(.L_x_10) ;  /* 0x0000005800089947 */ /* 0x000fea0003800000 */
[----:B------:R-:W-:Y:S01]  /*0f00*/  SHF.R.S32.HI R18, RZ, 0x1f, R17 ;  /* 0x0000001fff127819 */ /* 0x000fe20000011411 */
[----:B------:R-:W0:Y:S01]  /*0f10*/  S2UR UR6, SR_CgaCtaId ;  /* 0x00000000000679c3 */ /* 0x000e220000008800 */
[----:B------:R-:W-:Y:S02]  /*0f20*/  UMOV UR40, 0x400 ;  /* 0x0000040000287882 */ /* 0x000fe40000000000 */
[----:B------:R-:W-:-:S04]  /*0f30*/  LEA.HI R18, R18, R17, RZ, 0x7 ;  /* 0x0000001112127211 */ /* 0x000fc800078f38ff */
[----:B------:R-:W-:-:S06]  /*0f40*/  SHF.R.S32.HI R0, RZ, 0x7, R18 ;  /* 0x00000007ff007819 */ /* 0x000fcc0000011412 */
[----:B------:R-:W1:Y:S01]  /*0f50*/  SHFL.IDX PT, R0, R0, RZ, 0x1f ;  /* 0x00001fff00007589 */ /* 0x000e6200000e0000 */
[----:B0-----:R-:W-:Y:S01]  /*0f60*/  ULEA UR40, UR6, UR40, 0x18 ;  /* 0x0000002806287291 */ /* 0x001fe2000f8ec03f */
[----:B-1----:R-:W-:-:S13]  /*0f70*/  R2UR UR44, R0 ;  /* 0x00000000002c72ca */ /* 0x002fda00000e0000 */
[----:B------:R-:W-:Y:S02]  /*0f80*/  UIMAD.WIDE UR4, UR44, 0x55555556, URZ ;  /* 0x555555562c0478a5 */ /* 0x000fe4000f8e023f */
[----:B------:R-:W-:Y:S02]  /*0f90*/  UIADD3 UR4, UR40, 0x8400, URZ ;  /* 0x0000840028047890 */ /* 0x000fe4000fffe03f */
[----:B------:R-:W-:Y:S02]  /*0fa0*/  ULEA.HI UR5, UR5, UR5, URZ, 0x1 ;  /* 0x0000000505057291 */ /* 0x000fe4000f8f083f */
[----:B------:R-:W-:Y:S02]  /*0fb0*/  ULOP3.LUT UP0, URZ, UR4, 0x3ff, URZ, 0xc0, !UPT ;  /* 0x000003ff043f7892 */ /* 0x000fe4000f80c03f */
[----:B------:R-:W-:-:S04]  /*0fc0*/  UIMAD UR5, UR5, -0x3, UR44 ;  /* 0xfffffffd050578a4 */ /* 0x000fc8000f8e022c */
[----:B------:R-:W-:Y:S01]  /*0fd0*/  PLOP3.LUT P0, PT, PT, PT, UP0, 0x80, 0x0 ;  /* 0x000000000000781c */ /* 0x000fe20003f0f008 */
[----:B------:R-:W-:-:S04]  /*0fe0*/  ULEA UR5, UR5, UR4, 0xd ;  /* 0x0000000405057291 */ /* 0x000fc8000f8e683f */
[----:B------:R-:W-:-:S04]  /*0ff0*/  USHF.R.U32.HI UR5, URZ, 0x4, UR5 ;  /* 0x000000043f057899 */ /* 0x000fc80008011605 */
[----:B------:R-:W-:-:S04]  /*1000*/  ULOP3.LUT UR45, UR5, 0x3fff, URZ, 0xc0, !UPT ;  /* 0x00003fff052d7892 */ /* 0x000fc8000f8ec03f */
[----:B------:R-:W-:Y:S08]  /*1010*/  @!P0 BRA `(.L_x_11) ;  /* 0x0000000000408947 */ /* 0x000ff00003800000 */
[----:B------:R-:W-:Y:S01]  /*1020*/  MOV R0, 0x0 ;  /* 0x0000000000007802 */ /* 0x000fe20000000f00 */
[----:B------:R-:W-:Y:S01]  /*1030*/  ULDC.64 UR4, c[0x4][0x88] ;  /* 0x0100220000047ab9 */ /* 0x000fe20000000a00 */
[----:B------:R-:W-:Y:S01]  /*1040*/  ULDC.64 UR6, c[0x4][0x28] ;  /* 0x01000a0000067ab9 */ /* 0x000fe20000000a00 */
[----:B------:R-:W-:Y:S01]  /*1050*/  MOV R4, UR4 ;  /* 0x0000000400047c02 */ /* 0x000fe20008000f00 */
[----:B------:R0:W1:Y:S01]  /*1060*/  LDC.64 R2, c[0x4][R0] ;  /* 0x0100000000027b82 */ /* 0x0000620000000a00 */
[----:B------:R-:W-:Y:S01]  /*1070*/  IMAD.U32 R5, RZ, RZ, UR5 ;  /* 0x00000005ff057e24 */ /* 0x000fe2000f8e00ff */
[----:B------:R-:W-:Y:S01]  /*1080*/  ULDC.64 UR4, c[0x4][0x90] ;  /* 0x0100240000047ab9 */ /* 0x000fe20000000a00 */
[----:B------:R-:W-:Y:S01]  /*1090*/  MOV R10, UR6 ;  /* 0x00000006000a7c02 */ /* 0x000fe20008000f00 */
[----:B------:R-:W-:Y:S01]  /*10a0*/  IMAD.U32 R6, RZ, RZ, UR4 ;  /* 0x00000004ff067e24 */ /* 0x000fe2000f8e00ff */
[----:B------:R-:W-:Y:S01]  /*10b0*/  MOV R13, RZ ;  /* 0x000000ff000d7202 */ /* 0x000fe20000000f00 */
[----:B------:R-:W-:-:S02]  /*10c0*/  IMAD.U32 R7, RZ, RZ, UR5 ;  /* 0x00000005ff077e24 */ /* 0x000fc4000f8e00ff */
[----:B------:R-:W-:Y:S02]  /*10d0*/  IMAD.U32 R11, RZ, RZ, UR7 ;  /* 0x00000007ff0b7e24 */ /* 0x000fe4000f8e00ff */
[----:B------:R-:W-:Y:S02]  /*10e0*/  IMAD.MOV.U32 R8, RZ, RZ, 0x70 ;  /* 0x00000070ff087424 */ /* 0x000fe400078e00ff */
[----:B0-----:R-:W-:-:S07]  /*10f0*/  IMAD.MOV.U32 R12, RZ, RZ, 0x1 ;  /* 0x00000001ff0c7424 */ /* 0x001fce00078e00ff */
[----:B------:R-:W-:-:S07]  /*1100*/  LEPC R20, `(.L_x_11) ;  /* 0x000000001014794e */ /* 0x000fce0000000000 */
[----:B-1----:R-:W-:Y:S05]  /*1110*/  CALL.ABS.NOINC R2 ;  /* 0x0000000002007343 */ /* 0x002fea0003c00000 */
.L_x_11:
[----:B------:R-:W-:-:S04]  /*1120*/  SHF.L.U32 R2, RZ, 0x1f, RZ ;  /* 0x0000001fff027819 */ /* 0x000fc800000006ff */
[----:B------:R-:W0:Y:S02]  /*1130*/  SYNCS.PHASECHK.TRANS64.TRYWAIT P0, [UR40+0x16800], R2 ;  /* 0x01680002ff0075a7 */ /* 0x000e240008000168 */
[----:B0-----:R-:W-:Y:S05]  /*1140*/  @!P0 BRA `(.L_x_12) ;  /* 0x000000a4001c8947 */ /* 0x001fea0003800000 */
.L_x_83:
[----:B------:R-:W-:-:S06]  /*1150*/  ULOP3.LUT UR4, UR41, 0x1, URZ, 0xfc, !UPT ;  /* 0x0000000129047892 */ /* 0x000fcc000f8efc3f */
[----:B------:R-:W-:-:S05]  /*1160*/  IMAD.U32 R0, RZ, RZ, UR4 ;  /* 0x00000004ff007e24 */ /* 0x000fca000f8e00ff */
[----:B------:R-:W-:-:S13]  /*1170*/  ISETP.NE.AND P0, PT, R0, 0x3, PT ;  /* 0x000000030000780c */ /* 0x000fda0003f05270 */
[----:B------:R-:W-:Y:S05]  /*1180*/  @!P0 BRA `(.L_x_13) ;  /* 0x0000000000048947 */ /* 0x000fea0003800000 */
[----:B------:R-:W-:Y:S01]  /*1190*/  BPT.TRAP 0x1 ;  /* 0x000000040000795c */ /* 0x000fe20000300000 */
.L_x_13:
[----:B------:R1:W2:Y:S01]  /*11a0*/  SYNCS.PHASECHK.TRANS64.TRYWAIT P1, [UR40+0x16830], R2 ;  /* 0x01683002ff0075a7 */ /* 0x0002a20008020168 */
[----:B------:R-:W-:Y:S05]  /*11b0*/  @!P0 BRA `(.L_x_14) ;  /* 0x0000000000048947 */ /* 0x000fea0003800000 */
[----:B------:R-:W-:Y:S01]  /*11c0*/  BPT.TRAP 0x1 ;  /* 0x000000040000795c */ /* 0x000fe20000300000 */
.L_x_14:
[----:B------:R-:W-:Y:S02]  /*11d0*/  IMAD.U32 R4, RZ, RZ, UR45 ;  /* 0x0000002dff047e24 */ /* 0x000fe4000f8e00ff */
[----:B------:R-:W-:Y:S01]  /*11e0*/  IMAD.MOV.U32 R0, RZ, RZ, RZ ;  /* 0x000000ffff007224 */ /* 0x000fe200078e00ff */
[----:B--2---:R-:W-:Y:S06]  /*11f0*/  @P1 BRA `(.L_x_15) ;  /* 0x0000000000081947 */ /* 0x004fec0003800000 */
[----:B------:R-:W2:Y:S02]  /*1200*/  SYNCS.PHASECHK.TRANS64.TRYWAIT P1, [UR40+0x16830], R2 ;  /* 0x01683002ff0075a7 */ /* 0x000ea40008020168 */
[----:B--2---:R-:W-:Y:S05]  /*1210*/  @!P1 BRA `(.L_x_16) ;  /* 0x000000a400009947 */ /* 0x004fea0003800000 */
.L_x_15:
[----:B------:R-:W-:Y:S05]  /*1220*/  WARPSYNC.ALL ;  /* 0x0000000000007948 */ /* 0x000fea0003800000 */
[----:B------:R-:W-:Y:S01]  /*1230*/  MOV R119, RZ ;  /* 0x000000ff00777202 */ /* 0x000fe20000000f00 */
[----:B0-----:R-:W-:Y:S01]  /*1240*/  IMAD.MOV.U32 R3, RZ, RZ, 0x40000040 ;  /* 0x40000040ff037424 */ /* 0x001fe200078e00ff */
[----:B-1----:R-:W-:Y:S01]  /*1250*/  LOP3.LUT R2, R4, 0x10000, RZ, 0xfc, !PT ;  /* 0x0001000004027812 */ /* 0x002fe200078efcff */
[----:B------:R-:W-:-:S03]  /*1260*/  UIADD3 UR4, UR40, 0xe400, URZ ;  /* 0x0000e40028047890 */ /* 0x000fc6000fffe03f */
[C---:B------:R-:W-:Y:S01]  /*1270*/  R2UR UR8, R2.reuse ;  /* 0x00000000020872ca */ /* 0x040fe200000e0000 */
[----:B------:R-:W-:Y:S01]  /*1280*/  WARPGROUP.ARRIVE ;  /* 0x00000000000079c5 */ /* 0x000fe20000000000 */
[----:B------:R-:W-:Y:S01]  /*1290*/  R2UR UR9, R3 ;  /* 0x00000000030972ca */ /* 0x000fe200000e0000 */
[----:B------:R-:W-:Y:S01]  /*12a0*/  USHF.R.U32.HI UR4, URZ, 0x4, UR4 ;  /* 0x000000043f047899 */ /* 0x000fe20008011604 */
[----:B------:R-:W-:Y:S01]  /*12b0*/  R2UR UR16, R2 ;  /* 0x00000000021072ca */ /* 0x000fe200000e0000 */
[----:B------:R-:W-:Y:S01]  /*12c0*/  UMOV UR11, 0x40000040 ;  /* 0x40000040000b7882 */ /* 0x000fe20000000000 */
[----:B------:R-:W-:Y:S01]  /*12d0*/  UMOV UR13, 0x40000040 ;  /* 0x40000040000d7882 */ /* 0x000fe20000000000 */
[----:B------:R-:W-:Y:S01]  /*12e0*/  ULOP3.LUT UR4, UR4, 0x3fff, URZ, 0xc0, !UPT ;  /* 0x00003fff04047892 */ /* 0x000fe2000f8ec03f */
[----:B------:R-:W0:Y:S01]  /*12f0*/  S2UR UR7, SR_CgaCtaId ;  /* 0x00000000000779c3 */ /* 0x000e220000008800 */
[----:B------:R-:W-:Y:S01]  /*1300*/  UMOV UR15, 0x40000040 ;  /* 0x40000040000f7882 */ /* 0x000fe20000000000 */
[----:B------:R-:W-:Y:S01]  /*1310*/  UMOV UR17, 0x40000040 ;  /* 0x4000004000117882 */ /* 0x000fe20000000000 */
[----:B------:R-:W-:Y:S01]  /*1320*/  ULOP3.LUT UR20, UR4, 0x10000, URZ, 0xfc, !UPT ;  /* 0x0001000004147892 */ /* 0x000fe2000f8efc3f */
[----:B------:R-:W-:-:S03]  /*1330*/  UMOV UR19, 0x40000040 ;  /* 0x4000004000137882 */ /* 0x000fc60000000000 */
[----:B------:R-:W-:Y:S02]  /*1340*/  UIADD3 UR14, UR20, 0x4, URZ ;  /* 0x00000004140e7890 */ /* 0x000fe4000fffe03f */
[----:B------:R-:W-:Y:S01]  /*1350*/  UIADD3 UR12, UR16, 0x4, URZ ;  /* 0x00000004100c7890 */ /* 0x000fe2000fffe03f */
[----:B------:R-:W-:Y:S01]  /*1360*/  UMOV UR10, UR20 ;  /* 0x00000014000a7c82 */ /* 0x000fe20008000000 */
[----:B------:R-:W-:Y:S01]  /*1370*/  UIADD3 UR18, UR20, 0x6, URZ ;  /* 0x0000000614127890 */ /* 0x000fe2000fffe03f */
[----:B------:R-:W-:Y:S01]  /*1380*/  HGMMA.64x128x16.F32 R24, gdesc[UR8], RZ, !UPT, gsb0 ;  /* 0x01e00000081879f0 */ /* 0x000fe2000c0008ff */
[----:B------:R-:W-:Y:S02]  /*1390*/  UIADD3 UR8, UR16, 0x2, URZ ;  /* 0x0000000210087890 */ /* 0x000fe4000fffe03f */
[----:B------:R-:W-:Y:S01]  /*13a0*/  UIADD3 UR10, UR20, 0x2, URZ ;  /* 0x00000002140a7890 */ /* 0x000fe2000fffe03f */
[----:B------:R-:W-:Y:S01]  /*13b0*/  UMOV UR9, 0x40000040 ;  /* 0x4000004000097882 */ /* 0x000fe20000000000 */
[----:B------:R-:W-:Y:S01]  /*13c0*/  UMOV UR11, 0x40000040 ;  /* 0x40000040000b7882 */ /* 0x000fe20000000000 */
[----:B------:R-:W-:Y:S01]  /*13d0*/  UIADD3 UR16, UR16, 0x6, URZ ;  /* 0x0000000610107890 */ /* 0x000fe2000fffe03f */
[----:B------:R-:W-:-:S02]  /*13e0*/  WARPGROUP.DEPBAR.LE gsb0, 0x0 ;  /* 0x00008000000079c5 */ /* 0x000fc40000010000 */
[----:B------:R-:W-:-:S06]  /*13f0*/  WARPGROUP.ARRIVE ;  /* 0x00000000000079c5 */ /* 0x000fcc0000000000 */
[----:B------:R-:W-:Y:S03]  /*1400*/  HGMMA.64x128x16.F32 R24, gdesc[UR8], R24, gsb0 ;  /* 0x01e00000081879f0 */ /* 0x000fe60008000818 */
[----:B------:R-:W-:Y:S02]  /*1410*/  WARPGROUP.DEPBAR.LE gsb0, 0x0 ;  /* 0x00008000000079c5 */ /* 0x000fe40000010000 */
[----:B------:R-:W-:-:S07]  /*1420*/  WARPGROUP.ARRIVE ;  /* 0x00000000000079c5 */ /* 0x000fce0000000000 */
[----:B------:R-:W-:Y:S03]  /*1430*/  HGMMA.64x128x16.F32 R24, gdesc[UR12], R24, gsb0 ;  /* 0x01e000000c1879f0 */ /* 0x000fe60008000818 */
[----:B------:R-:W-:Y:S02]  /*1440*/  WARPGROUP.DEPBAR.LE gsb0, 0x0 ;  /* 0x00008000000079c5 */ /* 0x000fe40000010000 */
[----:B------:R-:W-:-:S07]  /*1450*/  WARPGROUP.ARRIVE ;  /* 0x00000000000079c5 */ /* 0x000fce0000000000 */
[----:B------:R-:W-:Y:S03]  /*1460*/  HGMMA.64x128x16.F32 R24, gdesc[UR16], R24, gsb0 ;  /* 0x01e00000101879f0 */ /* 0x000fe60008000818 */
[----:B------:R-:W-:Y:S02]  /*1470*/  WARPGROUP.DEPBAR.LE gsb0, 0x0 ;  /* 0x00008000000079c5 */ /* 0x000fe40000010000 */
[----:B0-----:R-:W-:Y:S05]  /*1480*/  @!P0 BRA `(.L_x_17) ;  /* 0x0000000000048947 */ /* 0x001fea0003800000 */
[----:B------:R-:W-:Y:S01]  /*1490*/  BPT.TRAP 0x1 ;  /* 0x000000040000795c */ /* 0x000fe20000300000 */
.L_x_17:
[----:B------:R-:W-:Y:S01]  /*14a0*/  LOP3.LUT R18, R18, 0xffffff80, RZ, 0xc0, !PT ;  /* 0xffffff8012127812 */ /* 0x000fe200078ec0ff */
[----:B------:R-:W-:Y:S01]  /*14b0*/  ULDC UR4, c[0x0][0x9d8] ;  /* 0x0002760000047ab9 */ /* 0x000fe20000000800 */
[----:B------:R-:W-:Y:S01]  /*14c0*/  ULDC UR5, c[0x0][0x988] ;  /* 0x0002620000057ab9 */ /* 0x000fe20000000800 */
[----:B------:R-:W-:Y:S01]  /*14d0*/  FMUL.FTZ R19, R40, UR4 ;  /* 0x0000000428137c20 */ /* 0x000fe20008410000 */
[----:B------:R-:W-:Y:S01]  /*14e0*/  FMUL.FTZ R40, R59, UR4 ;  /* 0x000000043b287c20 */ /* 0x000fe20008410000 */
[----:B------:R-:W-:Y:S02]  /*14f0*/  IMAD.IADD R18, R17, 0x1, -R18 ;  /* 0x0000000111127824 */ /* 0x000fe400078e0a12 */
[----:B------:R-:W-:Y:S01]  /*1500*/  FMUL.FTZ R7, R26, UR4 ;  /* 0x000000041a077c20 */ /* 0x000fe20008410000 */
[----:B------:R-:W-:Y:S01]  /*1510*/  FMUL.FTZ R9, R27, UR4 ;  /* 0x000000041b097c20 */ /* 0x000fe20008410000 */
[----:B------:R-:W-:Y:S01]  /*1520*/  FMUL.FTZ R13, R30, UR4 ;  /* 0x000000041e0d7c20 */ /* 0x000fe20008410000 */
[----:B------:R-:W-:Y:S01]  /*1530*/  FMUL.FTZ R15, R31, UR4 ;  /* 0x000000041f0f7c20 */ /* 0x000fe20008410000 */
[----:B------:R-:W-:Y:S01]  /*1540*/  SHF.R.S32.HI R59, RZ, 0x1f, R18 ;  /* 0x0000001fff3b7819 */ /* 0x000fe20000011412 */
[----:B------:R-:W-:Y:S01]  /*1550*/  FMUL.FTZ R4, R24, UR4 ;  /* 0x0000000418047c20 */ /* 0x000fe20008410000 */
[----:B------:R-:W0:Y:S01]  /*1560*/  MUFU.TANH R7, R7 ;  /* 0x0000000700077308 */ /* 0x000e220000002400 */
[----:B------:R-:W-:Y:S01]  /*1570*/  FMUL.FTZ R24, R34, UR4 ;  /* 0x0000000422187c20 */ /* 0x000fe20008410000 */
[----:B------:R-:W-:Y:S01]  /*1580*/  LEA.HI R59, R59, R18, RZ, 0x2 ;  /* 0x000000123b3b7211 */ /* 0x000fe200078f10ff */
[----:B------:R-:W-:Y:S01]  /*1590*/  FMUL.FTZ R5, R25, UR4 ;  /* 0x0000000419057c20 */ /* 0x000fe20008410000 */
[----:B------:R-:W-:Y:S01]  /*15a0*/  FMUL.FTZ R25, R35, UR4 ;  /* 0x0000000423197c20 */ /* 0x000fe20008410000 */
[----:B------:R-:W-:Y:S01]  /*15b0*/  FMUL.FTZ R8, R29, UR4 ;  /* 0x000000041d087c20 */ /* 0x000fe20008410000 */
[----:B------:R-:W-:Y:S01]  /*15c0*/  LOP3.LUT R59, R59, 0x7ffffffc, RZ, 0xc0, !PT ;  /* 0x7ffffffc3b3b7812 */ /* 0x000fe200078ec0ff */
[----:B------:R-:W-:Y:S01]  /*15d0*/  FMUL.FTZ R29, R38, UR4 ;  /* 0x00000004261d7c20 */ /* 0x000fe20008410000 */
[----:B------:R-:W1:Y:S01]  /*15e0*/  MUFU.TANH R9, R9 ;  /* 0x0000000900097308 */ /* 0x000e620000002400 */
[----:B------:R-:W-:Y:S01]  /*15f0*/  FMUL.FTZ R27, R49, UR4 ;  /* 0x00000004311b7c20 */ /* 0x000fe20008410000 */
[----:B------:R-:W-:Y:S01]  /*1600*/  FMUL.FTZ R49, R62, UR4 ;  /* 0x000000043e317c20 */ /* 0x000fe20008410000 */
[----:B------:R-:W-:Y:S01]  /*1610*/  IMAD.IADD R59, R18, 0x1, -R59 ;  /* 0x00000001123b7824 */ /* 0x000fe200078e0a3b */
[----:B------:R-:W-:Y:S01]  /*1620*/  MOV R18, 0xfffffffe ;  /* 0xfffffffe00127802 */ /* 0x000fe20000000f00 */
[----:B------:R-:W-:Y:S01]  /*1630*/  FMUL.FTZ R6, R28, UR4 ;  /* 0x000000041c067c20 */ /* 0x000fe20008410000 */
[----:B------:R-:W-:Y:S01]  /*1640*/  FMUL.FTZ R11, R37, UR4 ;  /* 0x00000004250b7c20 */ /* 0x000fe20008410000 */
[----:B------:R-:W-:Y:S01]  /*1650*/  FMUL.FTZ R28, R39, UR4 ;  /* 0x00000004271c7c20 */ /* 0x000fe20008410000 */
[----:B------:R-:W2:Y:S01]  /*1660*/  MUFU.TANH R13, R13 ;  /* 0x0000000d000d7308 */ /* 0x000ea20000002400 */
[----:B------:R-:W-:-:S02]  /*1670*/  IMAD R59, R59, R18, 0x80 ;  /* 0x000000803b3b7424 */ /* 0x000fc400078e0212 */
[----:B------:R-:W-:Y:S01]  /*1680*/  FMUL.FTZ R37, R50, UR4 ;  /* 0x0000000432257c20 */ /* 0x000fe20008410000 */
[----:B------:R-:W-:Y:S02]  /*1690*/  IMAD.U32 R18, RZ, RZ, UR43 ;  /* 0x0000002bff127e24 */ /* 0x000fe4000f8e00ff */
[----:B------:R-:W-:Y:S01]  /*16a0*/  FMUL.FTZ R50, R64, UR4 ;  /* 0x0000000440327c20 */ /* 0x000fe20008410000 */
[----:B------:R-:W-:Y:S02]  /*16b0*/  VIADD R59, R59, UR42 ;  /* 0x0000002a3b3b7c36 */ /* 0x000fe40008000000 */
[----:B------:R-:W-:Y:S01]  /*16c0*/  FMUL.FTZ R12, R33, UR4 ;  /* 0x00000004210c7c20 */ /* 0x000fe20008410000 */
[----:B------:R-:W-:Y:S01]  /*16d0*/  FMUL.FTZ R33, R42, UR4 ;  /* 0x000000042a217c20 */ /* 0x000fe20008410000 */
[----:B------:R-:W3:Y:S01]  /*16e0*/  MUFU.TANH R15, R15 ;  /* 0x0000000f000f7308 */ /* 0x000ee20000002400 */
[----:B------:R-:W-:Y:S02]  /*16f0*/  IMAD R59, R18, -0x80, R59 ;  /* 0xffffff80123b7824 */ /* 0x000fe400078e023b */
[----:B------:R-:W-:Y:S01]  /*1700*/  FMUL.FTZ R39, R54, UR4 ;  /* 0x0000000436277c20 */ /* 0x000fe20008410000 */
[----:B------:R-:W-:Y:S01]  /*1710*/  FMUL.FTZ R54, R68, UR4 ;  /* 0x0000000444367c20 */ /* 0x000fe20008410000 */
[----:B------:R-:W-:Y:S01]  /*1720*/  FMUL.FTZ R10, R32, UR4 ;  /* 0x00000004200a7c20 */ /* 0x000fe20008410000 */
[----:B------:R-:W-:Y:S01]  /*1730*/  FMUL.FTZ R30, R43, UR4 ;  /* 0x000000042b1e7c20 */ /* 0x000fe20008410000 */
[----:B------:R-:W-:Y:S01]  /*1740*/  ISETP.GT.AND P2, PT, R59, RZ, PT ;  /* 0x000000ff3b00720c */ /* 0x000fe20003f44270 */
[----:B------:R-:W-:Y:S01]  /*1750*/  FMUL.FTZ R31, R53, UR4 ;  /* 0x00000004351f7c20 */ /* 0x000fe20008410000 */
[----:B------:R-:W4:Y:S01]  /*1760*/  MUFU.TANH R24, R24 ;  /* 0x0000001800187308 */ /* 0x000f220000002400 */
[C---:B------:R-:W-:Y:S01]  /*1770*/  ISETP.GT.AND P1, PT, R59.reuse, 0x1, PT ;  /* 0x000000013b00780c */ /* 0x040fe20003f24270 */
[----:B------:R-:W-:Y:S01]  /*1780*/  FMUL.FTZ R53, R66, UR4 ;  /* 0x0000000442357c20 */ /* 0x000fe20008410000 */
[----:B------:R-:W-:Y:S01]  /*1790*/  ISETP.GT.AND P6, PT, R59, 0x8, PT ;  /* 0x000000083b00780c */ /* 0x000fe20003fc4270 */
[----:B------:R-:W-:Y:S01]  /*17a0*/  FMUL.FTZ R35, R46, UR4 ;  /* 0x000000042e237c20 */ /* 0x000fe20008410000 */
[----:B0-----:R-:W-:Y:S01]  /*17b0*/  FSEL R62, R7, -INF , P2 ;  /* 0xff800000073e7808 */ /* 0x001fe20001000000 */
[----:B------:R-:W-:Y:S01]  /*17c0*/  FMUL.FTZ R43, R58, UR4 ;  /* 0x000000043a2b7c20 */ /* 0x000fe20008410000 */
[----:B-1----:R-:W-:Y:S01]  /*17d0*/  FSEL R9, R9, -INF , P1 ;  /* 0xff80000009097808 */ /* 0x002fe20000800000 */
[----:B------:R-:W0:Y:S01]  /*17e0*/  MUFU.TANH R4, R4 ;  /* 0x0000000400047308 */ /* 0x000e220000002400 */
[----:B------:R-:W-:Y:S01]  /*17f0*/  ISETP.GT.AND P5, PT, R59, 0x9, PT ;  /* 0x000000093b00780c */ /* 0x000fe20003fa4270 */
[----:B------:R-:W-:Y:S01]  /*1800*/  FMUL.FTZ R58, R72, UR4 ;  /* 0x00000004483a7c20 */ /* 0x000fe20008410000 */
[----:B--2---:R-:W-:Y:S01]  /*1810*/  FSEL R64, R13, -INF , P6 ;  /* 0xff8000000d407808 */ /* 0x004fe20003000000 */
[----:B------:R-:W-:Y:S01]  /*1820*/  FMUL.FTZ R14, R36, UR4 ;  /* 0x00000004240e7c20 */ /* 0x000fe20008410000 */
[----:B------:R-:W-:Y:S01]  /*1830*/  FMNMX.FTZ R7, R62, R9, !PT ;  /* 0x000000093e077209 */ /* 0x000fe20007810000 */
[----:B------:R-:W-:Y:S01]  /*1840*/  FMUL.FTZ R34, R47, UR4 ;  /* 0x000000042f227c20 */ /* 0x000fe20008410000 */
[----:B------:R-:W-:Y:S01]  /*1850*/  ISETP.GT.AND P4, PT, R59, 0x10, PT ;  /* 0x000000103b00780c */ /* 0x000fe20003f84270 */
[----:B------:R-:W1:Y:S01]  /*1860*/  MUFU.TANH R25, R25 ;  /* 0x0000001900197308 */ /* 0x000e620000002400 */
[----:B---3--:R-:W-:Y:S01]  /*1870*/  FSEL R68, R15, -INF , P5 ;  /* 0xff8000000f447808 */ /* 0x008fe20002800000 */
[----:B------:R-:W-:Y:S01]  /*1880*/  FMUL.FTZ R74, R74, UR4 ;  /* 0x000000044a4a7c20 */ /* 0x000fe20008410000 */
[----:B------:R-:W-:Y:S01]  /*1890*/  FMNMX.FTZ R7, R64, R7, !PT ;  /* 0x0000000740077209 */ /* 0x000fe20007810000 */
[----:B------:R-:W-:Y:S01]  /*18a0*/  FMUL.FTZ R122, R82, UR4 ;  /* 0x00000004527a7c20 */ /* 0x000fe20008410000 */
[----:B------:R-:W-:Y:S01]  /*18b0*/  ISETP.GT.AND P3, PT, R59, 0x11, PT ;  /* 0x000000113b00780c */ /* 0x000fe20003f64270 */
[----:B------:R-:W-:Y:S01]  /*18c0*/  FMUL.FTZ R36, R51, UR4 ;  /* 0x0000000433247c20 */ /* 0x000fe20008410000 */
[----:B----4-:R-:W-:Y:S01]  /*18d0*/  FSEL R66, R24, -INF , P4 ;  /* 0xff80000018427808 */ /* 0x010fe20002000000 */
[----:B------:R-:W2:Y:S01]  /*18e0*/  MUFU.TANH R5, R5 ;  /* 0x0000000500057308 */ /* 0x000ea20000002400 */
[----:B------:R-:W-:Y:S01]  /*18f0*/  FMNMX.FTZ R7, R68, R7, !PT ;  /* 0x0000000744077209 */ /* 0x000fe20007810000 */
[----:B------:R-:W-:Y:S01]  /*1900*/  FMUL.FTZ R118, R78, UR4 ;  /* 0x000000044e767c20 */ /* 0x000fe20008410000 */
[----:B0-----:R-:W-:Y:S01]  /*1910*/  FSEL R4, R4, -INF , P2 ;  /* 0xff80000004047808 */ /* 0x001fe20001000000 */
[----:B------:R-:W-:Y:S01]  /*1920*/  FMUL.FTZ R20, R41, UR4 ;  /* 0x0000000429147c20 */ /* 0x000fe20008410000 */
[----:B------:R-:W-:Y:S01]  /*1930*/  ISETP.GT.AND P2, PT, R59, 0x18, PT ;  /* 0x000000183b00780c */ /* 0x000fe20003f44270 */
[----:B------:R-:W-:Y:S01]  /*1940*/  FMUL.FTZ R42, R56, UR4 ;  /* 0x00000004382a7c20 */ /* 0x000fe20008410000 */
[----:B------:R-:W-:Y:S01]  /*1950*/  FMNMX.FTZ R7, R66, R7, !PT ;  /* 0x0000000742077209 */ /* 0x000fe20007810000 */
[----:B------:R-:W0:Y:S01]  /*1960*/  MUFU.TANH R29, R29 ;  /* 0x0000001d001d7308 */ /* 0x000e220000002400 */
[----:B-1----:R-:W-:Y:S01]  /*1970*/  FSEL R72, R25, -INF , P3 ;  /* 0xff80000019487808 */ /* 0x002fe20001800000 */
[----:B------:R-:W-:Y:S01]  /*1980*/  FMUL.FTZ R56, R70, UR4 ;  /* 0x0000000446387c20 */ /* 0x000fe20008410000 */
[----:B------:R-:W-:Y:S01]  /*1990*/  FMUL.FTZ R86, R86, UR4 ;  /* 0x0000000456567c20 */ /* 0x000fe20008410000 */
[----:B------:R-:W-:Y:S01]  /*19a0*/  FMUL.FTZ R23, R44, UR4 ;  /* 0x000000042c177c20 */ /* 0x000fe20008410000 */
[----:B------:R-:W-:Y:S01]  /*19b0*/  FMNMX.FTZ R7, R72, R7, !PT ;  /* 0x0000000748077209 */ /* 0x000fe20007810000 */
[----:B------:R-:W-:Y:S01]  /*19c0*/  FMUL.FTZ R38, R55, UR4 ;  /* 0x0000000437267c20 */ /* 0x000fe20008410000 */
[----:B------:R-:W-:Y:S01]  /*19d0*/  FMUL.FTZ R21, R45, UR4 ;  /* 0x000000042d157c20 */ /* 0x000fe20008410000 */
[----:B------:R-:W1:Y:S01]  /*19e0*/  MUFU.TANH R6, R6 ;  /* 0x0000000600067308 */ /* 0x000e620000002400 */
[----:B--2---:R-:W-:Y:S01]  /*19f0*/  FSEL R5, R5, -INF , P1 ;  /* 0xff80000005057808 */ /* 0x004fe20000800000 */
[----:B------:R-:W-:Y:S01]  /*1a00*/  FMUL.FTZ R26, R48, UR4 ;  /* 0x00000004301a7c20 */ /* 0x000fe20008410000 */
[----:B------:R-:W-:Y:S01]  /*1a10*/  ISETP.GT.AND P1, PT, R59, 0x19, PT ;  /* 0x000000193b00780c */ /* 0x000fe20003f24270 */
[----:B------:R-:W-:Y:S01]  /*1a20*/  FMUL.FTZ R32, R52, UR4 ;  /* 0x0000000434207c20 */ /* 0x000fe20008410000 */
[----:B------:R-:W-:Y:S01]  /*1a30*/  FMUL.FTZ R47, R63, UR4 ;  /* 0x000000043f2f7c20 */ /* 0x000fe20008410000 */
[----:B------:R-:W-:Y:S01]  /*1a40*/  FMUL.FTZ R51, R67, UR4 ;  /* 0x0000000443337c20 */ /* 0x000fe20008410000 */
[----:B------:R-:W-:Y:S01]  /*1a50*/  FMUL.FTZ R44, R57, UR4 ;  /* 0x00000004392c7c20 */ /* 0x000fe20008410000 */
[----:B------:R-:W-:Y:S01]  /*1a60*/  MUFU.TANH R28, R28 ;  /* 0x0000001c001c7308 */ /* 0x000fe20000002400 */
[----:B0-----:R-:W-:Y:S01]  /*1a70*/  FSEL R82, R29, -INF , P2 ;  /* 0xff8000001d527808 */ /* 0x001fe20001000000 */
[----:B------:R-:W-:Y:S01]  /*1a80*/  FMUL.FTZ R46, R60, UR4 ;  /* 0x000000043c2e7c20 */ /* 0x000fe20008410000 */
[----:B------:R-:W-:Y:S01]  /*1a90*/  FMUL.FTZ R55, R71, UR4 ;  /* 0x0000000447377c20 */ /* 0x000fe20008410000 */
[----:B------:R-:W-:Y:S01]  /*1aa0*/  FMUL.FTZ R48, R61, UR4 ;  /* 0x000000043d307c20 */ /* 0x000fe20008410000 */
[----:B------:R-:W-:Y:S01]  /*1ab0*/  FMNMX.FTZ R7, R82, R7, !PT ;  /* 0x0000000752077209 */ /* 0x000fe20007810000 */
[----:B------:R-:W-:Y:S01]  /*1ac0*/  FMUL.FTZ R57, R75, UR4 ;  /* 0x000000044b397c20 */ /* 0x000fe20008410000 */
[----:B------:R-:W-:Y:S01]  /*1ad0*/  FMUL.FTZ R52, R65, UR4 ;  /* 0x0000000441347c20 */ /* 0x000fe20008410000 */
[----:B------:R-:W0:Y:S01]  /*1ae0*/  MUFU.TANH R8, R8 ;  /* 0x0000000800087308 */ /* 0x000e220000002400 */
[----:B-1----:R-:W-:Y:S01]  /*1af0*/  FSEL R6, R6, -INF , P6 ;  /* 0xff80000006067808 */ /* 0x002fe20003000000 */
[----:B------:R-:W-:Y:S01]  /*1b00*/  FMUL.FTZ R120, R79, UR4 ;  /* 0x000000044f787c20 */ /* 0x000fe20008410000 */
[----:B------:R-:W-:Y:S01]  /*1b10*/  ISETP.GT.AND P6, PT, R59, 0x20, PT ;  /* 0x000000203b00780c */ /* 0x000fe20003fc4270 */
[----:B------:R-:W-:Y:S01]  /*1b20*/  FMUL.FTZ R41, R69, UR4 ;  /* 0x0000000445297c20 */ /* 0x000fe20008410000 */
[----:B------:R-:W-:Y:S01]  /*1b30*/  FMUL.FTZ R83, R83, UR4 ;  /* 0x0000000453537c20 */ /* 0x000fe20008410000 */
[----:B------:R-:W-:Y:S01]  /*1b40*/  FMUL.FTZ R45, R73, UR4 ;  /* 0x00000004492d7c20 */ /* 0x000fe20008410000 */
[----:B------:R-:W-:Y:S01]  /*1b50*/  FMUL.FTZ R87, R87, UR4 ;  /* 0x0000000457577c20 */ /* 0x000fe20008410000 */
[----:B------:R-:W1:Y:S01]  /*1b60*/  MUFU.TANH R33, R33 ;  /* 0x0000002100217308 */ /* 0x000e620000002400 */
[----:B------:R-:W-:Y:S01]  /*1b70*/  P2R R88, PR, RZ, 0x1 ;  /* 0x00000001ff587803 */ /* 0x000fe20000000000 */
[----:B------:R-:W-:Y:S01]  /*1b80*/  FMUL.FTZ R76, R76, UR4 ;  /* 0x000000044c4c7c20 */ /* 0x000fe20008410000 */
[----:B------:R-:W-:Y:S01]  /*1b90*/  FMUL.FTZ R77, R77, UR4 ;  /* 0x000000044d4d7c20 */ /* 0x000fe20008410000 */
[----:B------:R-:W-:Y:S01]  /*1ba0*/  FMUL.FTZ R80, R80, UR4 ;  /* 0x0000000450507c20 */ /* 0x000fe20008410000 */
[----:B------:R-:W-:Y:S01]  /*1bb0*/  FMUL.FTZ R81, R81, UR4 ;  /* 0x0000000451517c20 */ /* 0x000fe20008410000 */
[----:B------:R-:W-:Y:S01]  /*1bc0*/  FMUL.FTZ R84, R84, UR4 ;  /* 0x0000000454547c20 */ /* 0x000fe20008410000 */
[----:B------:R-:W-:Y:S01]  /*1bd0*/  FMUL.FTZ R85, R85, UR4 ;  /* 0x0000000455557c20 */ /* 0x000fe20008410000 */
[----:B------:R-:W2:Y:S01]  /*1be0*/  MUFU.TANH R10, R10 ;  /* 0x0000000a000a7308 */ /* 0x000ea20000002400 */
[----:B0-----:R-:W-:Y:S01]  /*1bf0*/  FSEL R8, R8, -INF , P5 ;  /* 0xff80000008087808 */ /* 0x001fe20002800000 */
[----:B------:R-:W-:Y:S01]  /*1c00*/  UIADD3 UR21, UR43, -0x2, URZ ;  /* 0xfffffffe2b157890 */ /* 0x000fe2000fffe03f */
[----:B------:R-:W-:Y:S01]  /*1c10*/  ISETP.GT.AND P5, PT, R59, 0x21, PT ;  /* 0x000000213b00780c */ /* 0x000fe20003fa4270 */
[----:B------:R-:W-:Y:S01]  /*1c20*/  UIADD3 UR4, UR40, 0x16840, URZ ;  /* 0x0001684028047890 */ /* 0x000fe2000fffe03f */
[--C-:B------:R-:W-:Y:S01]  /*1c30*/  IMAD.MOV.U32 R117, RZ, RZ, R119.reuse ;  /* 0x000000ffff757224 */ /* 0x100fe200078e0077 */
[----:B------:R-:W-:Y:S01]  /*1c40*/  UISETP.GE.AND UP0, UPT, UR21, UR37, UPT ;  /* 0x000000251500728c */ /* 0x000fe2000bf06270 */
[--C-:B------:R-:W-:Y:S01]  /*1c50*/  IMAD.MOV.U32 R115, RZ, RZ, R119.reuse ;  /* 0x000000ffff737224 */ /* 0x100fe200078e0077 */
[----:B------:R-:W0:Y:S01]  /*1c60*/  MUFU.TANH R30, R30 ;  /* 0x0000001e001e7308 */ /* 0x000e220000002400 */
[----:B-1----:R-:W-:Y:S01]  /*1c70*/  FSEL R78, R33, -INF , P6 ;  /* 0xff800000214e7808 */ /* 0x002fe20003000000 */
[----:B------:R-:W-:Y:S01]  /*1c80*/  UPRMT UR4, UR7, 0x654, UR4 ;  /* 0x0000065407047896 */ /* 0x000fe20008000004 */
[----:B------:R-:W-:-:S02]  /*1c90*/  IMAD.MOV.U32 R113, RZ, RZ, R119 ;  /* 0x000000ffff717224 */ /* 0x000fc400078e0077 */
[--C-:B------:R-:W-:Y:S02]  /*1ca0*/  IMAD.MOV.U32 R111, RZ, RZ, R119.reuse ;  /* 0x000000ffff6f7224 */ /* 0x100fe400078e0077 */
[--C-:B------:R-:W-:Y:S01]  /*1cb0*/  IMAD.MOV.U32 R109, RZ, RZ, R119.reuse ;  /* 0x000000ffff6d7224 */ /* 0x100fe200078e0077 */
[----:B------:R-:W1:Y:S01]  /*1cc0*/  MUFU.TANH R12, R12 ;  /* 0x0000000c000c7308 */ /* 0x000e620000002400 */
[----:B--2---:R-:W-:Y:S01]  /*1cd0*/  FSEL R10, R10, -INF , P4 ;  /* 0xff8000000a0a7808 */ /* 0x004fe20002000000 */
[--C-:B------:R-:W-:Y:S01]  /*1ce0*/  IMAD.MOV.U32 R107, RZ, RZ, R119.reuse ;  /* 0x000000ffff6b7224 */ /* 0x100fe200078e0077 */
[----:B------:R-:W-:Y:S01]  /*1cf0*/  ISETP.GT.AND P4, PT, R59, 0x28, PT ;  /* 0x000000283b00780c */ /* 0x000fe20003f84270 */
[----:B------:R-:W-:Y:S01]  /*1d00*/  SYNCS.ARRIVE.TRANS64.RED.A1T0 RZ, [UR4], RZ ;  /* 0x000000ffffff79a7 */ /* 0x000fe20008100404 */
[----:B------:R-:W-:Y:S01]  /*1d10*/  UMOV UR4, URZ ;  /* 0x0000003f00047c82 */ /* 0x000fe20008000000 */
[--C-:B------:R-:W-:Y:S02]  /*1d20*/  IMAD.MOV.U32 R105, RZ, RZ, R119.reuse ;  /* 0x000000ffff697224 */ /* 0x100fe400078e0077 */
[----:B------:R-:W-:Y:S01]  /*1d30*/  MUFU.TANH R35, R35 ;  /* 0x0000002300237308 */ /* 0x000fe20000002400 */
[----:B0-----:R-:W-:Y:S01]  /*1d40*/  FSEL R70, R30, -INF , P5 ;  /* 0xff8000001e467808 */ /* 0x001fe20002800000 */
[----:B------:R-:W-:-:S02]  /*1d50*/  IMAD.MOV.U32 R103, RZ, RZ, R119 ;  /* 0x000000ffff677224 */ /* 0x000fc400078e0077 */
[--C-:B------:R-:W-:Y:S02]  /*1d60*/  IMAD.MOV.U32 R101, RZ, RZ, R119.reuse ;  /* 0x000000ffff657224 */ /* 0x100fe400078e0077 */
[--C-:B------:R-:W-:Y:S02]  /*1d70*/  IMAD.MOV.U32 R99, RZ, RZ, R119.reuse ;  /* 0x000000ffff637224 */ /* 0x100fe400078e0077 */
[----:B------:R-:W0:Y:S01]  /*1d80*/  MUFU.TANH R14, R14 ;  /* 0x0000000e000e7308 */ /* 0x000e220000002400 */
[----:B-1----:R-:W-:Y:S01]  /*1d90*/  FSEL R12, R12, -INF , P3 ;  /* 0xff8000000c0c7808 */ /* 0x002fe20001800000 */
[--C-:B------:R-:W-:Y:S01]  /*1da0*/  IMAD.MOV.U32 R97, RZ, RZ, R119.reuse ;  /* 0x000000ffff617224 */ /* 0x100fe200078e0077 */
[----:B------:R-:W-:Y:S01]  /*1db0*/  ISETP.GT.AND P3, PT, R59, 0x29, PT ;  /* 0x000000293b00780c */ /* 0x000fe20003f64270 */
[--C-:B------:R-:W-:Y:S02]  /*1dc0*/  IMAD.MOV.U32 R95, RZ, RZ, R119.reuse ;  /* 0x000000ffff5f7224 */ /* 0x100fe400078e0077 */
[----:B------:R-:W-:-:S02]  /*1dd0*/  IMAD.MOV.U32 R93, RZ, RZ, R119 ;  /* 0x000000ffff5d7224 */ /* 0x000fc400078e0077 */
[----:B------:R-:W1:Y:S01]  /*1de0*/  MUFU.TANH R34, R34 ;  /* 0x0000002200227308 */ /* 0x000e620000002400 */
[--C-:B------:R-:W-:Y:S02]  /*1df0*/  IMAD.MOV.U32 R91, RZ, RZ, R119.reuse ;  /* 0x000000ffff5b7224 */ /* 0x100fe400078e0077 */
[----:B------:R-:W-:-:S05]  /*1e00*/  IMAD.MOV.U32 R89, RZ, RZ, R119 ;  /* 0x000000ffff597224 */ /* 0x000fca00078e0077 */
[----:B------:R2:W-:Y:S01]  /*1e10*/  MUFU.TANH R17, R74 ;  /* 0x0000004a00117308 */ /* 0x0005e20000002400 */
[----:B0-----:R-:W-:Y:S02]  /*1e20*/  FSEL R14, R14, -INF , P2 ;  /* 0xff8000000e0e7808 */ /* 0x001fe40001000000 */
[----:B------:R-:W-:-:S05]  /*1e30*/  ISETP.GT.AND P2, PT, R59, 0x30, PT ;  /* 0x000000303b00780c */ /* 0x000fca0003f44270 */
[----:B------:R-:W0:Y:S01]  /*1e40*/  MUFU.TANH R11, R11 ;  /* 0x0000000b000b7308 */ /* 0x000e220000002400 */
[----:B--2---:R-:W-:Y:S02]  /*1e50*/  FSEL R74, R28, -INF , P1 ;  /* 0xff8000001c4a7808 */ /* 0x004fe40000800000 */
[----:B-1----:R-:W-:Y:S02]  /*1e60*/  FSEL R90, R34, -INF , P3 ;  /* 0xff800000225a7808 */ /* 0x002fe40001800000 */
[----:B------:R-:W-:-:S03]  /*1e70*/  FMNMX.FTZ R7, R74, R7, !PT ;  /* 0x000000074a077209 */ /* 0x000fc60007810000 */
[----:B------:R-:W1:Y:S01]  /*1e80*/  MUFU.TANH R37, R37 ;  /* 0x0000002500257308 */ /* 0x000e620000002400 */
[----:B------:R-:W-:-:S04]  /*1e90*/  FMNMX.FTZ R7, R78, R7, !PT ;  /* 0x000000074e077209 */ /* 0x000fc80007810000 */
[----:B------:R-:W-:-:S03]  /*1ea0*/  FMNMX.FTZ R7, R70, R7, !PT ;  /* 0x0000000746077209 */ /* 0x000fc60007810000 */
[----:B------:R-:W2:Y:S01]  /*1eb0*/  MUFU.TANH R19, R19 ;  /* 0x0000001300137308 */ /* 0x000ea20000002400 */
[----:B0-----:R-:W-:Y:S02]  /*1ec0*/  FSEL R18, R11, -INF , P1 ;  /* 0xff8000000b127808 */ /* 0x001fe40000800000 */
[----:B------:R-:W-:-:S05]  /*1ed0*/  ISETP.GT.AND P1, PT, R59, 0x31, PT ;  /* 0x000000313b00780c */ /* 0x000fca0003f24270 */
[----:B------:R-:W0:Y:S01]  /*1ee0*/  MUFU.TANH R36, R36 ;  /* 0x0000002400247308 */ /* 0x000e220000002400 */
[----:B-1----:R-:W-:-:S07]  /*1ef0*/  FSEL R92, R37, -INF , P2 ;  /* 0xff800000255c7808 */ /* 0x002fce0001000000 */
[----:B------:R-:W1:Y:S01]  /*1f00*/  MUFU.TANH R20, R20 ;  /* 0x0000001400147308 */ /* 0x000e620000002400 */
[----:B--2---:R-:W-:Y:S02]  /*1f10*/  FSEL R28, R19, -INF , P6 ;  /* 0xff800000131c7808 */ /* 0x004fe40003000000 */
[----:B------:R-:W-:-:S05]  /*1f20*/  ISETP.GT.AND P6, PT, R59, 0x38, PT ;  /* 0x000000383b00780c */ /* 0x000fca0003fc4270 */
[----:B------:R-:W2:Y:S01]  /*1f30*/  MUFU.TANH R39, R39 ;  /* 0x0000002700277308 */ /* 0x000ea20000002400 */
[----:B0-----:R-:W-:-:S07]  /*1f40*/  FSEL R94, R36, -INF , P1 ;  /* 0xff800000245e7808 */ /* 0x001fce0000800000 */
[----:B------:R0:W-:Y:S01]  /*1f50*/  MUFU.TANH R126, R86 ;  /* 0x00000056007e7308 */ /* 0x0001e20000002400 */
[----:B-1----:R-:W-:Y:S02]  /*1f60*/  FSEL R20, R20, -INF , P5 ;  /* 0xff80000014147808 */ /* 0x002fe40002800000 */
[----:B------:R-:W-:-:S05]  /*1f70*/  ISETP.GT.AND P5, PT, R59, 0x39, PT ;  /* 0x000000393b00780c */ /* 0x000fca0003fa4270 */
[----:B------:R-:W1:Y:S01]  /*1f80*/  MUFU.TANH R23, R23 ;  /* 0x0000001700177308 */ /* 0x000e620000002400 */
[----:B0-----:R-:W-:Y:S02]  /*1f90*/  FSEL R86, R35, -INF , P4 ;  /* 0xff80000023567808 */ /* 0x001fe40002000000 */
[----:B--2---:R-:W-:Y:S02]  /*1fa0*/  FSEL R96, R39, -INF , P6 ;  /* 0xff80000027607808 */ /* 0x004fe40003000000 */
[----:B------:R-:W-:-:S03]  /*1fb0*/  FMNMX.FTZ R7, R86, R7, !PT ;  /* 0x0000000756077209 */ /* 0x000fc60007810000 */
[----:B------:R-:W0:Y:S01]  /*1fc0*/  MUFU.TANH R38, R38 ;  /* 0x0000002600267308 */ /* 0x000e220000002400 */
[----:B------:R-:W-:-:S04]  /*1fd0*/  FMNMX.FTZ R7, R90, R7, !PT ;  /* 0x000000075a077209 */ /* 0x000fc80007810000 */
[----:B------:R-:W-:-:S03]  /*1fe0*/  FMNMX.FTZ R7, R92, R7, !PT ;  /* 0x000000075c077209 */ /* 0x000fc60007810000 */
[----:B------:R-:W2:Y:S01]  /*1ff0*/  MUFU.TANH R21, R21 ;  /* 0x0000001500157308 */ /* 0x000ea20000002400 */
[----:B------:R-:W-:Y:S02]  /*2000*/  FMNMX.FTZ R7, R94, R7, !PT ;  /* 0x000000075e077209 */ /* 0x000fe40007810000 */
[----:B-1----:R-:W-:Y:S02]  /*2010*/  FSEL R30, R23, -INF , P4 ;  /* 0xff800000171e7808 */ /* 0x002fe40002000000 */
[----:B------:R-:W-:Y:S02]  /*2020*/  ISETP.GT.AND P4, PT, R59, 0x40, PT ;  /* 0x000000403b00780c */ /* 0x000fe40003f84270 */
[----:B------:R-:W-:Y:S01]  /*2030*/  FMNMX.FTZ R7, R96, R7, !PT ;  /* 0x0000000760077209 */ /* 0x000fe20007810000 */
[----:B------:R-:W1:Y:S01]  /*2040*/  MUFU.TANH R43, R43 ;  /* 0x0000002b002b7308 */ /* 0x000e620000002400 */
[----:B0-----:R-:W-:-:S04]  /*2050*/  FSEL R102, R38, -INF , P5 ;  /* 0xff80000026667808 */ /* 0x001fc80002800000 */
[----:B------:R-:W-:-:S03]  /*2060*/  FMNMX.FTZ R7, R102, R7, !PT ;  /* 0x0000000766077209 */ /* 0x000fc60007810000 */
[----:B------:R-:W0:Y:S01]  /*2070*/  MUFU.TANH R26, R26 ;  /* 0x0000001a001a7308 */ /* 0x000e220000002400 */
[----:B--2---:R-:W-:Y:S01]  /*2080*/  FSEL R34, R21, -INF , P3 ;  /* 0xff80000015227808 */ /* 0x004fe20001800000 */
[----:B------:R-:W-:Y:S01]  /*2090*/  IMAD.U32 R21, RZ, RZ, UR5 ;  /* 0x00000005ff157e24 */ /* 0x000fe2000f8e00ff */
[----:B------:R-:W-:-:S05]  /*20a0*/  ISETP.GT.AND P3, PT, R59, 0x41, PT ;  /* 0x000000413b00780c */ /* 0x000fca0003f64270 */
[----:B------:R-:W2:Y:S01]  /*20b0*/  MUFU.TANH R40, R40 ;  /* 0x0000002800287308 */ /* 0x000ea20000002400 */
[----:B-1----:R-:W-:-:S04]  /*20c0*/  FSEL R100, R43, -INF , P4 ;  /* 0xff8000002b647808 */ /* 0x002fc80002000000 */
[----:B------:R-:W-:-:S03]  /*20d0*/  FMNMX.FTZ R7, R100, R7, !PT ;  /* 0x0000000764077209 */ /* 0x000fc60007810000 */
[----:B------:R-:W1:Y:S01]  /*20e0*/  MUFU.TANH R27, R27 ;  /* 0x0000001b001b7308 */ /* 0x000e620000002400 */
[----:B0-----:R-:W-:Y:S02]  /*20f0*/  FSEL R26, R26, -INF , P2 ;  /* 0xff8000001a1a7808 */ /* 0x001fe40001000000 */
[----:B------:R-:W-:-:S05]  /*2100*/  ISETP.GT.AND P2, PT, R59, 0x48, PT ;  /* 0x000000483b00780c */ /* 0x000fca0003f44270 */
[----:B------:R-:W0:Y:S01]  /*2110*/  MUFU.TANH R49, R49 ;  /* 0x0000003100317308 */ /* 0x000e220000002400 */
[----:B--2---:R-:W-:-:S04]  /*2120*/  FSEL R98, R40, -INF , P3 ;  /* 0xff80000028627808 */ /* 0x004fc80001800000 */
[----:B------:R-:W-:-:S03]  /*2130*/  FMNMX.FTZ R7, R98, R7, !PT ;  /* 0x0000000762077209 */ /* 0x000fc60007810000 */
[----:B------:R-:W2:Y:S01]  /*2140*/  MUFU.TANH R32, R32 ;  /* 0x0000002000207308 */ /* 0x000ea20000002400 */
[----:B-1----:R-:W-:Y:S02]  /*2150*/  FSEL R36, R27, -INF , P1 ;  /* 0xff8000001b247808 */ /* 0x002fe40000800000 */
[----:B------:R-:W-:-:S05]  /*2160*/  ISETP.GT.AND P1, PT, R59, 0x49, PT ;  /* 0x000000493b00780c */ /* 0x000fca0003f24270 */
[----:B------:R-:W1:Y:S01]  /*2170*/  MUFU.TANH R47, R47 ;  /* 0x0000002f002f7308 */ /* 0x000e620000002400 */
[----:B0-----:R-:W-:-:S04]  /*2180*/  FSEL R104, R49, -INF , P2 ;  /* 0xff80000031687808 */ /* 0x001fc80001000000 */
[----:B------:R-:W-:-:S03]  /*2190*/  FMNMX.FTZ R7, R104, R7, !PT ;  /* 0x0000000768077209 */ /* 0x000fc60007810000 */
[----:B------:R-:W0:Y:S01]  /*21a0*/  MUFU.TANH R31, R31 ;  /* 0x0000001f001f7308 */ /* 0x000e220000002400 */
[----:B--2---:R-:W-:Y:S02]  /*21b0*/  FSEL R38, R32, -INF , P6 ;  /* 0xff80000020267808 */ /* 0x004fe40003000000 */
        /* <DEDUP_REMOVED lines=24> */
[----:B------:R-:W-:-:S04]  /*2340*/  ISETP.GT.AND P2, PT, R59, 0x60, PT ;  /* 0x000000603b00780c */ /* 0x000fc80003f44270 */
[----:B------:R-:W-:Y:S01]  /*2350*/  FSEL R114, R17, -INF , P2 ;  /* 0xff80000011727808 */ /* 0x000fe20001000000 */
[----:B------:R-:W0:Y:S01]  /*2360*/  MUFU.TANH R50, R50 ;  /* 0x0000003200327308 */ /* 0x000e220000002400 */
[----:B--2---:R-:W-:-:S04]  /*2370*/  FSEL R112, R55, -INF , P3 ;  /* 0xff80000037707808 */ /* 0x004fc80001800000 */
[----:B------:R-:W-:-:S03]  /*2380*/  FMNMX.FTZ R7, R112, R7, !PT ;  /* 0x0000000770077209 */ /* 0x000fc60007810000 */
[----:B------:R-:W2:Y:S01]  /*2390*/  MUFU.TANH R57, R57 ;  /* 0x0000003900397308 */ /* 0x000ea20000002400 */
[----:B-1----:R-:W-:Y:S02]  /*23a0*/  FSEL R48, R48, -INF , P1 ;  /* 0xff80000030307808 */ /* 0x002fe40000800000 */
[----:B------:R-:W-:Y:S02]  /*23b0*/  ISETP.GT.AND P1, PT, R59, 0x61, PT ;  /* 0x000000613b00780c */ /* 0x000fe40003f24270 */
        /* <DEDUP_REMOVED lines=27> */
[----:B------:R-:W-:-:S04]  /*2570*/  ISETP.GT.AND P2, PT, R59, 0x78, PT ;  /* 0x000000783b00780c */ /* 0x000fc80003f44270 */
[----:B------:R-:W-:Y:S01]  /*2580*/  FSEL R126, R126, -INF , P2 ;  /* 0xff8000007e7e7808 */ /* 0x000fe20001000000 */
[----:B------:R-:W1:Y:S01]  /*2590*/  MUFU.TANH R87, R87 ;  /* 0x0000005700577308 */ /* 0x000e620000002400 */
[----:B0-----:R-:W-:-:S04]  /*25a0*/  FSEL R124, R83, -INF , P3 ;  /* 0xff800000537c7808 */ /* 0x001fc80001800000 */
[----:B------:R-:W-:-:S03]  /*25b0*/  FMNMX.FTZ R7, R124, R7, !PT ;  /* 0x000000077c077209 */ /* 0x000fc60007810000 */
[----:B------:R-:W0:Y:S01]  /*25c0*/  MUFU.TANH R76, R76 ;  /* 0x0000004c004c7308 */ /* 0x000e220000002400 */
[----:B--2---:R-:W-:Y:S02]  /*25d0*/  FSEL R60, R45, -INF , P1 ;  /* 0xff8000002d3c7808 */ /* 0x004fe40000800000 */
[----:B------:R-:W-:Y:S02]  /*25e0*/  ISETP.GT.AND P1, PT, R59, 0x79, PT ;  /* 0x000000793b00780c */ /* 0x000fe40003f24270 */
[----:B------:R-:W-:-:S03]  /*25f0*/  FMNMX.FTZ R7, R126, R7, !PT ;  /* 0x000000077e077209 */ /* 0x000fc60007810000 */
[----:B------:R-:W2:Y:S01]  /*2600*/  MUFU.TANH R77, R77 ;  /* 0x0000004d004d7308 */ /* 0x000ea20000002400 */
[----:B-1----:R-:W-:-:S04]  /*2610*/  FSEL R128, R87, -INF , P1 ;  /* 0xff80000057807808 */ /* 0x002fc80000800000 */
[----:B------:R-:W-:-:S03]  /*2620*/  FMNMX.FTZ R11, R128, R7, !PT ;  /* 0x00000007800b7209 */ /* 0x000fc60007810000 */
[----:B------:R-:W1:Y:S02]  /*2630*/  MUFU.TANH R80, R80 ;  /* 0x0000005000507308 */ /* 0x000e640000002400 */
[----:B------:R-:W3:Y:S06]  /*2640*/  SHFL.BFLY PT, R24, R11, 0x2, 0x1f ;  /* 0x0c401f000b187f89 */ /* 0x000eec00000e0000 */
[----:B------:R-:W4:Y:S08]  /*2650*/  MUFU.TANH R81, R81 ;  /* 0x0000005100517308 */ /* 0x000f300000002400 */
[----:B------:R-:W5:Y:S08]  /*2660*/  MUFU.TANH R84, R84 ;  /* 0x0000005400547308 */ /* 0x000f700000002400 */
[----:B------:R-:W5:Y:S01]  /*2670*/  MUFU.TANH R85, R85 ;  /* 0x0000005500557308 */ /* 0x000f620000002400 */
[----:B---3--:R-:W-:-:S05]  /*2680*/  FMNMX.FTZ R13, R11, R24, !PT ;  /* 0x000000180b0d7209 */ /* 0x008fca0007810000 */
[----:B------:R-:W3:Y:S02]  /*2690*/  SHFL.BFLY PT, R24, R13, 0x1, 0x1f ;  /* 0x0c201f000d187f89 */ /* 0x000ee400000e0000 */
[----:B---3--:R-:W-:-:S04]  /*26a0*/  FMNMX.FTZ R24, R13, R24, !PT ;  /* 0x000000180d187209 */ /* 0x008fc80007810000 */
[C---:B------:R-:W-:Y:S01]  /*26b0*/  FSETP.NEU.FTZ.AND P0, PT, R24.reuse, -INF , PT ;  /* 0xff8000001800780b */ /* 0x040fe20003f1d000 */
[----:B------:R-:W-:-:S05]  /*26c0*/  FMUL.FTZ R7, R24, R21 ;  /* 0x0000001518077220 */ /* 0x000fca0000410000 */
[----:B------:R-:W-:Y:S02]  /*26d0*/  FSEL R7, R7, RZ, P0 ;  /* 0x000000ff07077208 */ /* 0x000fe40000000000 */
[----:B------:R-:W-:-:S03]  /*26e0*/  ISETP.NE.AND P0, PT, R88, RZ, PT ;  /* 0x000000ff5800720c */ /* 0x000fc60003f05270 */
[-CC-:B------:R-:W-:Y:S01]  /*26f0*/  FFMA.FTZ R121, R62, R21.reuse, -R7.reuse ;  /* 0x000000153e797223 */ /* 0x180fe20000010807 */
[--C-:B------:R-:W-:Y:S01]  /*2700*/  FFMA.FTZ R62, R9, R21, -R7.reuse ;  /* 0x00000015093e7223 */ /* 0x100fe20000010807 */
[----:B------:R-:W-:Y:S01]  /*2710*/  FMNMX.FTZ R9, R4, R5, !PT ;  /* 0x0000000504097209 */ /* 0x000fe20007810000 */
[-CC-:B------:R-:W-:Y:S01]  /*2720*/  FFMA.FTZ R129, R78, R21.reuse, -R7.reuse ;  /* 0x000000154e817223 */ /* 0x180fe20000010807 */
[----:B0-----:R-:W-:Y:S01]  /*2730*/  FSEL R78, R76, -INF , P6 ;  /* 0xff8000004c4e7808 */ /* 0x001fe20003000000 */
[--C-:B------:R-:W-:Y:S01]  /*2740*/  FFMA.FTZ R125, R66, R21, -R7.reuse ;  /* 0x00000015427d7223 */ /* 0x100fe20000010807 */
[----:B------:R-:W-:Y:S01]  /*2750*/  FMNMX.FTZ R9, R6, R9, !PT ;  /* 0x0000000906097209 */ /* 0x000fe20007810000 */
[-CC-:B------:R-:W-:Y:S01]  /*2760*/  FFMA.FTZ R66, R72, R21.reuse, -R7.reuse ;  /* 0x0000001548427223 */ /* 0x180fe20000010807 */
[-CC-:B------:R-:W-:Y:S01]  /*2770*/  FFMA.FTZ R72, R90, R21.reuse, -R7.reuse ;  /* 0x000000155a487223 */ /* 0x180fe20000010807 */
[----:B--2---:R-:W-:Y:S01]  /*2780*/  FSEL R90, R77, -INF , P5 ;  /* 0xff8000004d5a7808 */ /* 0x004fe20002800000 */
[--C-:B------:R-:W-:Y:S01]  /*2790*/  FFMA.FTZ R133, R92, R21, -R7.reuse ;  /* 0x000000155c857223 */ /* 0x100fe20000010807 */
[----:B------:R-:W-:Y:S01]  /*27a0*/  FMNMX.FTZ R9, R8, R9, !PT ;  /* 0x0000000908097209 */ /* 0x000fe20007810000 */
[-CC-:B------:R-:W-:Y:S01]  /*27b0*/  FFMA.FTZ R123, R64, R21.reuse, -R7.reuse ;  /* 0x00000015407b7223 */ /* 0x180fe20000010807 */
[----:B-1----:R-:W-:Y:S01]  /*27c0*/  FSEL R92, R80, -INF , P4 ;  /* 0xff800000505c7808 */ /* 0x002fe20002000000 */
[--C-:B------:R-:W-:Y:S01]  /*27d0*/  FFMA.FTZ R64, R68, R21, -R7.reuse ;  /* 0x0000001544407223 */ /* 0x100fe20000010807 */
[----:B------:R-:W-:Y:S01]  /*27e0*/  FMNMX.FTZ R9, R10, R9, !PT ;  /* 0x000000090a097209 */ /* 0x000fe20007810000 */
[-CC-:B------:R-:W-:Y:S01]  /*27f0*/  FFMA.FTZ R68, R74, R21.reuse, -R7.reuse ;  /* 0x000000154a447223 */ /* 0x180fe20000010807 */
[-CC-:B------:R-:W-:Y:S01]  /*2800*/  FFMA.FTZ R74, R94, R21.reuse, -R7.reuse ;  /* 0x000000155e4a7223 */ /* 0x180fe20000010807 */
[----:B----4-:R-:W-:Y:S01]  /*2810*/  FSEL R94, R81, -INF , P3 ;  /* 0xff800000515e7808 */ /* 0x010fe20001800000 */
[--C-:B------:R-:W-:Y:S01]  /*2820*/  FFMA.FTZ R135, R96, R21, -R7.reuse ;  /* 0x0000001560877223 */ /* 0x100fe20000010807 */
[----:B------:R-:W-:Y:S01]  /*2830*/  FMNMX.FTZ R9, R12, R9, !PT ;  /* 0x000000090c097209 */ /* 0x000fe20007810000 */
[-CC-:B------:R-:W-:Y:S01]  /*2840*/  FFMA.FTZ R80, R98, R21.reuse, -R7.reuse ;  /* 0x0000001562507223 */ /* 0x180fe20000010807 */
[----:B-----5:R-:W-:Y:S01]  /*2850*/  FSEL R96, R84, -INF , P2 ;  /* 0xff80000054607808 */ /* 0x020fe20001000000 */
[--C-:B------:R-:W-:Y:S01]  /*2860*/  FFMA.FTZ R127, R82, R21, -R7.reuse ;  /* 0x00000015527f7223 */ /* 0x100fe20000010807 */
[----:B------:R-:W-:Y:S01]  /*2870*/  FMNMX.FTZ R9, R14, R9, !PT ;  /* 0x000000090e097209 */ /* 0x000fe20007810000 */
[--C-:B------:R-:W-:Y:S01]  /*2880*/  FFMA.FTZ R82, R32, R21, -R7.reuse ;  /* 0x0000001520527223 */ /* 0x100fe20000010807 */
[----:B------:R-:W-:Y:S01]  /*2890*/  FSEL R98, R85, -INF , P1 ;  /* 0xff80000055627808 */ /* 0x000fe20000800000 */
[----:B------:R-:W-:Y:S01]  /*28a0*/  MUFU.EX2 R121, R121 ;  /* 0x0000007900797308 */ /* 0x000fe20000000800 */
[----:B------:R-:W-:Y:S01]  /*28b0*/  FMNMX.FTZ R9, R18, R9, !PT ;  /* 0x0000000912097209 */ /* 0x000fe20007810000 */
[-CC-:B------:R-:W-:Y:S01]  /*28c0*/  FFMA.FTZ R131, R86, R21.reuse, -R7.reuse ;  /* 0x0000001556837223 */ /* 0x180fe20000010807 */
[-CC-:B------:R-:W-:Y:S01]  /*28d0*/  FFMA.FTZ R76, R102, R21.reuse, -R7.reuse ;  /* 0x00000015664c7223 */ /* 0x180fe20000010807 */
[--C-:B------:R-:W-:Y:S01]  /*28e0*/  FFMA.FTZ R137, R100, R21, -R7.reuse ;  /* 0x0000001564897223 */ /* 0x100fe20000010807 */
[----:B------:R-:W-:Y:S01]  /*28f0*/  FMNMX.FTZ R9, R28, R9, !PT ;  /* 0x000000091c097209 */ /* 0x000fe20007810000 */
[-CC-:B------:R-:W-:Y:S01]  /*2900*/  FFMA.FTZ R139, R104, R21.reuse, -R7.reuse ;  /* 0x00000015688b7223 */ /* 0x180fe20000010807 */
[--C-:B------:R-:W-:Y:S01]  /*2910*/  FFMA.FTZ R70, R70, R21, -R7.reuse ;  /* 0x0000001546467223 */ /* 0x100fe20000010807 */
[----:B------:R-:W0:Y:S01]  /*2920*/  MUFU.EX2 R62, R62 ;  /* 0x0000003e003e7308 */ /* 0x000e220000000800 */
[----:B------:R-:W-:Y:S01]  /*2930*/  FMNMX.FTZ R9, R20, R9, !PT ;  /* 0x0000000914097209 */ /* 0x000fe20007810000 */
[-CC-:B------:R-:W-:Y:S01]  /*2940*/  FFMA.FTZ R141, R106, R21.reuse, -R7.reuse ;  /* 0x000000156a8d7223 */ /* 0x180fe20000010807 */
[-CC-:B------:R-:W-:Y:S01]  /*2950*/  FFMA.FTZ R84, R108, R21.reuse, -R7.reuse ;  /* 0x000000156c547223 */ /* 0x180fe20000010807 */
[--C-:B------:R-:W-:Y:S01]  /*2960*/  FFMA.FTZ R143, R110, R21, -R7.reuse ;  /* 0x000000156e8f7223 */ /* 0x100fe20000010807 */
[----:B------:R-:W-:Y:S01]  /*2970*/  FMNMX.FTZ R9, R30, R9, !PT ;  /* 0x000000091e097209 */ /* 0x000fe20007810000 */
[-CC-:B------:R-:W-:Y:S01]  /*2980*/  FFMA.FTZ R86, R112, R21.reuse, -R7.reuse ;  /* 0x0000001570567223 */ /* 0x180fe20000010807 */
[--C-:B------:R-:W-:Y:S01]  /*2990*/  FFMA.FTZ R145, R114, R21, -R7.reuse ;  /* 0x0000001572917223 */ /* 0x100fe20000010807 */
[----:B------:R-:W1:Y:S01]  /*29a0*/  MUFU.EX2 R123, R123 ;  /* 0x0000007b007b7308 */ /* 0x000e620000000800 */
[----:B------:R-:W-:Y:S01]  /*29b0*/  FMNMX.FTZ R9, R34, R9, !PT ;  /* 0x0000000922097209 */ /* 0x000fe20007810000 */
[-CC-:B------:R-:W-:Y:S01]  /*29c0*/  FFMA.FTZ R88, R116, R21.reuse, -R7.reuse ;  /* 0x0000001574587223 */ /* 0x180fe20000010807 */
[-CC-:B------:R-:W-:Y:S01]  /*29d0*/  FFMA.FTZ R147, R118, R21.reuse, -R7.reuse ;  /* 0x0000001576937223 */ /* 0x180fe20000010807 */
[--C-:B------:R-:W-:Y:S01]  /*29e0*/  FFMA.FTZ R100, R120, R21, -R7.reuse ;  /* 0x0000001578647223 */ /* 0x100fe20000010807 */
[----:B------:R-:W-:Y:S01]  /*29f0*/  FMNMX.FTZ R9, R26, R9, !PT ;  /* 0x000000091a097209 */ /* 0x000fe20007810000 */
[-CC-:B------:R-:W-:Y:S01]  /*2a00*/  FFMA.FTZ R149, R122, R21.reuse, -R7.reuse ;  /* 0x000000157a957223 */ /* 0x180fe20000010807 */
[-CC-:B------:R-:W-:Y:S01]  /*2a10*/  FFMA.FTZ R102, R124, R21.reuse, -R7.reuse ;  /* 0x000000157c667223 */ /* 0x180fe20000010807 */
[--C-:B------:R-:W-:Y:S01]  /*2a20*/  FFMA.FTZ R151, R126, R21, -R7.reuse ;  /* 0x000000157e977223 */ /* 0x100fe20000010807 */
[----:B------:R-:W-:Y:S01]  /*2a30*/  FMNMX.FTZ R9, R36, R9, !PT ;  /* 0x0000000924097209 */ /* 0x000fe20007810000 */
[----:B------:R-:W-:Y:S01]  /*2a40*/  FFMA.FTZ R104, R128, R21, -R7 ;  /* 0x0000001580687223 */ /* 0x000fe20000010807 */
[----:B------:R-:W2:Y:S01]  /*2a50*/  MUFU.EX2 R64, R64 ;  /* 0x0000004000407308 */ /* 0x000ea20000000800 */
[----:B------:R-:W-:Y:S01]  /*2a60*/  MOV R118, R119 ;  /* 0x0000007700767202 */ /* 0x000fe20000000f00 */
[--C-:B------:R-:W-:Y:S01]  /*2a70*/  IMAD.MOV.U32 R116, RZ, RZ, R119.reuse ;  /* 0x000000ffff747224 */ /* 0x100fe200078e0077 */
[----:B------:R-:W-:Y:S01]  /*2a80*/  FMNMX.FTZ R9, R38, R9, !PT ;  /* 0x0000000926097209 */ /* 0x000fe20007810000 */
[--C-:B------:R-:W-:Y:S01]  /*2a90*/  IMAD.MOV.U32 R112, RZ, RZ, R119.reuse ;  /* 0x000000ffff707224 */ /* 0x100fe200078e0077 */
[----:B------:R-:W-:Y:S01]  /*2aa0*/  MOV R114, R119 ;  /* 0x0000007700727202 */ /* 0x000fe20000000f00 */
[----:B------:R-:W-:Y:S01]  /*2ab0*/  IMAD.MOV.U32 R108, RZ, RZ, R119 ;  /* 0x000000ffff6c7224 */ /* 0x000fe200078e0077 */
[----:B------:R-:W-:Y:S01]  /*2ac0*/  FMNMX.FTZ R9, R40, R9, !PT ;  /* 0x0000000928097209 */ /* 0x000fe20007810000 */
[----:B------:R-:W3:Y:S01]  /*2ad0*/  MUFU.EX2 R125, R125 ;  /* 0x0000007d007d7308 */ /* 0x000ee20000000800 */
[----:B------:R-:W-:-:S02]  /*2ae0*/  MOV R110, R119 ;  /* 0x00000077006e7202 */ /* 0x000fc40000000f00 */
[----:B------:R-:W-:Y:S02]  /*2af0*/  FMNMX.FTZ R9, R42, R9, !PT ;  /* 0x000000092a097209 */ /* 0x000fe40007810000 */
[----:B------:R-:W-:Y:S02]  /*2b00*/  MOV R106, R119 ;  /* 0x00000077006a7202 */ /* 0x000fe40000000f00 */
[----:B------:R-:W-:Y:S01]  /*2b10*/  FMNMX.FTZ R9, R44, R9, !PT ;  /* 0x000000092c097209 */ /* 0x000fe20007810000 */
[----:B------:R-:W4:Y:S03]  /*2b20*/  MUFU.EX2 R66, R66 ;  /* 0x0000004200427308 */ /* 0x000f260000000800 */
[----:B------:R-:W-:-:S04]  /*2b30*/  FMNMX.FTZ R9, R46, R9, !PT ;  /* 0x000000092e097209 */ /* 0x000fc80007810000 */
[----:B------:R-:W-:Y:S01]  /*2b40*/  FMNMX.FTZ R9, R48, R9, !PT ;  /* 0x0000000930097209 */ /* 0x000fe20007810000 */
[----:B------:R-:W5:Y:S03]  /*2b50*/  MUFU.EX2 R127, R127 ;  /* 0x0000007f007f7308 */ /* 0x000f660000000800 */
[----:B------:R-:W-:-:S04]  /*2b60*/  FMNMX.FTZ R9, R50, R9, !PT ;  /* 0x0000000932097209 */ /* 0x000fc80007810000 */
[----:B------:R-:W-:Y:S01]  /*2b70*/  FMNMX.FTZ R9, R52, R9, !PT ;  /* 0x0000000934097209 */ /* 0x000fe20007810000 */
[----:B------:R-:W5:Y:S03]  /*2b80*/  MUFU.EX2 R68, R68 ;  /* 0x0000004400447308 */ /* 0x000f660000000800 */
[----:B------:R-:W-:-:S04]  /*2b90*/  FMNMX.FTZ R9, R54, R9, !PT ;  /* 0x0000000936097209 */ /* 0x000fc80007810000 */
[----:B------:R-:W-:Y:S01]  /*2ba0*/  FMNMX.FTZ R9, R56, R9, !PT ;  /* 0x0000000938097209 */ /* 0x000fe20007810000 */
[----:B------:R-:W-:Y:S03]  /*2bb0*/  MUFU.EX2 R129, R129 ;  /* 0x0000008100817308 */ /* 0x000fe60000000800 */
        /* <DEDUP_REMOVED lines=11> */
[----:B------:R-:W-:Y:S04]  /*2c70*/  MUFU.EX2 R133, R133 ;  /* 0x0000008500857308 */ /* 0x000fe80000000800 */
[----:B------:R-:W0:Y:S04]  /*2c80*/  SHFL.BFLY PT, R32, R9, 0x2, 0x1f ;  /* 0x0c401f0009207f89 */ /* 0x000e2800000e0000 */
[----:B------:R-:W-:Y:S08]  /*2c90*/  MUFU.EX2 R74, R74 ;  /* 0x0000004a004a7308 */ /* 0x000ff00000000800 */
[----:B------:R-:W-:Y:S08]  /*2ca0*/  MUFU.EX2 R135, R135 ;  /* 0x0000008700877308 */ /* 0x000ff00000000800 */
[----:B------:R-:W-:Y:S01]  /*2cb0*/  MUFU.EX2 R76, R76 ;  /* 0x0000004c004c7308 */ /* 0x000fe20000000800 */
[----:B0-----:R-:W-:-:S07]  /*2cc0*/  FMNMX.FTZ R11, R9, R32, !PT ;  /* 0x00000020090b7209 */ /* 0x001fce0007810000 */
[----:B------:R-:W-:Y:S01]  /*2cd0*/  MUFU.EX2 R137, R137 ;  /* 0x0000008900897308 */ /* 0x000fe20000000800 */
[----:B------:R-:W0:Y:S07]  /*2ce0*/  SHFL.BFLY PT, R32, R11, 0x1, 0x1f ;  /* 0x0c201f000b207f89 */ /* 0x000e2e00000e0000 */
[----:B------:R-:W-:Y:S08]  /*2cf0*/  MUFU.EX2 R80, R80 ;  /* 0x0000005000507308 */ /* 0x000ff00000000800 */
[----:B------:R-:W-:Y:S08]  /*2d00*/  MUFU.EX2 R139, R139 ;  /* 0x0000008b008b7308 */ /* 0x000ff00000000800 */
[----:B------:R-:W-:Y:S01]  /*2d10*/  MUFU.EX2 R82, R82 ;  /* 0x0000005200527308 */ /* 0x000fe20000000800 */
[----:B0-----:R-:W-:-:S04]  /*2d20*/  FMNMX.FTZ R32, R11, R32, !PT ;  /* 0x000000200b207209 */ /* 0x001fc80007810000 */
[C---:B------:R-:W-:Y:S01]  /*2d30*/  FSETP.NEU.FTZ.AND P1, PT, R32.reuse, -INF , PT ;  /* 0xff8000002000780b */ /* 0x040fe20003f3d000 */
[----:B------:R-:W-:Y:S02]  /*2d40*/  FMUL.FTZ R9, R32, R21 ;  /* 0x0000001520097220 */ /* 0x000fe40000410000 */
[----:B------:R-:W-:Y:S03]  /*2d50*/  MUFU.EX2 R141, R141 ;  /* 0x0000008d008d7308 */ /* 0x000fe60000000800 */
[----:B------:R-:W-:Y:S02]  /*2d60*/  FSEL R7, R9, RZ, P1 ;  /* 0x000000ff09077208 */ /* 0x000fe40000800000 */
[----:B------:R-:W-:-:S03]  /*2d70*/  PLOP3.LUT P1, PT, PT, PT, UP0, 0x80, 0x0 ;  /* 0x000000000000781c */ /* 0x000fc60003f2f008 */
[-CC-:B------:R-:W-:Y:S01]  /*2d80*/  FFMA.FTZ R120, R4, R21.reuse, -R7.reuse ;  /* 0x0000001504787223 */ /* 0x180fe20000010807 */
[-CC-:B------:R-:W-:Y:S01]  /*2d90*/  FFMA.FTZ R5, R5, R21.reuse, -R7.reuse ;  /* 0x0000001505057223 */ /* 0x180fe20000010807 */
[-CC-:B------:R-:W-:Y:S01]  /*2da0*/  FFMA.FTZ R122, R6, R21.reuse, -R7.reuse ;  /* 0x00000015067a7223 */ /* 0x180fe20000010807 */
[----:B------:R-:W-:Y:S01]  /*2db0*/  FADD.FTZ R4, R121, R62 ;  /* 0x0000003e79047221 */ /* 0x000fe20000010000 */
[-CC-:B------:R-:W-:Y:S01]  /*2dc0*/  FFMA.FTZ R9, R8, R21.reuse, -R7.reuse ;  /* 0x0000001508097223 */ /* 0x180fe20000010807 */
[-CC-:B------:R-:W-:Y:S01]  /*2dd0*/  FFMA.FTZ R124, R10, R21.reuse, -R7.reuse ;  /* 0x000000150a7c7223 */ /* 0x180fe20000010807 */
[----:B------:R-:W-:Y:S01]  /*2de0*/  MUFU.EX2 R120, R120 ;  /* 0x0000007800787308 */ /* 0x000fe20000000800 */
[----:B-1----:R-:W-:Y:S01]  /*2df0*/  FADD.FTZ R25, R123, R4 ;  /* 0x000000047b197221 */ /* 0x002fe20000010000 */
[-CC-:B------:R-:W-:Y:S01]  /*2e00*/  FFMA.FTZ R11, R12, R21.reuse, -R7.reuse ;  /* 0x000000150c0b7223 */ /* 0x180fe20000010807 */
[-CC-:B------:R-:W-:Y:S01]  /*2e10*/  FFMA.FTZ R126, R14, R21.reuse, -R7.reuse ;  /* 0x000000150e7e7223 */ /* 0x180fe20000010807 */
[-C--:B------:R-:W-:Y:S01]  /*2e20*/  FFMA.FTZ R13, R18, R21.reuse, -R7 ;  /* 0x00000015120d7223 */ /* 0x080fe20000010807 */
[----:B--2---:R-:W-:Y:S01]  /*2e30*/  FADD.FTZ R4, R64, R25 ;  /* 0x0000001940047221 */ /* 0x004fe20000010000 */
[-CC-:B------:R-:W-:Y:S01]  /*2e40*/  FFMA.FTZ R128, R28, R21.reuse, -R7.reuse ;  /* 0x000000151c807223 */ /* 0x180fe20000010807 */
[-CC-:B------:R-:W-:Y:S01]  /*2e50*/  FFMA.FTZ R15, R20, R21.reuse, -R7.reuse ;  /* 0x00000015140f7223 */ /* 0x180fe20000010807 */
[----:B------:R-:W0:Y:S01]  /*2e60*/  MUFU.EX2 R5, R5 ;  /* 0x0000000500057308 */ /* 0x000e220000000800 */
[----:B---3--:R-:W-:Y:S01]  /*2e70*/  FADD.FTZ R27, R125, R4 ;  /* 0x000000047d1b7221 */ /* 0x008fe20000010000 */
[-CC-:B------:R-:W-:Y:S01]  /*2e80*/  FFMA.FTZ R130, R30, R21.reuse, -R7.reuse ;  /* 0x000000151e827223 */ /* 0x180fe20000010807 */
[-CC-:B------:R-:W-:Y:S01]  /*2e90*/  FFMA.FTZ R17, R34, R21.reuse, -R7.reuse ;  /* 0x0000001522117223 */ /* 0x180fe20000010807 */
[-C--:B------:R-:W-:Y:S01]  /*2ea0*/  FFMA.FTZ R132, R26, R21.reuse, -R7 ;  /* 0x000000151a847223 */ /* 0x080fe20000010807 */
[----:B----4-:R-:W-:Y:S01]  /*2eb0*/  FADD.FTZ R4, R66, R27 ;  /* 0x0000001b42047221 */ /* 0x010fe20000010000 */
[-CC-:B------:R-:W-:Y:S01]  /*2ec0*/  FFMA.FTZ R19, R36, R21.reuse, -R7.reuse ;  /* 0x0000001524137223 */ /* 0x180fe20000010807 */
[-CC-:B------:R-:W-:Y:S01]  /*2ed0*/  FFMA.FTZ R134, R38, R21.reuse, -R7.reuse ;  /* 0x0000001526867223 */ /* 0x180fe20000010807 */
[----:B------:R-:W1:Y:S01]  /*2ee0*/  MUFU.EX2 R122, R122 ;  /* 0x0000007a007a7308 */ /* 0x000e620000000800 */
[----:B-----5:R-:W-:Y:S01]  /*2ef0*/  FADD.FTZ R27, R127, R4 ;  /* 0x000000047f1b7221 */ /* 0x020fe20000010000 */
[-CC-:B------:R-:W-:Y:S01]  /*2f00*/  FFMA.FTZ R23, R40, R21.reuse, -R7.reuse ;  /* 0x0000001528177223 */ /* 0x180fe20000010807 */
[-CC-:B------:R-:W-:Y:S01]  /*2f10*/  FFMA.FTZ R136, R42, R21.reuse, -R7.reuse ;  /* 0x000000152a887223 */ /* 0x180fe20000010807 */
[-C--:B------:R-:W-:Y:S01]  /*2f20*/  FFMA.FTZ R25, R44, R21.reuse, -R7 ;  /* 0x000000152c197223 */ /* 0x080fe20000010807 */
[----:B------:R-:W-:Y:S01]  /*2f30*/  FADD.FTZ R6, R68, R27 ;  /* 0x0000001b44067221 */ /* 0x000fe20000010000 */
[-CC-:B------:R-:W-:Y:S01]  /*2f40*/  FFMA.FTZ R138, R46, R21.reuse, -R7.reuse ;  /* 0x000000152e8a7223 */ /* 0x180fe20000010807 */
[-C--:B------:R-:W-:Y:S01]  /*2f50*/  FFMA.FTZ R27, R48, R21.reuse, -R7 ;  /* 0x00000015301b7223 */ /* 0x080fe20000010807 */
[----:B------:R-:W2:Y:S01]  /*2f60*/  MUFU.EX2 R9, R9 ;  /* 0x0000000900097308 */ /* 0x000ea20000000800 */
[----:B0-----:R-:W-:Y:S01]  /*2f70*/  FADD.FTZ R29, R120, R5 ;  /* 0x00000005781d7221 */ /* 0x001fe20000010000 */
[----:B------:R-:W-:Y:S01]  /*2f80*/  FADD.FTZ R31, R129, R6 ;  /* 0x00000006811f7221 */ /* 0x000fe20000010000 */
[-CC-:B------:R-:W-:Y:S01]  /*2f90*/  FFMA.FTZ R140, R50, R21.reuse, -R7.reuse ;  /* 0x00000015328c7223 */ /* 0x180fe20000010807 */
[-CC-:B------:R-:W-:Y:S01]  /*2fa0*/  FFMA.FTZ R142, R54, R21.reuse, -R7.reuse ;  /* 0x00000015368e7223 */ /* 0x180fe20000010807 */
[-C--:B------:R-:W-:Y:S01]  /*2fb0*/  FFMA.FTZ R56, R56, R21.reuse, -R7 ;  /* 0x0000001538387223 */ /* 0x080fe20000010807 */
[----:B------:R-:W-:Y:S01]  /*2fc0*/  FADD.FTZ R6, R70, R31 ;  /* 0x0000001f46067221 */ /* 0x000fe20000010000 */
[-C--:B------:R-:W-:Y:S01]  /*2fd0*/  FFMA.FTZ R58, R58, R21.reuse, -R7 ;  /* 0x000000153a3a7223 */ /* 0x080fe20000010807 */
[----:B------:R-:W0:Y:S01]  /*2fe0*/  MUFU.EX2 R124, R124 ;  /* 0x0000007c007c7308 */ /* 0x000e220000000800 */
[----:B-1----:R-:W-:Y:S01]  /*2ff0*/  FADD.FTZ R4, R122, R29 ;  /* 0x0000001d7a047221 */ /* 0x002fe20000010000 */
[-CC-:B------:R-:W-:Y:S01]  /*3000*/  FFMA.FTZ R60, R60, R21.reuse, -R7.reuse ;  /* 0x000000153c3c7223 */ /* 0x180fe20000010807 */
[-CC-:B------:R-:W-:Y:S01]  /*3010*/  FFMA.FTZ R78, R78, R21.reuse, -R7.reuse ;  /* 0x000000154e4e7223 */ /* 0x180fe20000010807 */
[-CC-:B------:R-:W-:Y:S01]  /*3020*/  FFMA.FTZ R90, R90, R21.reuse, -R7.reuse ;  /* 0x000000155a5a7223 */ /* 0x180fe20000010807 */
[-CC-:B------:R-:W-:Y:S01]  /*3030*/  FFMA.FTZ R92, R92, R21.reuse, -R7.reuse ;  /* 0x000000155c5c7223 */ /* 0x180fe20000010807 */
[-CC-:B------:R-:W-:Y:S01]  /*3040*/  FFMA.FTZ R94, R94, R21.reuse, -R7.reuse ;  /* 0x000000155e5e7223 */ /* 0x180fe20000010807 */
[-CC-:B------:R-:W-:Y:S01]  /*3050*/  FFMA.FTZ R96, R96, R21.reuse, -R7.reuse ;  /* 0x0000001560607223 */ /* 0x180fe20000010807 */
[----:B------:R-:W1:Y:S01]  /*3060*/  MUFU.EX2 R11, R11 ;  /* 0x0000000b000b7308 */ /* 0x000e620000000800 */
[C---:B--2---:R-:W-:Y:S01]  /*3070*/  FADD.FTZ R29, R9.reuse, R4 ;  /* 0x00000004091d7221 */ /* 0x044fe20000010000 */
[----:B------:R-:W-:Y:S01]  /*3080*/  FFMA.FTZ R98, R98, R21, -R7 ;  /* 0x0000001562627223 */ /* 0x000fe20000010807 */
[----:B------:R-:W-:-:S02]  /*3090*/  F2FP.F16.F32.PACK_AB R122, R9, R122 ;  /* 0x0000007a097a723e */ /* 0x000fc400000000ff */
[----:B------:R-:W-:Y:S02]  /*30a0*/  F2FP.F16.F32.PACK_AB R120, R5, R120 ;  /* 0x000000780578723e */ /* 0x000fe400000000ff */
[----:B------:R-:W-:Y:S01]  /*30b0*/  F2FP.F16.F32.PACK_AB R121, R62, R121 ;  /* 0x000000793e79723e */ /* 0x000fe200000000ff */
[----:B------:R-:W2:Y:S01]  /*30c0*/  MUFU.EX2 R126, R126 ;  /* 0x0000007e007e7308 */ /* 0x000ea20000000800 */
[----:B0-----:R-:W-:Y:S01]  /*30d0*/  FADD.FTZ R4, R124, R29 ;  /* 0x0000001d7c047221 */ /* 0x001fe20000010000 */
[----:B------:R-:W-:Y:S01]  /*30e0*/  FADD.FTZ R29, R131, R6 ;  /* 0x00000006831d7221 */ /* 0x000fe20000010000 */
[----:B------:R-:W-:Y:S02]  /*30f0*/  F2FP.F16.F32.PACK_AB R123, R64, R123 ;  /* 0x0000007b407b723e */ /* 0x000fe400000000ff */
[----:B------:R-:W-:Y:S01]  /*3100*/  F2FP.F16.F32.PACK_AB R125, R66, R125 ;  /* 0x0000007d427d723e */ /* 0x000fe200000000ff */
[----:B------:R-:W-:Y:S01]  /*3110*/  FADD.FTZ R6, R72, R29 ;  /* 0x0000001d48067221 */ /* 0x000fe20000010000 */
[----:B------:R-:W-:Y:S01]  /*3120*/  FFMA.FTZ R29, R52, R21, -R7 ;  /* 0x00000015341d7223 */ /* 0x000fe20000010807 */
[----:B------:R-:W0:Y:S01]  /*3130*/  MUFU.EX2 R13, R13 ;  /* 0x0000000d000d7308 */ /* 0x000e220000000800 */
[----:B-1----:R-:W-:Y:S01]  /*3140*/  FADD.FTZ R31, R11, R4 ;  /* 0x000000040b1f7221 */ /* 0x002fe20000010000 */
[----:B------:R-:W-:Y:S01]  /*3150*/  FADD.FTZ R33, R133, R6 ;  /* 0x0000000685217221 */ /* 0x000fe20000010000 */
[----:B------:R-:W-:-:S02]  /*3160*/  F2FP.F16.F32.PACK_AB R127, R68, R127 ;  /* 0x0000007f447f723e */ /* 0x000fc400000000ff */
[----:B------:R-:W-:Y:S01]  /*3170*/  F2FP.F16.F32.PACK_AB R129, R70, R129 ;  /* 0x000000814681723e */ /* 0x000fe200000000ff */
[----:B------:R-:W-:Y:S01]  /*3180*/  FADD.FTZ R6, R74, R33 ;  /* 0x000000214a067221 */ /* 0x000fe20000010000 */
[----:B------:R-:W-:Y:S01]  /*3190*/  F2FP.F16.F32.PACK_AB R131, R72, R131 ;  /* 0x000000834883723e */ /* 0x000fe200000000ff */
[----:B------:R-:W1:Y:S01]  /*31a0*/  MUFU.EX2 R128, R128 ;  /* 0x0000008000807308 */ /* 0x000e620000000800 */
[----:B--2---:R-:W-:Y:S01]  /*31b0*/  FADD.FTZ R4, R126, R31 ;  /* 0x0000001f7e047221 */ /* 0x004fe20000010000 */
[----:B------:R-:W-:Y:S01]  /*31c0*/  FADD.FTZ R33, R135, R6 ;  /* 0x0000000687217221 */ /* 0x000fe20000010000 */
[----:B------:R-:W-:Y:S02]  /*31d0*/  F2FP.F16.F32.PACK_AB R133, R74, R133 ;  /* 0x000000854a85723e */ /* 0x000fe400000000ff */
[C---:B------:R-:W-:Y:S01]  /*31e0*/  F2FP.F16.F32.PACK_AB R135, R76.reuse, R135 ;  /* 0x000000874c87723e */ /* 0x040fe200000000ff */
[----:B------:R-:W-:Y:S01]  /*31f0*/  FADD.FTZ R6, R76, R33 ;  /* 0x000000214c067221 */ /* 0x000fe20000010000 */
[----:B------:R-:W-:Y:S01]  /*3200*/  F2FP.F16.F32.PACK_AB R124, R11, R124 ;  /* 0x0000007c0b7c723e */ /* 0x000fe200000000ff */
[----:B------:R-:W2:Y:S01]  /*3210*/  MUFU.EX2 R15, R15 ;  /* 0x0000000f000f7308 */ /* 0x000ea20000000800 */
[----:B0-----:R-:W-:Y:S01]  /*3220*/  FADD.FTZ R31, R13, R4 ;  /* 0x000000040d1f7221 */ /* 0x001fe20000010000 */
[----:B------:R-:W-:Y:S01]  /*3230*/  FADD.FTZ R35, R137, R6 ;  /* 0x0000000689237221 */ /* 0x000fe20000010000 */
[----:B------:R-:W-:-:S02]  /*3240*/  F2FP.F16.F32.PACK_AB R137, R80, R137 ;  /* 0x000000895089723e */ /* 0x000fc400000000ff */
[----:B------:R-:W-:Y:S01]  /*3250*/  F2FP.F16.F32.PACK_AB R126, R13, R126 ;  /* 0x0000007e0d7e723e */ /* 0x000fe200000000ff */
[----:B------:R-:W-:Y:S02]  /*3260*/  FADD.FTZ R6, R80, R35 ;  /* 0x0000002350067221 */ /* 0x000fe40000010000 */
[----:B------:R-:W0:Y:S01]  /*3270*/  MUFU.EX2 R130, R130 ;  /* 0x0000008200827308 */ /* 0x000e220000000800 */
[----:B-1----:R-:W-:Y:S01]  /*3280*/  FADD.FTZ R4, R128, R31 ;  /* 0x0000001f80047221 */ /* 0x002fe20000010000 */
[----:B------:R-:W-:Y:S01]  /*3290*/  FADD.FTZ R35, R139, R6 ;  /* 0x000000068b237221 */ /* 0x000fe20000010000 */
[----:B------:R-:W-:-:S03]  /*32a0*/  F2FP.F16.F32.PACK_AB R139, R82, R139 ;  /* 0x0000008b528b723e */ /* 0x000fc600000000ff */
[----:B------:R-:W-:Y:S02]  /*32b0*/  FADD.FTZ R6, R82, R35 ;  /* 0x0000002352067221 */ /* 0x000fe40000010000 */
[----:B------:R-:W1:Y:S01]  /*32c0*/  MUFU.EX2 R17, R17 ;  /* 0x0000001100117308 */ /* 0x000e620000000800 */
[----:B--2---:R-:W-:Y:S01]  /*32d0*/  FADD.FTZ R31, R15, R4 ;  /* 0x000000040f1f7221 */ /* 0x004fe20000010000 */
[----:B------:R-:W-:Y:S01]  /*32e0*/  FADD.FTZ R35, R141, R6 ;  /* 0x000000068d237221 */ /* 0x000fe20000010000 */
[----:B------:R-:W-:-:S05]  /*32f0*/  F2FP.F16.F32.PACK_AB R128, R15, R128 ;  /* 0x000000800f80723e */ /* 0x000fca00000000ff */
[----:B------:R-:W2:Y:S01]  /*3300*/  MUFU.EX2 R132, R132 ;  /* 0x0000008400847308 */ /* 0x000ea20000000800 */
[----:B0-----:R-:W-:-:S07]  /*3310*/  FADD.FTZ R4, R130, R31 ;  /* 0x0000001f82047221 */ /* 0x001fce0000010000 */
[----:B------:R-:W0:Y:S01]  /*3320*/  MUFU.EX2 R19, R19 ;  /* 0x0000001300137308 */ /* 0x000e220000000800 */
[C---:B-1----:R-:W-:Y:S01]  /*3330*/  FADD.FTZ R33, R17.reuse, R4 ;  /* 0x0000000411217221 */ /* 0x042fe20000010000 */
[----:B------:R-:W-:-:S06]  /*3340*/  F2FP.F16.F32.PACK_AB R130, R17, R130 ;  /* 0x000000821182723e */ /* 0x000fcc00000000ff */
[----:B------:R-:W1:Y:S01]  /*3350*/  MUFU.EX2 R134, R134 ;  /* 0x0000008600867308 */ /* 0x000e620000000800 */
[----:B--2---:R-:W-:-:S07]  /*3360*/  FADD.FTZ R4, R132, R33 ;  /* 0x0000002184047221 */ /* 0x004fce0000010000 */
[----:B------:R-:W2:Y:S01]  /*3370*/  MUFU.EX2 R23, R23 ;  /* 0x0000001700177308 */ /* 0x000ea20000000800 */
[C---:B0-----:R-:W-:Y:S01]  /*3380*/  FADD.FTZ R33, R19.reuse, R4 ;  /* 0x0000000413217221 */ /* 0x041fe20000010000 */
[----:B------:R-:W-:-:S06]  /*3390*/  F2FP.F16.F32.PACK_AB R132, R19, R132 ;  /* 0x000000841384723e */ /* 0x000fcc00000000ff */
[----:B------:R-:W0:Y:S01]  /*33a0*/  MUFU.EX2 R136, R136 ;  /* 0x0000008800887308 */ /* 0x000e220000000800 */
[----:B-1----:R-:W-:-:S07]  /*33b0*/  FADD.FTZ R4, R134, R33 ;  /* 0x0000002186047221 */ /* 0x002fce0000010000 */
[----:B------:R-:W1:Y:S01]  /*33c0*/  MUFU.EX2 R84, R84 ;  /* 0x0000005400547308 */ /* 0x000e620000000800 */
[C---:B--2---:R-:W-:Y:S01]  /*33d0*/  FADD.FTZ R7, R23.reuse, R4 ;  /* 0x0000000417077221 */ /* 0x044fe20000010000 */
[----:B------:R-:W-:-:S06]  /*33e0*/  F2FP.F16.F32.PACK_AB R134, R23, R134 ;  /* 0x000000861786723e */ /* 0x000fcc00000000ff */
[----:B------:R-:W2:Y:S01]  /*33f0*/  MUFU.EX2 R25, R25 ;  /* 0x0000001900197308 */ /* 0x000ea20000000800 */
[----:B0-----:R-:W-:-:S07]  /*3400*/  FADD.FTZ R4, R136, R7 ;  /* 0x0000000788047221 */ /* 0x001fce0000010000 */
[----:B------:R-:W0:Y:S01]  /*3410*/  MUFU.EX2 R143, R143 ;  /* 0x0000008f008f7308 */ /* 0x000e220000000800 */
[C---:B-1----:R-:W-:Y:S01]  /*3420*/  FADD.FTZ R6, R84.reuse, R35 ;  /* 0x0000002354067221 */ /* 0x042fe20000010000 */
[----:B------:R-:W-:-:S06]  /*3430*/  F2FP.F16.F32.PACK_AB R141, R84, R141 ;  /* 0x0000008d548d723e */ /* 0x000fcc00000000ff */
[----:B------:R-:W1:Y:S01]  /*3440*/  MUFU.EX2 R138, R138 ;  /* 0x0000008a008a7308 */ /* 0x000e620000000800 */
[C---:B--2---:R-:W-:Y:S01]  /*3450*/  FADD.FTZ R7, R25.reuse, R4 ;  /* 0x0000000419077221 */ /* 0x044fe20000010000 */
[----:B------:R-:W-:-:S06]  /*3460*/  F2FP.F16.F32.PACK_AB R136, R25, R136 ;  /* 0x000000881988723e */ /* 0x000fcc00000000ff */
[----:B------:R-:W2:Y:S01]  /*3470*/  MUFU.EX2 R86, R86 ;  /* 0x0000005600567308 */ /* 0x000ea20000000800 */
[----:B0-----:R-:W-:-:S07]  /*3480*/  FADD.FTZ R35, R143, R6 ;  /* 0x000000068f237221 */ /* 0x001fce0000010000 */
[----:B------:R-:W0:Y:S01]  /*3490*/  MUFU.EX2 R27, R27 ;  /* 0x0000001b001b7308 */ /* 0x000e220000000800 */
[----:B-1----:R-:W-:-:S07]  /*34a0*/  FADD.FTZ R4, R138, R7 ;  /* 0x000000078a047221 */ /* 0x002fce0000010000 */
[----:B------:R-:W1:Y:S01]  /*34b0*/  MUFU.EX2 R145, R145 ;  /* 0x0000009100917308 */ /* 0x000e620000000800 */
[C---:B--2---:R-:W-:Y:S01]  /*34c0*/  FADD.FTZ R6, R86.reuse, R35 ;  /* 0x0000002356067221 */ /* 0x044fe20000010000 */
[----:B------:R-:W-:-:S06]  /*34d0*/  F2FP.F16.F32.PACK_AB R143, R86, R143 ;  /* 0x0000008f568f723e */ /* 0x000fcc00000000ff */
[----:B------:R-:W2:Y:S01]  /*34e0*/  MUFU.EX2 R140, R140 ;  /* 0x0000008c008c7308 */ /* 0x000ea20000000800 */
[C---:B0-----:R-:W-:Y:S01]  /*34f0*/  FADD.FTZ R7, R27.reuse, R4 ;  /* 0x000000041b077221 */ /* 0x041fe20000010000 */
[----:B------:R-:W-:-:S06]  /*3500*/  F2FP.F16.F32.PACK_AB R138, R27, R138 ;  /* 0x0000008a1b8a723e */ /* 0x000fcc00000000ff */
[----:B------:R-:W0:Y:S01]  /*3510*/  MUFU.EX2 R88, R88 ;  /* 0x0000005800587308 */ /* 0x000e220000000800 */
[----:B-1----:R-:W-:-:S07]  /*3520*/  FADD.FTZ R37, R145, R6 ;  /* 0x0000000691257221 */ /* 0x002fce0000010000 */
[----:B------:R-:W1:Y:S01]  /*3530*/  MUFU.EX2 R29, R29 ;  /* 0x0000001d001d7308 */ /* 0x000e620000000800 */
[----:B--2---:R-:W-:-:S07]  /*3540*/  FADD.FTZ R4, R140, R7 ;  /* 0x000000078c047221 */ /* 0x004fce0000010000 */
[----:B------:R-:W2:Y:S01]  /*3550*/  MUFU.EX2 R147, R147 ;  /* 0x0000009300937308 */ /* 0x000ea20000000800 */
[C---:B0-----:R-:W-:Y:S01]  /*3560*/  FADD.FTZ R6, R88.reuse, R37 ;  /* 0x0000002558067221 */ /* 0x041fe20000010000 */
[----:B------:R-:W-:Y:S01]  /*3570*/  F2FP.F16.F32.PACK_AB R145, R88, R145 ;  /* 0x000000915891723e */ /* 0x000fe200000000ff */
[----:B------:R-:W-:-:S05]  /*3580*/  IMAD.MOV.U32 R88, RZ, RZ, R119 ;  /* 0x000000ffff587224 */ /* 0x000fca00078e0077 */
[----:B------:R-:W0:Y:S01]  /*3590*/  MUFU.EX2 R142, R142 ;  /* 0x0000008e008e7308 */ /* 0x000e220000000800 */
[C---:B-1----:R-:W-:Y:S01]  /*35a0*/  FADD.FTZ R7, R29.reuse, R4 ;  /* 0x000000041d077221 */ /* 0x042fe20000010000 */
[----:B------:R-:W-:-:S06]  /*35b0*/  F2FP.F16.F32.PACK_AB R140, R29, R140 ;  /* 0x0000008c1d8c723e */ /* 0x000fcc00000000ff */
[----:B------:R-:W1:Y:S01]  /*35c0*/  MUFU.EX2 R100, R100 ;  /* 0x0000006400647308 */ /* 0x000e620000000800 */
[----:B--2---:R-:W-:-:S07]  /*35d0*/  FADD.FTZ R37, R147, R6 ;  /* 0x0000000693257221 */ /* 0x004fce0000010000 */
[----:B------:R-:W2:Y:S01]  /*35e0*/  MUFU.EX2 R31, R56 ;  /* 0x00000038001f7308 */ /* 0x000ea20000000800 */
[----:B0-----:R-:W-:-:S07]  /*35f0*/  FADD.FTZ R4, R142, R7 ;  /* 0x000000078e047221 */ /* 0x001fce0000010000 */
[----:B------:R-:W0:Y:S01]  /*3600*/  MUFU.EX2 R149, R149 ;  /* 0x0000009500957308 */ /* 0x000e220000000800 */
[C---:B-1----:R-:W-:Y:S01]  /*3610*/  FADD.FTZ R6, R100.reuse, R37 ;  /* 0x0000002564067221 */ /* 0x042fe20000010000 */
[----:B------:R-:W-:Y:S01]  /*3620*/  F2FP.F16.F32.PACK_AB R147, R100, R147 ;  /* 0x000000936493723e */ /* 0x000fe200000000ff */
[----:B------:R-:W-:-:S05]  /*3630*/  IMAD.MOV.U32 R100, RZ, RZ, R119 ;  /* 0x000000ffff647224 */ /* 0x000fca00078e0077 */
        /* <DEDUP_REMOVED lines=9> */
[----:B------:R-:W-:Y:S02]  /*36d0*/  F2FP.F16.F32.PACK_AB R149, R102, R149 ;  /* 0x000000956695723e */ /* 0x000fe400000000ff */
[----:B------:R-:W-:-:S04]  /*36e0*/  MOV R102, R119 ;  /* 0x0000007700667202 */ /* 0x000fc80000000f00 */
[----:B------:R2:W3:Y:S01]  /*36f0*/  MUFU.EX2 R35, R90 ;  /* 0x0000005a00237308 */ /* 0x0004e20000000800 */
[C---:B0-----:R-:W-:Y:S01]  /*3700*/  FADD.FTZ R39, R33.reuse, R4 ;  /* 0x0000000421277221 */ /* 0x041fe20000010000 */
[----:B------:R-:W-:-:S06]  /*3710*/  F2FP.F16.F32.PACK_AB R144, R33, R58 ;  /* 0x0000003a2190723e */ /* 0x000fcc00000000ff */
[----:B------:R-:W0:Y:S01]  /*3720*/  MUFU.EX2 R92, R92 ;  /* 0x0000005c005c7308 */ /* 0x000e220000000800 */
[----:B-1----:R-:W-:Y:S01]  /*3730*/  FADD.FTZ R4, R78, R39 ;  /* 0x000000274e047221 */ /* 0x002fe20000010000 */
[----:B--2---:R-:W-:-:S06]  /*3740*/  MOV R90, R119 ;  /* 0x00000077005a7202 */ /* 0x004fcc0000000f00 */
[----:B------:R1:W2:Y:S01]  /*3750*/  MUFU.EX2 R37, R94 ;  /* 0x0000005e00257308 */ /* 0x0002a20000000800 */
[C---:B---3--:R-:W-:Y:S01]  /*3760*/  FADD.FTZ R5, R35.reuse, R4 ;  /* 0x0000000423057221 */ /* 0x048fe20000010000 */
[----:B------:R-:W-:-:S06]  /*3770*/  F2FP.F16.F32.PACK_AB R146, R35, R78 ;  /* 0x0000004e2392723e */ /* 0x000fcc00000000ff */
[----:B------:R-:W3:Y:S01]  /*3780*/  MUFU.EX2 R151, R151 ;  /* 0x0000009700977308 */ /* 0x000ee20000000800 */
[----:B0-----:R-:W-:Y:S01]  /*3790*/  FADD.FTZ R4, R92, R5 ;  /* 0x000000055c047221 */ /* 0x001fe20000010000 */
[----:B-1----:R-:W-:-:S06]  /*37a0*/  MOV R94, R119 ;  /* 0x00000077005e7202 */ /* 0x002fcc0000000f00 */
[----:B------:R-:W0:Y:S01]  /*37b0*/  MUFU.EX2 R96, R96 ;  /* 0x0000006000607308 */ /* 0x000e220000000800 */
[C---:B--2---:R-:W-:Y:S01]  /*37c0*/  FADD.FTZ R5, R37.reuse, R4 ;  /* 0x0000000425057221 */ /* 0x044fe20000010000 */
[----:B------:R-:W-:Y:S01]  /*37d0*/  F2FP.F16.F32.PACK_AB R148, R37, R92 ;  /* 0x0000005c2594723e */ /* 0x000fe200000000ff */
[----:B------:R-:W-:-:S05]  /*37e0*/  IMAD.MOV.U32 R92, RZ, RZ, R119 ;  /* 0x000000ffff5c7224 */ /* 0x000fca00078e0077 */
[----:B------:R-:W1:Y:S01]  /*37f0*/  MUFU.EX2 R104, R104 ;  /* 0x0000006800687308 */ /* 0x000e620000000800 */
[----:B---3--:R-:W-:-:S07]  /*3800*/  FADD.FTZ R7, R151, R6 ;  /* 0x0000000697077221 */ /* 0x008fce0000010000 */
[----:B------:R2:W3:Y:S01]  /*3810*/  MUFU.EX2 R9, R98 ;  /* 0x0000006200097308 */ /* 0x0004e20000000800 */
[----:B0-----:R-:W-:Y:S01]  /*3820*/  FADD.FTZ R4, R96, R5 ;  /* 0x0000000560047221 */ /* 0x001fe20000010000 */
[C---:B-1----:R-:W-:Y:S01]  /*3830*/  FADD.FTZ R7, R104.reuse, R7 ;  /* 0x0000000768077221 */ /* 0x042fe20000010000 */
[----:B------:R-:W-:Y:S01]  /*3840*/  F2FP.F16.F32.PACK_AB R151, R104, R151 ;  /* 0x000000976897723e */ /* 0x000fe200000000ff */
[--C-:B------:R-:W-:Y:S01]  /*3850*/  IMAD.MOV.U32 R104, RZ, RZ, R119.reuse ;  /* 0x000000ffff687224 */ /* 0x100fe200078e0077 */
[----:B--2---:R-:W-:Y:S02]  /*3860*/  MOV R98, R119 ;  /* 0x0000007700627202 */ /* 0x004fe40000000f00 */
[C---:B---3--:R-:W-:Y:S01]  /*3870*/  F2FP.F16.F32.PACK_AB R150, R9.reuse, R96 ;  /* 0x000000600996723e */ /* 0x048fe200000000ff */
[----:B------:R-:W-:Y:S01]  /*3880*/  FADD.FTZ R5, R9, R4 ;  /* 0x0000000409057221 */ /* 0x000fe20000010000 */
[----:B------:R-:W-:Y:S01]  /*3890*/  IMAD.MOV.U32 R96, RZ, RZ, R119 ;  /* 0x000000ffff607224 */ /* 0x000fe200078e0077 */
[----:B------:R-:W-:Y:S06]  /*38a0*/  @!P1 BRA `(.L_x_18) ;  /* 0x0000002400a09947 */ /* 0x000fec0003800000 */
[----:B------:R-:W-:Y:S01]  /*38b0*/  IMAD.MOV.U32 R6, RZ, RZ, R24 ;  /* 0x000000ffff067224 */ /* 0x000fe200078e0018 */
[----:B------:R-:W-:Y:S02]  /*38c0*/  MOV R4, R32 ;  /* 0x0000002000047202 */ /* 0x000fe40000000f00 */
[----:B------:R-:W-:Y:S02]  /*38d0*/  CS2R R118, SRZ ;  /* 0x0000000000767805 */ /* 0x000fe4000001ff00 */
        /* <DEDUP_REMOVED lines=14> */
[----:B------:R-:W-:Y:S01]  /*39c0*/  CS2R R88, SRZ ;  /* 0x0000000000587805 */ /* 0x000fe2000001ff00 */
[----:B------:R-:W-:Y:S01]  /*39d0*/  UMOV UR6, URZ ;  /* 0x0000003f00067c82 */ /* 0x000fe20008000000 */
[----:B------:R-:W-:Y:S01]  /*39e0*/  UMOV UR5, URZ ;  /* 0x0000003f00057c82 */ /* 0x000fe20008000000 */
[----:B------:R-:W-:-:S05]  /*39f0*/  ULDC UR23, c[0x0][0x9d8] ;  /* 0x0002760000177ab9 */ /* 0x000fca0000000800 */
.L_x_29:
[----:B------:R-:W-:Y:S01]  /*3a00*/  ISETP.NE.AND P2, PT, RZ, UR44, PT ;  /* 0x0000002cff007c0c */ /* 0x000fe2000bf45270 */
[----:B------:R-:W-:-:S04]  /*3a10*/  UISETP.NE.AND UP0, UPT, UR5, 0x1, UPT ;  /* 0x000000010500788c */ /* 0x000fc8000bf05270 */
[----:B------:R-:W-:-:S04]  /*3a20*/  USEL UR4, URZ, 0x1, UP0 ;  /* 0x000000013f047887 */ /* 0x000fc80008000000 */
[----:B------:R-:W-:-:S04]  /*3a30*/  ULOP3.LUT UR4, UR6, UR4, URZ, 0x3c, !UPT ;  /* 0x0000000406047292 */ /* 0x000fc8000f8e3c3f */
[----:B------:R-:W-:Y:S08]  /*3a40*/  @P2 BRA `(.L_x_19) ;  /* 0x0000000000382947 */ /* 0x000ff00003800000 */
[----:B------:R-:W-:Y:S05]  /*3a50*/  @!P0 BRA `(.L_x_20) ;  /* 0x0000000000048947 */ /* 0x000fea0003800000 */
[----:B------:R-:W-:Y:S01]  /*3a60*/  BPT.TRAP 0x1 ;  /* 0x000000040000795c */ /* 0x000fe20000300000 */
.L_x_20:
[----:B------:R-:W-:Y:S01]  /*3a70*/  UIADD3 UR10, UR5, 0x1, URZ ;  /* 0x00000001050a7890 */ /* 0x000fe2000fffe03f */
[----:B------:R-:W-:-:S03]  /*3a80*/  IMAD.U32 R0, RZ, RZ, UR4 ;  /* 0x00000004ff007e24 */ /* 0x000fc6000f8e00ff */
[----:B------:R-:W-:Y:S02]  /*3a90*/  UISETP.NE.AND UP0, UPT, UR10, 0x2, UPT ;  /* 0x000000020a00788c */ /* 0x000fe4000bf05270 */
[----:B------:R-:W-:Y:S02]  /*3aa0*/  SHF.L.U32 R0, R0, 0x1f, RZ ;  /* 0x0000001f00007819 */ /* 0x000fe400000006ff */
[----:B------:R-:W-:-:S04]  /*3ab0*/  USEL UR10, UR10, URZ, UP0 ;  /* 0x0000003f0a0a7287 */ /* 0x000fc80008000000 */
[----:B------:R-:W-:-:S09]  /*3ac0*/  ULEA UR10, UR10, UR40, 0x3 ;  /* 0x000000280a0a7291 */ /* 0x000fd2000f8e183f */
[----:B------:R0:W1:Y:S01]  /*3ad0*/  SYNCS.PHASECHK.TRANS64.TRYWAIT P1, [UR10+0x16830], R0 ;  /* 0x01683000ff0075a7 */ /* 0x000062000802014a */
[----:B------:R-:W-:Y:S05]  /*3ae0*/  @!P0 BRA `(.L_x_21) ;  /* 0x0000000000048947 */ /* 0x000fea0003800000 */
[----:B------:R-:W-:Y:S01]  /*3af0*/  BPT.TRAP 0x1 ;  /* 0x000000040000795c */ /* 0x000fe20000300000 */
.L_x_21:
[----:B-1----:R-:W-:Y:S05]  /*3b00*/  @P1 BRA `(.L_x_19) ;  /* 0x0000000000081947 */ /* 0x002fea0003800000 */
[----:B------:R-:W1:Y:S02]  /*3b10*/  SYNCS.PHASECHK.TRANS64.TRYWAIT P1, [UR10+0x16830], R0 ;  /* 0x01683000ff0075a7 */ /* 0x000e64000802014a */
[----:B-1----:R-:W-:Y:S05]  /*3b20*/  @!P1 BRA `(.L_x_22) ;  /* 0x0000007800d49947 */ /* 0x002fea0003800000 */
.L_x_19:
[----:B01----:R-:W-:Y:S01]  /*3b30*/  VIADD R0, R16, 0x8 ;  /* 0x0000000810007836 */ /* 0x003fe20000000000 */
[----:B------:R-:W-:Y:S01]  /*3b40*/  UIADD3 UR10, UR5, 0x1, URZ ;  /* 0x00000001050a7890 */ /* 0x000fe2000fffe03f */
[----:B------:R-:W-:Y:S01]  /*3b50*/  R2UR UR24, R2 ;  /* 0x00000000021872ca */ /* 0x000fe200000e0000 */
[----:B------:R-:W-:Y:S01]  /*3b60*/  UMOV UR27, 0x40000040 ;  /* 0x40000040001b7882 */ /* 0x000fe20000000000 */
[----:B------:R-:W-:Y:S01]  /*3b70*/  R2UR UR25, R3 ;  /* 0x00000000031972ca */ /* 0x000fe200000e0000 */
[----:B------:R0:W-:Y:S01]  /*3b80*/  BAR.SYNC.DEFER_BLOCKING R0, 0x100 ;  /* 0x000400000000751d */ /* 0x0001e20000010000 */
[----:B------:R-:W-:-:S04]  /*3b90*/  UISETP.NE.AND UP0, UPT, UR10, 0x2, UPT ;  /* 0x000000020a00788c */ /* 0x000fc8000bf05270 */
[----:B------:R-:W-:Y:S01]  /*3ba0*/  USEL UR22, UR10, URZ, UP0 ;  /* 0x0000003f0a167287 */ /* 0x000fe20008000000 */
[----:B------:R-:W-:Y:S01]  /*3bb0*/  UMOV UR11, 0x40000040 ;  /* 0x40000040000b7882 */ /* 0x000fe20000000000 */
[----:B------:R-:W-:Y:S02]  /*3bc0*/  UMOV UR15, 0x40000040 ;  /* 0x40000040000f7882 */ /* 0x000fe40000000000 */
[----:B------:R-:W-:Y:S01]  /*3bd0*/  ULEA UR26, UR22, UR20, 0xa ;  /* 0x00000014161a7291 */ /* 0x000fe2000f8e503f */
[----:B------:R-:W-:Y:S01]  /*3be0*/  UMOV UR19, 0x40000040 ;  /* 0x4000004000137882 */ /* 0x000fe20000000000 */
[----:B0-----:R-:W-:Y:S02]  /*3bf0*/  IMAD.U32 R0, RZ, RZ, UR22 ;  /* 0x00000016ff007e24 */ /* 0x001fe4000f8e00ff */
[----:B------:R-:W-:Y:S02]  /*3c00*/  UIADD3 UR10, UR26, 0x2, URZ ;  /* 0x000000021a0a7890 */ /* 0x000fe4000fffe03f */
[----:B------:R-:W-:-:S02]  /*3c10*/  UIADD3 UR14, UR26, 0x4, URZ ;  /* 0x000000041a0e7890 */ /* 0x000fc4000fffe03f */
[----:B------:R-:W-:Y:S01]  /*3c20*/  UIADD3 UR18, UR26, 0x6, URZ ;  /* 0x000000061a127890 */ /* 0x000fe2000fffe03f */
[----:B------:R-:W-:-:S06]  /*3c30*/  WARPGROUP.ARRIVE ;  /* 0x00000000000079c5 */ /* 0x000fcc0000000000 */
[----:B------:R-:W-:Y:S03]  /*3c40*/  HGMMA.64x128x16.F32 R24, gdesc[UR24], RZ, !UPT, gsb0 ;  /* 0x01e00000181879f0 */ /* 0x000fe6000c0008ff */
[----:B------:R-:W-:Y:S02]  /*3c50*/  WARPGROUP.DEPBAR.LE gsb0, 0x0 ;  /* 0x00008000000079c5 */ /* 0x000fe40000010000 */
[----:B------:R-:W-:-:S07]  /*3c60*/  WARPGROUP.ARRIVE ;  /* 0x00000000000079c5 */ /* 0x000fce0000000000 */
        /* <DEDUP_REMOVED lines=8> */
[----:B------:R-:W-:Y:S05]  /*3cf0*/  @P2 BRA `(.L_x_23) ;  /* 0x00000000002c2947 */ /* 0x000fea0003800000 */
[----:B------:R-:W-:Y:S05]  /*3d00*/  @!P0 BRA `(.L_x_24) ;  /* 0x0000000000048947 */ /* 0x000fea0003800000 */
[----:B------:R-:W-:Y:S01]  /*3d10*/  BPT.TRAP 0x1 ;  /* 0x000000040000795c */ /* 0x000fe20000300000 */
.L_x_24:
[----:B------:R-:W-:Y:S01]  /*3d20*/  ULEA UR10, UR5, UR40, 0x3 ;  /* 0x00000028050a7291 */ /* 0x000fe2000f8e183f */
[----:B------:R-:W-:-:S04]  /*3d30*/  MOV R8, UR6 ;  /* 0x0000000600087c02 */ /* 0x000fc80008000f00 */
[----:B------:R-:W-:-:S04]  /*3d40*/  SHF.L.U32 R8, R8, 0x1f, RZ ;  /* 0x0000001f08087819 */ /* 0x000fc800000006ff */
[----:B------:R0:W1:Y:S01]  /*3d50*/  SYNCS.PHASECHK.TRANS64.TRYWAIT P1, [UR10+0x16850], R8 ;  /* 0x01685008ff0075a7 */ /* 0x000062000802014a */
[----:B------:R-:W-:Y:S05]  /*3d60*/  @!P0 BRA `(.L_x_25) ;  /* 0x0000000000048947 */ /* 0x000fea0003800000 */
[----:B------:R-:W-:Y:S01]  /*3d70*/  BPT.TRAP 0x1 ;  /* 0x000000040000795c */ /* 0x000fe20000300000 */
.L_x_25:
[----:B-1----:R-:W-:Y:S05]  /*3d80*/  @P1 BRA `(.L_x_23) ;  /* 0x0000000000081947 */ /* 0x002fea0003800000 */
[----:B------:R-:W1:Y:S02]  /*3d90*/  SYNCS.PHASECHK.TRANS64.TRYWAIT P1, [UR10+0x16850], R8 ;  /* 0x01685008ff0075a7 */ /* 0x000e64000802014a */
[----:B-1----:R-:W-:Y:S05]  /*3da0*/  @!P1 BRA `(.L_x_26) ;  /* 0x00000078004c9947 */ /* 0x002fea0003800000 */
.L_x_23:
[----:B------:R-:W-:Y:S01]  /*3db0*/  UIADD3 UR6, UR40, 0x400, URZ ;  /* 0x0000040028067890 */ /* 0x000fe2000fffe03f */
[----:B------:R-:W-:Y:S01]  /*3dc0*/  WARPGROUP.ARRIVE ;  /* 0x00000000000079c5 */ /* 0x000fe20000000000 */
[----:B------:R-:W-:Y:S01]  /*3dd0*/  UMOV UR11, 0x40000040 ;  /* 0x40000040000b7882 */ /* 0x000fe20000000000 */
[----:B01----:R-:W-:Y:S01]  /*3de0*/  VIADD R8, R16, 0x9 ;  /* 0x0000000910087836 */ /* 0x003fe20000000000 */
[----:B------:R-:W-:Y:S01]  /*3df0*/  USHF.R.U32.HI UR6, URZ, 0x4, UR6 ;  /* 0x000000043f067899 */ /* 0x000fe20008011606 */
[----:B------:R-:W-:-:S03]  /*3e00*/  ISETP.GE.U32.AND P1, PT, R22, 0x180, PT ;  /* 0x000001801600780c */ /* 0x000fc60003f26070 */
[----:B------:R-:W-:Y:S01]  /*3e10*/  ULOP3.LUT UR6, UR6, 0x3fff, URZ, 0xc0, !UPT ;  /* 0x00003fff06067892 */ /* 0x000fe2000f8ec03f */
[----:B------:R-:W-:-:S03]  /*3e20*/  SEL R8, R8, 0x9, !P1 ;  /* 0x0000000908087807 */ /* 0x000fc60004800000 */
[----:B------:R-:W-:-:S07]  /*3e30*/  ULEA UR6, UR5, UR6, 0xa ;  /* 0x0000000605067291 */ /* 0x000fce000f8e503f */
[----:B------:R-:W-:Y:S02]  /*3e40*/  UMOV UR10, UR6 ;  /* 0x00000006000a7c82 */ /* 0x000fe40008000000 */
[----:B------:R-:W-:Y:S01]  /*3e50*/  HGMMA.64x64x16.F32 R88, R120, gdesc[UR8].tnspB, R88, gsb0 ;  /* 0x40e0000878587df0 */ /* 0x000fe20008000858 */
[----:B------:R-:W-:Y:S01]  /*3e60*/  UIADD3 UR10, UR6, 0x80, URZ ;  /* 0x00000080060a7890 */ /* 0x000fe2000fffe03f */
[----:B------:R-:W-:Y:S01]  /*3e70*/  UMOV UR11, 0x40000040 ;  /* 0x40000040000b7882 */ /* 0x000fe20000000000 */
[----:B------:R-:W-:Y:S02]  /*3e80*/  WARPGROUP.DEPBAR.LE gsb0, 0x0 ;  /* 0x00008000000079c5 */ /* 0x000fe40000010000 */
[----:B------:R-:W-:-:S06]  /*3e90*/  WARPGROUP.ARRIVE ;  /* 0x00000000000079c5 */ /* 0x000fcc0000000000 */
        /* <DEDUP_REMOVED lines=23> */
[----:B------:R-:W-:Y:S01]  /*4010*/  UIADD3 UR6, UR6, 0x380, URZ ;  /* 0x0000038006067890 */ /* 0x000fe2000fffe03f */
[----:B------:R-:W-:Y:S02]  /*4020*/  WARPGROUP.DEPBAR.LE gsb0, 0x0 ;  /* 0x00008000000079c5 */ /* 0x000fe40000010000 */
[----:B------:R-:W-:-:S06]  /*4030*/  WARPGROUP.ARRIVE ;  /* 0x00000000000079c5 */ /* 0x000fcc0000000000 */
[----:B------:R-:W-:Y:S01]  /*4040*/  HGMMA.64x64x16.F32 R88, R144, gdesc[UR8].tnspB, R88, gsb0 ;  /* 0x40e0000890587df0 */ /* 0x000fe20008000858 */
[----:B------:R-:W-:Y:S01]  /*4050*/  UMOV UR10, UR6 ;  /* 0x00000006000a7c82 */ /* 0x000fe20008000000 */
[----:B------:R-:W-:Y:S01]  /*4060*/  UMOV UR11, 0x40000040 ;  /* 0x40000040000b7882 */ /* 0x000fe20000000000 */
[----:B------:R-:W-:Y:S02]  /*4070*/  WARPGROUP.DEPBAR.LE gsb0, 0x0 ;  /* 0x00008000000079c5 */ /* 0x000fe40000010000 */
[----:B------:R-:W-:-:S06]  /*4080*/  WARPGROUP.ARRIVE ;  /* 0x00000000000079c5 */ /* 0x000fcc0000000000 */
[----:B------:R-:W-:Y:S03]  /*4090*/  HGMMA.64x64x16.F32 R88, R148, gdesc[UR8].tnspB, R88, gsb0 ;  /* 0x40e0000894587df0 */ /* 0x000fe60008000858 */
[----:B------:R-:W-:Y:S02]  /*40a0*/  WARPGROUP.DEPBAR.LE gsb0, 0x0 ;  /* 0x00008000000079c5 */ /* 0x000fe40000010000 */
[----:B------:R0:W-:Y:S06]  /*40b0*/  BAR.ARV R8, 0x100 ;  /* 0x000400080000751d */ /* 0x0001ec0000002000 */
[----:B------:R-:W-:Y:S05]  /*40c0*/  @!P0 BRA `(.L_x_27) ;  /* 0x0000000000048947 */ /* 0x000fea0003800000 */
[----:B------:R-:W-:Y:S01]  /*40d0*/  BPT.TRAP 0x1 ;  /* 0x000000040000795c */ /* 0x000fe20000300000 */
.L_x_27:
[----:B------:R-:W-:Y:S01]  /*40e0*/  FMUL.FTZ R9, R24, UR23 ;  /* 0x0000001718097c20 */ /* 0x000fe20008410000 */
[----:B0-----:R-:W-:Y:S01]  /*40f0*/  FMUL.FTZ R8, R25, UR23 ;  /* 0x0000001719087c20 */ /* 0x001fe20008410000 */
[----:B------:R-:W-:Y:S01]  /*4100*/  FMUL.FTZ R11, R26, UR23 ;  /* 0x000000171a0b7c20 */ /* 0x000fe20008410000 */
[----:B------:R-:W-:Y:S01]  /*4110*/  FMUL.FTZ R10, R27, UR23 ;  /* 0x000000171b0a7c20 */ /* 0x000fe20008410000 */
[----:B------:R-:W-:Y:S01]  /*4120*/  FMUL.FTZ R120, R28, UR23 ;  /* 0x000000171c787c20 */ /* 0x000fe20008410000 */
[----:B------:R-:W-:Y:S01]  /*4130*/  FMUL.FTZ R122, R29, UR23 ;  /* 0x000000171d7a7c20 */ /* 0x000fe20008410000 */
[----:B------:R-:W0:Y:S01]  /*4140*/  MUFU.TANH R9, R9 ;  /* 0x0000000900097308 */ /* 0x000e220000002400 */
[----:B------:R-:W-:Y:S01]  /*4150*/  FMUL.FTZ R12, R30, UR23 ;  /* 0x000000171e0c7c20 */ /* 0x000fe20008410000 */
[----:B------:R-:W-:Y:S01]  /*4160*/  FMUL.FTZ R13, R31, UR23 ;  /* 0x000000171f0d7c20 */ /* 0x000fe20008410000 */
[----:B------:R-:W-:Y:S01]  /*4170*/  FMUL.FTZ R124, R32, UR23 ;  /* 0x00000017207c7c20 */ /* 0x000fe20008410000 */
[----:B------:R-:W-:Y:S01]  /*4180*/  FMUL.FTZ R126, R33, UR23 ;  /* 0x00000017217e7c20 */ /* 0x000fe20008410000 */
[----:B------:R-:W-:Y:S01]  /*4190*/  FMUL.FTZ R14, R34, UR23 ;  /* 0x00000017220e7c20 */ /* 0x000fe20008410000 */
[----:B------:R-:W-:Y:S01]  /*41a0*/  FMUL.FTZ R15, R35, UR23 ;  /* 0x00000017230f7c20 */ /* 0x000fe20008410000 */
[----:B------:R-:W-:Y:S01]  /*41b0*/  FMUL.FTZ R128, R36, UR23 ;  /* 0x0000001724807c20 */ /* 0x000fe20008410000 */
[----:B------:R-:W1:Y:S01]  /*41c0*/  MUFU.TANH R8, R8 ;  /* 0x0000000800087308 */ /* 0x000e620000002400 */
[----:B------:R-:W-:Y:S01]  /*41d0*/  FMUL.FTZ R130, R37, UR23 ;  /* 0x0000001725827c20 */ /* 0x000fe20008410000 */
[----:B------:R-:W-:Y:S01]  /*41e0*/  FMUL.FTZ R17, R38, UR23 ;  /* 0x0000001726117c20 */ /* 0x000fe20008410000 */
[----:B------:R-:W-:Y:S01]  /*41f0*/  FMUL.FTZ R18, R39, UR23 ;  /* 0x0000001727127c20 */ /* 0x000fe20008410000 */
[----:B------:R-:W-:Y:S01]  /*4200*/  FMUL.FTZ R132, R40, UR23 ;  /* 0x0000001728847c20 */ /* 0x000fe20008410000 */
[----:B------:R-:W-:Y:S01]  /*4210*/  FMUL.FTZ R134, R41, UR23 ;  /* 0x0000001729867c20 */ /* 0x000fe20008410000 */
[----:B------:R-:W-:Y:S01]  /*4220*/  FMUL.FTZ R19, R42, UR23 ;  /* 0x000000172a137c20 */ /* 0x000fe20008410000 */
[----:B------:R-:W-:Y:S01]  /*4230*/  FMUL.FTZ R20, R43, UR23 ;  /* 0x000000172b147c20 */ /* 0x000fe20008410000 */
[----:B------:R-:W2:Y:S01]  /*4240*/  MUFU.TANH R11, R11 ;  /* 0x0000000b000b7308 */ /* 0x000ea20000002400 */
[----:B0-----:R-:W-:Y:S01]  /*4250*/  FMNMX.FTZ R21, R9, R4, !PT ;  /* 0x0000000409157209 */ /* 0x001fe20007810000 */
[----:B------:R-:W-:Y:S01]  /*4260*/  FMUL.FTZ R136, R44, UR23 ;  /* 0x000000172c887c20 */ /* 0x000fe20008410000 */
[----:B------:R-:W-:Y:S01]  /*4270*/  FMUL.FTZ R138, R45, UR23 ;  /* 0x000000172d8a7c20 */ /* 0x000fe20008410000 */
[----:B------:R-:W-:Y:S01]  /*4280*/  FMUL.FTZ R26, R46, UR23 ;  /* 0x000000172e1a7c20 */ /* 0x000fe20008410000 */
[----:B------:R-:W-:Y:S01]  /*4290*/  FMUL.FTZ R28, R47, UR23 ;  /* 0x000000172f1c7c20 */ /* 0x000fe20008410000 */
[----:B------:R-:W-:Y:S01]  /*42a0*/  FMUL.FTZ R140, R48, UR23 ;  /* 0x00000017308c7c20 */ /* 0x000fe20008410000 */
[----:B------:R-:W-:Y:S01]  /*42b0*/  FMUL.FTZ R142, R49, UR23 ;  /* 0x00000017318e7c20 */ /* 0x000fe20008410000 */
[----:B------:R-:W0:Y:S01]  /*42c0*/  MUFU.TANH R10, R10 ;  /* 0x0000000a000a7308 */ /* 0x000e220000002400 */
[----:B-1----:R-:W-:Y:S01]  /*42d0*/  FMNMX.FTZ R21, R8, R21, !PT ;  /* 0x0000001508157209 */ /* 0x002fe20007810000 */
[----:B------:R-:W-:Y:S01]  /*42e0*/  FMUL.FTZ R30, R50, UR23 ;  /* 0x00000017321e7c20 */ /* 0x000fe20008410000 */
[----:B------:R-:W-:Y:S01]  /*42f0*/  FMUL.FTZ R34, R51, UR23 ;  /* 0x0000001733227c20 */ /* 0x000fe20008410000 */
[----:B------:R-:W-:Y:S01]  /*4300*/  FMUL.FTZ R52, R52, UR23 ;  /* 0x0000001734347c20 */ /* 0x000fe20008410000 */
[----:B------:R-:W-:Y:S01]  /*4310*/  FMUL.FTZ R144, R53, UR23 ;  /* 0x0000001735907c20 */ /* 0x000fe20008410000 */
[----:B------:R-:W-:Y:S01]  /*4320*/  FMUL.FTZ R36, R54, UR23 ;  /* 0x0000001736247c20 */ /* 0x000fe20008410000 */
[----:B------:R-:W-:Y:S01]  /*4330*/  FMUL.FTZ R38, R55, UR23 ;  /* 0x0000001737267c20 */ /* 0x000fe20008410000 */
[----:B------:R-:W1:Y:S01]  /*4340*/  MUFU.TANH R120, R120 ;  /* 0x0000007800787308 */ /* 0x000e620000002400 */
[----:B--2---:R-:W-:Y:S01]  /*4350*/  FMNMX.FTZ R29, R11, R6, !PT ;  /* 0x000000060b1d7209 */ /* 0x004fe20007810000 */
        /* <DEDUP_REMOVED lines=42> */
[----:B------:R-:W-:-:S04]  /*4600*/  R2UR UR6, R0 ;  /* 0x00000000000672ca */ /* 0x000fc800000e0000 */
[----:B------:R-:W1:Y:S01]  /*4610*/  MUFU.TANH R14, R14 ;  /* 0x0000000e000e7308 */ /* 0x000e620000002400 */
[----:B--2---:R-:W-:-:S07]  /*4620*/  FMNMX.FTZ R21, R124, R21, !PT ;  /* 0x000000157c157209 */ /* 0x004fce0007810000 */
[----:B------:R-:W2:Y:S01]  /*4630*/  MUFU.TANH R15, R15 ;  /* 0x0000000f000f7308 */ /* 0x000ea20000002400 */
[----:B0-----:R-:W-:Y:S01]  /*4640*/  FMNMX.FTZ R21, R126, R21, !PT ;  /* 0x000000157e157209 */ /* 0x001fe20007810000 */
[----:B------:R-:W-:-:S04]  /*4650*/  ULEA UR6, UR6, UR40, 0x3 ;  /* 0x0000002806067291 */ /* 0x000fc8000f8e183f */
[----:B------:R-:W-:Y:S02]  /*4660*/  UIADD3 UR6, UR6, 0x16840, URZ ;  /* 0x0001684006067890 */ /* 0x000fe4000fffe03f */
[----:B------:R-:W0:Y:S01]  /*4670*/  MUFU.TANH R128, R128 ;  /* 0x0000008000807308 */ /* 0x000e220000002400 */
[----:B-1----:R-:W-:Y:S01]  /*4680*/  FMNMX.FTZ R24, R14, R29, !PT ;  /* 0x0000001d0e187209 */ /* 0x002fe20007810000 */
[----:B------:R-:W-:-:S06]  /*4690*/  UPRMT UR6, UR7, 0x654, UR6 ;  /* 0x0000065407067896 */ /* 0x000fcc0008000006 */
[----:B------:R-:W1:Y:S01]  /*46a0*/  MUFU.TANH R130, R130 ;  /* 0x0000008200827308 */ /* 0x000e620000002400 */
[----:B--2---:R-:W-:Y:S02]  /*46b0*/  FMNMX.FTZ R24, R15, R24, !PT ;  /* 0x000000180f187209 */ /* 0x004fe40007810000 */
[----:B------:R-:W-:Y:S05]  /*46c0*/  SYNCS.ARRIVE.TRANS64.RED.A1T0 RZ, [UR6], RZ ;  /* 0x000000ffffff79a7 */ /* 0x000fea0008100406 */
[----:B------:R-:W2:Y:S01]  /*46d0*/  MUFU.TANH R17, R17 ;  /* 0x0000001100117308 */ /* 0x000ea20000002400 */
[----:B0-----:R-:W-:-:S07]  /*46e0*/  FMNMX.FTZ R21, R128, R21, !PT ;  /* 0x0000001580157209 */ /* 0x001fce0007810000 */
[----:B------:R-:W0:Y:S01]  /*46f0*/  MUFU.TANH R18, R18 ;  /* 0x0000001200127308 */ /* 0x000e220000002400 */
[----:B-1----:R-:W-:-:S07]  /*4700*/  FMNMX.FTZ R21, R130, R21, !PT ;  /* 0x0000001582157209 */ /* 0x002fce0007810000 */
[----:B------:R-:W1:Y:S01]  /*4710*/  MUFU.TANH R132, R132 ;  /* 0x0000008400847308 */ /* 0x000e620000002400 */
[----:B--2---:R-:W-:-:S07]  /*4720*/  FMNMX.FTZ R29, R17, R24, !PT ;  /* 0x00000018111d7209 */ /* 0x004fce0007810000 */
        /* <DEDUP_REMOVED lines=93> */
[----:B-1----:R-:W-:Y:S02]  /*4d00*/  FMNMX.FTZ R31, R84, R21, !PT ;  /* 0x00000015541f7209 */ /* 0x002fe40007810000 */
[----:B------:R-:W1:Y:S03]  /*4d10*/  LDC R21, c[0x0][0x988] ;  /* 0x00026200ff157b82 */ /* 0x000e660000000800 */
[----:B------:R-:W3:Y:S01]  /*4d20*/  SHFL.BFLY PT, R24, R31, 0x2, 0x1f ;  /* 0x0c401f001f187f89 */ /* 0x000ee200000e0000 */
[----:B--2---:R-:W-:-:S04]  /*4d30*/  FMNMX.FTZ R29, R70, R29, !PT ;  /* 0x0000001d461d7209 */ /* 0x004fc80007810000 */
[----:B0-----:R-:W-:-:S05]  /*4d40*/  FMNMX.FTZ R29, R72, R29, !PT ;  /* 0x0000001d481d7209 */ /* 0x001fca0007810000 */
[----:B------:R-:W0:Y:S01]  /*4d50*/  SHFL.BFLY PT, R32, R29, 0x2, 0x1f ;  /* 0x0c401f001d207f89 */ /* 0x000e2200000e0000 */
[----:B---3--:R-:W-:Y:S02]  /*4d60*/  FMNMX.FTZ R33, R31, R24, !PT ;  /* 0x000000181f217209 */ /* 0x008fe40007810000 */
[----:B0-----:R-:W-:-:S03]  /*4d70*/  FMNMX.FTZ R35, R29, R32, !PT ;  /* 0x000000201d237209 */ /* 0x001fc60007810000 */
[----:B------:R-:W0:Y:S04]  /*4d80*/  SHFL.BFLY PT, R32, R33, 0x1, 0x1f ;  /* 0x0c201f0021207f89 */ /* 0x000e2800000e0000 */
[----:B------:R-:W2:Y:S01]  /*4d90*/  SHFL.BFLY PT, R24, R35, 0x1, 0x1f ;  /* 0x0c201f0023187f89 */ /* 0x000ea200000e0000 */
[----:B0-----:R-:W-:Y:S02]  /*4da0*/  FMNMX.FTZ R32, R33, R32, !PT ;  /* 0x0000002021207209 */ /* 0x001fe40007810000 */
[----:B--2---:R-:W-:-:S03]  /*4db0*/  FMNMX.FTZ R24, R35, R24, !PT ;  /* 0x0000001823187209 */ /* 0x004fc60007810000 */
[C---:B-1----:R-:W-:Y:S01]  /*4dc0*/  FMUL.FTZ R55, R32.reuse, R21 ;  /* 0x0000001520377220 */ /* 0x042fe20000410000 */
[----:B------:R-:W-:-:S03]  /*4dd0*/  FADD.FTZ R4, -R32, R4 ;  /* 0x0000000420047221 */ /* 0x000fc60000010100 */
[-CC-:B------:R-:W-:Y:S01]  /*4de0*/  FFMA.FTZ R29, R25, R21.reuse, -R55.reuse ;  /* 0x00000015191d7223 */ /* 0x180fe20000010837 */
[-C--:B------:R-:W-:Y:S01]  /*4df0*/  FMUL.FTZ R37, R4, R21.reuse ;  /* 0x0000001504257220 */ /* 0x080fe20000410000 */
[-CC-:B------:R-:W-:Y:S01]  /*4e00*/  FFMA.FTZ R25, R53, R21.reuse, -R55.reuse ;  /* 0x0000001535197223 */ /* 0x180fe20000010837 */
[C---:B------:R-:W-:Y:S01]  /*4e10*/  FADD.FTZ R4, -R24.reuse, R6 ;  /* 0x0000000618047221 */ /* 0x040fe20000010100 */
[-C--:B------:R-:W-:Y:S01]  /*4e20*/  FMUL.FTZ R53, R24, R21.reuse ;  /* 0x0000001518357220 */ /* 0x080fe20000410000 */
[-CC-:B------:R-:W-:Y:S01]  /*4e30*/  FFMA.FTZ R9, R9, R21.reuse, -R55.reuse ;  /* 0x0000001509097223 */ /* 0x180fe20000010837 */
[-C--:B------:R-:W-:Y:S01]  /*4e40*/  FFMA.FTZ R74, R8, R21.reuse, -R55 ;  /* 0x00000015084a7223 */ /* 0x080fe20000010837 */
[-C--:B------:R-:W-:Y:S01]  /*4e50*/  FMUL.FTZ R4, R4, R21.reuse ;  /* 0x0000001504047220 */ /* 0x080fe20000410000 */
[-CC-:B------:R-:W-:Y:S01]  /*4e60*/  FFMA.FTZ R121, R11, R21.reuse, -R53.reuse ;  /* 0x000000150b797223 */ /* 0x180fe20000010835 */
[-C--:B------:R-:W-:Y:S01]  /*4e70*/  FFMA.FTZ R10, R10, R21.reuse, -R53 ;  /* 0x000000150a0a7223 */ /* 0x080fe20000010835 */
[----:B------:R-:W-:Y:S01]  /*4e80*/  MUFU.EX2 R6, R37 ;  /* 0x0000002500067308 */ /* 0x000fe20000000800 */
[-C--:B------:R-:W-:Y:S01]  /*4e90*/  FFMA.FTZ R8, R120, R21.reuse, -R55 ;  /* 0x0000001578087223 */ /* 0x080fe20000010837 */
[-C--:B------:R-:W-:Y:S01]  /*4ea0*/  FFMA.FTZ R123, R12, R21.reuse, -R53 ;  /* 0x000000150c7b7223 */ /* 0x080fe20000010835 */
[-C--:B------:R-:W-:Y:S01]  /*4eb0*/  FFMA.FTZ R49, R122, R21.reuse, -R55 ;  /* 0x000000157a317223 */ /* 0x080fe20000010837 */
[-C--:B------:R-:W-:Y:S01]  /*4ec0*/  FFMA.FTZ R12, R13, R21.reuse, -R53 ;  /* 0x000000150d0c7223 */ /* 0x080fe20000010835 */
[-C--:B------:R-:W-:Y:S01]  /*4ed0*/  FFMA.FTZ R124, R124, R21.reuse, -R55 ;  /* 0x000000157c7c7223 */ /* 0x080fe20000010837 */
[-C--:B------:R-:W-:Y:S01]  /*4ee0*/  FFMA.FTZ R125, R14, R21.reuse, -R53 ;  /* 0x000000150e7d7223 */ /* 0x080fe20000010835 */
[-C--:B------:R-:W-:Y:S01]  /*4ef0*/  FFMA.FTZ R47, R126, R21.reuse, -R55 ;  /* 0x000000157e2f7223 */ /* 0x080fe20000010837 */
[----:B------:R-:W0:Y:S01]  /*4f00*/  MUFU.EX2 R9, R9 ;  /* 0x0000000900097308 */ /* 0x000e220000000800 */
[-C--:B------:R-:W-:Y:S01]  /*4f10*/  FFMA.FTZ R14, R15, R21.reuse, -R53 ;  /* 0x000000150f0e7223 */ /* 0x080fe20000010835 */
[-C--:B------:R-:W-:Y:S01]  /*4f20*/  FFMA.FTZ R126, R128, R21.reuse, -R55 ;  /* 0x00000015807e7223 */ /* 0x080fe20000010837 */
[-CC-:B------:R-:W-:Y:S01]  /*4f30*/  FFMA.FTZ R127, R17, R21.reuse, -R53.reuse ;  /* 0x00000015117f7223 */ /* 0x180fe20000010835 */
[-CC-:B------:R-:W-:Y:S01]  /*4f40*/  FFMA.FTZ R133, R30, R21.reuse, -R53.reuse ;  /* 0x000000151e857223 */ /* 0x180fe20000010835 */
[-C--:B------:R-:W-:Y:S01]  /*4f50*/  FFMA.FTZ R30, R38, R21.reuse, -R53 ;  /* 0x00000015261e7223 */ /* 0x080fe20000010835 */
[-C--:B------:R-:W-:Y:S01]  /*4f60*/  FFMA.FTZ R45, R130, R21.reuse, -R55 ;  /* 0x00000015822d7223 */ /* 0x080fe20000010837 */
[-CC-:B------:R-:W-:Y:S01]  /*4f70*/  FFMA.FTZ R18, R18, R21.reuse, -R53.reuse ;  /* 0x0000001512127223 */ /* 0x180fe20000010835 */
[----:B------:R-:W-:Y:S01]  /*4f80*/  MUFU.EX2 R4, R4 ;  /* 0x0000000400047308 */ /* 0x000fe20000000800 */
[-C--:B------:R-:W-:Y:S01]  /*4f90*/  FFMA.FTZ R137, R40, R21.reuse, -R53 ;  /* 0x0000001528897223 */ /* 0x080fe20000010835 */
[-C--:B------:R-:W-:Y:S01]  /*4fa0*/  FFMA.FTZ R128, R132, R21.reuse, -R55 ;  /* 0x0000001584807223 */ /* 0x080fe20000010837 */
[-C--:B------:R-:W-:Y:S01]  /*4fb0*/  FFMA.FTZ R129, R19, R21.reuse, -R53 ;  /* 0x0000001513817223 */ /* 0x080fe20000010835 */
[-C--:B------:R-:W-:Y:S01]  /*4fc0*/  FFMA.FTZ R43, R134, R21.reuse, -R55 ;  /* 0x00000015862b7223 */ /* 0x080fe20000010837 */
[-C--:B------:R-:W-:Y:S01]  /*4fd0*/  FFMA.FTZ R20, R20, R21.reuse, -R53 ;  /* 0x0000001514147223 */ /* 0x080fe20000010835 */
[-C--:B------:R-:W-:Y:S01]  /*4fe0*/  FFMA.FTZ R130, R136, R21.reuse, -R55 ;  /* 0x0000001588827223 */ /* 0x080fe20000010837 */
[----:B------:R-:W-:Y:S01]  /*4ff0*/  FFMA.FTZ R131, R26, R21, -R53 ;  /* 0x000000151a837223 */ /* 0x000fe20000010835 */
[----:B------:R-:W1:Y:S01]  /*5000*/  MUFU.EX2 R121, R121 ;  /* 0x0000007900797308 */ /* 0x000e620000000800 */
[----:B0-----:R-:W-:Y:S01]  /*5010*/  FFMA.FTZ R5, R6, R5, R9 ;  /* 0x0000000506057223 */ /* 0x001fe20000010009 */
[-C--:B------:R-:W-:Y:S01]  /*5020*/  FFMA.FTZ R41, R138, R21.reuse, -R55 ;  /* 0x000000158a297223 */ /* 0x080fe20000010837 */
[-CC-:B------:R-:W-:Y:S01]  /*5030*/  FFMA.FTZ R26, R28, R21.reuse, -R53.reuse ;  /* 0x000000151c1a7223 */ /* 0x180fe20000010835 */
[-CC-:B------:R-:W-:Y:S01]  /*5040*/  FFMA.FTZ R28, R34, R21.reuse, -R53.reuse ;  /* 0x00000015221c7223 */ /* 0x180fe20000010835 */
[-C--:B------:R-:W-:Y:S01]  /*5050*/  FFMA.FTZ R34, R42, R21.reuse, -R53 ;  /* 0x000000152a227223 */ /* 0x080fe20000010835 */
[-CC-:B------:R-:W-:Y:S01]  /*5060*/  FFMA.FTZ R132, R140, R21.reuse, -R55.reuse ;  /* 0x000000158c847223 */ /* 0x180fe20000010837 */
[-CC-:B------:R-:W-:Y:S01]  /*5070*/  FFMA.FTZ R39, R142, R21.reuse, -R55.reuse ;  /* 0x000000158e277223 */ /* 0x180fe20000010837 */
[----:B------:R-:W0:Y:S01]  /*5080*/  MUFU.EX2 R74, R74 ;  /* 0x0000004a004a7308 */ /* 0x000e220000000800 */
[-C--:B------:R-:W-:Y:S01]  /*5090*/  FFMA.FTZ R134, R52, R21.reuse, -R55 ;  /* 0x0000001534867223 */ /* 0x080fe20000010837 */
[-C--:B------:R-:W-:Y:S01]  /*50a0*/  FFMA.FTZ R135, R36, R21.reuse, -R53 ;  /* 0x0000001524877223 */ /* 0x080fe20000010835 */
[-C--:B------:R-:W-:Y:S01]  /*50b0*/  FFMA.FTZ R37, R144, R21.reuse, -R55 ;  /* 0x0000001590257223 */ /* 0x080fe20000010837 */
[-C--:B------:R-:W-:Y:S01]  /*50c0*/  FFMA.FTZ R139, R44, R21.reuse, -R53 ;  /* 0x000000152c8b7223 */ /* 0x080fe20000010835 */
[-CC-:B------:R-:W-:Y:S01]  /*50d0*/  FFMA.FTZ R136, R146, R21.reuse, -R55.reuse ;  /* 0x0000001592887223 */ /* 0x180fe20000010837 */
[-CC-:B------:R-:W-:Y:S01]  /*50e0*/  FFMA.FTZ R35, R148, R21.reuse, -R55.reuse ;  /* 0x0000001594237223 */ /* 0x180fe20000010837 */
[----:B------:R-:W-:Y:S01]  /*50f0*/  FFMA.FTZ R138, R150, R21, -R55 ;  /* 0x00000015968a7223 */ /* 0x000fe20000010837 */
[----:B------:R-:W2:Y:S01]  /*5100*/  MUFU.EX2 R10, R10 ;  /* 0x0000000a000a7308 */ /* 0x000ea20000000800 */
[----:B-1----:R-:W-:Y:S01]  /*5110*/  FFMA.FTZ R7, R4, R7, R121 ;  /* 0x0000000704077223 */ /* 0x002fe20000010079 */
[-C--:B------:R-:W-:Y:S01]  /*5120*/  FFMA.FTZ R33, R152, R21.reuse, -R55 ;  /* 0x0000001598217223 */ /* 0x080fe20000010837 */
[-C--:B------:R-:W-:Y:S01]  /*5130*/  FFMA.FTZ R36, R46, R21.reuse, -R53 ;  /* 0x000000152e247223 */ /* 0x080fe20000010835 */
[-C--:B------:R-:W-:Y:S01]  /*5140*/  FFMA.FTZ R140, R154, R21.reuse, -R55 ;  /* 0x000000159a8c7223 */ /* 0x080fe20000010837 */
[-C--:B------:R-:W-:Y:S01]  /*5150*/  FFMA.FTZ R141, R48, R21.reuse, -R53 ;  /* 0x00000015308d7223 */ /* 0x080fe20000010835 */
[-CC-:B------:R-:W-:Y:S01]  /*5160*/  FFMA.FTZ R31, R156, R21.reuse, -R55.reuse ;  /* 0x000000159c1f7223 */ /* 0x180fe20000010837 */
[-C--:B------:R-:W-:Y:S01]  /*5170*/  FFMA.FTZ R142, R23, R21.reuse, -R55 ;  /* 0x00000015178e7223 */ /* 0x080fe20000010837 */
[----:B------:R-:W1:Y:S01]  /*5180*/  MUFU.EX2 R8, R8 ;  /* 0x0000000800087308 */ /* 0x000e620000000800 */
[----:B0-----:R-:W-:Y:S01]  /*5190*/  FADD.FTZ R5, R74, R5 ;  /* 0x000000054a057221 */ /* 0x001fe20000010000 */
[-C--:B------:R-:W-:Y:S01]  /*51a0*/  FFMA.FTZ R143, R54, R21.reuse, -R53 ;  /* 0x00000015368f7223 */ /* 0x080fe20000010835 */
[-C--:B------:R-:W-:Y:S01]  /*51b0*/  FFMA.FTZ R144, R27, R21.reuse, -R55 ;  /* 0x000000151b907223 */ /* 0x080fe20000010837 */
[-C--:B------:R-:W-:Y:S01]  /*51c0*/  FFMA.FTZ R145, R58, R21.reuse, -R53 ;  /* 0x000000153a917223 */ /* 0x080fe20000010835 */
[-CC-:B------:R-:W-:Y:S01]  /*51d0*/  FFMA.FTZ R27, R51, R21.reuse, -R55.reuse ;  /* 0x00000015331b7223 */ /* 0x180fe20000010837 */
[-C--:B------:R-:W-:Y:S01]  /*51e0*/  FFMA.FTZ R146, R76, R21.reuse, -R55 ;  /* 0x000000154c927223 */ /* 0x080fe20000010837 */
[-C--:B------:R-:W-:Y:S01]  /*51f0*/  FFMA.FTZ R147, R62, R21.reuse, -R53 ;  /* 0x000000153e937223 */ /* 0x080fe20000010835 */
[----:B------:R-:W0:Y:S01]  /*5200*/  MUFU.EX2 R123, R123 ;  /* 0x0000007b007b7308 */ /* 0x000e220000000800 */
[----:B--2---:R-:W-:Y:S01]  /*5210*/  FADD.FTZ R38, R10, R7 ;  /* 0x000000070a267221 */ /* 0x004fe20000010000 */
[-C--:B------:R-:W-:Y:S01]  /*5220*/  FFMA.FTZ R148, R78, R21.reuse, -R55 ;  /* 0x000000154e947223 */ /* 0x080fe20000010837 */
[-C--:B------:R-:W-:Y:S01]  /*5230*/  FFMA.FTZ R149, R66, R21.reuse, -R53 ;  /* 0x0000001542957223 */ /* 0x080fe20000010835 */
[-CC-:B------:R-:W-:Y:S01]  /*5240*/  FFMA.FTZ R23, R80, R21.reuse, -R55.reuse ;  /* 0x0000001550177223 */ /* 0x180fe20000010837 */
[-C--:B------:R-:W-:Y:S01]  /*5250*/  FFMA.FTZ R150, R82, R21.reuse, -R55 ;  /* 0x0000001552967223 */ /* 0x080fe20000010837 */
[-C--:B------:R-:W-:Y:S01]  /*5260*/  FFMA.FTZ R70, R70, R21.reuse, -R53 ;  /* 0x0000001546467223 */ /* 0x080fe20000010835 */
[----:B------:R-:W-:Y:S01]  /*5270*/  FFMA.FTZ R51, R84, R21, -R55 ;  /* 0x0000001554337223 */ /* 0x000fe20000010837 */
[----:B------:R-:W2:Y:S01]  /*5280*/  MUFU.EX2 R49, R49 ;  /* 0x0000003100317308 */ /* 0x000ea20000000800 */
[----:B-1----:R-:W-:-:S07]  /*5290*/  FADD.FTZ R40, R8, R5 ;  /* 0x0000000508287221 */ /* 0x002fce0000010000 */
[----:B------:R-:W1:Y:S01]  /*52a0*/  MUFU.EX2 R12, R12 ;  /* 0x0000000c000c7308 */ /* 0x000e620000000800 */
[----:B0-----:R-:W-:-:S07]  /*52b0*/  FADD.FTZ R5, R123, R38 ;  /* 0x000000267b057221 */ /* 0x001fce0000010000 */
[----:B------:R-:W0:Y:S01]  /*52c0*/  MUFU.EX2 R124, R124 ;  /* 0x0000007c007c7308 */ /* 0x000e220000000800 */
[----:B--2---:R-:W-:-:S07]  /*52d0*/  FADD.FTZ R7, R49, R40 ;  /* 0x0000002831077221 */ /* 0x004fce0000010000 */
[----:B------:R-:W2:Y:S01]  /*52e0*/  MUFU.EX2 R125, R125 ;  /* 0x0000007d007d7308 */ /* 0x000ea20000000800 */
[----:B-1----:R-:W-:-:S07]  /*52f0*/  FADD.FTZ R38, R12, R5 ;  /* 0x000000050c267221 */ /* 0x002fce0000010000 */
[----:B------:R-:W1:Y:S01]  /*5300*/  MUFU.EX2 R47, R47 ;  /* 0x0000002f002f7308 */ /* 0x000e620000000800 */
[----:B0-----:R-:W-:-:S07]  /*5310*/  FADD.FTZ R40, R124, R7 ;  /* 0x000000077c287221 */ /* 0x001fce0000010000 */
[----:B------:R-:W0:Y:S01]  /*5320*/  MUFU.EX2 R14, R14 ;  /* 0x0000000e000e7308 */ /* 0x000e220000000800 */
[----:B--2---:R-:W-:Y:S01]  /*5330*/  FADD.FTZ R5, R125, R38 ;  /* 0x000000267d057221 */ /* 0x004fe20000010000 */
[----:B------:R-:W-:-:S06]  /*5340*/  FFMA.FTZ R38, R50, R21, -R53 ;  /* 0x0000001532267223 */ /* 0x000fcc0000010835 */
        /* <DEDUP_REMOVED lines=15> */
[----:B0-----:R-:W-:Y:S01]  /*5440*/  FADD.FTZ R5, R129, R40 ;  /* 0x0000002881057221 */ /* 0x001fe20000010000 */
[----:B------:R-:W-:-:S06]  /*5450*/  FFMA.FTZ R40, R56, R21, -R53 ;  /* 0x0000001538287223 */ /* 0x000fcc0000010835 */
        /* <DEDUP_REMOVED lines=15> */
[----:B-1----:R-:W-:Y:S01]  /*5550*/  FADD.FTZ R5, R133, R42 ;  /* 0x0000002a85057221 */ /* 0x002fe20000010000 */
[----:B------:R-:W-:-:S06]  /*5560*/  FFMA.FTZ R42, R60, R21, -R53 ;  /* 0x000000153c2a7223 */ /* 0x000fcc0000010835 */
        /* <DEDUP_REMOVED lines=33> */
[-CC-:B------:R-:W-:Y:S01]  /*5780*/  FFMA.FTZ R46, R68, R21.reuse, -R53.reuse ;  /* 0x00000015442e7223 */ /* 0x180fe20000010835 */
[----:B------:R-:W-:-:S05]  /*5790*/  FFMA.FTZ R53, R72, R21, -R53 ;  /* 0x0000001548357223 */ /* 0x000fca0000010835 */
        /* <DEDUP_REMOVED lines=40> */
[----:B0-----:R-:W-:-:S03]  /*5a20*/  FADD.FTZ R5, R51, R48 ;  /* 0x0000003033057221 */ /* 0x001fc60000010000 */
[----:B--2---:R-:W-:Y:S01]  /*5a30*/  FADD.FTZ R7, R53, R7 ;  /* 0x0000000735077221 */ /* 0x004fe20000010000 */
[----:B------:R-:W-:Y:S06]  /*5a40*/  @!P0 BRA `(.L_x_28) ;  /* 0x0000000000048947 */ /* 0x000fec0003800000 */
[----:B------:R-:W-:Y:S01]  /*5a50*/  BPT.TRAP 0x1 ;  /* 0x000000040000795c */ /* 0x000fe20000300000 */
.L_x_28:
[----:B------:R-:W-:Y:S01]  /*5a60*/  ULEA UR5, UR5, UR40, 0x3 ;  /* 0x0000002805057291 */ /* 0x000fe2000f8e183f */
[-C--:B------:R-:W-:Y:S01]  /*5a70*/  FMUL.FTZ R88, R88, R6.reuse ;  /* 0x0000000658587220 */ /* 0x080fe20000410000 */
[----:B------:R-:W-:Y:S01]  /*5a80*/  UISETP.GT.AND UP0, UPT, UR21, UR37, UPT ;  /* 0x000000251500728c */ /* 0x000fe2000bf04270 */
[-C--:B------:R-:W-:Y:S01]  /*5a90*/  FMUL.FTZ R89, R89, R6.reuse ;  /* 0x0000000659597220 */ /* 0x080fe20000410000 */
[----:B------:R-:W-:Y:S01]  /*5aa0*/  UIADD3 UR5, UR5, 0x16860, URZ ;  /* 0x0001686005057890 */ /* 0x000fe2000fffe03f */
[-C--:B------:R-:W-:Y:S01]  /*5ab0*/  FMUL.FTZ R92, R92, R6.reuse ;  /* 0x000000065c5c7220 */ /* 0x080fe20000410000 */
[----:B------:R-:W-:Y:S01]  /*5ac0*/  UIADD3 UR10, UR21, -0x1, URZ ;  /* 0xffffffff150a7890 */ /* 0x000fe2000fffe03f */
[-C--:B------:R-:W-:Y:S01]  /*5ad0*/  FMUL.FTZ R93, R93, R6.reuse ;  /* 0x000000065d5d7220 */ /* 0x080fe20000410000 */
[----:B------:R-:W-:Y:S01]  /*5ae0*/  PLOP3.LUT P1, PT, PT, PT, UP0, 0x80, 0x0 ;  /* 0x000000000000781c */ /* 0x000fe20003f2f008 */
[----:B------:R-:W-:Y:S01]  /*5af0*/  UPRMT UR5, UR7, 0x654, UR5 ;  /* 0x0000065407057896 */ /* 0x000fe20008000005 */
[-C--:B------:R-:W-:Y:S01]  /*5b00*/  FMUL.FTZ R96, R96, R6.reuse ;  /* 0x0000000660607220 */ /* 0x080fe20000410000 */
[----:B------:R-:W-:Y:S01]  /*5b10*/  UMOV UR6, UR4 ;  /* 0x0000000400067c82 */ /* 0x000fe20008000000 */
[-C--:B------:R-:W-:Y:S01]  /*5b20*/  FMUL.FTZ R97, R97, R6.reuse ;  /* 0x0000000661617220 */ /* 0x080fe20000410000 */
[----:B------:R-:W-:Y:S01]  /*5b30*/  UMOV UR21, UR10 ;  /* 0x0000000a00157c82 */ /* 0x000fe20008000000 */
[-C--:B------:R-:W-:Y:S01]  /*5b40*/  FMUL.FTZ R100, R100, R6.reuse ;  /* 0x0000000664647220 */ /* 0x080fe20000410000 */
[-C--:B------:R-:W-:Y:S01]  /*5b50*/  FMUL.FTZ R101, R101, R6.reuse ;  /* 0x0000000665657220 */ /* 0x080fe20000410000 */
[-C--:B------:R-:W-:Y:S01]  /*5b60*/  FMUL.FTZ R104, R104, R6.reuse ;  /* 0x0000000668687220 */ /* 0x080fe20000410000 */
[-C--:B------:R-:W-:Y:S01]  /*5b70*/  FMUL.FTZ R105, R105, R6.reuse ;  /* 0x0000000669697220 */ /* 0x080fe20000410000 */
[----:B------:R-:W-:Y:S01]  /*5b80*/  SYNCS.ARRIVE.TRANS64.RED.A1T0 RZ, [UR5], RZ ;  /* 0x000000ffffff79a7 */ /* 0x000fe20008100405 */
[----:B------:R-:W-:Y:S01]  /*5b90*/  R2UR UR5, R0 ;  /* 0x00000000000572ca */ /* 0x000fe200000e0000 */
[-C--:B------:R-:W-:Y:S01]  /*5ba0*/  FMUL.FTZ R108, R108, R6.reuse ;  /* 0x000000066c6c7220 */ /* 0x080fe20000410000 */
[-C--:B------:R-:W-:Y:S01]  /*5bb0*/  FMUL.FTZ R109, R109, R6.reuse ;  /* 0x000000066d6d7220 */ /* 0x080fe20000410000 */
[-C--:B------:R-:W-:Y:S01]  /*5bc0*/  FMUL.FTZ R112, R112, R6.reuse ;  /* 0x0000000670707220 */ /* 0x080fe20000410000 */
[-C--:B------:R-:W-:Y:S01]  /*5bd0*/  FMUL.FTZ R113, R113, R6.reuse ;  /* 0x0000000671717220 */ /* 0x080fe20000410000 */
[-C--:B------:R-:W-:Y:S01]  /*5be0*/  FMUL.FTZ R116, R116, R6.reuse ;  /* 0x0000000674747220 */ /* 0x080fe20000410000 */
[----:B------:R-:W-:Y:S01]  /*5bf0*/  FMUL.FTZ R117, R117, R6 ;  /* 0x0000000675757220 */ /* 0x000fe20000410000 */
[-C--:B------:R-:W-:Y:S01]  /*5c00*/  FMUL.FTZ R90, R90, R4.reuse ;  /* 0x000000045a5a7220 */ /* 0x080fe20000410000 */
        /* <DEDUP_REMOVED lines=14> */
[----:B------:R-:W-:Y:S01]  /*5cf0*/  FMUL.FTZ R119, R119, R4 ;  /* 0x0000000477777220 */ /* 0x000fe20000410000 */
[----:B------:R-:W-:Y:S01]  /*5d00*/  F2FP.F16.F32.PACK_AB R120, R74, R9 ;  /* 0x000000094a78723e */ /* 0x000fe200000000ff */
[----:B------:R-:W-:Y:S01]  /*5d10*/  IMAD.MOV.U32 R6, RZ, RZ, R24 ;  /* 0x000000ffff067224 */ /* 0x000fe200078e0018 */
[----:B------:R-:W-:Y:S01]  /*5d20*/  F2FP.F16.F32.PACK_AB R121, R10, R121 ;  /* 0x000000790a79723e */ /* 0x000fe200000000ff */
[----:B------:R-:W-:Y:S01]  /*5d30*/  IMAD.MOV.U32 R4, RZ, RZ, R32 ;  /* 0x000000ffff047224 */ /* 0x000fe200078e0020 */
[----:B------:R-:W-:-:S02]  /*5d40*/  F2FP.F16.F32.PACK_AB R122, R49, R8 ;  /* 0x00000008317a723e */ /* 0x000fc400000000ff */
[----:B------:R-:W-:Y:S02]  /*5d50*/  F2FP.F16.F32.PACK_AB R123, R12, R123 ;  /* 0x0000007b0c7b723e */ /* 0x000fe400000000ff */
[----:B------:R-:W-:Y:S02]  /*5d60*/  F2FP.F16.F32.PACK_AB R124, R47, R124 ;  /* 0x0000007c2f7c723e */ /* 0x000fe400000000ff */
[----:B------:R-:W-:Y:S02]  /*5d70*/  F2FP.F16.F32.PACK_AB R125, R14, R125 ;  /* 0x0000007d0e7d723e */ /* 0x000fe400000000ff */
[----:B------:R-:W-:Y:S02]  /*5d80*/  F2FP.F16.F32.PACK_AB R126, R45, R126 ;  /* 0x0000007e2d7e723e */ /* 0x000fe400000000ff */
[----:B------:R-:W-:Y:S02]  /*5d90*/  F2FP.F16.F32.PACK_AB R127, R18, R127 ;  /* 0x0000007f127f723e */ /* 0x000fe400000000ff */
        /* <DEDUP_REMOVED lines=23> */
[----:B------:R-:W-:Y:S01]  /*5f10*/  F2FP.F16.F32.PACK_AB R151, R53, R70 ;  /* 0x000000463597723e */ /* 0x000fe200000000ff */
[----:B------:R-:W-:Y:S06]  /*5f20*/  @P1 BRA `(.L_x_29) ;  /* 0xffffffd800b41947 */ /* 0x000fec000383ffff */
.L_x_18:
[----:B------:R-:W-:Y:S06]  /*5f30*/  BAR.ARV 0x8, 0x200 ;  /* 0x0208000000007b1d */ /* 0x000fec0000002000 */
[----:B------:R-:W-:Y:S05]  /*5f40*/  @!P0 BRA `(.L_x_30) ;  /* 0x0000000000048947 */ /* 0x000fea0003800000 */
[----:B------:R-:W-:Y:S01]  /*5f50*/  BPT.TRAP 0x1 ;  /* 0x000000040000795c */ /* 0x000fe20000300000 */
.L_x_30:
[----:B------:R-:W-:Y:S02]  /*5f60*/  R2UR UR5, R0 ;  /* 0x00000000000572ca */ /* 0x000fe400000e0000 */
[----:B------:R-:W-:-:S04]  /*5f70*/  MOV R2, UR4 ;  /* 0x0000000400027c02 */ /* 0x000fc80008000f00 */
[----:B------:R-:W-:-:S07]  /*5f80*/  SHF.L.U32 R2, R2, 0x1f, RZ ;  /* 0x0000001f02027819 */ /* 0x000fce00000006ff */
[----:B------:R-:W-:-:S09]  /*5f90*/  ULEA UR5, UR5, UR40, 0x3 ;  /* 0x0000002805057291 */ /* 0x000fd2000f8e183f */
[----:B------:R0:W1:Y:S01]  /*5fa0*/  SYNCS.PHASECHK.TRANS64.TRYWAIT P1, [UR5+0x16850], R2 ;  /* 0x01685002ff0075a7 */ /* 0x0000620008020145 */
[----:B------:R-:W-:Y:S05]  /*5fb0*/  @!P0 BRA `(.L_x_31) ;  /* 0x0000000000048947 */ /* 0x000fea0003800000 */
[----:B------:R-:W-:Y:S01]  /*5fc0*/  BPT.TRAP 0x1 ;  /* 0x000000040000795c */ /* 0x000fe20000300000 */
.L_x_31:
[----:B-1----:R-:W-:Y:S05]  /*5fd0*/  @P1 BRA `(.L_x_32) ;  /* 0x0000000000081947 */ /* 0x002fea0003800000 */
[----:B------:R-:W1:Y:S02]  /*5fe0*/  SYNCS.PHASECHK.TRANS64.TRYWAIT P1, [UR5+0x16850], R2 ;  /* 0x01685002ff0075a7 */ /* 0x000e640008020145 */
[----:B-1----:R-:W-:Y:S05]  /*5ff0*/  @!P1 BRA `(.L_x_33) ;  /* 0x0000005400d09947 */ /* 0x002fea0003800000 */
.L_x_32:
[----:B------:R-:W-:Y:S01]  /*6000*/  R2UR UR6, R0 ;  /* 0x00000000000672ca */ /* 0x000fe200000e0000 */
[----:B------:R-:W-:Y:S01]  /*6010*/  UIADD3 UR40, UR40, 0x400, URZ ;  /* 0x0000040028287890 */ /* 0x000fe2000fffe03f */
[----:B------:R-:W-:Y:S01]  /*6020*/  WARPGROUP.ARRIVE ;  /* 0x00000000000079c5 */ /* 0x000fe20000000000 */
[----:B------:R-:W-:Y:S01]  /*6030*/  UMOV UR11, 0x40000040 ;  /* 0x40000040000b7882 */ /* 0x000fe20000000000 */
[----:B------:R-:W2:Y:S01]  /*6040*/  SHFL.BFLY PT, R0, R5, 0x2, 0x1f ;  /* 0x0c401f0005007f89 */ /* 0x000ea200000e0000 */
[----:B------:R-:W-:Y:S01]  /*6050*/  USHF.R.U32.HI UR40, URZ, 0x4, UR40 ;  /* 0x000000043f287899 */ /* 0x000fe20008011628 */
[----:B------:R-:W-:Y:S02]  /*6060*/  IMAD.MOV.U32 R29, RZ, RZ, RZ ;  /* 0x000000ffff1d7224 */ /* 0x000fe400078e00ff */
[----:B01----:R-:W0:Y:S01]  /*6070*/  SHFL.BFLY PT, R2, R7, 0x2, 0x1f ;  /* 0x0c401f0007027f89 */ /* 0x003e2200000e0000 */
[----:B------:R-:W-:Y:S01]  /*6080*/  ULOP3.LUT UR4, UR40, 0x3fff, URZ, 0xc0, !UPT ;  /* 0x00003fff28047892 */ /* 0x000fe2000f8ec03f */
[----:B------:R-:W-:-:S02]  /*6090*/  IMAD.MOV.U32 R16, RZ, RZ, RZ ;  /* 0x000000ffff107224 */ /* 0x000fc400078e00ff */
[----:B------:R-:W-:Y:S01]  /*60a0*/  IMAD.MOV.U32 R23, RZ, RZ, -0x800000 ;  /* 0xff800000ff177424 */ /* 0x000fe200078e00ff */
[----:B------:R-:W-:-:S04]  /*60b0*/  ULEA UR4, UR6, UR4, 0xa ;  /* 0x0000000406047291 */ /* 0x000fc8000f8e503f */
[----:B------:R-:W-:-:S03]  /*60c0*/  UIADD3 UR6, UR4, 0x80, URZ ;  /* 0x0000008004067890 */ /* 0x000fc6000fffe03f */
[----:B------:R-:W-:Y:S02]  /*60d0*/  UMOV UR10, UR4 ;  /* 0x00000004000a7c82 */ /* 0x000fe40008000000 */
[----:B------:R-:W-:Y:S01]  /*60e0*/  HGMMA.64x64x16.F32 R88, R120, gdesc[UR8].tnspB, R88, gsb0 ;  /* 0x40e0000878587df0 */ /* 0x000fe20008000858 */
[----:B------:R-:W-:Y:S01]  /*60f0*/  UMOV UR11, 0x40000040 ;  /* 0x40000040000b7882 */ /* 0x000fe20000000000 */
[----:B------:R-:W-:Y:S01]  /*6100*/  UMOV UR10, UR6 ;  /* 0x00000006000a7c82 */ /* 0x000fe20008000000 */
[----:B------:R-:W-:Y:S01]  /*6110*/  UIADD3 UR6, UR4, 0x100, URZ ;  /* 0x0000010004067890 */ /* 0x000fe2000fffe03f */
[----:B--2---:R-:W-:Y:S01]  /*6120*/  FADD.FTZ R0, R0, R5 ;  /* 0x0000000500007221 */ /* 0x004fe20000010000 */
[----:B0-----:R-:W-:-:S04]  /*6130*/  FADD.FTZ R2, R2, R7 ;  /* 0x0000000702027221 */ /* 0x001fc80000010000 */
[----:B------:R-:W0:Y:S04]  /*6140*/  SHFL.BFLY PT, R3, R0, 0x1, 0x1f ;  /* 0x0c201f0000037f89 */ /* 0x000e2800000e0000 */
[----:B------:R-:W1:Y:S01]  /*6150*/  SHFL.BFLY PT, R9, R2, 0x1, 0x1f ;  /* 0x0c201f0002097f89 */ /* 0x000e6200000e0000 */
[----:B0-----:R-:W-:Y:S01]  /*6160*/  FADD.FTZ R6, R0, R3 ;  /* 0x0000000300067221 */ /* 0x001fe20000010000 */
[----:B------:R-:W-:Y:S01]  /*6170*/  MOV R0, 0xff800000 ;  /* 0xff80000000007802 */ /* 0x000fe20000000f00 */
[----:B-1----:R-:W-:-:S03]  /*6180*/  FADD.FTZ R9, R2, R9 ;  /* 0x0000000902097221 */ /* 0x002fc60000010000 */
[----:B------:R-:W-:Y:S02]  /*6190*/  FSETP.NE.FTZ.AND P1, PT, R6, RZ, PT ;  /* 0x000000ff0600720b */ /* 0x000fe40003f35000 */
[----:B------:R-:W-:-:S11]  /*61a0*/  FSETP.NE.FTZ.AND P2, PT, R9, RZ, PT ;  /* 0x000000ff0900720b */ /* 0x000fd60003f55000 */
[----:B------:R-:W0:Y:S01]  /*61b0*/  @P1 MUFU.LG2 R4, R6 ;  /* 0x0000000600041308 */ /* 0x000e220000000c00 */
[C---:B------:R-:W-:Y:S01]  /*61c0*/  @P1 FMUL.FTZ R3, R21.reuse, 0.69314718246459960938 ;  /* 0x3f31721815031820 */ /* 0x040fe20000410000 */
[----:B------:R-:W-:-:S06]  /*61d0*/  @P2 FMUL.FTZ R2, R21, 0.69314718246459960938 ;  /* 0x3f31721815022820 */ /* 0x000fcc0000410000 */
[----:B------:R-:W1:Y:S08]  /*61e0*/  @P2 MUFU.LG2 R5, R9 ;  /* 0x0000000900052308 */ /* 0x000e700000000c00 */
[----:B------:R2:W3:Y:S01]  /*61f0*/  @P1 MUFU.RCP R29, R6 ;  /* 0x00000006001d1308 */ /* 0x0004e20000001000 */
[----:B0-----:R-:W-:-:S04]  /*6200*/  @P1 FMUL.FTZ R4, R4, 0.69314718246459960938 ;  /* 0x3f31721804041820 */ /* 0x001fc80000410000 */
[----:B------:R-:W-:-:S03]  /*6210*/  @P1 FFMA.FTZ R23, R3, R32, R4 ;  /* 0x0000002003171223 */ /* 0x000fc60000010004 */
[----:B------:R2:W0:Y:S01]  /*6220*/  @P2 MUFU.RCP R16, R9 ;  /* 0x0000000900102308 */ /* 0x0004220000001000 */
[----:B------:R-:W-:Y:S02]  /*6230*/  WARPGROUP.DEPBAR.LE gsb0, 0x0 ;  /* 0x00008000000079c5 */ /* 0x000fe40000010000 */
[----:B------:R-:W-:Y:S01]  /*6240*/  WARPGROUP.ARRIVE ;  /* 0x00000000000079c5 */ /* 0x000fe20000000000 */
[----:B-1----:R-:W-:-:S04]  /*6250*/  @P2 FMUL.FTZ R5, R5, 0.69314718246459960938 ;  /* 0x3f31721805052820 */ /* 0x002fc80000410000 */
[----:B------:R-:W-:Y:S01]  /*6260*/  @P2 FFMA.FTZ R0, R2, R24, R5 ;  /* 0x0000001802002223 */ /* 0x000fe20000010005 */
[----:B------:R-:W-:Y:S01]  /*6270*/  HGMMA.64x64x16.F32 R88, R124, gdesc[UR8].tnspB, R88, gsb0 ;  /* 0x40e000087c587df0 */ /* 0x000fe20008000858 */
[----:B------:R-:W-:Y:S01]  /*6280*/  UMOV UR10, UR6 ;  /* 0x00000006000a7c82 */ /* 0x000fe20008000000 */
[----:B------:R-:W-:Y:S01]  /*6290*/  UMOV UR11, 0x40000040 ;  /* 0x40000040000b7882 */ /* 0x000fe20000000000 */
[----:B------:R-:W-:Y:S01]  /*62a0*/  UIADD3 UR6, UR4, 0x180, URZ ;  /* 0x0000018004067890 */ /* 0x000fe2000fffe03f */
[----:B------:R-:W-:Y:S02]  /*62b0*/  WARPGROUP.DEPBAR.LE gsb0, 0x0 ;  /* 0x00008000000079c5 */ /* 0x000fe40000010000 */
[----:B------:R-:W-:-:S06]  /*62c0*/  WARPGROUP.ARRIVE ;  /* 0x00000000000079c5 */ /* 0x000fcc0000000000 */
        /* <DEDUP_REMOVED lines=15> */
[----:B------:R-:W-:Y:S02]  /*63c0*/  UIADD3 UR6, UR4, 0x300, URZ ;  /* 0x0000030004067890 */ /* 0x000fe4000fffe03f */
        /* <DEDUP_REMOVED lines=15> */
[----:B0-23--:R-:W-:Y:S05]  /*64c0*/  @!P0 BRA `(.L_x_34) ;  /* 0x0000000000048947 */ /* 0x00dfea0003800000 */
[----:B------:R-:W-:Y:S01]  /*64d0*/  BPT.TRAP 0x1 ;  /* 0x000000040000795c */ /* 0x000fe20000300000 */
.L_x_34:
[----:B------:R-:W-:Y:S01]  /*64e0*/  UIADD3 UR4, UR5, 0x16860, URZ ;  /* 0x0001686005047890 */ /* 0x000fe2000fffe03f */
[-C--:B------:R-:W-:Y:S01]  /*64f0*/  FMUL.FTZ R34, R88, R29.reuse ;  /* 0x0000001d58227220 */ /* 0x080fe20000410000 */
[-C--:B------:R-:W-:Y:S01]  /*6500*/  FMUL.FTZ R35, R89, R29.reuse ;  /* 0x0000001d59237220 */ /* 0x080fe20000410000 */
[-C--:B------:R-:W-:Y:S01]  /*6510*/  FMUL.FTZ R2, R92, R29.reuse ;  /* 0x0000001d5c027220 */ /* 0x080fe20000410000 */
[----:B------:R-:W-:Y:S01]  /*6520*/  UPRMT UR4, UR7, 0x654, UR4 ;  /* 0x0000065407047896 */ /* 0x000fe20008000004 */
        /* <DEDUP_REMOVED lines=8> */
[----:B------:R-:W-:Y:S01]  /*65b0*/  SYNCS.ARRIVE.TRANS64.RED.A1T0 RZ, [UR4], RZ ;  /* 0x000000ffffff79a7 */ /* 0x000fe20008100404 */
[-C--:B------:R-:W-:Y:S01]  /*65c0*/  FMUL.FTZ R15, R109, R29.reuse ;  /* 0x0000001d6d0f7220 */ /* 0x080fe20000410000 */
[-C--:B------:R-:W-:Y:S01]  /*65d0*/  FMUL.FTZ R20, R112, R29.reuse ;  /* 0x0000001d70147220 */ /* 0x080fe20000410000 */
[-C--:B------:R-:W-:Y:S01]  /*65e0*/  FMUL.FTZ R21, R113, R29.reuse ;  /* 0x0000001d71157220 */ /* 0x080fe20000410000 */
[-C--:B------:R-:W-:Y:S01]  /*65f0*/  FMUL.FTZ R28, R116, R29.reuse ;  /* 0x0000001d741c7220 */ /* 0x080fe20000410000 */
[----:B------:R-:W-:Y:S01]  /*6600*/  FMUL.FTZ R29, R117, R29 ;  /* 0x0000001d751d7220 */ /* 0x000fe20000410000 */
[----:B------:R-:W-:Y:S01]  /*6610*/  PLOP3.LUT P0, PT, PT, PT, PT, 0x8, 0x0 ;  /* 0x000000000000781c */ /* 0x000fe20003f0e170 */
        /* <DEDUP_REMOVED lines=15> */
[----:B------:R-:W-:-:S07]  /*6710*/  FMUL.FTZ R119, R119, R16 ;  /* 0x0000001077777220 */ /* 0x000fce0000410000 */
.L_x_10:
[----:B------:R-:W-:Y:S05]  /*6720*/  @P0 BRA `(.L_x_35) ;  /* 0x0000000c00c80947 */ /* 0x000fea0003800000 */
[----:B------:R-:W-:Y:S01]  /*6730*/  VIADD R38, R22, 0xffffff80 ;  /* 0xffffff8016267836 */ /* 0x000fe20000000000 */
[----:B------:R-:W0:Y:S01]  /*6740*/  LDC R46, c[0x0][0xbe8] ;  /* 0x0002fa00ff2e7b82 */ /* 0x000e220000000800 */
[----:B------:R-:W1:Y:S01]  /*6750*/  S2R R40, SR_CTAID.X ;  /* 0x0000000000287919 */ /* 0x000e620000002500 */
[----:B------:R-:W-:Y:S02]  /*6760*/  USHF.R.S32.HI UR7, URZ, 0x1f, UR36 ;  /* 0x0000001f3f077899 */ /* 0x000fe40008011424 */
[----:B------:R-:W-:Y:S01]  /*6770*/  IMAD R44, RZ, RZ, -UR36 ;  /* 0x80000024ff2c7e24 */ /* 0x000fe2000f8e02ff */
[----:B------:R-:W-:Y:S01]  /*6780*/  SHF.R.S32.HI R17, RZ, 0x1f, R38 ;  /* 0x0000001fff117819 */ /* 0x000fe20000011426 */
[----:B------:R-:W-:Y:S01]  /*6790*/  ULDC.64 UR8, c[0x0][0xbd0] ;  /* 0x0002f40000087ab9 */ /* 0x000fe20000000a00 */
[----:B------:R-:W-:Y:S01]  /*67a0*/  BSSY B0, `(.L_x_36) ;  /* 0x00000b6000007945 */ /* 0x000fe20003800000 */
[----:B------:R-:W-:Y:S01]  /*67b0*/  UIMAD UR6, UR7, UR8, URZ ;  /* 0x00000008070672a4 */ /* 0x000fe2000f8e023f */
[CC--:B------:R-:W-:Y:S01]  /*67c0*/  LEA.HI R16, R17.reuse, R38.reuse, RZ, 0x7 ;  /* 0x0000002611107211 */ /* 0x0c0fe200078f38ff */
[----:B------:R-:W2:Y:S01]  /*67d0*/  S2UR UR12, SR_CTAID.Z ;  /* 0x00000000000c79c3 */ /* 0x000ea20000002700 */
[----:B------:R-:W-:Y:S01]  /*67e0*/  LEA.HI R36, R17, R38, RZ, 0x2 ;  /* 0x0000002611247211 */ /* 0x000fe200078f10ff */
[----:B------:R-:W-:Y:S01]  /*67f0*/  UIMAD.WIDE.U32 UR4, UR36, UR8, URZ ;  /* 0x00000008240472a5 */ /* 0x000fe2000f8e003f */
[----:B------:R-:W-:Y:S01]  /*6800*/  LOP3.LUT R37, R16, 0xffffff80, RZ, 0xc0, !PT ;  /* 0xffffff8010257812 */ /* 0x000fe200078ec0ff */
[----:B------:R-:W-:Y:S01]  /*6810*/  UIMAD UR6, UR36, UR9, UR6 ;  /* 0x00000009240672a4 */ /* 0x000fe2000f8e0206 */
[----:B------:R-:W-:-:S02]  /*6820*/  SHF.R.S32.HI R39, RZ, 0x7, R16 ;  /* 0x00000007ff277819 */ /* 0x000fc40000011410 */
[----:B------:R-:W-:Y:S01]  /*6830*/  ULDC.64 UR8, c[0x0][0xb38] ;  /* 0x0002ce0000087ab9 */ /* 0x000fe20000000a00 */
[----:B------:R-:W-:Y:S01]  /*6840*/  IMAD.IADD R52, R38, 0x1, -R37 ;  /* 0x0000000126347824 */ /* 0x000fe200078e0a25 */
[----:B------:R-:W-:Y:S01]  /*6850*/  LOP3.LUT R37, R36, 0xfffffffc, RZ, 0xc0, !PT ;  /* 0xfffffffc24257812 */ /* 0x000fe200078ec0ff */
[----:B------:R-:W-:Y:S01]  /*6860*/  IMAD.HI R16, R39, 0x55555556, RZ ;  /* 0x5555555627107827 */ /* 0x000fe200078e02ff */
[----:B------:R-:W3:Y:S01]  /*6870*/  LDC.64 R42, c[0x0][0xbd8] ;  /* 0x0002f600ff2a7b82 */ /* 0x000ee20000000a00 */
[----:B------:R-:W-:Y:S01]  /*6880*/  UIADD3 UR6, UR5, UR6, URZ ;  /* 0x0000000605067290 */ /* 0x000fe2000fffe03f */
[----:B------:R-:W-:Y:S01]  /*6890*/  SHF.R.S32.HI R41, RZ, 0x1f, R52 ;  /* 0x0000001fff297819 */ /* 0x000fe20000011434 */
[----:B------:R-:W-:Y:S01]  /*68a0*/  IMAD.IADD R37, R38, 0x1, -R37 ;  /* 0x0000000126257824 */ /* 0x000fe200078e0a25 */
[----:B0-----:R-:W-:Y:S01]  /*68b0*/  ISETP.NE.AND P0, PT, R46, 0x1, PT ;  /* 0x000000012e00780c */ /* 0x001fe20003f05270 */
[----:B------:R-:W-:Y:S01]  /*68c0*/  UIMAD UR7, UR7, UR8, URZ ;  /* 0x00000008070772a4 */ /* 0x000fe2000f8e023f */
[----:B------:R-:W-:-:S02]  /*68d0*/  LEA.HI R53, R41, R52, RZ, 0x2 ;  /* 0x0000003429357211 */ /* 0x000fc400078f10ff */
[----:B------:R-:W-:Y:S01]  /*68e0*/  LEA.HI R16, R16, R16, RZ, 0x1 ;  /* 0x0000001010107211 */ /* 0x000fe200078f08ff */
[----:B------:R-:W0:Y:S01]  /*68f0*/  S2UR UR11, SR_CTAID.Y ;  /* 0x00000000000b79c3 */ /* 0x000e220000002600 */
[--C-:B------:R-:W-:Y:S02]  /*6900*/  SHF.R.S32.HI R17, RZ, 0x2, R53.reuse ;  /* 0x00000002ff117819 */ /* 0x100fe40000011435 */
[----:B------:R-:W-:Y:S01]  /*6910*/  SHF.R.S32.HI R22, RZ, 0x1f, R53 ;  /* 0x0000001fff167819 */ /* 0x000fe20000011435 */
[----:B--2---:R-:W-:Y:S01]  /*6920*/  USHF.R.S32.HI UR10, URZ, 0x1f, UR12 ;  /* 0x0000001f3f0a7899 */ /* 0x004fe2000801140c */
[----:B------:R-:W-:Y:S02]  /*6930*/  LOP3.LUT R53, R53, 0x7ffffffc, RZ, 0xc0, !PT ;  /* 0x7ffffffc35357812 */ /* 0x000fe400078ec0ff */
[----:B------:R-:W-:Y:S01]  /*6940*/  LEA.HI R22, R22, R17, RZ, 0x3 ;  /* 0x0000001116167211 */ /* 0x000fe200078f18ff */
[----:B------:R-:W0:Y:S03]  /*6950*/  LDC R47, c[0x0][0xc50] ;  /* 0x00031400ff2f7b82 */ /* 0x000e260000000800 */
[----:B------:R-:W-:Y:S01]  /*6960*/  LOP3.LUT R36, R22, 0xfffffff8, RZ, 0xc0, !PT ;  /* 0xfffffff816247812 */ /* 0x000fe200078ec0ff */
[----:B------:R-:W-:Y:S01]  /*6970*/  IMAD R22, R16, -0x3, R39 ;  /* 0xfffffffd10167824 */ /* 0x000fe200078e0227 */
[----:B------:R-:W-:-:S02]  /*6980*/  LEA.HI R16, R41, R52, RZ, 0x5 ;  /* 0x0000003429107211 */ /* 0x000fc400078f28ff */
[----:B------:R-:W-:Y:S01]  /*6990*/  IADD3 R17, R17, -R36, RZ ;  /* 0x8000002411117210 */ /* 0x000fe20007ffe0ff */
[----:B------:R-:W2:Y:S01]  /*69a0*/  @P0 LDC R38, c[0x0][0xbec] ;  /* 0x0002fb00ff260b82 */ /* 0x000ea20000000800 */
[----:B------:R-:W-:Y:S02]  /*69b0*/  LEA.HI R36, R37, R37, RZ, 0x1 ;  /* 0x0000002525247211 */ /* 0x000fe400078f08ff */
[----:B------:R-:W-:Y:S02]  /*69c0*/  SHF.R.S32.HI R16, RZ, 0x5, R16 ;  /* 0x00000005ff107819 */ /* 0x000fe40000011410 */
[----:B------:R-:W-:-:S03]  /*69d0*/  LOP3.LUT R36, R36, 0x1ffffffe, RZ, 0xc0, !PT ;  /* 0x1ffffffe24247812 */ /* 0x000fc600078ec0ff */
[----:B------:R-:W4:Y:S02]  /*69e0*/  LDC.64 R48, c[0x0][0xb40] ;  /* 0x0002d000ff307b82 */ /* 0x000f240000000a00 */
[----:B------:R-:W-:Y:S02]  /*69f0*/  IMAD.IADD R39, R37, 0x1, -R36 ;  /* 0x0000000125277824 */ /* 0x000fe400078e0a24 */
[----:B------:R-:W-:Y:S01]  /*6a00*/  IMAD R37, R16, 0x10, R17 ;  /* 0x0000001010257824 */ /* 0x000fe200078e0211 */
[----:B------:R-:W-:Y:S01]  /*6a10*/  MOV R17, UR5 ;  /* 0x0000000500117c02 */ /* 0x000fe20008000f00 */
[----:B------:R-:W-:Y:S01]  /*6a20*/  IMAD.U32 R16, RZ, RZ, UR4 ;  /* 0x00000004ff107e24 */ /* 0x000fe2000f8e00ff */
[----:B------:R-:W-:Y:S01]  /*6a30*/  UIMAD.WIDE.U32 UR4, UR36, UR8, URZ ;  /* 0x00000008240472a5 */ /* 0x000fe2000f8e003f */
[----:B------:R-:W5:Y:S01]  /*6a40*/  @P0 LDC R50, c[0x0][0xbec] ;  /* 0x0002fb00ff320b82 */ /* 0x000f620000000800 */
[----:B------:R-:W-:Y:S02]  /*6a50*/  IMAD R22, R22, 0x40, R37 ;  /* 0x0000004016167824 */ /* 0x000fe400078e0225 */
[----:B------:R-:W-:Y:S01]  /*6a60*/  IMAD.U32 R17, RZ, RZ, UR6 ;  /* 0x00000006ff117e24 */ /* 0x000fe2000f8e00ff */
[----:B------:R-:W-:Y:S01]  /*6a70*/  UIMAD UR6, UR36, UR9, UR7 ;  /* 0x00000009240672a4 */ /* 0x000fe2000f8e0207 */
[----:B------:R-:W-:-:S02]  /*6a80*/  IMAD R39, R39, 0x8, R22 ;  /* 0x0000000827277824 */ /* 0x000fc400078e0216 */
[----:B---3--:R-:W-:Y:S01]  /*6a90*/  IMAD R36, R42, UR10, RZ ;  /* 0x0000000a2a247c24 */ /* 0x008fe2000f8e02ff */
[----:B------:R-:W3:Y:S01]  /*6aa0*/  @P0 LDC R45, c[0x0][0xbf0] ;  /* 0x0002fc00ff2d0b82 */ /* 0x000ee20000000800 */
[----:B------:R-:W-:Y:S01]  /*6ab0*/  UIADD3 UR6, UR5, UR6, URZ ;  /* 0x0000000605067290 */ /* 0x000fe2000fffe03f */
[----:B-1----:R-:W-:Y:S01]  /*6ac0*/  IMAD R39, R40, 0xc0, R39 ;  /* 0x000000c028277824 */ /* 0x002fe200078e0227 */
[----:B------:R-:W-:Y:S01]  /*6ad0*/  ULDC.64 UR8, c[0x0][0xb28] ;  /* 0x0002ca0000087ab9 */ /* 0x000fe20000000a00 */
[----:B0-----:R-:W-:Y:S02]  /*6ae0*/  IMAD R51, R47, R44, UR11 ;  /* 0x0000000b2f337e24 */ /* 0x001fe4000f8e022c */
[----:B------:R-:W-:Y:S01]  /*6af0*/  IMAD R43, R43, UR12, R36 ;  /* 0x0000000c2b2b7c24 */ /* 0x000fe2000f8e0224 */
[----:B------:R-:W-:Y:S01]  /*6b00*/  MOV R36, UR4 ;  /* 0x0000000400247c02 */ /* 0x000fe20008000f00 */
[----:B------:R-:W0:Y:S01]  /*6b10*/  @P0 LDC R55, c[0x0][0xbf0] ;  /* 0x0002fc00ff370b82 */ /* 0x000e220000000800 */
[----:B------:R-:W-:Y:S01]  /*6b20*/  IMAD.WIDE.U32 R16, R42, UR12, R16 ;  /* 0x0000000c2a107c25 */ /* 0x000fe2000f8e0010 */
[----:B------:R-:W-:-:S02]  /*6b30*/  SHF.R.S32.HI R44, RZ, 0x1f, R51 ;  /* 0x0000001fff2c7819 */ /* 0x000fc40000011433 */
[----:B------:R-:W-:Y:S01]  /*6b40*/  MOV R41, R39 ;  /* 0x0000002700297202 */ /* 0x000fe20000000f00 */
[----:B--2---:R-:W-:-:S04]  /*6b50*/  @P0 IMAD.HI.U32 R38, R39, R38, RZ ;  /* 0x0000002627260227 */ /* 0x004fc800078e00ff */
[----:B------:R-:W-:Y:S01]  /*6b60*/  IMAD.U32 R37, RZ, RZ, UR5 ;  /* 0x00000005ff257e24 */ /* 0x000fe2000f8e00ff */
[----:B------:R-:W-:Y:S01]  /*6b70*/  ULDC.64 UR4, c[0x0][0xbe0] ;  /* 0x0002f80000047ab9 */ /* 0x000fe20000000a00 */
[----:B------:R-:W-:Y:S01]  /*6b80*/  IMAD.U32 R37, RZ, RZ, UR6 ;  /* 0x00000006ff257e24 */ /* 0x000fe2000f8e00ff */
[----:B------:R-:W-:Y:S01]  /*6b90*/  ULDC.64 UR6, c[0x0][0xb48] ;  /* 0x0002d20000067ab9 */ /* 0x000fe20000000a00 */
[----:B------:R-:W-:Y:S02]  /*6ba0*/  IMAD.IADD R17, R17, 0x1, R43 ;  /* 0x0000000111117824 */ /* 0x000fe400078e022b */
[----:B----4-:R-:W-:Y:S01]  /*6bb0*/  IMAD R42, R48, UR10, RZ ;  /* 0x0000000a302a7c24 */ /* 0x010fe2000f8e02ff */
[----:B---3--:R-:W-:Y:S01]  /*6bc0*/  @P0 SHF.R.U32.HI R41, RZ, R45, R38 ;  /* 0x0000002dff290219 */ /* 0x008fe20000011626 */
[----:B-----5:R-:W-:-:S04]  /*6bd0*/  @P0 IMAD.HI.U32 R50, R39, R50, RZ ;  /* 0x0000003227320227 */ /* 0x020fc800078e00ff */
[----:B------:R-:W-:Y:S02]  /*6be0*/  IMAD R45, R49, UR12, R42 ;  /* 0x0000000c312d7c24 */ /* 0x000fe4000f8e022a */
[----:B------:R-:W-:-:S04]  /*6bf0*/  IMAD.WIDE.U32 R36, R48, UR12, R36 ;  /* 0x0000000c30247c25 */ /* 0x000fc8000f8e0024 */
[----:B------:R-:W-:-:S04]  /*6c00*/  IMAD.WIDE.U32 R16, R51, UR4, R16 ;  /* 0x0000000433107c25 */ /* 0x000fc8000f8e0010 */
[----:B------:R-:W-:Y:S01]  /*6c10*/  IMAD.MOV.U32 R43, RZ, RZ, R39 ;  /* 0x000000ffff2b7224 */ /* 0x000fe200078e0027 */
[----:B0-----:R-:W-:Y:S01]  /*6c20*/  @P0 SHF.R.U32.HI R43, RZ, R55, R50 ;  /* 0x00000037ff2b0219 */ /* 0x001fe20000011632 */
[C---:B------:R-:W-:Y:S01]  /*6c30*/  IMAD R38, R44.reuse, UR4, RZ ;  /* 0x000000042c267c24 */ /* 0x040fe2000f8e02ff */
[----:B------:R-:W-:Y:S01]  /*6c40*/  BAR.SYNC.DEFER_BLOCKING 0x1, 0x180 ;  /* 0x0046000000007b1d */ /* 0x000fe20000010000 */
[----:B------:R-:W-:Y:S01]  /*6c50*/  IMAD.IADD R37, R37, 0x1, R45 ;  /* 0x0000000125257824 */ /* 0x000fe200078e022d */
[----:B------:R-:W-:Y:S01]  /*6c60*/  SHF.R.S32.HI R45, RZ, 0x1f, R41 ;  /* 0x0000001fff2d7819 */ /* 0x000fe20000011429 */
[----:B------:R-:W-:Y:S01]  /*6c70*/  IMAD R42, R51, UR5, R38 ;  /* 0x00000005332a7c24 */ /* 0x000fe2000f8e0226 */
[C---:B------:R-:W-:Y:S01]  /*6c80*/  IADD3 R16, P0, R41.reuse, R16, RZ ;  /* 0x0000001029107210 */ /* 0x040fe20007f1e0ff */
[----:B------:R-:W-:Y:S01]  /*6c90*/  IMAD R44, R44, UR6, RZ ;  /* 0x000000062c2c7c24 */ /* 0x000fe2000f8e02ff */
[--C-:B------:R-:W-:Y:S01]  /*6ca0*/  SHF.R.S32.HI R38, RZ, 0x1f, R43.reuse ;  /* 0x0000001fff267819 */ /* 0x100fe2000001142b */
[----:B------:R-:W-:Y:S01]  /*6cb0*/  ULDC.64 UR4, c[0x0][0xb30] ;  /* 0x0002cc0000047ab9 */ /* 0x000fe20000000a00 */
[----:B------:R-:W-:Y:S01]  /*6cc0*/  IADD3 R41, -R41, RZ, RZ ;  /* 0x000000ff29297210 */ /* 0x000fe20007ffe1ff */
[----:B------:R-:W-:Y:S01]  /*6cd0*/  IMAD R47, R51, UR7, R44 ;  /* 0x00000007332f7c24 */ /* 0x000fe2000f8e022c */
[----:B------:R-:W-:Y:S01]  /*6ce0*/  IADD3.X R17, R45, R17, R42, P0, !PT ;  /* 0x000000112d117210 */ /* 0x000fe200007fe42a */
[----:B------:R-:W-:-:S02]  /*6cf0*/  IMAD.MOV R44, RZ, RZ, -R43 ;  /* 0x000000ffff2c7224 */ /* 0x000fc400078e0a2b */
[----:B------:R-:W-:Y:S02]  /*6d00*/  IMAD R38, R38, UR4, RZ ;  /* 0x0000000426267c24 */ /* 0x000fe4000f8e02ff */
[----:B------:R-:W-:Y:S02]  /*6d10*/  IMAD R41, R46, R41, R39 ;  /* 0x000000292e297224 */ /* 0x000fe400078e0227 */
[----:B------:R-:W-:Y:S01]  /*6d20*/  IMAD.WIDE.U32 R36, R51, UR6, R36 ;  /* 0x0000000633247c25 */ /* 0x000fe2000f8e0024 */
[----:B------:R-:W-:-:S03]  /*6d30*/  ULDC.64 UR6, c[0x0][0xbc8] ;  /* 0x0002f20000067ab9 */ /* 0x000fc60000000a00 */
[----:B------:R-:W-:Y:S02]  /*6d40*/  IMAD R39, R46, R44, R39 ;  /* 0x0000002c2e277224 */ /* 0x000fe400078e0227 */
[----:B------:R-:W-:Y:S01]  /*6d50*/  IMAD R45, R43, UR5, R38 ;  /* 0x000000052b2d7c24 */ /* 0x000fe2000f8e0226 */
[----:B------:R-:W-:Y:S01]  /*6d60*/  SHF.R.S32.HI R38, RZ, 0x1f, R41 ;  /* 0x0000001fff267819 */ /* 0x000fe20000011429 */
[----:B------:R-:W-:Y:S01]  /*6d70*/  IMAD.IADD R37, R37, 0x1, R47 ;  /* 0x0000000125257824 */ /* 0x000fe200078e022f */
[----:B------:R-:W-:Y:S01]  /*6d80*/  SHF.R.S32.HI R42, RZ, 0x1f, R39 ;  /* 0x0000001fff2a7819 */ /* 0x000fe20000011427 */
[----:B------:R-:W0:Y:S01]  /*6d90*/  S2UR UR5, SR_CgaCtaId ;  /* 0x00000000000579c3 */ /* 0x000e220000008800 */
[----:B------:R-:W-:-:S04]  /*6da0*/  IMAD.WIDE.U32 R16, R41, UR6, R16 ;  /* 0x0000000629107c25 */ /* 0x000fc8000f8e0010 */
[----:B------:R-:W-:Y:S01]  /*6db0*/  IMAD.WIDE.U32 R36, R43, UR4, R36 ;  /* 0x000000042b247c25 */ /* 0x000fe2000f8e0024 */
[----:B------:R-:W-:-:S03]  /*6dc0*/  UMOV UR4, 0x400 ;  /* 0x0000040000047882 */ /* 0x000fc60000000000 */
[----:B------:R-:W-:Y:S02]  /*6dd0*/  IMAD R38, R38, UR6, RZ ;  /* 0x0000000626267c24 */ /* 0x000fe4000f8e02ff */
[----:B------:R-:W-:Y:S02]  /*6de0*/  IMAD.IADD R37, R37, 0x1, R45 ;  /* 0x0000000125257824 */ /* 0x000fe400078e022d */
[----:B------:R-:W-:Y:S02]  /*6df0*/  IMAD R42, R42, UR8, RZ ;  /* 0x000000082a2a7c24 */ /* 0x000fe4000f8e02ff */
[----:B------:R-:W-:Y:S01]  /*6e00*/  IMAD R43, R41, UR7, R38 ;  /* 0x00000007292b7c24 */ /* 0x000fe2000f8e0226 */
[----:B------:R-:W-:Y:S01]  /*6e10*/  ULDC.64 UR6, c[0x0][0xba8] ;  /* 0x0002ea0000067ab9 */ /* 0x000fe20000000a00 */
[C---:B------:R-:W-:Y:S01]  /*6e20*/  IMAD R41, R39.reuse, UR9, R42 ;  /* 0x0000000927297c24 */ /* 0x040fe2000f8e022a */
[----:B------:R-:W-:Y:S01]  /*6e30*/  LEA R38, P0, R16, UR6, 0x2 ;  /* 0x0000000610267c11 */ /* 0x000fe2000f8010ff */
[----:B------:R-:W-:Y:S01]  /*6e40*/  IMAD.WIDE.U32 R36, R39, UR8, R36 ;  /* 0x0000000827247c25 */ /* 0x000fe2000f8e0024 */
[----:B------:R-:W-:Y:S01]  /*6e50*/  IADD3 R39, R17, R43, RZ ;  /* 0x0000002b11277210 */ /* 0x000fe20007ffe0ff */
[----:B------:R-:W-:Y:S01]  /*6e60*/  ULDC.64 UR8, c[0x0][0xb00] ;  /* 0x0002c00000087ab9 */ /* 0x000fe20000000a00 */
[----:B------:R-:W-:Y:S01]  /*6e70*/  ULDC UR6, c[0x0][0xa88] ;  /* 0x0002a20000067ab9 */ /* 0x000fe20000000800 */
[----:B------:R-:W-:Y:S01]  /*6e80*/  IMAD.IADD R17, R37, 0x1, R41 ;  /* 0x0000000125117824 */ /* 0x000fe200078e0229 */
[----:B------:R-:W-:Y:S01]  /*6e90*/  LEA R48, P1, R36, UR8, 0x2 ;  /* 0x0000000824307c11 */ /* 0x000fe2000f8210ff */
[----:B------:R-:W-:Y:S01]  /*6ea0*/  IMAD R22, R40, 0xc0, R22 ;  /* 0x000000c028167824 */ /* 0x000fe200078e0216 */
[----:B------:R-:W-:Y:S01]  /*6eb0*/  LEA.HI.X R39, R16, UR7, R39, 0x2, P0 ;  /* 0x0000000710277c11 */ /* 0x000fe200080f1427 */
[----:B0-----:R-:W-:Y:S01]  /*6ec0*/  ULEA UR4, UR5, UR4, 0x18 ;  /* 0x0000000405047291 */ /* 0x001fe2000f8ec03f */
[----:B------:R-:W-:Y:S01]  /*6ed0*/  LEA.HI.X R50, R36, UR9, R17, 0x2, P1 ;  /* 0x0000000924327c11 */ /* 0x000fe200088f1411 */
[----:B------:R-:W-:Y:S01]  /*6ee0*/  SHFL.IDX PT, R16, R38, RZ, 0x1c1f ;  /* 0x001c1fff26107589 */ /* 0x000fe200000e0000 */
[----:B------:R-:W-:Y:S01]  /*6ef0*/  IMAD R45, R46, UR6, RZ ;  /* 0x000000062e2d7c24 */ /* 0x000fe2000f8e02ff */
[----:B------:R-:W-:Y:S01]  /*6f00*/  LOP3.LUT P0, RZ, R52, 0x3, RZ, 0xc0, !PT ;  /* 0x0000000334ff7812 */ /* 0x000fe2000780c0ff */
[C---:B------:R-:W-:Y:S01]  /*6f10*/  VIADD R44, R22.reuse, 0x8 ;  /* 0x00000008162c7836 */ /* 0x040fe20000000000 */
[----:B------:R-:W0:Y:S01]  /*6f20*/  SHFL.IDX PT, R17, R39, RZ, 0x1c1f ;  /* 0x001c1fff27117589 */ /* 0x000e2200000e0000 */
[----:B------:R-:W-:Y:S01]  /*6f30*/  UIADD3 UR4, UR4, 0x16820, URZ ;  /* 0x0001682004047890 */ /* 0x000fe2000fffe03f */
[-C--:B------:R-:W-:Y:S01]  /*6f40*/  ISETP.GE.OR P1, PT, R22, R45.reuse, P0 ;  /* 0x0000002d1600720c */ /* 0x080fe20000726670 */
[----:B------:R-:W-:Y:S01]  /*6f50*/  IMAD.IADD R47, R52, 0x1, -R53 ;  /* 0x00000001342f7824 */ /* 0x000fe200078e0a35 */
[----:B------:R-:W-:Y:S01]  /*6f60*/  SHFL.IDX PT, R36, R38, 0x1, 0x1c1f ;  /* 0x003c1f0026247f89 */ /* 0x000fe200000e0000 */
[-C--:B------:R-:W-:Y:S01]  /*6f70*/  ISETP.GE.OR P0, PT, R44, R45.reuse, P0 ;  /* 0x0000002d2c00720c */ /* 0x080fe20000706670 */
[----:B------:R-:W-:Y:S01]  /*6f80*/  UPRMT UR4, URZ, 0x654, UR4 ;  /* 0x000006543f047896 */ /* 0x000fe20008000004 */
[----:B------:R-:W-:Y:S01]  /*6f90*/  ISETP.GE.AND P2, PT, R22, R45, PT ;  /* 0x0000002d1600720c */ /* 0x000fe20003f46270 */
[----:B------:R-:W1:Y:S01]  /*6fa0*/  SHFL.IDX PT, R37, R39, 0x1, 0x1c1f ;  /* 0x003c1f0027257f89 */ /* 0x000e6200000e0000 */
[----:B------:R-:W-:-:S03]  /*6fb0*/  SHF.L.U32 R47, R47, 0x1, RZ ;  /* 0x000000012f2f7819 */ /* 0x000fc600000006ff */
[----:B------:R2:W3:Y:S03]  /*6fc0*/  SHFL.IDX PT, R42, R48, RZ, 0x1c1f ;  /* 0x001c1fff302a7589 */ /* 0x0004e600000e0000 */
[----:B------:R-:W-:Y:S01]  /*6fd0*/  SYNCS.ARRIVE.TRANS64.RED.A1T0 RZ, [UR4], RZ ;  /* 0x000000ffffff79a7 */ /* 0x000fe20008100404 */
[----:B------:R2:W4:Y:S04]  /*6fe0*/  SHFL.IDX PT, R43, R50, RZ, 0x1c1f ;  /* 0x001c1fff322b7589 */ /* 0x00052800000e0000 */
[----:B0-----:R2:W-:Y:S04]  /*6ff0*/  @!P1 ST.E desc[UR38][R16.64], R23 ;  /* 0x0000001710009985 */ /* 0x0015e8000c101926 */
[----:B-1----:R2:W-:Y:S01]  /*7000*/  @!P0 ST.E desc[UR38][R36.64], R0 ;  /* 0x0000000024008985 */ /* 0x0025e2000c101926 */
[----:B------:R-:W-:Y:S05]  /*7010*/  @P2 BRA `(.L_x_37) ;  /* 0x0000000000b82947 */ /* 0x000fea0003800000 */
[----:B------:R-:W-:Y:S01]  /*7020*/  ULDC UR4, c[0x0][0xac8] ;  /* 0x0002b20000047ab9 */ /* 0x000fe20000000800 */
[C---:B--2---:R-:W-:Y:S01]  /*7030*/  VIADD R0, R47.reuse, 0x8 ;  /* 0x000000082f007836 */ /* 0x044fe20000000000 */
[C---:B------:R-:W-:Y:S01]  /*7040*/  ISETP.GE.AND P0, PT, R47.reuse, UR4, PT ;  /* 0x000000042f007c0c */ /* 0x040fe2000bf06270 */
[C---:B------:R-:W-:Y:S01]  /*7050*/  VIADD R22, R47.reuse, 0x10 ;  /* 0x000000102f167836 */ /* 0x040fe20000000000 */
[C---:B------:R-:W-:Y:S01]  /*7060*/  IADD3 R36, R47.reuse, 0x20, RZ ;  /* 0x000000202f247810 */ /* 0x040fe20007ffe0ff */
[C---:B------:R-:W-:Y:S02]  /*7070*/  VIADD R23, R47.reuse, 0x18 ;  /* 0x000000182f177836 */ /* 0x040fe40000000000 */
[C---:B------:R-:W-:Y:S01]  /*7080*/  VIADD R37, R47.reuse, 0x28 ;  /* 0x000000282f257836 */ /* 0x040fe20000000000 */
[----:B------:R-:W-:Y:S01]  /*7090*/  ISETP.GE.AND P1, PT, R22, UR4, PT ;  /* 0x0000000416007c0c */ /* 0x000fe2000bf26270 */
[----:B------:R-:W-:Y:S01]  /*70a0*/  VIADD R38, R47, 0x30 ;  /* 0x000000302f267836 */ /* 0x000fe20000000000 */
[----:B------:R-:W-:Y:S01]  /*70b0*/  ISETP.GE.AND P2, PT, R23, UR4, PT ;  /* 0x0000000417007c0c */ /* 0x000fe2000bf46270 */
[----:B------:R-:W-:Y:S01]  /*70c0*/  VIADD R39, R47, 0x38 ;  /* 0x000000382f277836 */ /* 0x000fe20000000000 */
[----:B------:R-:W-:-:S02]  /*70d0*/  ISETP.GE.AND P3, PT, R36, UR4, PT ;  /* 0x0000000424007c0c */ /* 0x000fc4000bf66270 */
[----:B------:R-:W-:Y:S01]  /*70e0*/  ISETP.GE.AND P4, PT, R37, UR4, PT ;  /* 0x0000000425007c0c */ /* 0x000fe2000bf86270 */
[----:B---34-:R-:W-:Y:S01]  /*70f0*/  @!P0 IMAD.WIDE R16, R47, 0x4, R42 ;  /* 0x000000042f108825 */ /* 0x018fe200078e022a */
[----:B------:R-:W-:Y:S02]  /*7100*/  ISETP.GE.AND P5, PT, R38, UR4, PT ;  /* 0x0000000426007c0c */ /* 0x000fe4000bfa6270 */
[----:B------:R-:W-:Y:S02]  /*7110*/  ISETP.GE.AND P6, PT, R39, UR4, PT ;  /* 0x0000000427007c0c */ /* 0x000fe4000bfc6270 */
[----:B------:R0:W-:Y:S01]  /*7120*/  @!P0 ST.E.64 desc[UR38][R16.64], R34 ;  /* 0x0000002210008985 */ /* 0x0001e2000c101b26 */
[----:B------:R-:W-:Y:S02]  /*7130*/  ISETP.GE.AND P0, PT, R0, UR4, PT ;  /* 0x0000000400007c0c */ /* 0x000fe4000bf06270 */
[----:B------:R-:W-:Y:S02]  /*7140*/  @!P1 LEA.HI R22, R22, R22, RZ, 0x1 ;  /* 0x0000001616169211 */ /* 0x000fe400078f08ff */
[----:B------:R-:W-:-:S04]  /*7150*/  @!P3 LEA.HI R36, R36, R36, RZ, 0x1 ;  /* 0x000000242424b211 */ /* 0x000fc800078f08ff */
[----:B------:R-:W-:Y:S02]  /*7160*/  @!P5 LEA.HI R38, R38, R38, RZ, 0x1 ;  /* 0x000000262626d211 */ /* 0x000fe400078f08ff */
[----:B------:R-:W-:Y:S02]  /*7170*/  @!P6 LEA.HI R40, R39, R39, RZ, 0x1 ;  /* 0x000000272728e211 */ /* 0x000fe400078f08ff */
[----:B------:R-:W-:Y:S02]  /*7180*/  @!P5 LOP3.LUT R41, R38, 0xfffffffe, RZ, 0xc0, !PT ;  /* 0xfffffffe2629d812 */ /* 0x000fe400078ec0ff */
[----:B------:R-:W-:Y:S02]  /*7190*/  @!P0 LEA.HI R0, R0, R0, RZ, 0x1 ;  /* 0x0000000000008211 */ /* 0x000fe400078f08ff */
[----:B0-----:R-:W-:Y:S02]  /*71a0*/  @!P2 LEA.HI R16, R23, R23, RZ, 0x1 ;  /* 0x000000171710a211 */ /* 0x001fe400078f08ff */
[----:B------:R-:W-:-:S02]  /*71b0*/  @!P4 LEA.HI R34, R37, R37, RZ, 0x1 ;  /* 0x000000252522c211 */ /* 0x000fc400078f08ff */
[----:B------:R-:W-:Y:S02]  /*71c0*/  @!P0 LOP3.LUT R17, R0, 0xfffffffe, RZ, 0xc0, !PT ;  /* 0xfffffffe00118812 */ /* 0x000fe400078ec0ff */
[----:B------:R-:W-:Y:S02]  /*71d0*/  @!P1 LOP3.LUT R23, R22, 0xfffffffe, RZ, 0xc0, !PT ;  /* 0xfffffffe16179812 */ /* 0x000fe400078ec0ff */
[----:B------:R-:W-:Y:S01]  /*71e0*/  @!P2 LOP3.LUT R35, R16, 0xfffffffe, RZ, 0xc0, !PT ;  /* 0xfffffffe1023a812 */ /* 0x000fe200078ec0ff */
[--C-:B------:R-:W-:Y:S01]  /*71f0*/  @!P0 IMAD.WIDE R16, R17, 0x4, R42.reuse ;  /* 0x0000000411108825 */ /* 0x100fe200078e022a */
[----:B------:R-:W-:Y:S02]  /*7200*/  @!P3 LOP3.LUT R37, R36, 0xfffffffe, RZ, 0xc0, !PT ;  /* 0xfffffffe2425b812 */ /* 0x000fe400078ec0ff */
[----:B------:R-:W-:Y:S01]  /*7210*/  @!P4 LOP3.LUT R39, R34, 0xfffffffe, RZ, 0xc0, !PT ;  /* 0xfffffffe2227c812 */ /* 0x000fe200078ec0ff */
[--C-:B------:R-:W-:Y:S01]  /*7220*/  @!P1 IMAD.WIDE R22, R23, 0x4, R42.reuse ;  /* 0x0000000417169825 */ /* 0x100fe200078e022a */
[----:B------:R-:W-:Y:S01]  /*7230*/  @!P6 LOP3.LUT R49, R40, 0xfffffffe, RZ, 0xc0, !PT ;  /* 0xfffffffe2831e812 */ /* 0x000fe200078ec0ff */
[----:B------:R0:W-:Y:S02]  /*7240*/  @!P0 ST.E.64 desc[UR38][R16.64], R2 ;  /* 0x0000000210008985 */ /* 0x0001e4000c101b26 */
[----:B------:R-:W-:-:S02]  /*7250*/  @!P2 IMAD.WIDE R34, R35, 0x4, R42 ;  /* 0x000000042322a825 */ /* 0x000fc400078e022a */
[----:B------:R0:W-:Y:S02]  /*7260*/  @!P1 ST.E.64 desc[UR38][R22.64], R4 ;  /* 0x0000000416009985 */ /* 0x0001e4000c101b26 */
[--C-:B------:R-:W-:Y:S02]  /*7270*/  @!P3 IMAD.WIDE R36, R37, 0x4, R42.reuse ;  /* 0x000000042524b825 */ /* 0x100fe400078e022a */
[----:B------:R0:W-:Y:S02]  /*7280*/  @!P2 ST.E.64 desc[UR38][R34.64], R6 ;  /* 0x000000062200a985 */ /* 0x0001e4000c101b26 */
[--C-:B------:R-:W-:Y:S02]  /*7290*/  @!P4 IMAD.WIDE R38, R39, 0x4, R42.reuse ;  /* 0x000000042726c825 */ /* 0x100fe400078e022a */
[----:B------:R0:W-:Y:S02]  /*72a0*/  @!P3 ST.E.64 desc[UR38][R36.64], R10 ;  /* 0x0000000a2400b985 */ /* 0x0001e4000c101b26 */
[----:B------:R-:W-:-:S02]  /*72b0*/  @!P5 IMAD.WIDE R40, R41, 0x4, R42 ;  /* 0x000000042928d825 */ /* 0x000fc400078e022a */
[----:B------:R0:W-:Y:S02]  /*72c0*/  @!P4 ST.E.64 desc[UR38][R38.64], R14 ;  /* 0x0000000e2600c985 */ /* 0x0001e4000c101b26 */
[----:B------:R-:W-:Y:S02]  /*72d0*/  @!P6 IMAD.WIDE R42, R49, 0x4, R42 ;  /* 0x00000004312ae825 */ /* 0x000fe400078e022a */
[----:B------:R0:W-:Y:S04]  /*72e0*/  @!P5 ST.E.64 desc[UR38][R40.64], R20 ;  /* 0x000000142800d985 */ /* 0x0001e8000c101b26 */
[----:B------:R0:W-:Y:S02]  /*72f0*/  @!P6 ST.E.64 desc[UR38][R42.64], R28 ;  /* 0x0000001c2a00e985 */ /* 0x0001e4000c101b26 */
.L_x_37:
[----:B------:R-:W-:Y:S05]  /*7300*/  BSYNC B0 ;  /* 0x0000000000007941 */ /* 0x000fea0003800000 */
.L_x_36:
[----:B------:R-:W-:Y:S01]  /*7310*/  ISETP.GE.AND P0, PT, R44, R45, PT ;  /* 0x0000002d2c00720c */ /* 0x000fe20003f06270 */
[----:B0-2---:R1:W2:Y:S04]  /*7320*/  SHFL.IDX PT, R17, R50, 0x1, 0x1c1f ;  /* 0x003c1f0032117f89 */ /* 0x0052a800000e0000 */
[----:B------:R1:W0:Y:S08]  /*7330*/  SHFL.IDX PT, R16, R48, 0x1, 0x1c1f ;  /* 0x003c1f0030107f89 */ /* 0x00023000000e0000 */
[----:B-1----:R-:W-:Y:S05]  /*7340*/  @P0 BRA `(.L_x_8) ;  /* 0x0000004000940947 */ /* 0x002fea0003800000 */
[C---:B------:R-:W-:Y:S01]  /*7350*/  IADD3 R0, R47.reuse, 0x8, RZ ;  /* 0x000000082f007810 */ /* 0x040fe20007ffe0ff */
[----:B------:R-:W-:Y:S01]  /*7360*/  ULDC UR4, c[0x0][0xac8] ;  /* 0x0002b20000047ab9 */ /* 0x000fe20000000800 */
[C---:B------:R-:W-:Y:S01]  /*7370*/  VIADD R6, R47.reuse, 0x10 ;  /* 0x000000102f067836 */ /* 0x040fe20000000000 */
[C---:B------:R-:W-:Y:S01]  /*7380*/  IADD3 R11, R47.reuse, 0x28, RZ ;  /* 0x000000282f0b7810 */ /* 0x040fe20007ffe0ff */
[C---:B------:R-:W-:Y:S01]  /*7390*/  VIADD R7, R47.reuse, 0x18 ;  /* 0x000000182f077836 */ /* 0x040fe20000000000 */
[----:B------:R-:W-:Y:S01]  /*73a0*/  ISETP.GE.AND P1, PT, R0, UR4, PT ;  /* 0x0000000400007c0c */ /* 0x000fe2000bf26270 */
[C---:B------:R-:W-:Y:S01]  /*73b0*/  VIADD R10, R47.reuse, 0x20 ;  /* 0x000000202f0a7836 */ /* 0x040fe20000000000 */
[----:B------:R-:W-:Y:S01]  /*73c0*/  ISETP.GE.AND P2, PT, R6, UR4, PT ;  /* 0x0000000406007c0c */ /* 0x000fe2000bf46270 */
[----:B------:R-:W-:Y:S01]  /*73d0*/  VIADD R15, R47, 0x30 ;  /* 0x000000302f0f7836 */ /* 0x000fe20000000000 */
[----:B------:R-:W-:Y:S02]  /*73e0*/  ISETP.GE.AND P3, PT, R7, UR4, PT ;  /* 0x0000000407007c0c */ /* 0x000fe4000bf66270 */
[----:B------:R-:W-:-:S02]  /*73f0*/  ISETP.GE.AND P4, PT, R10, UR4, PT ;  /* 0x000000040a007c0c */ /* 0x000fc4000bf86270 */
[----:B------:R-:W-:Y:S02]  /*7400*/  ISETP.GE.AND P0, PT, R47, UR4, PT ;  /* 0x000000042f007c0c */ /* 0x000fe4000bf06270 */
[----:B------:R-:W-:Y:S02]  /*7410*/  ISETP.GE.AND P5, PT, R11, UR4, PT ;  /* 0x000000040b007c0c */ /* 0x000fe4000bfa6270 */
[----:B------:R-:W-:Y:S02]  /*7420*/  ISETP.GE.AND P6, PT, R15, UR4, PT ;  /* 0x000000040f007c0c */ /* 0x000fe4000bfc6270 */
[----:B------:R-:W-:Y:S02]  /*7430*/  @!P1 LEA.HI R0, R0, R0, RZ, 0x1 ;  /* 0x0000000000009211 */ /* 0x000fe400078f08ff */
[----:B------:R-:W-:Y:S02]  /*7440*/  @!P2 LEA.HI R6, R6, R6, RZ, 0x1 ;  /* 0x000000060606a211 */ /* 0x000fe400078f08ff */
[----:B------:R-:W-:-:S02]  /*7450*/  @!P1 LOP3.LUT R5, R0, 0xfffffffe, RZ, 0xc0, !PT ;  /* 0xfffffffe00059812 */ /* 0x000fc400078ec0ff */
[----:B------:R-:W-:Y:S01]  /*7460*/  @!P3 LEA.HI R0, R7, R7, RZ, 0x1 ;  /* 0x000000070700b211 */ /* 0x000fe200078f08ff */
[--C-:B0-2---:R-:W-:Y:S01]  /*7470*/  @!P0 IMAD.WIDE R2, R47, 0x4, R16.reuse ;  /* 0x000000042f028825 */ /* 0x105fe200078e0210 */
[----:B------:R-:W-:Y:S02]  /*7480*/  @!P4 LEA.HI R10, R10, R10, RZ, 0x1 ;  /* 0x0000000a0a0ac211 */ /* 0x000fe400078f08ff */
[----:B------:R-:W-:Y:S01]  /*7490*/  @!P5 LEA.HI R14, R11, R11, RZ, 0x1 ;  /* 0x0000000b0b0ed211 */ /* 0x000fe200078f08ff */
[----:B------:R-:W-:Y:S01]  /*74a0*/  @!P1 IMAD.WIDE R4, R5, 0x4, R16 ;  /* 0x0000000405049825 */ /* 0x000fe200078e0210 */
[----:B------:R-:W-:Y:S01]  /*74b0*/  @!P6 LEA.HI R20, R15, R15, RZ, 0x1 ;  /* 0x0000000f0f14e211 */ /* 0x000fe200078f08ff */
[----:B------:R0:W-:Y:S01]  /*74c0*/  @!P0 ST.E.64 desc[UR38][R2.64], R26 ;  /* 0x0000001a02008985 */ /* 0x0001e2000c101b26 */
[----:B------:R-:W-:Y:S01]  /*74d0*/  @!P2 LOP3.LUT R7, R6, 0xfffffffe, RZ, 0xc0, !PT ;  /* 0xfffffffe0607a812 */ /* 0x000fe200078ec0ff */
[----:B------:R-:W-:Y:S01]  /*74e0*/  VIADD R47, R47, 0x38 ;  /* 0x000000382f2f7836 */ /* 0x000fe20000000000 */
[----:B------:R-:W-:Y:S01]  /*74f0*/  @!P3 LOP3.LUT R11, R0, 0xfffffffe, RZ, 0xc0, !PT ;  /* 0xfffffffe000bb812 */ /* 0x000fe200078ec0ff */
[----:B------:R1:W-:Y:S01]  /*7500*/  @!P1 ST.E.64 desc[UR38][R4.64], R32 ;  /* 0x0000002004009985 */ /* 0x0003e2000c101b26 */
[----:B------:R-:W-:-:S02]  /*7510*/  @!P4 LOP3.LUT R15, R10, 0xfffffffe, RZ, 0xc0, !PT ;  /* 0xfffffffe0a0fc812 */ /* 0x000fc400078ec0ff */
[----:B------:R-:W-:Y:S02]  /*7520*/  @!P5 LOP3.LUT R21, R14, 0xfffffffe, RZ, 0xc0, !PT ;  /* 0xfffffffe0e15d812 */ /* 0x000fe400078ec0ff */
[----:B------:R-:W-:Y:S02]  /*7530*/  @!P6 LOP3.LUT R23, R20, 0xfffffffe, RZ, 0xc0, !PT ;  /* 0xfffffffe1417e812 */ /* 0x000fe400078ec0ff */
[----:B------:R-:W-:Y:S01]  /*7540*/  ISETP.GE.AND P0, PT, R47, UR4, PT ;  /* 0x000000042f007c0c */ /* 0x000fe2000bf06270 */
[----:B0-----:R-:W-:-:S04]  /*7550*/  @!P2 IMAD.WIDE R2, R7, 0x4, R16 ;  /* 0x000000040702a825 */ /* 0x001fc800078e0210 */
[--C-:B-1----:R-:W-:Y:S01]  /*7560*/  @!P3 IMAD.WIDE R4, R11, 0x4, R16.reuse ;  /* 0x000000040b04b825 */ /* 0x102fe200078e0210 */
[----:B------:R1:W-:Y:S03]  /*7570*/  @!P2 ST.E.64 desc[UR38][R2.64], R8 ;  /* 0x000000080200a985 */ /* 0x0003e6000c101b26 */
[--C-:B------:R-:W-:Y:S01]  /*7580*/  @!P4 IMAD.WIDE R6, R15, 0x4, R16.reuse ;  /* 0x000000040f06c825 */ /* 0x100fe200078e0210 */
[----:B------:R1:W-:Y:S03]  /*7590*/  @!P3 ST.E.64 desc[UR38][R4.64], R12 ;  /* 0x0000000c0400b985 */ /* 0x0003e6000c101b26 */
[--C-:B------:R-:W-:Y:S01]  /*75a0*/  @!P5 IMAD.WIDE R10, R21, 0x4, R16.reuse ;  /* 0x00000004150ad825 */ /* 0x100fe200078e0210 */
[----:B------:R1:W-:Y:S03]  /*75b0*/  @!P4 ST.E.64 desc[UR38][R6.64], R18 ;  /* 0x000000120600c985 */ /* 0x0003e6000c101b26 */
[----:B------:R-:W-:Y:S01]  /*75c0*/  @!P6 IMAD.WIDE R14, R23, 0x4, R16 ;  /* 0x00000004170ee825 */ /* 0x000fe200078e0210 */
[----:B------:R1:W-:Y:S04]  /*75d0*/  @!P5 ST.E.64 desc[UR38][R10.64], R24 ;  /* 0x000000180a00d985 */ /* 0x0003e8000c101b26 */
[----:B------:R1:W-:Y:S01]  /*75e0*/  @!P6 ST.E.64 desc[UR38][R14.64], R30 ;  /* 0x0000001e0e00e985 */ /* 0x0003e2000c101b26 */
[----:B------:R-:W-:Y:S05]  /*75f0*/  @P0 BRA `(.L_x_8) ;  /* 0x0000003c00e80947 */ /* 0x000fea0003800000 */
[----:B------:R-:W-:-:S04]  /*7600*/  LEA.HI R47, R47, R47, RZ, 0x1 ;  /* 0x0000002f2f2f7211 */ /* 0x000fc800078f08ff */
[----:B-1----:R-:W-:-:S05]  /*7610*/  LOP3.LUT R3, R47, 0xfffffffe, RZ, 0xc0, !PT ;  /* 0xfffffffe2f037812 */ /* 0x002fca00078ec0ff */
[----:B------:R-:W-:-:S05]  /*7620*/  IMAD.WIDE R2, R3, 0x4, R16 ;  /* 0x0000000403027825 */ /* 0x000fca00078e0210 */
[----:B------:R0:W-:Y:S01]  /*7630*/  ST.E.64 desc[UR38][R2.64], R118 ;  /* 0x0000007602007985 */ /* 0x0001e2000c101b26 */
[----:B------:R-:W-:Y:S05]  /*7640*/  BRA `(.L_x_8) ;  /* 0x0000003c00d47947 */ /* 0x000fea0003800000 */
.L_x_35:
[----:B------:R-:W-:-:S05]  /*7650*/  VIADD R0, R22, 0xffffff80 ;  /* 0xffffff8016007836 */ /* 0x000fca0000000000 */
[----:B------:R-:W-:-:S13]  /*7660*/  ISETP.GT.AND P0, PT, R0, 0xbf, PT ;  /* 0x000000bf0000780c */ /* 0x000fda0003f04270 */
[----:B------:R-:W-:Y:S05]  /*7670*/  @P0 BRA `(.L_x_8) ;  /* 0x0000003c00c80947 */ /* 0x000fea0003800000 */
[----:B------:R-:W0:Y:S01]  /*7680*/  S2R R3, SR_CTAID.X ;  /* 0x0000000000037919 */ /* 0x000e220000002500 */
[----:B------:R-:W1:Y:S01]  /*7690*/  LDC R4, c[0x0][0xbe8] ;  /* 0x0002fa00ff047b82 */ /* 0x000e620000000800 */
[----:B------:R-:W-:Y:S01]  /*76a0*/  ULDC UR4, c[0x0][0xa88] ;  /* 0x0002a20000047ab9 */ /* 0x000fe20000000800 */
[----:B0-----:R-:W-:Y:S02]  /*76b0*/  IMAD R22, R3, 0xc0, R22 ;  /* 0x000000c003167824 */ /* 0x001fe400078e0216 */
[----:B-1----:R-:W-:-:S03]  /*76c0*/  IMAD R3, R4, UR4, RZ ;  /* 0x0000000404037c24 */ /* 0x002fc6000f8e02ff */
[----:B------:R-:W-:-:S04]  /*76d0*/  IADD3 R22, R22, -0x80, RZ ;  /* 0xffffff8016167810 */ /* 0x000fc80007ffe0ff */
[----:B------:R-:W-:-:S13]  /*76e0*/  ISETP.GE.AND P0, PT, R22, R3, PT ;  /* 0x000000031600720c */ /* 0x000fda0003f06270 */
[----:B------:R-:W-:Y:S05]  /*76f0*/  @P0 BRA `(.L_x_8) ;  /* 0x0000003c00a80947 */ /* 0x000fea0003800000 */
[----:B------:R-:W-:Y:S01]  /*7700*/  ISETP.NE.AND P0, PT, R4, 0x1, PT ;  /* 0x000000010400780c */ /* 0x000fe20003f05270 */
[----:B------:R-:W0:Y:S01]  /*7710*/  S2UR UR7, SR_CTAID.Z ;  /* 0x00000000000779c3 */ /* 0x000e220000002700 */
[----:B------:R-:W-:Y:S02]  /*7720*/  USHF.R.S32.HI UR6, URZ, 0x1f, UR36 ;  /* 0x0000001f3f067899 */ /* 0x000fe40008011424 */
[----:B------:R-:W-:Y:S01]  /*7730*/  IMAD R6, RZ, RZ, -UR36 ;  /* 0x80000024ff067e24 */ /* 0x000fe2000f8e02ff */
[----:B------:R-:W-:Y:S01]  /*7740*/  ULDC.64 UR8, c[0x0][0xbd0] ;  /* 0x0002f40000087ab9 */ /* 0x000fe20000000a00 */
[----:B------:R-:W-:Y:S01]  /*7750*/  IMAD.MOV.U32 R5, RZ, RZ, R22 ;  /* 0x000000ffff057224 */ /* 0x000fe200078e0016 */
[----:B------:R-:W-:Y:S02]  /*7760*/  UIMAD UR6, UR6, UR8, URZ ;  /* 0x00000008060672a4 */ /* 0x000fe4000f8e023f */
[----:B------:R-:W-:Y:S01]  /*7770*/  UIMAD.WIDE.U32 UR4, UR36, UR8, URZ ;  /* 0x00000008240472a5 */ /* 0x000fe2000f8e003f */
[----:B------:R-:W1:Y:S01]  /*7780*/  LDC.64 R12, c[0x0][0xbd8] ;  /* 0x0002f600ff0c7b82 */ /* 0x000e620000000a00 */
[----:B------:R-:W-:-:S04]  /*7790*/  UIMAD UR6, UR36, UR9, UR6 ;  /* 0x00000009240672a4 */ /* 0x000fc8000f8e0206 */
[----:B------:R-:W-:Y:S02]  /*77a0*/  UIADD3 UR6, UR5, UR6, URZ ;  /* 0x0000000605067290 */ /* 0x000fe4000fffe03f */
[----:B------:R-:W-:Y:S01]  /*77b0*/  IMAD.U32 R3, RZ, RZ, UR5 ;  /* 0x00000005ff037e24 */ /* 0x000fe2000f8e00ff */
[----:B------:R-:W2:Y:S01]  /*77c0*/  @P0 LDC R9, c[0x0][0xbec] ;  /* 0x0002fb00ff090b82 */ /* 0x000ea20000000800 */
[----:B------:R-:W-:Y:S01]  /*77d0*/  IMAD.U32 R2, RZ, RZ, UR4 ;  /* 0x00000004ff027e24 */ /* 0x000fe2000f8e00ff */
[----:B------:R-:W-:Y:S01]  /*77e0*/  ULDC.64 UR4, c[0x0][0xbe0] ;  /* 0x0002f80000047ab9 */ /* 0x000fe20000000a00 */
[----:B------:R-:W-:-:S05]  /*77f0*/  MOV R3, UR6 ;  /* 0x0000000600037c02 */ /* 0x000fca0008000f00 */
[----:B------:R-:W3:Y:S01]  /*7800*/  S2UR UR10, SR_CTAID.Y ;  /* 0x00000000000a79c3 */ /* 0x000ee20000002600 */
[----:B0-----:R-:W-:-:S07]  /*7810*/  USHF.R.S32.HI UR8, URZ, 0x1f, UR7 ;  /* 0x0000001f3f087899 */ /* 0x001fce0008011407 */
[----:B------:R-:W3:Y:S01]  /*7820*/  LDC R7, c[0x0][0xc50] ;  /* 0x00031400ff077b82 */ /* 0x000ee20000000800 */
[C---:B-1----:R-:W-:Y:S02]  /*7830*/  IMAD R8, R12.reuse, UR8, RZ ;  /* 0x000000080c087c24 */ /* 0x042fe4000f8e02ff */
[----:B------:R-:W-:-:S04]  /*7840*/  IMAD.WIDE.U32 R2, R12, UR7, R2 ;  /* 0x000000070c027c25 */ /* 0x000fc8000f8e0002 */
[----:B------:R-:W-:Y:S01]  /*7850*/  IMAD R13, R13, UR7, R8 ;  /* 0x000000070d0d7c24 */ /* 0x000fe2000f8e0208 */
[----:B------:R-:W0:Y:S01]  /*7860*/  @P0 LDC R11, c[0x0][0xbf0] ;  /* 0x0002fc00ff0b0b82 */ /* 0x000e220000000800 */
[----:B--2---:R-:W-:-:S04]  /*7870*/  @P0 IMAD.HI.U32 R0, R22, R9, RZ ;  /* 0x0000000916000227 */ /* 0x004fc800078e00ff */
[----:B------:R-:W-:Y:S02]  /*7880*/  IMAD.IADD R3, R13, 0x1, R3 ;  /* 0x000000010d037824 */ /* 0x000fe400078e0203 */
[----:B---3--:R-:W-:-:S04]  /*7890*/  IMAD R9, R7, R6, UR10 ;  /* 0x0000000a07097e24 */ /* 0x008fc8000f8e0206 */
[----:B------:R-:W-:Y:S01]  /*78a0*/  IMAD.WIDE.U32 R2, R9, UR4, R2 ;  /* 0x0000000409027c25 */ /* 0x000fe2000f8e0002 */
[----:B0-----:R-:W-:Y:S02]  /*78b0*/  @P0 SHF.R.U32.HI R5, RZ, R11, R0 ;  /* 0x0000000bff050219 */ /* 0x001fe40000011600 */
[----:B------:R-:W-:Y:S02]  /*78c0*/  SHF.R.S32.HI R0, RZ, 0x1f, R9 ;  /* 0x0000001fff007819 */ /* 0x000fe40000011409 */
[----:B------:R-:W-:Y:S01]  /*78d0*/  IADD3 R2, P0, R5, R2, RZ ;  /* 0x0000000205027210 */ /* 0x000fe20007f1e0ff */
[----:B------:R-:W-:Y:S02]  /*78e0*/  IMAD.MOV R7, RZ, RZ, -R5 ;  /* 0x000000ffff077224 */ /* 0x000fe400078e0a05 */
[----:B------:R-:W-:Y:S02]  /*78f0*/  IMAD R0, R0, UR4, RZ ;  /* 0x0000000400007c24 */ /* 0x000fe4000f8e02ff */
[----:B------:R-:W-:-:S02]  /*7900*/  IMAD R7, R4, R7, R22 ;  /* 0x0000000704077224 */ /* 0x000fc400078e0216 */
[----:B------:R-:W-:Y:S01]  /*7910*/  IMAD R4, R9, UR5, R0 ;  /* 0x0000000509047c24 */ /* 0x000fe2000f8e0200 */
[----:B------:R-:W-:Y:S01]  /*7920*/  SHF.R.S32.HI R9, RZ, 0x1f, R5 ;  /* 0x0000001fff097819 */ /* 0x000fe20000011405 */
[----:B------:R-:W-:Y:S01]  /*7930*/  ULDC.64 UR4, c[0x0][0xbc8] ;  /* 0x0002f20000047ab9 */ /* 0x000fe20000000a00 */
[----:B------:R-:W-:Y:S02]  /*7940*/  SHF.R.S32.HI R0, RZ, 0x1f, R7 ;  /* 0x0000001fff007819 */ /* 0x000fe40000011407 */
[----:B------:R-:W-:-:S03]  /*7950*/  IADD3.X R3, R9, R3, R4, P0, !PT ;  /* 0x0000000309037210 */ /* 0x000fc600007fe404 */
[----:B------:R-:W-:Y:S02]  /*7960*/  IMAD R0, R0, UR4, RZ ;  /* 0x0000000400007c24 */ /* 0x000fe4000f8e02ff */
[----:B------:R-:W-:-:S04]  /*7970*/  IMAD.WIDE.U32 R2, R7, UR4, R2 ;  /* 0x0000000407027c25 */ /* 0x000fc8000f8e0002 */
[----:B------:R-:W-:Y:S01]  /*7980*/  IMAD R5, R7, UR5, R0 ;  /* 0x0000000507057c24 */ /* 0x000fe2000f8e0200 */
[----:B------:R-:W-:Y:S02]  /*7990*/  ULDC.64 UR4, c[0x0][0xba8] ;  /* 0x0002ea0000047ab9 */ /* 0x000fe40000000a00 */
[----:B------:R-:W-:Y:S02]  /*79a0*/  LEA R4, P0, R2, UR4, 0x2 ;  /* 0x0000000402047c11 */ /* 0x000fe4000f8010ff */
[----:B------:R-:W-:-:S04]  /*79b0*/  IADD3 R3, R3, R5, RZ ;  /* 0x0000000503037210 */ /* 0x000fc80007ffe0ff */
[----:B------:R-:W-:Y:S01]  /*79c0*/  LEA.HI.X R5, R2, UR5, R3, 0x2, P0 ;  /* 0x0000000502057c11 */ /* 0x000fe200080f1403 */
[----:B------:R-:W-:-:S05]  /*79d0*/  IMAD.MOV.U32 R3, RZ, RZ, -0x800000 ;  /* 0xff800000ff037424 */ /* 0x000fca00078e00ff */
[----:B------:R0:W-:Y:S01]  /*79e0*/  STG.E desc[UR38][R4.64], R3 ;  /* 0x0000000304007986 */ /* 0x0001e2000c101926 */
[----:B------:R-:W-:Y:S05]  /*79f0*/  BRA `(.L_x_8) ;  /* 0x0000003800e87947 */ /* 0x000fea0003800000 */
.L_x_6:
[----:B------:R-:W-:-:S08]  /*7a00*/  NOP ;  /* 0x0000000000007918 */ /* 0x000fd00000000000 */
[----:B------:R-:W0:-:S00]  /*7a10*/  USETMAXREG.DEALLOC.CTAPOOL 0x20 ;  /* 0x00000020000079c8 */ /* 0x000e0000080e0500 */
[----:B0-----:R-:W-:Y:S01]  /*7a20*/  LOP3.LUT R17, R0, 0x3, RZ, 0xc0, !PT ;  /* 0x0000000300117812 */ /* 0x001fe200078ec0ff */
[----:B------:R-:W0:Y:S05]  /*7a30*/  S2R R24, SR_CTAID.Z ;  /* 0x0000000000187919 */ /* 0x000e2a0000002700 */
[----:B-1----:R-:W1:Y:S01]  /*7a40*/  S2UR UR6, SR_CTAID.Y ;  /* 0x00000000000679c3 */ /* 0x002e620000002600 */
[----:B------:R-:W2:Y:S02]  /*7a50*/  SHFL.IDX PT, R0, R17, RZ, 0x1f ;  /* 0x00001fff11007589 */ /* 0x000ea400000e0000 */
[----:B--2---:R-:W-:-:S13]  /*7a60*/  ISETP.NE.AND P0, PT, R0, RZ, PT ;  /* 0x000000ff0000720c */ /* 0x004fda0003f05270 */
[----:B01----:R-:W-:Y:S05]  /*7a70*/  @!P0 BRA `(.L_x_38) ;  /* 0x0000000000288947 */ /* 0x003fea0003800000 */
[----:B------:R-:W-:Y:S01]  /*7a80*/  ULDC UR7, c[0x0][0xc50] ;  /* 0x0003140000077ab9 */ /* 0x000fe20000000800 */
[----:B------:R-:W-:Y:S01]  /*7a90*/  UMOV UR42, UR6 ;  /* 0x00000006002a7c82 */ /* 0x000fe20008000000 */
[----:B------:R-:W-:-:S06]  /*7aa0*/  UISETP.NE.AND UP0, UPT, UR7, 0x1, UPT ;  /* 0x000000010700788c */ /* 0x000fcc000bf05270 */
[----:B------:R-:W-:-:S13]  /*7ab0*/  PLOP3.LUT P0, PT, PT, PT, UP0, 0x80, 0x0 ;  /* 0x000000000000781c */ /* 0x000fda0003f0f008 */
[----:B------:R-:W-:Y:S05]  /*7ac0*/  @!P0 BRA `(.L_x_39) ;  /* 0x0000000000308947 */ /* 0x000fea0003800000 */
[----:B------:R-:W-:Y:S01]  /*7ad0*/  ULDC UR4, c[0x0][0xc54] ;  /* 0x0003150000047ab9 */ /* 0x000fe20000000800 */
[----:B------:R-:W-:Y:S01]  /*7ae0*/  ULDC UR42, c[0x0][0xc58] ;  /* 0x00031600002a7ab9 */ /* 0x000fe20000000800 */
[----:B------:R-:W-:-:S04]  /*7af0*/  UIMAD.WIDE.U32 UR4, UR6, UR4, URZ ;  /* 0x00000004060472a5 */ /* 0x000fc8000f8e003f */
[----:B------:R-:W-:Y:S01]  /*7b00*/  USHF.R.U32.HI UR42, URZ, UR42, UR5 ;  /* 0x0000002a3f2a7299 */ /* 0x000fe20008011605 */
[----:B------:R-:W-:Y:S11]  /*7b10*/  BRA `(.L_x_39) ;  /* 0x00000000001c7947 */ /* 0x000ff60003800000 */
.L_x_38:
[----:B------:R-:W-:Y:S01]  /*7b20*/  ULDC UR7, c[0x0][0xc50] ;  /* 0x0003140000077ab9 */ /* 0x000fe20000000800 */
[----:B------:R-:W-:Y:S01]  /*7b30*/  UMOV UR42, UR6 ;  /* 0x00000006002a7c82 */ /* 0x000fe20008000000 */
[----:B------:R-:W-:-:S11]  /*7b40*/  UISETP.NE.AND UP0, UPT, UR7, 0x1, UPT ;  /* 0x000000010700788c */ /* 0x000fd6000bf05270 */
[----:B------:R-:W-:Y:S01]  /*7b50*/  @UP0 ULDC UR4, c[0x0][0xc54] ;  /* 0x0003150000040ab9 */ /* 0x000fe20000000800 */
[----:B------:R-:W-:Y:S01]  /*7b60*/  @UP0 ULDC UR8, c[0x0][0xc58] ;  /* 0x0003160000080ab9 */ /* 0x000fe20000000800 */
[----:B------:R-:W-:-:S04]  /*7b70*/  UIMAD.WIDE.U32 UR4, UR6, UR4, URZ ;  /* 0x00000004060472a5 */ /* 0x000fc8000f8e003f */
[----:B------:R-:W-:-:S12]  /*7b80*/  @UP0 USHF.R.U32.HI UR42, URZ, UR8, UR5 ;  /* 0x000000083f2a0299 */ /* 0x000fd80008011605 */
.L_x_39:
[----:B------:R-:W-:Y:S01]  /*7b90*/  ISETP.GE.AND P0, PT, R24, RZ, PT ;  /* 0x000000ff1800720c */ /* 0x000fe20003f06270 */
[----:B------:R-:W-:Y:S01]  /*7ba0*/  UIADD3 UR4, -UR42, URZ, URZ ;  /* 0x0000003f2a047290 */ /* 0x000fe2000fffe13f */
[----:B------:R-:W-:Y:S01]  /*7bb0*/  IMAD.MOV.U32 R0, RZ, RZ, 0x1 ;  /* 0x00000001ff007424 */ /* 0x000fe200078e00ff */
[----:B------:R-:W-:Y:S01]  /*7bc0*/  MOV R10, 0x1 ;  /* 0x00000001000a7802 */ /* 0x000fe20000000f00 */
[----:B------:R-:W-:Y:S01]  /*7bd0*/  IMAD.MOV.U32 R2, RZ, RZ, RZ ;  /* 0x000000ffff027224 */ /* 0x000fe200078e00ff */
[----:B------:R-:W-:-:S08]  /*7be0*/  UIMAD UR4, UR7, UR4, UR6 ;  /* 0x00000004070472a4 */ /* 0x000fd0000f8e0206 */
[----:B------:R-:W-:Y:S05]  /*7bf0*/  @!P0 BRA `(.L_x_40) ;  /* 0x0000003400a88947 */ /* 0x000fea0003800000 */
[----:B------:R-:W0:Y:S01]  /*7c00*/  LDC.64 R2, c[0x0][0xa28] ;  /* 0x00028a00ff027b82 */ /* 0x000e220000000a00 */
[----:B------:R-:W-:Y:S01]  /*7c10*/  ULDC.64 UR6, c[0x0][0x418] ;  /* 0x0001060000067ab9 */ /* 0x000fe20000000a00 */
[----:B------:R-:W-:Y:S01]  /*7c20*/  ULDC UR5, c[0x0][0x424] ;  /* 0x0001090000057ab9 */ /* 0x000fe20000000800 */
[----:B------:R-:W-:Y:S01]  /*7c30*/  ULDC UR43, c[0x0][0x2f0] ;  /* 0x0000bc00002b7ab9 */ /* 0x000fe20000000800 */
[----:B------:R-:W-:Y:S01]  /*7c40*/  IMAD.MOV.U32 R19, RZ, RZ, RZ ;  /* 0x000000ffff137224 */ /* 0x000fe200078e00ff */
[----:B0-----:R-:W-:-:S04]  /*7c50*/  ISETP.NE.U32.AND P0, PT, R2, RZ, PT ;  /* 0x000000ff0200720c */ /* 0x001fc80003f05070 */
[----:B------:R-:W-:Y:S01]  /*7c60*/  ISETP.NE.AND.EX P0, PT, R3, RZ, PT, P0 ;  /* 0x000000ff0300720c */ /* 0x000fe20003f05300 */
[----:B------:R-:W-:-:S12]  /*7c70*/  UISETP.NE.U32.AND UP0, UPT, UR6, URZ, UPT ;  /* 0x0000003f0600728c */ /* 0x000fd8000bf05070 */
[----:B------:R-:W0:Y:S01]  /*7c80*/  @P0 LDC.64 R2, c[0x0][0xa28] ;  /* 0x00028a00ff020b82 */ /* 0x000e220000000a00 */
[----:B------:R-:W-:-:S04]  /*7c90*/  UISETP.NE.AND.EX UP0, UPT, UR7, URZ, UPT, UP0 ;  /* 0x0000003f0700728c */ /* 0x000fc8000bf05300 */
[----:B------:R-:W-:-:S04]  /*7ca0*/  USEL UR5, UR5, 0x1, UP0 ;  /* 0x0000000105057887 */ /* 0x000fc80008000000 */
[----:B------:R-:W-:-:S04]  /*7cb0*/  UIMAD UR43, UR5, UR43, URZ ;  /* 0x0000002b052b72a4 */ /* 0x000fc8000f8e023f */
[----:B------:R-:W-:Y:S02]  /*7cc0*/  UISETP.GE.AND UP0, UPT, UR43, 0x1, UPT ;  /* 0x000000012b00788c */ /* 0x000fe4000bf06270 */
[----:B------:R-:W-:Y:S01]  /*7cd0*/  UIADD3 UR5, UR43, 0x7f, URZ ;  /* 0x0000007f2b057890 */ /* 0x000fe2000fffe03f */
[----:B0-----:R-:W-:-:S05]  /*7ce0*/  @P0 IMAD.WIDE R2, R24, 0x4, R2 ;  /* 0x0000000418020825 */ /* 0x001fca00078e0202 */
[----:B------:R0:W5:Y:S01]  /*7cf0*/  @P0 LDG.E R19, desc[UR38][R2.64] ;  /* 0x0000002602130981 */ /* 0x000162000c1e1900 */
[----:B------:R-:W-:Y:S01]  /*7d00*/  PLOP3.LUT P0, PT, PT, PT, UP0, 0x80, 0x0 ;  /* 0x000000000000781c */ /* 0x000fe20003f0f008 */
[----:B------:R-:W-:Y:S02]  /*7d10*/  USHF.R.S32.HI UR6, URZ, 0x1f, UR5 ;  /* 0x0000001f3f067899 */ /* 0x000fe40008011405 */
[----:B------:R-:W-:Y:S02]  /*7d20*/  ULOP3.LUT UR47, UR4, 0xffff, URZ, 0xc0, !UPT ;  /* 0x0000ffff042f7892 */ /* 0x000fe4000f8ec03f */
[----:B------:R-:W-:Y:S01]  /*7d30*/  ULEA.HI UR6, UR6, UR5, URZ, 0x7 ;  /* 0x0000000506067291 */ /* 0x000fe2000f8f383f */
[----:B------:R-:W-:-:S03]  /*7d40*/  UMOV UR40, URZ ;  /* 0x0000003f00287c82 */ /* 0x000fc60008000000 */
[----:B------:R-:W-:-:S04]  /*7d50*/  USHF.R.S32.HI UR44, URZ, 0x7, UR6 ;  /* 0x000000073f2c7899 */ /* 0x000fc80008011406 */
[----:B0-----:R-:W-:Y:S08]  /*7d60*/  @!P0 BRA `(.L_x_41) ;  /* 0x0000000000848947 */ /* 0x001ff00003800000 */
[----:B------:R-:W-:-:S03]  /*7d70*/  USHF.R.U32.HI UR6, URZ, 0x10, UR4 ;  /* 0x000000103f067899 */ /* 0x000fc60008011604 */
[----:B------:R-:W-:Y:S01]  /*7d80*/  UMOV UR4, URZ ;  /* 0x0000003f00047c82 */ /* 0x000fe20008000000 */
[----:B------:R-:W-:-:S11]  /*7d90*/  UISETP.NE.AND UP0, UPT, UR6, URZ, UPT ;  /* 0x0000003f0600728c */ /* 0x000fd6000bf05270 */
[----:B------:R-:W-:Y:S02]  /*7da0*/  @!UP0 ULDC UR6, c[0x0][0x9f0] ;  /* 0x00027c0000068ab9 */ /* 0x000fe40000000800 */
[----:B------:R-:W-:Y:S01]  /*7db0*/  IABS R2, UR6 ;  /* 0x0000000600027c13 */ /* 0x000fe20008000000 */
[----:B------:R-:W-:Y:S02]  /*7dc0*/  UIADD3 UR7, UR44, -0x1, UR6 ;  /* 0xffffffff2c077890 */ /* 0x000fe4000fffe006 */
[----:B------:R-:W-:Y:S02]  /*7dd0*/  IABS R5, UR6 ;  /* 0x0000000600057c13 */ /* 0x000fe40008000000 */
[----:B------:R-:W-:Y:S02]  /*7de0*/  R2UR UR10, R2 ;  /* 0x00000000020a72ca */ /* 0x000fe400000e0000 */
[----:B------:R-:W-:Y:S01]  /*7df0*/  IABS R4, UR7 ;  /* 0x0000000700047c13 */ /* 0x000fe20008000000 */
[----:B------:R-:W-:-:S03]  /*7e00*/  ULOP3.LUT UR7, UR7, UR6, URZ, 0x3c, !UPT ;  /* 0x0000000607077292 */ /* 0x000fc6000f8e3c3f */
[----:B------:R-:W-:-:S07]  /*7e10*/  R2UR UR9, R4 ;  /* 0x00000000040972ca */ /* 0x000fce00000e0000 */
        /* <DEDUP_REMOVED lines=18> */
[----:B------:R-:W-:Y:S02]  /*7f40*/  UISETP.NE.AND UP1, UPT, UR6, URZ, UPT ;  /* 0x0000003f0600728c */ /* 0x000fe4000bf25270 */
[----:B------:R-:W-:-:S09]  /*7f50*/  @!UP0 UIADD3 UR5, -UR5, URZ, URZ ;  /* 0x0000003f05058290 */ /* 0x000fd2000fffe13f */
[----:B------:R-:W-:-:S07]  /*7f60*/  @!UP1 ULOP3.LUT UR5, URZ, UR6, URZ, 0x33, !UPT ;  /* 0x000000063f059292 */ /* 0x000fce000f8e333f */
[----:B------:R-:W-:-:S05]  /*7f70*/  UMOV UR40, UR5 ;  /* 0x0000000500287c82 */ /* 0x000fca0008000000 */
.L_x_41:
[----:B------:R-:W-:Y:S02]  /*7f80*/  UIMAD UR48, UR47, UR40, URZ ;  /* 0x000000282f3072a4 */ /* 0x000fe4000f8e023f */
[----:B------:R-:W-:Y:S01]  /*7f90*/  MOV R3, UR40 ;  /* 0x0000002800037c02 */ /* 0x000fe20008000f00 */
[----:B------:R-:W-:-:S03]  /*7fa0*/  IMAD.MOV.U32 R10, RZ, RZ, 0x1 ;  /* 0x00000001ff0a7424 */ /* 0x000fc600078e00ff */
[----:B------:R-:W-:-:S05]  /*7fb0*/  IMAD.U32 R2, RZ, RZ, UR48 ;  /* 0x00000030ff027e24 */ /* 0x000fca000f8e00ff */
[----:B------:R-:W-:-:S04]  /*7fc0*/  VIADDMNMX R2, R2, R3, UR44, PT ;  /* 0x0000002c02027e46 */ /* 0x000fc8000b800103 */
[----:B------:R-:W-:Y:S01]  /*7fd0*/  R2UR UR49, R2 ;  /* 0x00000000023172ca */ /* 0x000fe200000e0000 */
[----:B------:R-:W-:-:S12]  /*7fe0*/  IMAD.MOV.U32 R2, RZ, RZ, RZ ;  /* 0x000000ffff027224 */ /* 0x000fd800078e00ff */
[----:B------:R-:W-:-:S06]  /*7ff0*/  UISETP.GT.AND UP0, UPT, UR49, UR48, UPT ;  /* 0x000000303100728c */ /* 0x000fcc000bf04270 */
[----:B------:R-:W-:-:S13]  /*8000*/  PLOP3.LUT P0, PT, PT, PT, UP0, 0x80, 0x0 ;  /* 0x000000000000781c */ /* 0x000fda0003f0f008 */
[----:B------:R-:W-:Y:S05]  /*8010*/  @!P0 BRA `(.L_x_40) ;  /* 0x0000003000a08947 */ /* 0x000fea0003800000 */
[----:B------:R-:W0:Y:S01]  /*8020*/  S2UR UR4, SR_CgaCtaId ;  /* 0x00000000000479c3 */ /* 0x000e220000008800 */
[----:B------:R-:W-:Y:S02]  /*8030*/  UMOV UR45, 0x400 ;  /* 0x00000400002d7882 */ /* 0x000fe40000000000 */
[----:B0-----:R-:W-:-:S04]  /*8040*/  ULEA UR45, UR4, UR45, 0x18 ;  /* 0x0000002d042d7291 */ /* 0x001fc8000f8ec03f */
[----:B------:R-:W-:-:S04]  /*8050*/  UIADD3 UR4, UR45, 0xe400, URZ ;  /* 0x0000e4002d047890 */ /* 0x000fc8000fffe03f */
[----:B------:R-:W-:-:S06]  /*8060*/  ULOP3.LUT UP0, URZ, UR4, 0x3ff, URZ, 0xc0, !UPT ;  /* 0x000003ff043f7892 */ /* 0x000fcc000f80c03f */
[----:B------:R-:W-:-:S13]  /*8070*/  PLOP3.LUT P0, PT, PT, PT, UP0, 0x80, 0x0 ;  /* 0x000000000000781c */ /* 0x000fda0003f0f008 */
[----:B------:R-:W-:Y:S05]  /*8080*/  @!P0 BRA `(.L_x_42) ;  /* 0x0000000000408947 */ /* 0x000fea0003800000 */
[----:B------:R-:W-:Y:S01]  /*8090*/  MOV R2, 0x0 ;  /* 0x0000000000027802 */ /* 0x000fe20000000f00 */
[----:B------:R-:W-:Y:S01]  /*80a0*/  ULDC.64 UR4, c[0x4][0x88] ;  /* 0x0100220000047ab9 */ /* 0x000fe20000000a00 */
[----:B------:R-:W-:Y:S01]  /*80b0*/  ULDC.64 UR6, c[0x4][0x90] ;  /* 0x0100240000067ab9 */ /* 0x000fe20000000a00 */
[----:B------:R-:W-:Y:S01]  /*80c0*/  MOV R4, UR4 ;  /* 0x0000000400047c02 */ /* 0x000fe20008000f00 */
[----:B------:R-:W-:Y:S01]  /*80d0*/  IMAD.U32 R5, RZ, RZ, UR5 ;  /* 0x00000005ff057e24 */ /* 0x000fe2000f8e00ff */
[----:B------:R-:W-:Y:S01]  /*80e0*/  ULDC.64 UR4, c[0x4][0x8] ;  /* 0x0100020000047ab9 */ /* 0x000fe20000000a00 */
[----:B------:R-:W0:Y:S01]  /*80f0*/  LDC.64 R2, c[0x4][R2] ;  /* 0x0100000002027b82 */ /* 0x000e220000000a00 */
[----:B------:R-:W-:Y:S01]  /*8100*/  IMAD.U32 R6, RZ, RZ, UR6 ;  /* 0x00000006ff067e24 */ /* 0x000fe2000f8e00ff */
[----:B------:R-:W-:Y:S01]  /*8110*/  MOV R10, UR4 ;  /* 0x00000004000a7c02 */ /* 0x000fe20008000f00 */
[----:B------:R-:W-:Y:S01]  /*8120*/  IMAD.U32 R7, RZ, RZ, UR7 ;  /* 0x00000007ff077e24 */ /* 0x000fe2000f8e00ff */
[----:B------:R-:W-:Y:S01]  /*8130*/  MOV R13, RZ ;  /* 0x000000ff000d7202 */ /* 0x000fe20000000f00 */
[----:B------:R-:W-:-:S02]  /*8140*/  IMAD.U32 R11, RZ, RZ, UR5 ;  /* 0x00000005ff0b7e24 */ /* 0x000fc4000f8e00ff */
[----:B------:R-:W-:Y:S02]  /*8150*/  IMAD.MOV.U32 R8, RZ, RZ, 0x70 ;  /* 0x00000070ff087424 */ /* 0x000fe400078e00ff */
[----:B------:R-:W-:-:S07]  /*8160*/  IMAD.MOV.U32 R12, RZ, RZ, 0x1 ;  /* 0x00000001ff0c7424 */ /* 0x000fce00078e00ff */
[----:B------:R-:W-:-:S07]  /*8170*/  LEPC R20, `(.L_x_42) ;  /* 0x000000001014794e */ /* 0x000fce0000000000 */
[----:B0----5:R-:W-:Y:S05]  /*8180*/  CALL.ABS.NOINC R2 ;  /* 0x0000000002007343 */ /* 0x021fea0003c00000 */
.L_x_42:
[----:B------:R-:W-:-:S04]  /*8190*/  UIADD3 UR4, UR45, 0x400, URZ ;  /* 0x000004002d047890 */ /* 0x000fc8000fffe03f */
[----:B------:R-:W-:-:S06]  /*81a0*/  ULOP3.LUT UP0, URZ, UR4, 0x3ff, URZ, 0xc0, !UPT ;  /* 0x000003ff043f7892 */ /* 0x000fcc000f80c03f */
[----:B------:R-:W-:-:S13]  /*81b0*/  PLOP3.LUT P0, PT, PT, PT, UP0, 0x80, 0x0 ;  /* 0x000000000000781c */ /* 0x000fda0003f0f008 */
[----:B------:R-:W-:Y:S05]  /*81c0*/  @!P0 BRA `(.L_x_43) ;  /* 0x00000000007c8947 */ /* 0x000fea0003800000 */
[----:B------:R-:W-:Y:S01]  /*81d0*/  MOV R16, 0x0 ;  /* 0x0000000000107802 */ /* 0x000fe20000000f00 */
[----:B------:R-:W-:Y:S01]  /*81e0*/  ULDC.64 UR4, c[0x4][0x88] ;  /* 0x0100220000047ab9 */ /* 0x000fe20000000a00 */
[----:B------:R-:W-:Y:S01]  /*81f0*/  ULDC.64 UR6, c[0x4][0x90] ;  /* 0x0100240000067ab9 */ /* 0x000fe20000000a00 */
[----:B------:R-:W-:Y:S01]  /*8200*/  IMAD.U32 R4, RZ, RZ, UR4 ;  /* 0x00000004ff047e24 */ /* 0x000fe2000f8e00ff */
[----:B------:R0:W1:Y:S01]  /*8210*/  LDC.64 R2, c[0x4][R16] ;  /* 0x0100000010027b82 */ /* 0x0000620000000a00 */
[----:B------:R-:W-:Y:S01]  /*8220*/  IMAD.U32 R5, RZ, RZ, UR5 ;  /* 0x00000005ff057e24 */ /* 0x000fe2000f8e00ff */
[----:B------:R-:W-:Y:S01]  /*8230*/  ULDC.64 UR4, c[0x4][0x10] ;  /* 0x0100040000047ab9 */ /* 0x000fe20000000a00 */
[----:B------:R-:W-:Y:S01]  /*8240*/  IMAD.U32 R6, RZ, RZ, UR6 ;  /* 0x00000006ff067e24 */ /* 0x000fe2000f8e00ff */
[----:B------:R-:W-:Y:S01]  /*8250*/  MOV R7, UR7 ;  /* 0x0000000700077c02 */ /* 0x000fe20008000f00 */
[----:B------:R-:W-:Y:S01]  /*8260*/  IMAD.U32 R10, RZ, RZ, UR4 ;  /* 0x00000004ff0a7e24 */ /* 0x000fe2000f8e00ff */
[----:B------:R-:W-:Y:S01]  /*8270*/  MOV R12, 0x1 ;  /* 0x00000001000c7802 */ /* 0x000fe20000000f00 */
[----:B------:R-:W-:-:S02]  /*8280*/  IMAD.U32 R11, RZ, RZ, UR5 ;  /* 0x00000005ff0b7e24 */ /* 0x000fc4000f8e00ff */
[----:B------:R-:W-:Y:S02]  /*8290*/  IMAD.MOV.U32 R8, RZ, RZ, 0x70 ;  /* 0x00000070ff087424 */ /* 0x000fe400078e00ff */
[----:B0-----:R-:W-:-:S07]  /*82a0*/  IMAD.MOV.U32 R13, RZ, RZ, RZ ;  /* 0x000000ffff0d7224 */ /* 0x001fce00078e00ff */
[----:B------:R-:W-:-:S07]  /*82b0*/  LEPC R20, `(.L_x_44) ;  /* 0x000000001014794e */ /* 0x000fce0000000000 */
[----:B-1---5:R-:W-:Y:S05]  /*82c0*/  CALL.ABS.NOINC R2 ;  /* 0x0000000002007343 */ /* 0x022fea0003c00000 */
.L_x_44:
[----:B------:R0:W1:Y:S01]  /*82d0*/  LDC.64 R2, c[0x4][R16] ;  /* 0x0100000010027b82 */ /* 0x0000620000000a00 */
[----:B------:R-:W-:Y:S01]  /*82e0*/  ULDC.64 UR4, c[0x4][0x88] ;  /* 0x0100220000047ab9 */ /* 0x000fe20000000a00 */
[----:B------:R-:W-:Y:S01]  /*82f0*/  ULDC.64 UR6, c[0x4][0x90] ;  /* 0x0100240000067ab9 */ /* 0x000fe20000000a00 */
[----:B------:R-:W-:Y:S01]  /*8300*/  IMAD.U32 R4, RZ, RZ, UR4 ;  /* 0x00000004ff047e24 */ /* 0x000fe2000f8e00ff */
[----:B------:R-:W-:Y:S01]  /*8310*/  MOV R6, UR6 ;  /* 0x0000000600067c02 */ /* 0x000fe20008000f00 */
[----:B------:R-:W-:Y:S01]  /*8320*/  IMAD.U32 R5, RZ, RZ, UR5 ;  /* 0x00000005ff057e24 */ /* 0x000fe2000f8e00ff */
[----:B------:R-:W-:Y:S01]  /*8330*/  ULDC.64 UR4, c[0x4][0x18] ;  /* 0x0100060000047ab9 */ /* 0x000fe20000000a00 */
[----:B------:R-:W-:Y:S01]  /*8340*/  IMAD.U32 R7, RZ, RZ, UR7 ;  /* 0x00000007ff077e24 */ /* 0x000fe2000f8e00ff */
[----:B------:R-:W-:Y:S01]  /*8350*/  MOV R8, 0x70 ;  /* 0x0000007000087802 */ /* 0x000fe20000000f00 */
[----:B------:R-:W-:Y:S02]  /*8360*/  IMAD.U32 R10, RZ, RZ, UR4 ;  /* 0x00000004ff0a7e24 */ /* 0x000fe4000f8e00ff */
[----:B------:R-:W-:-:S02]  /*8370*/  IMAD.U32 R11, RZ, RZ, UR5 ;  /* 0x00000005ff0b7e24 */ /* 0x000fc4000f8e00ff */
[----:B------:R-:W-:Y:S02]  /*8380*/  IMAD.MOV.U32 R12, RZ, RZ, 0x1 ;  /* 0x00000001ff0c7424 */ /* 0x000fe400078e00ff */
[----:B0-----:R-:W-:-:S07]  /*8390*/  IMAD.MOV.U32 R13, RZ, RZ, RZ ;  /* 0x000000ffff0d7224 */ /* 0x001fce00078e00ff */
[----:B------:R-:W-:-:S07]  /*83a0*/  LEPC R20, `(.L_x_43) ;  /* 0x000000001014794e */ /* 0x000fce0000000000 */
[----:B-1----:R-:W-:Y:S05]  /*83b0*/  CALL.ABS.NOINC R2 ;  /* 0x0000000002007343 */ /* 0x002fea0003c00000 */
.L_x_43:
[----:B------:R-:W0:Y:S01]  /*83c0*/  LDC.64 R2, c[0x0][0x9f8] ;  /* 0x00027e00ff027b82 */ /* 0x000e220000000a00 */
[----:B------:R-:W-:-:S07]  /*83d0*/  IMAD.MOV.U32 R28, RZ, RZ, R24 ;  /* 0x000000ffff1c7224 */ /* 0x000fce00078e0018 */
[----:B------:R-:W1:Y:S01]  /*83e0*/  LDC R16, c[0x0][0x430] ;  /* 0x00010c00ff107b82 */ /* 0x000e620000000800 */
[----:B0-----:R-:W-:-:S04]  /*83f0*/  ISETP.NE.U32.AND P0, PT, R2, RZ, PT ;  /* 0x000000ff0200720c */ /* 0x001fc80003f05070 */
[----:B------:R-:W-:-:S13]  /*8400*/  ISETP.NE.AND.EX P0, PT, R3, RZ, PT, P0 ;  /* 0x000000ff0300720c */ /* 0x000fda0003f05300 */
[----:B------:R-:W0:Y:S02]  /*8410*/  @P0 LDC.64 R2, c[0x0][0x9f8] ;  /* 0x00027e00ff020b82 */ /* 0x000e240000000a00 */
[----:B0-----:R-:W-:-:S05]  /*8420*/  @P0 IMAD.WIDE R2, R24, 0x4, R2 ;  /* 0x0000000418020825 */ /* 0x001fca00078e0202 */
[----:B------:R0:W2:Y:S01]  /*8430*/  @P0 LDG.E R28, desc[UR38][R2.64] ;  /* 0x00000026021c0981 */ /* 0x0000a2000c1e1900 */
[----:B------:R-:W-:Y:S01]  /*8440*/  MOV R0, UR49 ;  /* 0x0000003100007c02 */ /* 0x000fe20008000f00 */
[C---:B------:R-:W-:Y:S01]  /*8450*/  IMAD.SHL.U32 R23, R22.reuse, 0x10, RZ ;  /* 0x0000001016177824 */ /* 0x040fe200078e00ff */
[----:B------:R-:W-:Y:S02]  /*8460*/  LOP3.LUT R20, R22, 0x7f, RZ, 0xc0, !PT ;  /* 0x0000007f16147812 */ /* 0x000fe400078ec0ff */
[----:B-1----:R-:W-:Y:S01]  /*8470*/  ISETP.NE.AND P1, PT, R16, 0x1, PT ;  /* 0x000000011000780c */ /* 0x002fe20003f25270 */
[----:B------:R-:W-:Y:S01]  /*8480*/  VIADD R0, R0, 0xffffffff ;  /* 0xffffffff00007836 */ /* 0x000fe20000000000 */
[----:B------:R-:W-:Y:S02]  /*8490*/  SHF.R.U32.HI R4, RZ, 0x3, R20 ;  /* 0x00000003ff047819 */ /* 0x000fe40000011614 */
[----:B------:R-:W-:Y:S02]  /*84a0*/  LOP3.LUT R23, R23, 0x70, RZ, 0xc0, !PT ;  /* 0x0000007017177812 */ /* 0x000fe400078ec0ff */
[----:B------:R-:W-:Y:S01]  /*84b0*/  LOP3.LUT R29, R29, 0xfffffffb, RZ, 0xc0, !PT ;  /* 0xfffffffb1d1d7812 */ /* 0x000fe200078ec0ff */
[----:B------:R-:W-:-:S05]  /*84c0*/  IMAD R4, R0, 0x80, R4 ;  /* 0x0000008000047824 */ /* 0x000fca00078e0204 */
[----:B------:R-:W-:Y:S01]  /*84d0*/  IADD3 R4, R23, R4, RZ ;  /* 0x0000000417047210 */ /* 0x000fe20007ffe0ff */
[----:B0-----:R-:W0:Y:S01]  /*84e0*/  @P1 LDC R2, c[0x0][0x434] ;  /* 0x00010d00ff021b82 */ /* 0x001e220000000800 */
[----:B------:R-:W-:Y:S02]  /*84f0*/  @P1 LOP3.LUT R29, R29, 0x4, RZ, 0xfc, !PT ;  /* 0x000000041d1d1812 */ /* 0x000fe400078efcff */
[C---:B------:R-:W-:Y:S01]  /*8500*/  ISETP.GE.AND P0, PT, R4.reuse, UR43, PT ;  /* 0x0000002b04007c0c */ /* 0x040fe2000bf06270 */
[----:B-----5:R-:W-:-:S04]  /*8510*/  IMAD.IADD R7, R4, 0x1, R19 ;  /* 0x0000000104077824 */ /* 0x020fc800078e0213 */
[----:B------:R-:W1:Y:S01]  /*8520*/  @P1 LDC R3, c[0x0][0x438] ;  /* 0x00010e00ff031b82 */ /* 0x000e620000000800 */
[----:B------:R-:W-:-:S07]  /*8530*/  IMAD.MOV.U32 R10, RZ, RZ, R7 ;  /* 0x000000ffff0a7224 */ /* 0x000fce00078e0007 */
[----:B------:R-:W3:Y:S08]  /*8540*/  @!P0 LDC.64 R8, c[0x0][0x428] ;  /* 0x00010a00ff088b82 */ /* 0x000ef00000000a00 */
[----:B------:R-:W4:Y:S01]  /*8550*/  @!P0 LDC.64 R4, c[0x0][0x418] ;  /* 0x00010600ff048b82 */ /* 0x000f220000000a00 */
[----:B0-----:R-:W-:-:S05]  /*8560*/  @P1 IMAD.HI.U32 R2, R7, R2, RZ ;  /* 0x0000000207021227 */ /* 0x001fca00078e00ff */
[----:B-1----:R-:W-:-:S04]  /*8570*/  @P1 SHF.R.U32.HI R10, RZ, R3, R2 ;  /* 0x00000003ff0a1219 */ /* 0x002fc80000011602 */
[----:B------:R-:W-:Y:S02]  /*8580*/  @!P0 SHF.R.S32.HI R3, RZ, 0x1f, R10 ;  /* 0x0000001fff038819 */ /* 0x000fe4000001140a */
[----:B--2---:R-:W-:-:S05]  /*8590*/  SHF.R.S32.HI R6, RZ, 0x1f, R28 ;  /* 0x0000001fff067819 */ /* 0x004fca000001141c */
[----:B---3--:R-:W-:Y:S01]  /*85a0*/  @!P0 IMAD R2, R6, R8, RZ ;  /* 0x0000000806028224 */ /* 0x008fe200078e02ff */
[----:B------:R0:W-:Y:S03]  /*85b0*/  STL [R1], R6 ;  /* 0x0000000601007387 */ /* 0x0001e60000100800 */
[----:B------:R-:W-:Y:S02]  /*85c0*/  @!P0 IMAD R9, R28, R9, R2 ;  /* 0x000000091c098224 */ /* 0x000fe400078e0202 */
[----:B------:R-:W-:-:S04]  /*85d0*/  @!P0 IMAD.MOV.U32 R2, RZ, RZ, R10 ;  /* 0x000000ffff028224 */ /* 0x000fc800078e000a */
[----:B------:R-:W-:-:S04]  /*85e0*/  @!P0 IMAD.WIDE.U32 R2, R28, R8, R2 ;  /* 0x000000081c028225 */ /* 0x000fc800078e0002 */
[----:B0-----:R-:W-:Y:S01]  /*85f0*/  IMAD.MOV.U32 R6, RZ, RZ, RZ ;  /* 0x000000ffff067224 */ /* 0x001fe200078e00ff */
[----:B------:R-:W-:Y:S02]  /*8600*/  @!P0 IADD3 R3, R3, R9, RZ ;  /* 0x0000000903038210 */ /* 0x000fe40007ffe0ff */
[----:B----4-:R-:W-:-:S04]  /*8610*/  @!P0 LEA R4, P1, R2, R4, 0x2 ;  /* 0x0000000402048211 */ /* 0x010fc800078210ff */
[----:B------:R-:W-:-:S05]  /*8620*/  @!P0 LEA.HI.X R5, R2, R5, R3, 0x2, P1 ;  /* 0x0000000502058211 */ /* 0x000fca00008f1403 */
[----:B------:R0:W5:Y:S01]  /*8630*/  @!P0 LDG.E R6, desc[UR38][R4.64] ;  /* 0x0000002604068981 */ /* 0x000162000c1e1900 */
[----:B------:R-:W-:-:S03]  /*8640*/  UMOV UR4, 0xffffffff ;  /* 0xffffffff00047882 */ /* 0x000fc60000000000 */
[----:B------:R-:W-:Y:S05]  /*8650*/  BRA.DIV UR4, `(.L_x_45) ;  /* 0x0000003204507947 */ /* 0x000fea000b800000 */
.L_x_85:
[----:B------:R-:W-:Y:S01]  /*8660*/  ULOP3.LUT UR4, UR41, 0x2, URZ, 0xfc, !UPT ;  /* 0x0000000229047892 */ /* 0x000fe2000f8efc3f */
[----:B------:R-:W-:Y:S01]  /*8670*/  IMAD.MOV R2, RZ, RZ, -R10 ;  /* 0x000000ffff027224 */ /* 0x000fe200078e0a0a */
[----:B------:R-:W-:Y:S01]  /*8680*/  MOV R27, UR42 ;  /* 0x0000002a001b7c02 */ /* 0x000fe20008000f00 */
[----:B------:R-:W-:Y:S01]  /*8690*/  IMAD.SHL.U32 R8, R22, 0x8, RZ ;  /* 0x0000000816087824 */ /* 0x000fe200078e00ff */
[----:B------:R-:W-:Y:S01]  /*86a0*/  LOP3.LUT R29, R29, 0xfffffffd, RZ, 0xc0, !PT ;  /* 0xfffffffd1d1d7812 */ /* 0x000fe200078ec0ff */
[----:B0-----:R-:W-:Y:S01]  /*86b0*/  IMAD R5, R16, R2, R7 ;  /* 0x0000000210057224 */ /* 0x001fe200078e0207 */
[----:B------:R-:W-:Y:S01]  /*86c0*/  SHF.R.S32.HI R27, RZ, 0x1f, R27 ;  /* 0x0000001fff1b7819 */ /* 0x000fe2000001141b */
[----:B------:R-:W-:Y:S01]  /*86d0*/  IMAD.U32 R3, RZ, RZ, UR4 ;  /* 0x00000004ff037e24 */ /* 0x000fe2000f8e00ff */
[----:B------:R-:W-:Y:S01]  /*86e0*/  LOP3.LUT R16, R8, 0x38, RZ, 0xc0, !PT ;  /* 0x0000003808107812 */ /* 0x000fe200078ec0ff */
[----:B------:R-:W-:-:S03]  /*86f0*/  IMAD.MOV.U32 R26, RZ, RZ, R0 ;  /* 0x000000ffff1a7224 */ /* 0x000fc600078e0000 */
[----:B------:R-:W-:-:S13]  /*8700*/  ISETP.NE.AND P0, PT, R3, 0x3, PT ;  /* 0x000000030300780c */ /* 0x000fda0003f05270 */
[----:B------:R-:W-:Y:S01]  /*8710*/  @P0 LOP3.LUT R29, R29, 0x2, RZ, 0xfc, !PT ;  /* 0x000000021d1d0812 */ /* 0x000fe200078efcff */
[----:B------:R-:W-:Y:S06]  /*8720*/  @!P0 BRA `(.L_x_46) ;  /* 0x0000000000048947 */ /* 0x000fec0003800000 */
[----:B------:R-:W-:Y:S01]  /*8730*/  BPT.TRAP 0x1 ;  /* 0x000000040000795c */ /* 0x000fe20000300000 */
.L_x_46:
[----:B------:R-:W-:Y:S01]  /*8740*/  SHF.R.S32.HI R7, RZ, 0x1f, R5 ;  /* 0x0000001fff077819 */ /* 0x000fe20000011405 */
[----:B------:R-:W-:Y:S01]  /*8750*/  ULDC.64 UR4, c[0x0][0x328] ;  /* 0x0000ca0000047ab9 */ /* 0x000fe20000000a00 */
[----:B-----5:R-:W-:Y:S02]  /*8760*/  SHF.R.S32.HI R4, RZ, 0x1f, R6 ;  /* 0x0000001fff047819 */ /* 0x020fe40000011406 */
[----:B------:R-:W-:Y:S01]  /*8770*/  R2UR UR6, R27 ;  /* 0x000000001b0672ca */ /* 0x000fe200000e0000 */
[----:B------:R-:W-:-:S04]  /*8780*/  IMAD R2, R7, UR4, RZ ;  /* 0x0000000407027c24 */ /* 0x000fc8000f8e02ff */
[C---:B------:R-:W-:Y:S02]  /*8790*/  IMAD R9, R5.reuse, UR5, R2 ;  /* 0x0000000505097c24 */ /* 0x040fe4000f8e0202 */
[----:B------:R-:W-:Y:S01]  /*87a0*/  IMAD.WIDE.U32 R2, R5, UR4, RZ ;  /* 0x0000000405027c25 */ /* 0x000fe2000f8e00ff */
[----:B------:R-:W-:-:S03]  /*87b0*/  ULDC.64 UR4, c[0x0][0x338] ;  /* 0x0000ce0000047ab9 */ /* 0x000fc60000000a00 */
[----:B------:R-:W-:Y:S01]  /*87c0*/  IMAD.IADD R3, R3, 0x1, R9 ;  /* 0x0000000103037824 */ /* 0x000fe200078e0209 */
[----:B------:R-:W-:Y:S01]  /*87d0*/  MOV R9, 0x1 ;  /* 0x0000000100097802 */ /* 0x000fe20000000f00 */
[----:B------:R-:W-:Y:S02]  /*87e0*/  IMAD R11, R4, UR4, RZ ;  /* 0x00000004040b7c24 */ /* 0x000fe4000f8e02ff */
[----:B------:R-:W-:Y:S01]  /*87f0*/  IMAD.WIDE.U32 R2, R6, UR4, R2 ;  /* 0x0000000406027c25 */ /* 0x000fe2000f8e0002 */
[----:B------:R-:W-:-:S03]  /*8800*/  SHF.L.U32 R9, R9, 0x1f, RZ ;  /* 0x0000001f09097819 */ /* 0x000fc600000006ff */
[----:B------:R-:W-:Y:S01]  /*8810*/  IMAD R11, R6, UR5, R11 ;  /* 0x00000005060b7c24 */ /* 0x000fe2000f8e020b */
[----:B------:R-:W0:Y:S01]  /*8820*/  SYNCS.PHASECHK.TRANS64.TRYWAIT P0, [UR45+0x16840], R9 ;  /* 0x01684009ff0075a7 */ /* 0x000e22000800016d */
[----:B------:R-:W-:Y:S02]  /*8830*/  ULDC.64 UR4, c[0x0][0x330] ;  /* 0x0000cc0000047ab9 */ /* 0x000fe40000000a00 */
[----:B------:R-:W-:Y:S02]  /*8840*/  IMAD.IADD R3, R3, 0x1, R11 ;  /* 0x0000000103037824 */ /* 0x000fe400078e020b */
[----:B------:R-:W-:Y:S01]  /*8850*/  IMAD.U32 R11, RZ, RZ, UR4 ;  /* 0x00000004ff0b7e24 */ /* 0x000fe2000f8e00ff */
[----:B------:R-:W-:-:S03]  /*8860*/  UIMAD UR4, UR6, UR4, URZ ;  /* 0x00000004060472a4 */ /* 0x000fc6000f8e023f */
[----:B------:R-:W-:Y:S01]  /*8870*/  IMAD.WIDE.U32 R2, R11, UR42, R2 ;  /* 0x0000002a0b027c25 */ /* 0x000fe2000f8e0002 */
[----:B------:R-:W-:Y:S01]  /*8880*/  UIMAD UR4, UR42, UR5, UR4 ;  /* 0x000000052a0472a4 */ /* 0x000fe2000f8e0204 */
[----:B------:R-:W-:Y:S02]  /*8890*/  ULDC.64 UR6, c[0x0][0x318] ;  /* 0x0000c60000067ab9 */ /* 0x000fe40000000a00 */
[----:B------:R-:W-:-:S03]  /*88a0*/  LEA R17, P1, R2, UR6, 0x1 ;  /* 0x0000000602117c11 */ /* 0x000fc6000f8208ff */
[----:B------:R-:W-:-:S05]  /*88b0*/  VIADD R3, R3, UR4 ;  /* 0x0000000403037c36 */ /* 0x000fca0008000000 */
[----:B------:R-:W-:Y:S01]  /*88c0*/  LEA.HI.X R18, R2, UR7, R3, 0x1, P1 ;  /* 0x0000000702127c11 */ /* 0x000fe200088f0c03 */
[----:B0-----:R-:W-:Y:S06]  /*88d0*/  @!P0 BRA `(.L_x_47) ;  /* 0x0000002c00d08947 */ /* 0x001fec0003800000 */
.L_x_86:
[----:B------:R-:W-:Y:S01]  /*88e0*/  ULDC.64 UR4, c[0x0][0x300] ;  /* 0x0000c00000047ab9 */ /* 0x000fe20000000a00 */
[----:B------:R-:W-:Y:S01]  /*88f0*/  R2UR UR6, R27 ;  /* 0x000000001b0672ca */ /* 0x000fe200000e0000 */
[----:B0-----:R-:W-:Y:S01]  /*8900*/  IMAD R2, R7, UR4, RZ ;  /* 0x0000000407027c24 */ /* 0x001fe2000f8e02ff */
[----:B------:R-:W-:Y:S02]  /*8910*/  SHF.R.U32.HI R10, RZ, 0x3, R20 ;  /* 0x00000003ff0a7819 */ /* 0x000fe40000011614 */
[----:B------:R-:W-:Y:S01]  /*8920*/  LOP3.LUT R29, R29, 0xfffffffe, RZ, 0xc0, !PT ;  /* 0xfffffffe1d1d7812 */ /* 0x000fe200078ec0ff */
[C---:B------:R-:W-:Y:S02]  /*8930*/  IMAD R7, R5.reuse, UR5, R2 ;  /* 0x0000000505077c24 */ /* 0x040fe4000f8e0202 */
[----:B------:R-:W-:Y:S01]  /*8940*/  IMAD.WIDE.U32 R2, R5, UR4, RZ ;  /* 0x0000000405027c25 */ /* 0x000fe2000f8e00ff */
[----:B------:R-:W-:-:S03]  /*8950*/  ULDC.64 UR4, c[0x0][0x310] ;  /* 0x0000c40000047ab9 */ /* 0x000fc60000000a00 */
[----:B------:R-:W-:Y:S01]  /*8960*/  IMAD R5, R4, UR4, RZ ;  /* 0x0000000404057c24 */ /* 0x000fe2000f8e02ff */
[----:B------:R-:W-:Y:S02]  /*8970*/  IADD3 R3, R3, R7, RZ ;  /* 0x0000000703037210 */ /* 0x000fe40007ffe0ff */
[----:B------:R-:W-:Y:S01]  /*8980*/  MOV R7, 0xffffff80 ;  /* 0xffffff8000077802 */ /* 0x000fe20000000f00 */
[C---:B------:R-:W-:Y:S02]  /*8990*/  IMAD R5, R6.reuse, UR5, R5 ;  /* 0x0000000506057c24 */ /* 0x040fe4000f8e0205 */
[----:B------:R-:W-:Y:S01]  /*89a0*/  IMAD.WIDE.U32 R2, R6, UR4, R2 ;  /* 0x0000000406027c25 */ /* 0x000fe2000f8e0002 */
[----:B------:R-:W-:-:S03]  /*89b0*/  ULDC.64 UR4, c[0x0][0x308] ;  /* 0x0000c20000047ab9 */ /* 0x000fc60000000a00 */
[----:B------:R-:W-:Y:S02]  /*89c0*/  IMAD.IADD R3, R3, 0x1, R5 ;  /* 0x0000000103037824 */ /* 0x000fe400078e0205 */
[----:B------:R-:W-:Y:S01]  /*89d0*/  IMAD.U32 R5, RZ, RZ, UR4 ;  /* 0x00000004ff057e24 */ /* 0x000fe2000f8e00ff */
[----:B------:R-:W-:Y:S01]  /*89e0*/  UIMAD UR4, UR6, UR4, URZ ;  /* 0x00000004060472a4 */ /* 0x000fe2000f8e023f */
[----:B------:R-:W-:Y:S02]  /*89f0*/  IMAD R6, R0, R7, UR43 ;  /* 0x0000002b00067e24 */ /* 0x000fe4000f8e0207 */
[----:B------:R-:W-:Y:S01]  /*8a00*/  IMAD.WIDE.U32 R2, R5, UR42, R2 ;  /* 0x0000002a05027c25 */ /* 0x000fe2000f8e0002 */
[----:B------:R-:W-:Y:S01]  /*8a10*/  UIMAD UR4, UR42, UR5, UR4 ;  /* 0x000000052a0472a4 */ /* 0x000fe2000f8e0204 */
[----:B------:R-:W-:Y:S01]  /*8a20*/  LOP3.LUT R5, R8, 0x1c0, RZ, 0xc0, !PT ;  /* 0x000001c008057812 */ /* 0x000fe200078ec0ff */
[----:B------:R-:W-:Y:S02]  /*8a30*/  ULDC.64 UR6, c[0x0][0x2e8] ;  /* 0x0000ba0000067ab9 */ /* 0x000fe40000000a00 */
[----:B------:R-:W-:-:S02]  /*8a40*/  LEA R0, P0, R2, UR6, 0x1 ;  /* 0x0000000602007c11 */ /* 0x000fc4000f8008ff */
[----:B------:R-:W-:Y:S01]  /*8a50*/  VIADD R3, R3, UR4 ;  /* 0x0000000403037c36 */ /* 0x000fe20008000000 */
[----:B------:R-:W-:Y:S01]  /*8a60*/  ULDC UR4, c[0x0][0x2f4] ;  /* 0x0000bd0000047ab9 */ /* 0x000fe20000000800 */
[----:B------:R-:W-:Y:S02]  /*8a70*/  LOP3.LUT R5, R5, 0x38, R8, 0xf8, !PT ;  /* 0x0000003805057812 */ /* 0x000fe400078ef808 */
[----:B------:R-:W-:Y:S01]  /*8a80*/  ISETP.GE.AND P3, PT, R16, UR4, PT ;  /* 0x0000000410007c0c */ /* 0x000fe2000bf66270 */
[----:B------:R-:W-:Y:S01]  /*8a90*/  UMOV UR4, 0xffffffff ;  /* 0xffffffff00047882 */ /* 0x000fe20000000000 */
[----:B------:R-:W-:Y:S02]  /*8aa0*/  LEA.HI.X R4, R2, UR7, R3, 0x1, P0 ;  /* 0x0000000702047c11 */ /* 0x000fe400080f0c03 */
[----:B------:R-:W-:Y:S01]  /*8ab0*/  LOP3.LUT R3, R5, 0x38, R22, 0x78, !PT ;  /* 0x0000003805037812 */ /* 0x000fe200078e7816 */
[----:B------:R-:W-:Y:S01]  /*8ac0*/  IMAD.IADD R5, R6, 0x1, -R10 ;  /* 0x0000000106057824 */ /* 0x000fe200078e0a0a */
[----:B------:R-:W-:-:S04]  /*8ad0*/  SHF.L.U32 R22, R20, 0x3, RZ ;  /* 0x0000000314167819 */ /* 0x000fc800000006ff */
[----:B------:R-:W-:Y:S02]  /*8ae0*/  ISETP.GE.AND P0, PT, R5, 0x1, PT ;  /* 0x000000010500780c */ /* 0x000fe40003f06270 */
[----:B------:R-:W-:Y:S02]  /*8af0*/  LOP3.LUT R22, R3, 0x200, R22, 0xf8, !PT ;  /* 0x0000020003167812 */ /* 0x000fe400078ef816 */
[----:B------:R-:W-:Y:S01]  /*8b00*/  @P3 LOP3.LUT R29, R29, 0x1, RZ, 0xfc, !PT ;  /* 0x000000011d1d3812 */ /* 0x000fe200078efcff */
[----:B------:R-:W-:Y:S08]  /*8b10*/  BRA.DIV UR4, `(.L_x_48) ;  /* 0x0000002e04587947 */ /* 0x000ff0000b800000 */
[----:B------:R-:W0:Y:S01]  /*8b20*/  SHFL.IDX PT, R14, R0, RZ, 0x181f ;  /* 0x00181fff000e7589 */ /* 0x000e2200000e0000 */
[----:B------:R-:W-:-:S03]  /*8b30*/  @P0 LEA R9, R22, UR45, 0x1 ;  /* 0x0000002d16090c11 */ /* 0x000fc6000f8e08ff */
[----:B------:R-:W1:Y:S04]  /*8b40*/  SHFL.IDX PT, R2, R4, RZ, 0x181f ;  /* 0x00181fff04027589 */ /* 0x000e6800000e0000 */
[----:B------:R-:W-:Y:S04]  /*8b50*/  SHFL.IDX PT, R7, R4, 0x1, 0x181f ;  /* 0x00381f0004077f89 */ /* 0x000fe800000e0000 */
[----:B------:R-:W-:Y:S04]  /*8b60*/  SHFL.IDX PT, R21, R0, 0x2, 0x181f ;  /* 0x00581f0000157f89 */ /* 0x000fe800000e0000 */
[----:B------:R-:W-:Y:S01]  /*8b70*/  SHFL.IDX PT, R6, R4, 0x2, 0x181f ;  /* 0x00581f0004067f89 */ /* 0x000fe200000e0000 */
[----:B0-----:R-:W-:-:S05]  /*8b80*/  @P0 LEA R14, P1, R16, R14, 0x1 ;  /* 0x0000000e100e0211 */ /* 0x001fca00078208ff */
[----:B-1----:R-:W-:Y:S01]  /*8b90*/  @P0 IMAD.X R3, RZ, RZ, R2, P1 ;  /* 0x000000ffff030224 */ /* 0x002fe200008e0602 */
[C---:B------:R-:W-:Y:S01]  /*8ba0*/  ISETP.GE.AND P1, PT, R5.reuse, 0x21, PT ;  /* 0x000000210500780c */ /* 0x040fe20003f26270 */
[----:B------:R-:W-:Y:S02]  /*8bb0*/  @P0 IMAD.MOV.U32 R2, RZ, RZ, R14 ;  /* 0x000000ffff020224 */ /* 0x000fe400078e000e */
[----:B------:R-:W0:Y:S04]  /*8bc0*/  SHFL.IDX PT, R14, R0, 0x1, 0x181f ;  /* 0x00381f00000e7f89 */ /* 0x000e2800000e0000 */
[----:B------:R1:W-:Y:S01]  /*8bd0*/  @P0 LDGSTS.E.BYPASS.LTC128B.128 [R9+0xe400], desc[UR38][R2.64], !P3 ;  /* 0x0e40000002090fae */ /* 0x0003e2000d901d66 */
[----:B------:R-:W-:-:S03]  /*8be0*/  ISETP.GE.AND P0, PT, R5, 0x11, PT ;  /* 0x000000110500780c */ /* 0x000fc60003f06270 */
[----:B-1----:R-:W-:Y:S10]  /*8bf0*/  SHFL.IDX PT, R9, R0, 0x4, 0x181f ;  /* 0x00981f0000097f89 */ /* 0x002ff400000e0000 */
[----:B------:R-:W-:-:S02]  /*8c00*/  @P0 LEA R25, R22, UR45, 0x1 ;  /* 0x0000002d16190c11 */ /* 0x000fc4000f8e08ff */
[C---:B0-----:R-:W-:Y:S02]  /*8c10*/  @P0 LEA R2, P2, R16.reuse, R14, 0x1 ;  /* 0x0000000e10020211 */ /* 0x041fe400078408ff */
[----:B------:R-:W0:Y:S02]  /*8c20*/  SHFL.IDX PT, R14, R0, 0x3, 0x181f ;  /* 0x00781f00000e7f89 */ /* 0x000e2400000e0000 */
[----:B------:R-:W-:Y:S02]  /*8c30*/  @P0 IADD3.X R3, RZ, R7, RZ, P2, !PT ;  /* 0x00000007ff030210 */ /* 0x000fe400017fe4ff */
[----:B------:R-:W1:Y:S04]  /*8c40*/  SHFL.IDX PT, R7, R4, 0x3, 0x181f ;  /* 0x00781f0004077f89 */ /* 0x000e6800000e0000 */
[----:B------:R2:W-:Y:S02]  /*8c50*/  @P0 LDGSTS.E.BYPASS.LTC128B.128 [R25+0xec00], desc[UR38][R2.64], !P3 ;  /* 0x0ec0000002190fae */ /* 0x0005e4000d901d66 */
[----:B--2---:R-:W-:-:S02]  /*8c60*/  @P1 LEA R2, P0, R16, R21, 0x1 ;  /* 0x0000001510021211 */ /* 0x004fc400078008ff */
[----:B------:R-:W-:-:S03]  /*8c70*/  @P1 LEA R21, R22, UR45, 0x1 ;  /* 0x0000002d16151c11 */ /* 0x000fc6000f8e08ff */
[----:B------:R-:W-:Y:S01]  /*8c80*/  @P1 IMAD.X R3, RZ, RZ, R6, P0 ;  /* 0x000000ffff031224 */ /* 0x000fe200000e0606 */
[C---:B------:R-:W-:Y:S01]  /*8c90*/  ISETP.GE.AND P0, PT, R5.reuse, 0x31, PT ;  /* 0x000000310500780c */ /* 0x040fe20003f06270 */
[----:B------:R-:W2:Y:S04]  /*8ca0*/  SHFL.IDX PT, R6, R4, 0x4, 0x181f ;  /* 0x00981f0004067f89 */ /* 0x000ea800000e0000 */
[----:B------:R0:W-:Y:S01]  /*8cb0*/  @P1 LDGSTS.E.BYPASS.LTC128B.128 [R21+0xf400], desc[UR38][R2.64], !P3 ;  /* 0x0f40000002151fae */ /* 0x0001e2000d901d66 */
[----:B------:R-:W-:-:S07]  /*8cc0*/  ISETP.GE.AND P1, PT, R5, 0x41, PT ;  /* 0x000000410500780c */ /* 0x000fce0003f26270 */
[----:B------:R-:W-:Y:S02]  /*8cd0*/  @P0 LEA R25, R22, UR45, 0x1 ;  /* 0x0000002d16190c11 */ /* 0x000fe4000f8e08ff */
[----:B0-----:R-:W-:Y:S02]  /*8ce0*/  @P0 LEA R2, P2, R16, R14, 0x1 ;  /* 0x0000000e10020211 */ /* 0x001fe400078408ff */
[----:B------:R-:W0:Y:S02]  /*8cf0*/  SHFL.IDX PT, R14, R0, 0x5, 0x181f ;  /* 0x00b81f00000e7f89 */ /* 0x000e2400000e0000 */
[----:B------:R-:W-:Y:S01]  /*8d00*/  @P1 LEA R21, R22, UR45, 0x1 ;  /* 0x0000002d16151c11 */ /* 0x000fe2000f8e08ff */
[----:B-1----:R-:W-:Y:S02]  /*8d10*/  @P0 IMAD.X R3, RZ, RZ, R7, P2 ;  /* 0x000000ffff030224 */ /* 0x002fe400010e0607 */
[----:B------:R-:W1:Y:S04]  /*8d20*/  SHFL.IDX PT, R7, R4, 0x5, 0x181f ;  /* 0x00b81f0004077f89 */ /* 0x000e6800000e0000 */
[----:B------:R3:W-:Y:S02]  /*8d30*/  @P0 LDGSTS.E.BYPASS.LTC128B.128 [R25+0xfc00], desc[UR38][R2.64], !P3 ;  /* 0x0fc0000002190fae */ /* 0x0007e4000d901d66 */
[----:B---3--:R-:W-:-:S02]  /*8d40*/  @P1 LEA R2, P0, R16, R9, 0x1 ;  /* 0x0000000910021211 */ /* 0x008fc400078008ff */
[----:B------:R-:W3:Y:S02]  /*8d50*/  SHFL.IDX PT, R9, R0, 0x6, 0x181f ;  /* 0x00d81f0000097f89 */ /* 0x000ee400000e0000 */
[----:B--2---:R-:W-:Y:S02]  /*8d60*/  @P1 IADD3.X R3, RZ, R6, RZ, P0, !PT ;  /* 0x00000006ff031210 */ /* 0x004fe400007fe4ff */
[C---:B------:R-:W-:Y:S01]  /*8d70*/  ISETP.GE.AND P0, PT, R5.reuse, 0x51, PT ;  /* 0x000000510500780c */ /* 0x040fe20003f06270 */
[----:B------:R-:W2:Y:S04]  /*8d80*/  SHFL.IDX PT, R6, R4, 0x6, 0x181f ;  /* 0x00d81f0004067f89 */ /* 0x000ea800000e0000 */
[----:B------:R0:W-:Y:S01]  /*8d90*/  @P1 LDGSTS.E.BYPASS.LTC128B.128 [R21+0x10400], desc[UR38][R2.64], !P3 ;  /* 0x1040000002151fae */ /* 0x0001e2000d901d66 */
[----:B------:R-:W-:-:S03]  /*8da0*/  ISETP.GE.AND P1, PT, R5, 0x61, PT ;  /* 0x000000610500780c */ /* 0x000fc60003f26270 */
[----:B------:R-:W4:Y:S04]  /*8db0*/  SHFL.IDX PT, R4, R4, 0x7, 0x181f ;  /* 0x00f81f0004047f89 */ /* 0x000f2800000e0000 */
[----:B0-----:R-:W-:Y:S02]  /*8dc0*/  @P0 LEA R2, P2, R16, R14, 0x1 ;  /* 0x0000000e10020211 */ /* 0x001fe400078408ff */
[----:B------:R0:W0:Y:S03]  /*8dd0*/  SHFL.IDX PT, R14, R0, 0x7, 0x181f ;  /* 0x00f81f00000e7f89 */ /* 0x00002600000e0000 */
[----:B-1----:R-:W-:Y:S01]  /*8de0*/  @P0 IMAD.X R3, RZ, RZ, R7, P2 ;  /* 0x000000ffff030224 */ /* 0x002fe200010e0607 */
[----:B------:R-:W-:-:S05]  /*8df0*/  @P0 LEA R7, R22, UR45, 0x1 ;  /* 0x0000002d16070c11 */ /* 0x000fca000f8e08ff */
[----:B------:R3:W-:Y:S02]  /*8e00*/  @P0 LDGSTS.E.BYPASS.LTC128B.128 [R7+0x10c00], desc[UR38][R2.64], !P3 ;  /* 0x10c0000002070fae */ /* 0x0007e4000d901d66 */
[----:B---3--:R-:W-:Y:S02]  /*8e10*/  @P1 LEA R2, P0, R16, R9, 0x1 ;  /* 0x0000000910021211 */ /* 0x008fe400078008ff */
[----:B------:R-:W-:-:S03]  /*8e20*/  @P1 LEA R9, R22, UR45, 0x1 ;  /* 0x0000002d16091c11 */ /* 0x000fc6000f8e08ff */
[----:B--2---:R-:W-:-:S05]  /*8e30*/  @P1 IMAD.X R3, RZ, RZ, R6, P0 ;  /* 0x000000ffff031224 */ /* 0x004fca00000e0606 */
[----:B0---4-:R1:W-:Y:S03]  /*8e40*/  @P1 LDGSTS.E.BYPASS.LTC128B.128 [R9+0x11400], desc[UR38][R2.64], !P3 ;  /* 0x1140000002091fae */ /* 0x0113e6000d901d66 */
.L_x_104:
[----:B------:R-:W-:-:S13]  /*8e50*/  ISETP.GE.AND P0, PT, R5, 0x71, PT ;  /* 0x000000710500780c */ /* 0x000fda0003f06270 */
[----:B-1----:R-:W-:Y:S02]  /*8e60*/  @P0 LEA R2, P1, R16, R14, 0x1 ;  /* 0x0000000e10020211 */ /* 0x002fe400078208ff */
[----:B------:R-:W-:Y:S02]  /*8e70*/  @P0 LEA R5, R22, UR45, 0x1 ;  /* 0x0000002d16050c11 */ /* 0x000fe4000f8e08ff */
[----:B------:R-:W-:-:S05]  /*8e80*/  @P0 IADD3.X R3, RZ, R4, RZ, P1, !PT ;  /* 0x00000004ff030210 */ /* 0x000fca0000ffe4ff */
[----:B------:R-:W-:Y:S01]  /*8e90*/  @!PT LDS RZ, [RZ] ;  /* 0x00000000fffff984 */ /* 0x000fe20000000800 */
[----:B------:R-:W-:Y:S01]  /*8ea0*/  @!PT LDS RZ, [RZ] ;  /* 0x00000000fffff984 */ /* 0x000fe20000000800 */
[----:B------:R-:W-:Y:S01]  /*8eb0*/  @!PT LDS RZ, [RZ] ;  /* 0x00000000fffff984 */ /* 0x000fe20000000800 */
[----:B------:R0:W-:Y:S01]  /*8ec0*/  @P0 LDGSTS.E.BYPASS.LTC128B.128 [R5+0x11c00], desc[UR38][R2.64], !P3 ;  /* 0x11c0000002050fae */ /* 0x0001e2000d901d66 */
[----:B------:R-:W-:Y:S01]  /*8ed0*/  NOP ;  /* 0x0000000000007918 */ /* 0x000fe20000000000 */
[----:B------:R-:W-:Y:S02]  /*8ee0*/  SYNCS.ARRIVE.TRANS64.RED.A0T1 RZ, [UR45+0x16830], RZ ;  /* 0x016830ffffff79a7 */ /* 0x000fe4000820042d */
[----:B------:R-:W-:Y:S01]  /*8ef0*/  ARRIVES.LDGSTSBAR.64.TRANSCNT [UR45+0x16830] ;  /* 0x01683000ff0079b0 */ /* 0x000fe20008000aad */
[----:B------:R-:W-:Y:S01]  /*8f00*/  NOP ;  /* 0x0000000000007918 */ /* 0x000fe20000000000 */
[----:B------:R-:W-:-:S06]  /*8f10*/  ULOP3.LUT UR4, UR41, 0x2, URZ, 0xfc, !UPT ;  /* 0x0000000229047892 */ /* 0x000fcc000f8efc3f */
[----:B------:R-:W-:-:S05]  /*8f20*/  IMAD.U32 R6, RZ, RZ, UR4 ;  /* 0x00000004ff067e24 */ /* 0x000fca000f8e00ff */
[----:B------:R-:W-:-:S13]  /*8f30*/  ISETP.NE.AND P2, PT, R6, 0x3, PT ;  /* 0x000000030600780c */ /* 0x000fda0003f45270 */
[----:B0-----:R-:W-:Y:S05]  /*8f40*/  @!P2 BRA `(.L_x_49) ;  /* 0x000000000004a947 */ /* 0x001fea0003800000 */
[----:B------:R-:W-:Y:S01]  /*8f50*/  BPT.TRAP 0x1 ;  /* 0x000000040000795c */ /* 0x000fe20000300000 */
.L_x_49:
[----:B------:R-:W-:Y:S01]  /*8f60*/  SYNCS.ARRIVE.TRANS64.A1T0 RZ, [UR45+0x16830], RZ ;  /* 0x016830ffffff79a7 */ /* 0x000fe2000810002d */
[----:B------:R-:W-:Y:S05]  /*8f70*/  WARPSYNC.ALL ;  /* 0x0000000000007948 */ /* 0x000fea0003800000 */
[----:B------:R-:W-:Y:S01]  /*8f80*/  UIADD3 UR5, UR45, 0x8400, URZ ;  /* 0x000084002d057890 */ /* 0x000fe2000fffe03f */
[----:B------:R-:W-:Y:S01]  /*8f90*/  R2UR UR4, R27 ;  /* 0x000000001b0472ca */ /* 0x000fe200000e0000 */
[----:B------:R-:W-:Y:S01]  /*8fa0*/  ULDC.64 UR6, c[0x0][0x2d8] ;  /* 0x0000b60000067ab9 */ /* 0x000fe20000000a00 */
[----:B------:R-:W-:Y:S01]  /*8fb0*/  SHF.R.S32.HI R25, RZ, 0x1f, R24 ;  /* 0x0000001fff197819 */ /* 0x000fe20000011418 */
[----:B------:R-:W-:Y:S02]  /*8fc0*/  ULOP3.LUT UP0, URZ, UR5, 0x3ff, URZ, 0xc0, !UPT ;  /* 0x000003ff053f7892 */ /* 0x000fe4000f80c03f */
[----:B------:R-:W-:Y:S01]  /*8fd0*/  UIMAD.WIDE.U32 UR36, UR42, UR6, URZ ;  /* 0x000000062a2472a5 */ /* 0x000fe2000f8e003f */
[----:B------:R-:W-:Y:S03]  /*8fe0*/  BAR.SYNC.DEFER_BLOCKING 0x8, 0x200 ;  /* 0x0208000000007b1d */ /* 0x000fe60000010000 */
[----:B------:R-:W-:-:S04]  /*8ff0*/  PLOP3.LUT P0, PT, PT, PT, UP0, 0x80, 0x0 ;  /* 0x000000000000781c */ /* 0x000fc80003f0f008 */
[----:B------:R-:W-:-:S04]  /*9000*/  UIMAD UR4, UR4, UR6, URZ ;  /* 0x00000006040472a4 */ /* 0x000fc8000f8e023f */
[----:B------:R-:W-:-:S04]  /*9010*/  UIMAD UR4, UR42, UR7, UR4 ;  /* 0x000000072a0472a4 */ /* 0x000fc8000f8e0204 */
[----:B------:R-:W-:Y:S01]  /*9020*/  UIADD3 UR46, UR37, UR4, URZ ;  /* 0x00000004252e7290 */ /* 0x000fe2000fffe03f */
[----:B------:R-:W-:Y:S11]  /*9030*/  @!P0 BRA `(.L_x_50) ;  /* 0x0000000000408947 */ /* 0x000ff60003800000 */
[----:B------:R-:W-:Y:S01]  /*9040*/  MOV R2, 0x0 ;  /* 0x0000000000027802 */ /* 0x000fe20000000f00 */
[----:B------:R-:W-:Y:S01]  /*9050*/  ULDC.64 UR6, c[0x4][0x88] ;  /* 0x0100220000067ab9 */ /* 0x000fe20000000a00 */
[----:B------:R-:W-:Y:S01]  /*9060*/  ULDC.64 UR8, c[0x4][0x90] ;  /* 0x0100240000087ab9 */ /* 0x000fe20000000a00 */
[----:B------:R-:W-:Y:S01]  /*9070*/  ULDC.64 UR4, c[0x4][0x20] ;  /* 0x0100080000047ab9 */ /* 0x000fe20000000a00 */
[----:B------:R-:W-:Y:S01]  /*9080*/  IMAD.U32 R4, RZ, RZ, UR6 ;  /* 0x00000006ff047e24 */ /* 0x000fe2000f8e00ff */
[----:B------:R-:W-:Y:S01]  /*9090*/  MOV R5, UR7 ;  /* 0x0000000700057c02 */ /* 0x000fe20008000f00 */
[----:B------:R-:W0:Y:S01]  /*90a0*/  LDC.64 R2, c[0x4][R2] ;  /* 0x0100000002027b82 */ /* 0x000e220000000a00 */
[----:B------:R-:W-:Y:S01]  /*90b0*/  IMAD.U32 R6, RZ, RZ, UR8 ;  /* 0x00000008ff067e24 */ /* 0x000fe2000f8e00ff */
[----:B------:R-:W-:Y:S01]  /*90c0*/  MOV R10, UR4 ;  /* 0x00000004000a7c02 */ /* 0x000fe20008000f00 */
[----:B------:R-:W-:Y:S01]  /*90d0*/  IMAD.U32 R7, RZ, RZ, UR9 ;  /* 0x00000009ff077e24 */ /* 0x000fe2000f8e00ff */
[----:B------:R-:W-:Y:S01]  /*90e0*/  MOV R12, 0x1 ;  /* 0x00000001000c7802 */ /* 0x000fe20000000f00 */
[----:B------:R-:W-:-:S02]  /*90f0*/  IMAD.U32 R11, RZ, RZ, UR5 ;  /* 0x00000005ff0b7e24 */ /* 0x000fc4000f8e00ff */
[----:B------:R-:W-:Y:S02]  /*9100*/  IMAD.MOV.U32 R8, RZ, RZ, 0x70 ;  /* 0x00000070ff087424 */ /* 0x000fe400078e00ff */
[----:B------:R-:W-:-:S07]  /*9110*/  IMAD.MOV.U32 R13, RZ, RZ, RZ ;  /* 0x000000ffff0d7224 */ /* 0x000fce00078e00ff */
[----:B------:R-:W-:-:S07]  /*9120*/  LEPC R20, `(.L_x_50) ;  /* 0x000000001014794e */ /* 0x000fce0000000000 */
[----:B0-----:R-:W-:Y:S05]  /*9130*/  CALL.ABS.NOINC R2 ;  /* 0x0000000002007343 */ /* 0x001fea0003c00000 */
.L_x_50:
[----:B------:R-:W0:Y:S01]  /*9140*/  LDC R9, c[0x0][0x448] ;  /* 0x00011200ff097b82 */ /* 0x000e220000000800 */
[----:B------:R-:W1:Y:S01]  /*9150*/  S2R R20, SR_TID.X ;  /* 0x0000000000147919 */ /* 0x000e620000002100 */
[----:B------:R-:W-:Y:S01]  /*9160*/  IMAD.U32 R4, RZ, RZ, UR36 ;  /* 0x00000024ff047e24 */ /* 0x000fe2000f8e00ff */
[----:B------:R-:W-:Y:S01]  /*9170*/  ULDC.64 UR4, c[0x0][0x2e0] ;  /* 0x0000b80000047ab9 */ /* 0x000fe20000000a00 */
[----:B------:R-:W-:Y:S01]  /*9180*/  ULDC.64 UR6, c[0x0][0x2c8] ;  /* 0x0000b20000067ab9 */ /* 0x000fe20000000a00 */
[----:B------:R-:W2:Y:S01]  /*9190*/  S2R R2, SR_CTAID.X ;  /* 0x0000000000027919 */ /* 0x000ea20000002500 */
[----:B------:R-:W-:Y:S01]  /*91a0*/  IMAD R25, R25, UR4, RZ ;  /* 0x0000000419197c24 */ /* 0x000fe2000f8e02ff */
[----:B------:R-:W-:-:S03]  /*91b0*/  ULDC.64 UR8, c[0x0][0x280] ;  /* 0x0000a00000087ab9 */ /* 0x000fc60000000a00 */
[----:B------:R-:W-:Y:S01]  /*91c0*/  IMAD R25, R24, UR5, R25 ;  /* 0x0000000518197c24 */ /* 0x000fe2000f8e0219 */
[----:B0-----:R-:W-:Y:S02]  /*91d0*/  ISETP.NE.AND P0, PT, R9, 0x1, PT ;  /* 0x000000010900780c */ /* 0x001fe40003f05270 */
[----:B-1----:R-:W-:-:S11]  /*91e0*/  LOP3.LUT R20, R20, 0x7f, RZ, 0xc0, !PT ;  /* 0x0000007f14147812 */ /* 0x002fd600078ec0ff */
[----:B------:R-:W0:Y:S01]  /*91f0*/  @P0 LDC R3, c[0x0][0x44c] ;  /* 0x00011300ff030b82 */ /* 0x000e220000000800 */
[----:B------:R-:W-:-:S05]  /*9200*/  SHF.R.U32.HI R20, RZ, 0x3, R20 ;  /* 0x00000003ff147819 */ /* 0x000fca0000011614 */
[----:B------:R-:W-:Y:S02]  /*9210*/  IMAD.IADD R0, R23, 0x1, R20 ;  /* 0x0000000117007824 */ /* 0x000fe400078e0214 */
[----:B------:R-:W1:Y:S02]  /*9220*/  @P0 LDC R5, c[0x0][0x450] ;  /* 0x00011400ff050b82 */ /* 0x000e640000000800 */
[----:B--2---:R-:W-:-:S05]  /*9230*/  IMAD R0, R2, 0xc0, R0 ;  /* 0x000000c002007824 */ /* 0x004fca00078e0200 */
[----:B------:R-:W-:Y:S01]  /*9240*/  MOV R7, R0 ;  /* 0x0000000000077202 */ /* 0x000fe20000000f00 */
[----:B------:R-:W2:Y:S01]  /*9250*/  @P0 LDC R6, c[0x0][0x44c] ;  /* 0x00011300ff060b82 */ /* 0x000ea20000000800 */
[----:B0-----:R-:W-:-:S04]  /*9260*/  @P0 IMAD.HI.U32 R2, R0, R3, RZ ;  /* 0x0000000300020227 */ /* 0x001fc800078e00ff */
[----:B------:R-:W-:Y:S01]  /*9270*/  IMAD.U32 R3, RZ, RZ, UR46 ;  /* 0x0000002eff037e24 */ /* 0x000fe2000f8e00ff */
[----:B-1----:R-:W-:Y:S01]  /*9280*/  @P0 SHF.R.U32.HI R7, RZ, R5, R2 ;  /* 0x00000005ff070219 */ /* 0x002fe20000011602 */
[----:B------:R-:W-:Y:S01]  /*9290*/  IMAD.MOV.U32 R2, RZ, RZ, R4 ;  /* 0x000000ffff027224 */ /* 0x000fe200078e0004 */
[----:B------:R-:W-:Y:S02]  /*92a0*/  MOV R5, UR37 ;  /* 0x0000002500057c02 */ /* 0x000fe40008000f00 */
[----:B------:R-:W-:Y:S01]  /*92b0*/  SHF.R.S32.HI R4, RZ, 0x1f, R7 ;  /* 0x0000001fff047819 */ /* 0x000fe20000011407 */
[----:B------:R-:W-:Y:S01]  /*92c0*/  IMAD.WIDE.U32 R2, R24, UR4, R2 ;  /* 0x0000000418027c25 */ /* 0x000fe2000f8e0002 */
[----:B------:R-:W-:Y:S01]  /*92d0*/  ULDC.64 UR4, c[0x0][0x2d0] ;  /* 0x0000b40000047ab9 */ /* 0x000fe20000000a00 */
[----:B------:R-:W-:Y:S01]  /*92e0*/  IADD3 R8, -R7, RZ, RZ ;  /* 0x000000ff07087210 */ /* 0x000fe20007ffe1ff */
[----:B------:R-:W0:Y:S01]  /*92f0*/  S2R R24, SR_CTAID.X ;  /* 0x0000000000187919 */ /* 0x000e220000002500 */
[----:B------:R-:W-:-:S02]  /*9300*/  IMAD R4, R4, UR4, RZ ;  /* 0x0000000404047c24 */ /* 0x000fc4000f8e02ff */
[----:B------:R-:W-:Y:S02]  /*9310*/  IMAD.IADD R3, R3, 0x1, R25 ;  /* 0x0000000103037824 */ /* 0x000fe400078e0219 */
[C---:B------:R-:W-:Y:S02]  /*9320*/  IMAD R11, R7.reuse, UR5, R4 ;  /* 0x00000005070b7c24 */ /* 0x040fe4000f8e0204 */
[----:B------:R-:W-:Y:S02]  /*9330*/  IMAD.WIDE.U32 R4, R7, UR4, R2 ;  /* 0x0000000407047c25 */ /* 0x000fe4000f8e0002 */
[----:B------:R-:W1:Y:S02]  /*9340*/  @P0 LDC R7, c[0x0][0x450] ;  /* 0x00011400ff070b82 */ /* 0x000e640000000800 */
[----:B------:R-:W-:Y:S02]  /*9350*/  IMAD.IADD R5, R5, 0x1, R11 ;  /* 0x0000000105057824 */ /* 0x000fe400078e020b */
[----:B------:R-:W-:-:S02]  /*9360*/  IMAD R11, R9, R8, R0 ;  /* 0x00000008090b7224 */ /* 0x000fc400078e0200 */
[----:B------:R-:W-:Y:S02]  /*9370*/  VIADD R0, R0, 0x80 ;  /* 0x0000008000007836 */ /* 0x000fe40000000000 */
[----:B------:R-:W-:Y:S01]  /*9380*/  IMAD.WIDE.U32 R4, R11, UR6, R4 ;  /* 0x000000060b047c25 */ /* 0x000fe2000f8e0004 */
[----:B------:R-:W-:-:S03]  /*9390*/  SHF.R.S32.HI R8, RZ, 0x1f, R11 ;  /* 0x0000001fff087819 */ /* 0x000fc6000001140b */
[----:B--2---:R-:W-:-:S04]  /*93a0*/  @P0 IMAD.HI.U32 R6, R0, R6, RZ ;  /* 0x0000000600060227 */ /* 0x004fc800078e00ff */
[----:B------:R-:W-:-:S04]  /*93b0*/  IMAD R8, R8, UR6, RZ ;  /* 0x0000000608087c24 */ /* 0x000fc8000f8e02ff */
[----:B------:R-:W-:Y:S01]  /*93c0*/  IMAD R13, R11, UR7, R8 ;  /* 0x000000070b0d7c24 */ /* 0x000fe2000f8e0208 */
[----:B------:R-:W-:Y:S02]  /*93d0*/  MOV R11, R0 ;  /* 0x00000000000b7202 */ /* 0x000fe40000000f00 */
[----:B-1----:R-:W-:Y:S01]  /*93e0*/  @P0 SHF.R.U32.HI R11, RZ, R7, R6 ;  /* 0x00000007ff0b0219 */ /* 0x002fe20000011606 */
[----:B------:R-:W-:Y:S01]  /*93f0*/  IMAD.IADD R13, R5, 0x1, R13 ;  /* 0x00000001050d7824 */ /* 0x000fe200078e020d */
[----:B------:R-:W-:-:S03]  /*9400*/  LEA R5, P0, R4, UR8, 0x1 ;  /* 0x0000000804057c11 */ /* 0x000fc6000f8008ff */
[----:B------:R-:W-:Y:S01]  /*9410*/  IMAD.MOV R7, RZ, RZ, -R11 ;  /* 0x000000ffff077224 */ /* 0x000fe200078e0a0b */
[----:B------:R-:W-:Y:S01]  /*9420*/  LEA.HI.X R8, R4, UR9, R13, 0x1, P0 ;  /* 0x0000000904087c11 */ /* 0x000fe200080f0c0d */
[----:B------:R-:W-:Y:S01]  /*9430*/  IMAD.WIDE.U32 R2, R11, UR4, R2 ;  /* 0x000000040b027c25 */ /* 0x000fe2000f8e0002 */
[----:B------:R-:W-:-:S03]  /*9440*/  SHF.R.S32.HI R4, RZ, 0x1f, R11 ;  /* 0x0000001fff047819 */ /* 0x000fc6000001140b */
[----:B------:R-:W-:Y:S02]  /*9450*/  IMAD R7, R9, R7, R0 ;  /* 0x0000000709077224 */ /* 0x000fe400078e0200 */
[----:B------:R-:W-:Y:S01]  /*9460*/  IMAD R4, R4, UR4, RZ ;  /* 0x0000000404047c24 */ /* 0x000fe2000f8e02ff */
[----:B------:R-:W-:Y:S02]  /*9470*/  ULDC UR4, c[0x0][0x2b8] ;  /* 0x0000ae0000047ab9 */ /* 0x000fe40000000800 */
[----:B------:R-:W-:Y:S01]  /*9480*/  SHF.R.S32.HI R0, RZ, 0x1f, R7 ;  /* 0x0000001fff007819 */ /* 0x000fe20000011407 */
[----:B------:R-:W-:Y:S01]  /*9490*/  IMAD R11, R11, UR5, R4 ;  /* 0x000000050b0b7c24 */ /* 0x000fe2000f8e0204 */
[----:B------:R-:W-:Y:S01]  /*94a0*/  ISETP.GE.AND P0, PT, R16, UR4, PT ;  /* 0x0000000410007c0c */ /* 0x000fe2000bf06270 */
[----:B------:R-:W-:Y:S02]  /*94b0*/  UMOV UR4, 0xffffffff ;  /* 0xffffffff00047882 */ /* 0x000fe40000000000 */
[----:B------:R-:W-:Y:S01]  /*94c0*/  IMAD R0, R0, UR6, RZ ;  /* 0x0000000600007c24 */ /* 0x000fe2000f8e02ff */
[----:B------:R-:W-:-:S03]  /*94d0*/  IADD3 R3, R3, R11, RZ ;  /* 0x0000000b03037210 */ /* 0x000fc60007ffe0ff */
[C---:B------:R-:W-:Y:S02]  /*94e0*/  IMAD R11, R7.reuse, UR7, R0 ;  /* 0x00000007070b7c24 */ /* 0x040fe4000f8e0200 */
[----:B------:R-:W-:-:S04]  /*94f0*/  IMAD.WIDE.U32 R2, R7, UR6, R2 ;  /* 0x0000000607027c25 */ /* 0x000fc8000f8e0002 */
[----:B------:R-:W-:Y:S01]  /*9500*/  IMAD.IADD R7, R3, 0x1, R11 ;  /* 0x0000000103077824 */ /* 0x000fe200078e020b */
[----:B------:R-:W-:-:S04]  /*9510*/  LEA R0, P1, R2, UR8, 0x1 ;  /* 0x0000000802007c11 */ /* 0x000fc8000f8208ff */
[----:B------:R-:W-:Y:S01]  /*9520*/  LEA.HI.X R7, R2, UR9, R7, 0x1, P1 ;  /* 0x0000000902077c11 */ /* 0x000fe200088f0c07 */
[----:B0-----:R-:W-:Y:S08]  /*9530*/  BRA.DIV UR4, `(.L_x_51) ;  /* 0x0000002e041c7947 */ /* 0x001ff0000b800000 */
[----:B------:R-:W0:Y:S01]  /*9540*/  S2R R2, SR_TID.X ;  /* 0x0000000000027919 */ /* 0x000e220000002100 */
[----:B------:R-:W-:Y:S02]  /*9550*/  ULDC UR4, c[0x0][0x288] ;  /* 0x0000a20000047ab9 */ /* 0x000fe40000000800 */
[----:B------:R-:W-:Y:S01]  /*9560*/  IMAD R4, R9, UR4, RZ ;  /* 0x0000000409047c24 */ /* 0x000fe2000f8e02ff */
[----:B------:R-:W1:Y:S04]  /*9570*/  SHFL.IDX PT, R14, R5, RZ, 0x181f ;  /* 0x00181fff050e7589 */ /* 0x000e6800000e0000 */
[----:B------:R-:W-:Y:S04]  /*9580*/  SHFL.IDX PT, R21, R5, 0x1, 0x181f ;  /* 0x00381f0005157f89 */ /* 0x000fe800000e0000 */
[----:B------:R-:W-:Y:S01]  /*9590*/  SHFL.IDX PT, R10, R8, 0x1, 0x181f ;  /* 0x00381f00080a7f89 */ /* 0x000fe200000e0000 */
[----:B0-----:R-:W-:-:S04]  /*95a0*/  LOP3.LUT R2, R2, 0x7f, RZ, 0xc0, !PT ;  /* 0x0000007f02027812 */ /* 0x001fc800078ec0ff */
[----:B------:R-:W-:-:S05]  /*95b0*/  SHF.R.U32.HI R2, RZ, 0x3, R2 ;  /* 0x00000003ff027819 */ /* 0x000fca0000011602 */
[----:B------:R-:W-:Y:S02]  /*95c0*/  IMAD R6, R24, 0xc0, R2 ;  /* 0x000000c018067824 */ /* 0x000fe400078e0202 */
[----:B------:R-:W0:Y:S02]  /*95d0*/  SHFL.IDX PT, R2, R8, RZ, 0x181f ;  /* 0x00181fff08027589 */ /* 0x000e2400000e0000 */
[C---:B------:R-:W-:Y:S01]  /*95e0*/  VIADD R9, R6.reuse, 0x10 ;  /* 0x0000001006097836 */ /* 0x040fe20000000000 */
[C---:B------:R-:W-:Y:S01]  /*95f0*/  ISETP.GE.AND P1, PT, R6.reuse, R4, PT ;  /* 0x000000040600720c */ /* 0x040fe20003f26270 */
[----:B------:R-:W-:-:S03]  /*9600*/  VIADD R11, R6, 0x20 ;  /* 0x00000020060b7836 */ /* 0x000fc60000000000 */
[----:B------:R-:W-:Y:S02]  /*9610*/  ISETP.GE.AND P3, PT, R9, R4, PT ;  /* 0x000000040900720c */ /* 0x000fe40003f66270 */
[----:B------:R-:W-:Y:S07]  /*9620*/  SHFL.IDX PT, R9, R8, 0x2, 0x181f ;  /* 0x00581f0008097f89 */ /* 0x000fee00000e0000 */
[----:B-1----:R-:W-:Y:S02]  /*9630*/  @!P1 LEA R14, P2, R16, R14, 0x1 ;  /* 0x0000000e100e9211 */ /* 0x002fe400078408ff */
[----:B------:R-:W-:-:S03]  /*9640*/  @!P1 LEA R25, R22, UR45, 0x1 ;  /* 0x0000002d16199c11 */ /* 0x000fc6000f8e08ff */
[----:B0-----:R-:W-:Y:S01]  /*9650*/  @!P1 IMAD.X R3, RZ, RZ, R2, P2 ;  /* 0x000000ffff039224 */ /* 0x001fe200010e0602 */
[----:B------:R-:W-:Y:S02]  /*9660*/  @!P1 MOV R2, R14 ;  /* 0x0000000e00029202 */ /* 0x000fe40000000f00 */
[----:B------:R-:W0:Y:S04]  /*9670*/  SHFL.IDX PT, R14, R5, 0x2, 0x181f ;  /* 0x00581f00050e7f89 */ /* 0x000e2800000e0000 */
[----:B------:R1:W-:Y:S01]  /*9680*/  @!P1 LDGSTS.E.BYPASS.LTC128B.128 [R25+0x8400], desc[UR38][R2.64], !P0 ;  /* 0x0840000002199fae */ /* 0x0003e2000c101d66 */
[----:B------:R-:W-:Y:S02]  /*9690*/  ISETP.GE.AND P1, PT, R11, R4, PT ;  /* 0x000000040b00720c */ /* 0x000fe40003f26270 */
[----:B------:R-:W-:-:S02]  /*96a0*/  IADD3 R11, R6, 0x40, RZ ;  /* 0x00000040060b7810 */ /* 0x000fc40007ffe0ff */
[----:B-1----:R-:W-:Y:S02]  /*96b0*/  @!P3 LEA R2, P2, R16, R21, 0x1 ;  /* 0x000000151002b211 */ /* 0x002fe400078408ff */
[----:B------:R-:W-:Y:S01]  /*96c0*/  @!P3 LEA R25, R22, UR45, 0x1 ;  /* 0x0000002d1619bc11 */ /* 0x000fe2000f8e08ff */
[----:B------:R-:W1:Y:S01]  /*96d0*/  SHFL.IDX PT, R21, R5, 0x3, 0x181f ;  /* 0x00781f0005157f89 */ /* 0x000e6200000e0000 */
[----:B------:R-:W-:-:S05]  /*96e0*/  @!P3 IADD3.X R3, RZ, R10, RZ, P2, !PT ;  /* 0x0000000aff03b210 */ /* 0x000fca00017fe4ff */
[----:B------:R-:W-:Y:S01]  /*96f0*/  @!P1 LEA R20, R22, UR45, 0x1 ;  /* 0x0000002d16149c11 */ /* 0x000fe2000f8e08ff */
[----:B------:R-:W2:Y:S04]  /*9700*/  SHFL.IDX PT, R10, R8, 0x3, 0x181f ;  /* 0x00781f00080a7f89 */ /* 0x000ea800000e0000 */
[----:B------:R0:W-:Y:S02]  /*9710*/  @!P3 LDGSTS.E.BYPASS.LTC128B.128 [R25+0x8c00], desc[UR38][R2.64], !P0 ;  /* 0x08c000000219bfae */ /* 0x0001e4000c101d66 */
[----:B0-----:R-:W-:Y:S02]  /*9720*/  @!P1 LEA R2, P2, R16, R14, 0x1 ;  /* 0x0000000e10029211 */ /* 0x001fe400078408ff */
[----:B------:R-:W0:Y:S03]  /*9730*/  SHFL.IDX PT, R14, R5, 0x4, 0x181f ;  /* 0x00981f00050e7f89 */ /* 0x000e2600000e0000 */
[----:B------:R-:W-:-:S02]  /*9740*/  @!P1 IMAD.X R3, RZ, RZ, R9, P2 ;  /* 0x000000ffff039224 */ /* 0x000fc400010e0609 */
[----:B------:R-:W-:-:S03]  /*9750*/  VIADD R9, R6, 0x30 ;  /* 0x0000003006097836 */ /* 0x000fc60000000000 */
[----:B------:R3:W-:Y:S01]  /*9760*/  @!P1 LDGSTS.E.BYPASS.LTC128B.128 [R20+0x9400], desc[UR38][R2.64], !P0 ;  /* 0x0940000002149fae */ /* 0x0007e2000c101d66 */
[-C--:B------:R-:W-:Y:S01]  /*9770*/  ISETP.GE.AND P1, PT, R11, R4.reuse, PT ;  /* 0x000000040b00720c */ /* 0x080fe20003f26270 */
[----:B------:R-:W-:Y:S01]  /*9780*/  VIADD R11, R6, 0x60 ;  /* 0x00000060060b7836 */ /* 0x000fe20000000000 */
[----:B------:R-:W-:Y:S02]  /*9790*/  ISETP.GE.AND P3, PT, R9, R4, PT ;  /* 0x000000040900720c */ /* 0x000fe40003f66270 */
[----:B------:R-:W4:Y:S09]  /*97a0*/  SHFL.IDX PT, R9, R8, 0x4, 0x181f ;  /* 0x00981f0008097f89 */ /* 0x000f3200000e0000 */
[----:B---3--:R-:W-:-:S02]  /*97b0*/  @!P1 LEA R20, R22, UR45, 0x1 ;  /* 0x0000002d16149c11 */ /* 0x008fc4000f8e08ff */
[----:B-1----:R-:W-:Y:S02]  /*97c0*/  @!P3 LEA R2, P2, R16, R21, 0x1 ;  /* 0x000000151002b211 */ /* 0x002fe400078408ff */
[----:B------:R-:W-:Y:S01]  /*97d0*/  @!P3 LEA R25, R22, UR45, 0x1 ;  /* 0x0000002d1619bc11 */ /* 0x000fe2000f8e08ff */
[----:B------:R-:W1:Y:S02]  /*97e0*/  SHFL.IDX PT, R21, R5, 0x5, 0x181f ;  /* 0x00b81f0005157f89 */ /* 0x000e6400000e0000 */
[----:B--2---:R-:W-:Y:S02]  /*97f0*/  @!P3 IMAD.X R3, RZ, RZ, R10, P2 ;  /* 0x000000ffff03b224 */ /* 0x004fe400010e060a */
[----:B------:R-:W2:Y:S04]  /*9800*/  SHFL.IDX PT, R10, R8, 0x5, 0x181f ;  /* 0x00b81f00080a7f89 */ /* 0x000ea800000e0000 */
[----:B------:R0:W-:Y:S02]  /*9810*/  @!P3 LDGSTS.E.BYPASS.LTC128B.128 [R25+0x9c00], desc[UR38][R2.64], !P0 ;  /* 0x09c000000219bfae */ /* 0x0001e4000c101d66 */
[----:B0-----:R-:W-:-:S02]  /*9820*/  @!P1 LEA R2, P2, R16, R14, 0x1 ;  /* 0x0000000e10029211 */ /* 0x001fc400078408ff */
[----:B------:R-:W0:Y:S03]  /*9830*/  SHFL.IDX PT, R14, R5, 0x6, 0x181f ;  /* 0x00d81f00050e7f89 */ /* 0x000e2600000e0000 */
[----:B----4-:R-:W-:Y:S01]  /*9840*/  @!P1 IMAD.X R3, RZ, RZ, R9, P2 ;  /* 0x000000ffff039224 */ /* 0x010fe200010e0609 */
[----:B------:R-:W-:-:S04]  /*9850*/  IADD3 R9, R6, 0x50, RZ ;  /* 0x0000005006097810 */ /* 0x000fc80007ffe0ff */
[-C--:B------:R-:W-:Y:S01]  /*9860*/  ISETP.GE.AND P3, PT, R9, R4.reuse, PT ;  /* 0x000000040900720c */ /* 0x080fe20003f66270 */
[----:B------:R1:W-:Y:S01]  /*9870*/  @!P1 LDGSTS.E.BYPASS.LTC128B.128 [R20+0xa400], desc[UR38][R2.64], !P0 ;  /* 0x0a40000002149fae */ /* 0x0003e2000c101d66 */
[----:B------:R-:W-:Y:S01]  /*9880*/  ISETP.GE.AND P1, PT, R11, R4, PT ;  /* 0x000000040b00720c */ /* 0x000fe20003f26270 */
[----:B------:R-:W-:Y:S02]  /*9890*/  VIADD R11, R6, 0x80 ;  /* 0x00000080060b7836 */ /* 0x000fe40000000000 */
[----:B------:R-:W3:Y:S04]  /*98a0*/  SHFL.IDX PT, R9, R8, 0x6, 0x181f ;  /* 0x00d81f0008097f89 */ /* 0x000ee800000e0000 */
[----:B------:R-:W-:Y:S04]  /*98b0*/  SHFL.IDX PT, R8, R8, 0x7, 0x181f ;  /* 0x00f81f0008087f89 */ /* 0x000fe800000e0000 */
[----:B-1----:R-:W-:-:S02]  /*98c0*/  @!P3 LEA R2, P2, R16, R21, 0x1 ;  /* 0x000000151002b211 */ /* 0x002fc400078408ff */
[C---:B------:R-:W-:Y:S01]  /*98d0*/  @!P3 LEA R25, R22.reuse, UR45, 0x1 ;  /* 0x0000002d1619bc11 */ /* 0x040fe2000f8e08ff */
[----:B------:R-:W-:Y:S02]  /*98e0*/  SHFL.IDX PT, R21, R0, RZ, 0x181f ;  /* 0x00181fff00157589 */ /* 0x000fe400000e0000 */
[----:B--2---:R-:W-:Y:S01]  /*98f0*/  @!P3 IMAD.X R3, RZ, RZ, R10, P2 ;  /* 0x000000ffff03b224 */ /* 0x004fe200010e060a */
[----:B------:R-:W-:-:S04]  /*9900*/  @!P1 LEA R10, R22, UR45, 0x1 ;  /* 0x0000002d160a9c11 */ /* 0x000fc8000f8e08ff */
[----:B------:R0:W-:Y:S02]  /*9910*/  @!P3 LDGSTS.E.BYPASS.LTC128B.128 [R25+0xac00], desc[UR38][R2.64], !P0 ;  /* 0x0ac000000219bfae */ /* 0x0001e4000c101d66 */
[----:B0-----:R-:W-:Y:S02]  /*9920*/  @!P1 LEA R2, P2, R16, R14, 0x1 ;  /* 0x0000000e10029211 */ /* 0x001fe400078408ff */
[----:B------:R0:W1:Y:S02]  /*9930*/  SHFL.IDX PT, R14, R5, 0x7, 0x181f ;  /* 0x00f81f00050e7f89 */ /* 0x00006400000e0000 */
[----:B---3--:R-:W-:Y:S01]  /*9940*/  @!P1 IADD3.X R3, RZ, R9, RZ, P2, !PT ;  /* 0x00000009ff039210 */ /* 0x008fe200017fe4ff */
[----:B------:R-:W-:-:S04]  /*9950*/  VIADD R9, R6, 0x70 ;  /* 0x0000007006097836 */ /* 0x000fc80000000000 */
[----:B------:R1:W-:Y:S01]  /*9960*/  @!P1 LDGSTS.E.BYPASS.LTC128B.128 [R10+0xb400], desc[UR38][R2.64], !P0 ;  /* 0x0b400000020a9fae */ /* 0x0003e2000c101d66 */
[-C--:B------:R-:W-:Y:S01]  /*9970*/  ISETP.GE.AND P3, PT, R9, R4.reuse, PT ;  /* 0x000000040900720c */ /* 0x080fe20003f66270 */
[C---:B0-----:R-:W-:Y:S01]  /*9980*/  VIADD R5, R6.reuse, 0x90 ;  /* 0x0000009006057836 */ /* 0x041fe20000000000 */
[----:B------:R-:W-:Y:S01]  /*9990*/  ISETP.GE.AND P1, PT, R11, R4, PT ;  /* 0x000000040b00720c */ /* 0x000fe20003f26270 */
[----:B------:R-:W0:Y:S01]  /*99a0*/  SHFL.IDX PT, R9, R7, RZ, 0x181f ;  /* 0x00181fff07097589 */ /* 0x000e2200000e0000 */
[----:B------:R-:W-:-:S09]  /*99b0*/  IADD3 R11, R6, 0xa0, RZ ;  /* 0x000000a0060b7810 */ /* 0x000fd20007ffe0ff */
[----:B------:R-:W-:Y:S02]  /*99c0*/  @!P3 LEA R25, R22, UR45, 0x1 ;  /* 0x0000002d1619bc11 */ /* 0x000fe4000f8e08ff */
[----:B-1----:R-:W-:Y:S02]  /*99d0*/  @!P3 LEA R2, P2, R16, R14, 0x1 ;  /* 0x0000000e1002b211 */ /* 0x002fe400078408ff */
[----:B------:R-:W-:Y:S02]  /*99e0*/  SHFL.IDX PT, R14, R0, 0x2, 0x181f ;  /* 0x00581f00000e7f89 */ /* 0x000fe400000e0000 */
[----:B------:R-:W-:Y:S02]  /*99f0*/  @!P3 IADD3.X R3, RZ, R8, RZ, P2, !PT ;  /* 0x00000008ff03b210 */ /* 0x000fe400017fe4ff */
[----:B------:R-:W-:Y:S04]  /*9a00*/  SHFL.IDX PT, R8, R7, 0x1, 0x181f ;  /* 0x00381f0007087f89 */ /* 0x000fe800000e0000 */
[----:B------:R1:W-:Y:S01]  /*9a10*/  @!P3 LDGSTS.E.BYPASS.LTC128B.128 [R25+0xbc00], desc[UR38][R2.64], !P0 ;  /* 0x0bc000000219bfae */ /* 0x0003e2000c101d66 */
[----:B------:R-:W-:-:S03]  /*9a20*/  ISETP.GE.AND P3, PT, R5, R4, PT ;  /* 0x000000040500720c */ /* 0x000fc60003f66270 */
[----:B------:R-:W-:Y:S04]  /*9a30*/  SHFL.IDX PT, R5, R7, 0x2, 0x181f ;  /* 0x00581f0007057f89 */ /* 0x000fe800000e0000 */
[----:B------:R-:W-:Y:S01]  /*9a40*/  SHFL.IDX PT, R7, R7, 0x3, 0x181f ;  /* 0x00781f0007077f89 */ /* 0x000fe200000e0000 */
[----:B-1----:R-:W-:Y:S02]  /*9a50*/  @!P1 LEA R2, P2, R16, R21, 0x1 ;  /* 0x0000001510029211 */ /* 0x002fe400078408ff */
[----:B------:R-:W-:-:S03]  /*9a60*/  @!P1 LEA R21, R22, UR45, 0x1 ;  /* 0x0000002d16159c11 */ /* 0x000fc6000f8e08ff */
[----:B0-----:R-:W-:Y:S02]  /*9a70*/  @!P1 IMAD.X R3, RZ, RZ, R9, P2 ;  /* 0x000000ffff039224 */ /* 0x001fe400010e0609 */
[----:B------:R-:W0:Y:S04]  /*9a80*/  SHFL.IDX PT, R9, R0, 0x1, 0x181f ;  /* 0x00381f0000097f89 */ /* 0x000e2800000e0000 */
[----:B------:R0:W-:Y:S01]  /*9a90*/  @!P1 LDGSTS.E.BYPASS.LTC128B.128 [R21+0xc400], desc[UR38][R2.64], !P0 ;  /* 0x0c40000002159fae */ /* 0x0001e2000c101d66 */
[----:B------:R-:W-:Y:S02]  /*9aa0*/  ISETP.GE.AND P1, PT, R11, R4, PT ;  /* 0x000000040b00720c */ /* 0x000fe40003f26270 */
[----:B0-----:R-:W-:Y:S02]  /*9ab0*/  @!P3 LEA R2, P2, R16, R9, 0x1 ;  /* 0x000000091002b211 */ /* 0x001fe400078408ff */
[----:B------:R-:W-:-:S03]  /*9ac0*/  @!P3 LEA R9, R22, UR45, 0x1 ;  /* 0x0000002d1609bc11 */ /* 0x000fc6000f8e08ff */
[----:B------:R-:W-:-:S05]  /*9ad0*/  @!P3 IMAD.X R3, RZ, RZ, R8, P2 ;  /* 0x000000ffff03b224 */ /* 0x000fca00010e0608 */
[----:B------:R0:W-:Y:S02]  /*9ae0*/  @!P3 LDGSTS.E.BYPASS.LTC128B.128 [R9+0xcc00], desc[UR38][R2.64], !P0 ;  /* 0x0cc000000209bfae */ /* 0x0001e4000c101d66 */
[----:B0-----:R-:W-:Y:S02]  /*9af0*/  @!P1 LEA R2, P2, R16, R14, 0x1 ;  /* 0x0000000e10029211 */ /* 0x001fe400078408ff */
[----:B------:R0:W1:Y:S03]  /*9b00*/  SHFL.IDX PT, R14, R0, 0x3, 0x181f ;  /* 0x00781f00000e7f89 */ /* 0x00006600000e0000 */
[----:B------:R-:W-:Y:S01]  /*9b10*/  @!P1 IMAD.X R3, RZ, RZ, R5, P2 ;  /* 0x000000ffff039224 */ /* 0x000fe200010e0605 */
[----:B------:R-:W-:-:S05]  /*9b20*/  @!P1 LEA R5, R22, UR45, 0x1 ;  /* 0x0000002d16059c11 */ /* 0x000fca000f8e08ff */
[----:B------:R0:W-:Y:S02]  /*9b30*/  @!P1 LDGSTS.E.BYPASS.LTC128B.128 [R5+0xd400], desc[UR38][R2.64], !P0 ;  /* 0x0d40000002059fae */ /* 0x0001e4000c101d66 */
.L_x_129:
[----:B0-----:R-:W-:Y:S01]  /*9b40*/  IADD3 R3, R6, 0xb0, RZ ;  /* 0x000000b006037810 */ /* 0x001fe20007ffe0ff */
[----:B------:R-:W-:-:S03]  /*9b50*/  IMAD.MOV.U32 R0, RZ, RZ, 0x1 ;  /* 0x00000001ff007424 */ /* 0x000fc600078e00ff */
[----:B------:R-:W-:Y:S02]  /*9b60*/  ISETP.GE.AND P1, PT, R3, R4, PT ;  /* 0x000000040300720c */ /* 0x000fe40003f26270 */
[----:B------:R-:W-:-:S11]  /*9b70*/  SHF.L.U32 R0, R0, 0x1f, RZ ;  /* 0x0000001f00007819 */ /* 0x000fd600000006ff */
[----:B-1----:R-:W-:Y:S02]  /*9b80*/  @!P1 LEA R2, P2, R16, R14, 0x1 ;  /* 0x0000000e10029211 */ /* 0x002fe400078408ff */
[----:B------:R-:W-:-:S03]  /*9b90*/  @!P1 LEA R5, R22, UR45, 0x1 ;  /* 0x0000002d16059c11 */ /* 0x000fc6000f8e08ff */
[----:B------:R-:W-:-:S05]  /*9ba0*/  @!P1 IMAD.X R3, RZ, RZ, R7, P2 ;  /* 0x000000ffff039224 */ /* 0x000fca00010e0607 */
[----:B------:R-:W-:Y:S01]  /*9bb0*/  @!PT LDS RZ, [RZ] ;  /* 0x00000000fffff984 */ /* 0x000fe20000000800 */
[----:B------:R-:W-:Y:S01]  /*9bc0*/  @!PT LDS RZ, [RZ] ;  /* 0x00000000fffff984 */ /* 0x000fe20000000800 */
[----:B------:R-:W-:Y:S01]  /*9bd0*/  @!PT LDS RZ, [RZ] ;  /* 0x00000000fffff984 */ /* 0x000fe20000000800 */
[----:B------:R0:W-:Y:S01]  /*9be0*/  @!P1 LDGSTS.E.BYPASS.LTC128B.128 [R5+0xdc00], desc[UR38][R2.64], !P0 ;  /* 0x0dc0000002059fae */ /* 0x0001e2000c101d66 */
[----:B------:R-:W-:Y:S01]  /*9bf0*/  NOP ;  /* 0x0000000000007918 */ /* 0x000fe20000000000 */
[----:B------:R-:W-:Y:S02]  /*9c00*/  SYNCS.ARRIVE.TRANS64.RED.A0T1 RZ, [UR45+0x16800], RZ ;  /* 0x016800ffffff79a7 */ /* 0x000fe4000820042d */
[----:B------:R-:W-:Y:S01]  /*9c10*/  ARRIVES.LDGSTSBAR.64.TRANSCNT [UR45+0x16800] ;  /* 0x01680000ff0079b0 */ /* 0x000fe20008000aad */
[----:B------:R-:W-:Y:S01]  /*9c20*/  NOP ;  /* 0x0000000000007918 */ /* 0x000fe20000000000 */
[----:B------:R-:W-:Y:S01]  /*9c30*/  SYNCS.ARRIVE.TRANS64.A1T0 RZ, [UR45+0x16800], RZ ;  /* 0x016800ffffff79a7 */ /* 0x000fe2000810002d */
[----:B------:R-:W1:Y:S02]  /*9c40*/  SYNCS.PHASECHK.TRANS64.TRYWAIT P0, [UR45+0x16820], R0 ;  /* 0x01682000ff0075a7 */ /* 0x000e64000800016d */
[----:B01----:R-:W-:Y:S05]  /*9c50*/  @!P0 BRA `(.L_x_52) ;  /* 0x0000003000ec8947 */ /* 0x003fea0003800000 */
.L_x_130:
[----:B------:R-:W-:Y:S01]  /*9c60*/  UIADD3 UR4, UR49, -0x2, URZ ;  /* 0xfffffffe31047890 */ /* 0x000fe2000fffe03f */
[----:B------:R-:W-:Y:S01]  /*9c70*/  MOV R24, 0x1 ;  /* 0x0000000100187802 */ /* 0x000fe20000000f00 */
[----:B------:R-:W-:Y:S02]  /*9c80*/  IMAD.MOV.U32 R20, RZ, RZ, RZ ;  /* 0x000000ffff147224 */ /* 0x000fe400078e00ff */
[----:B------:R-:W-:-:S06]  /*9c90*/  UISETP.GE.AND UP0, UPT, UR4, UR48, UPT ;  /* 0x000000300400728c */ /* 0x000fcc000bf06270 */
[----:B------:R-:W-:-:S13]  /*9ca0*/  PLOP3.LUT P0, PT, PT, PT, UP0, 0x80, 0x0 ;  /* 0x000000000000781c */ /* 0x000fda0003f0f008 */
[----:B------:R-:W-:Y:S05]  /*9cb0*/  @!P0 BRA `(.L_x_53) ;  /* 0x0000000c00f88947 */ /* 0x000fea0003800000 */
[----:B------:R-:W1:Y:S01]  /*9cc0*/  S2R R2, SR_TID.X ;  /* 0x0000000000027919 */ /* 0x000e620000002100 */
[----:B------:R-:W-:Y:S01]  /*9cd0*/  UIADD3 UR4, UR47, 0x1, URZ ;  /* 0x000000012f047890 */ /* 0x000fe2000fffe03f */
[----:B0-----:R-:W-:Y:S01]  /*9ce0*/  LOP3.LUT R3, RZ, UR44, RZ, 0x33, !PT ;  /* 0x0000002cff037c12 */ /* 0x001fe2000f8e33ff */
[----:B------:R-:W-:Y:S01]  /*9cf0*/  IMAD.SHL.U32 R4, R16, 0x2, RZ ;  /* 0x0000000210047824 */ /* 0x000fe200078e00ff */
[----:B------:R-:W-:Y:S01]  /*9d00*/  BSSY B0, `(.L_x_53) ;  /* 0x00000f9000007945 */ /* 0x000fe20003800000 */
[----:B------:R-:W-:Y:S01]  /*9d10*/  UIMAD UR4, UR4, UR40, URZ ;  /* 0x00000028040472a4 */ /* 0x000fe2000f8e023f */
[----:B------:R-:W-:Y:S01]  /*9d20*/  IMAD.MOV.U32 R21, RZ, RZ, 0x1 ;  /* 0x00000001ff157424 */ /* 0x000fe200078e00ff */
[----:B------:R-:W-:-:S04]  /*9d30*/  MOV R8, RZ ;  /* 0x000000ff00087202 */ /* 0x000fc80000000f00 */
[----:B------:R-:W-:Y:S01]  /*9d40*/  LOP3.LUT R0, RZ, UR4, RZ, 0x33, !PT ;  /* 0x00000004ff007c12 */ /* 0x000fe2000f8e33ff */
[----:B------:R-:W-:Y:S02]  /*9d50*/  ULDC UR4, c[0x0][0x2f4] ;  /* 0x0000bd0000047ab9 */ /* 0x000fe40000000800 */
[----:B------:R-:W-:Y:S02]  /*9d60*/  ISETP.GE.AND P1, PT, R16, UR4, PT ;  /* 0x0000000410007c0c */ /* 0x000fe4000bf26270 */
[----:B------:R-:W-:-:S04]  /*9d70*/  VIMNMX R3, R0, R3, !PT ;  /* 0x0000000300037248 */ /* 0x000fc80007fe0100 */
[----:B------:R-:W-:Y:S02]  /*9d80*/  IADD3 R26, -R3, -0x2, RZ ;  /* 0xfffffffe031a7810 */ /* 0x000fe40007ffe1ff */
[----:B-1----:R-:W-:-:S04]  /*9d90*/  LOP3.LUT R2, R2, 0x7f, RZ, 0xc0, !PT ;  /* 0x0000007f02027812 */ /* 0x002fc800078ec0ff */
[----:B------:R-:W-:-:S04]  /*9da0*/  SHF.R.U32.HI R2, RZ, 0x3, R2 ;  /* 0x00000003ff027819 */ /* 0x000fc80000011602 */
[----:B------:R-:W-:Y:S02]  /*9db0*/  IADD3 R19, R23, R19, R2 ;  /* 0x0000001317137210 */ /* 0x000fe40007ffe002 */
[----:B------:R-:W-:Y:S02]  /*9dc0*/  IADD3 R0, -R2, UR43, RZ ;  /* 0x0000002b02007c10 */ /* 0x000fe4000fffe1ff */
[----:B------:R-:W-:-:S03]  /*9dd0*/  IADD3 R2, R19, -0x180, RZ ;  /* 0xfffffe8013027810 */ /* 0x000fc60007ffe0ff */
[C---:B------:R-:W-:Y:S02]  /*9de0*/  IMAD R4, R3.reuse, 0x80, R0 ;  /* 0x0000008003047824 */ /* 0x040fe400078e0200 */
[----:B------:R-:W-:Y:S02]  /*9df0*/  IMAD R0, R3, -0x80, R2 ;  /* 0xffffff8003007824 */ /* 0x000fe400078e0202 */
[----:B------:R-:W-:-:S07]  /*9e00*/  VIADD R4, R4, 0x100 ;  /* 0x0000010004047836 */ /* 0x000fce0000000000 */
.L_x_66:
[----:B------:R-:W2:Y:S01]  /*9e10*/  LDL R6, [R1] ;  /* 0x0000000001067983 */ /* 0x000ea20000100800 */
[----:B------:R-:W0:Y:S01]  /*9e20*/  LDC R2, c[0x0][0x430] ;  /* 0x00010c00ff027b82 */ /* 0x000e220000000800 */
[----:B------:R-:W-:Y:S01]  /*9e30*/  IMAD.MOV.U32 R9, RZ, RZ, R0 ;  /* 0x000000ffff097224 */ /* 0x000fe200078e0000 */
[----:B------:R-:W-:Y:S01]  /*9e40*/  ULDC.64 UR4, c[0x0][0x428] ;  /* 0x00010a0000047ab9 */ /* 0x000fe20000000a00 */
[----:B0-----:R-:W-:-:S13]  /*9e50*/  ISETP.NE.AND P0, PT, R2, 0x1, PT ;  /* 0x000000010200780c */ /* 0x001fda0003f05270 */
[----:B------:R-:W0:Y:S08]  /*9e60*/  @P0 LDC R3, c[0x0][0x434] ;  /* 0x00010d00ff030b82 */ /* 0x000e300000000800 */
[----:B------:R-:W1:Y:S01]  /*9e70*/  @P0 LDC R5, c[0x0][0x438] ;  /* 0x00010e00ff050b82 */ /* 0x000e620000000800 */
[----:B0-----:R-:W-:-:S05]  /*9e80*/  @P0 IMAD.HI.U32 R2, R0, R3, RZ ;  /* 0x0000000300020227 */ /* 0x001fca00078e00ff */
[----:B-1----:R-:W-:-:S04]  /*9e90*/  @P0 SHF.R.U32.HI R9, RZ, R5, R2 ;  /* 0x00000005ff090219 */ /* 0x002fc80000011602 */
[----:B------:R-:W-:Y:S02]  /*9ea0*/  SHF.R.S32.HI R3, RZ, 0x1f, R9 ;  /* 0x0000001fff037819 */ /* 0x000fe40000011409 */
[----:B------:R-:W-:-:S05]  /*9eb0*/  MOV R2, R9 ;  /* 0x0000000900027202 */ /* 0x000fca0000000f00 */
[----:B------:R-:W-:-:S04]  /*9ec0*/  IMAD.WIDE.U32 R2, R28, UR4, R2 ;  /* 0x000000041c027c25 */ /* 0x000fc8000f8e0002 */
[----:B--2---:R-:W-:-:S04]  /*9ed0*/  IMAD R5, R6, UR4, RZ ;  /* 0x0000000406057c24 */ /* 0x004fc8000f8e02ff */
[----:B------:R-:W-:Y:S01]  /*9ee0*/  IMAD R5, R28, UR5, R5 ;  /* 0x000000051c057c24 */ /* 0x000fe2000f8e0205 */
[----:B------:R-:W-:Y:S02]  /*9ef0*/  ULDC.64 UR4, c[0x0][0x418] ;  /* 0x0001060000047ab9 */ /* 0x000fe40000000a00 */
[----:B------:R-:W-:Y:S01]  /*9f00*/  LEA R6, P0, R2, UR4, 0x2 ;  /* 0x0000000402067c11 */ /* 0x000fe2000f8010ff */
[----:B------:R-:W-:-:S05]  /*9f10*/  IMAD.IADD R3, R5, 0x1, R3 ;  /* 0x0000000105037824 */ /* 0x000fca00078e0203 */
[----:B------:R-:W-:-:S05]  /*9f20*/  LEA.HI.X R7, R2, UR5, R3, 0x2, P0 ;  /* 0x0000000502077c11 */ /* 0x000fca00080f1403 */
[----:B------:R-:W2:Y:S01]  /*9f30*/  LDG.E R5, desc[UR38][R6.64] ;  /* 0x0000002606057981 */ /* 0x000ea2000c1e1900 */
[----:B------:R-:W-:-:S06]  /*9f40*/  ULOP3.LUT UR6, UR41, 0x2, URZ, 0xfc, !UPT ;  /* 0x0000000229067892 */ /* 0x000fcc000f8efc3f */
[----:B------:R-:W-:Y:S01]  /*9f50*/  IMAD.U32 R10, RZ, RZ, UR6 ;  /* 0x00000006ff0a7e24 */ /* 0x000fe2000f8e00ff */
[----:B------:R-:W-:-:S04]  /*9f60*/  IADD3 R20, R8, 0x1, RZ ;  /* 0x0000000108147810 */ /* 0x000fc80007ffe0ff */
[----:B------:R-:W-:Y:S02]  /*9f70*/  ISETP.NE.AND P2, PT, R10, 0x3, PT ;  /* 0x000000030a00780c */ /* 0x000fe40003f45270 */
[----:B------:R-:W-:-:S04]  /*9f80*/  ISETP.NE.AND P0, PT, R20, 0x2, PT ;  /* 0x000000021400780c */ /* 0x000fc80003f05270 */
[----:B------:R-:W-:Y:S02]  /*9f90*/  SEL R24, RZ, 0x1, P0 ;  /* 0x00000001ff187807 */ /* 0x000fe40000000000 */
[----:B------:R-:W-:Y:S02]  /*9fa0*/  SEL R20, R20, RZ, P0 ;  /* 0x000000ff14147207 */ /* 0x000fe40000000000 */
[----:B------:R-:W-:Y:S02]  /*9fb0*/  LOP3.LUT R24, R21, R24, RZ, 0x3c, !PT ;  /* 0x0000001815187212 */ /* 0x000fe400078e3cff */
[----:B--2---:R-:W-:Y:S01]  /*9fc0*/  SHF.R.S32.HI R25, RZ, 0x1f, R5 ;  /* 0x0000001fff197819 */ /* 0x004fe20000011405 */
[----:B------:R-:W-:Y:S06]  /*9fd0*/  @!P2 BRA `(.L_x_54) ;  /* 0x000000000004a947 */ /* 0x000fec0003800000 */
[----:B------:R-:W-:Y:S01]  /*9fe0*/  BPT.TRAP 0x1 ;  /* 0x000000040000795c */ /* 0x000fe20000300000 */
.L_x_54:
[----:B------:R-:W-:Y:S01]  /*9ff0*/  LEA R7, R20, UR45, 0x3 ;  /* 0x0000002d14077c11 */ /* 0x000fe2000f8e18ff */
[----:B------:R-:W-:Y:S01]  /*a000*/  BSSY B1, `(.L_x_55) ;  /* 0x0000004000017945 */ /* 0x000fe20003800000 */
[----:B------:R-:W-:-:S04]  /*a010*/  SHF.L.U32 R2, R24, 0x1f, RZ ;  /* 0x0000001f18027819 */ /* 0x000fc800000006ff */
[----:B------:R-:W0:Y:S02]  /*a020*/  SYNCS.PHASECHK.TRANS64.TRYWAIT P0, [R7+URZ+0x16840], R2 ;  /* 0x01684002070075a7 */ /* 0x000e24000800017f */
[----:B0-----:R-:W-:Y:S05]  /*a030*/  @!P0 BRA `(.L_x_56) ;  /* 0x00000030000c8947 */ /* 0x001fea0003800000 */
.L_x_131:
[----:B------:R-:W-:Y:S05]  /*a040*/  BSYNC B1 ;  /* 0x0000000000017941 */ /* 0x000fea0003800000 */
.L_x_55:
[----:B------:R-:W-:Y:S01]  /*a050*/  ULDC UR4, c[0x0][0x430] ;  /* 0x00010c0000047ab9 */ /* 0x000fe20000000800 */
[----:B------:R-:W-:Y:S01]  /*a060*/  R2UR UR6, R27 ;  /* 0x000000001b0672ca */ /* 0x000fe200000e0000 */
[----:B------:R-:W-:Y:S01]  /*a070*/  UIADD3 UR4, -UR4, URZ, URZ ;  /* 0x0000003f04047290 */ /* 0x000fe2000fffe13f */
[----:B------:R-:W-:-:S05]  /*a080*/  LOP3.LUT P2, RZ, R29, 0x1, RZ, 0xc0, !PT ;  /* 0x000000011dff7812 */ /* 0x000fca000784c0ff */
[----:B------:R-:W-:Y:S01]  /*a090*/  IMAD R6, R9, UR4, R0 ;  /* 0x0000000409067c24 */ /* 0x000fe2000f8e0200 */
[----:B------:R-:W-:-:S04]  /*a0a0*/  ULDC.64 UR4, c[0x0][0x300] ;  /* 0x0000c00000047ab9 */ /* 0x000fc80000000a00 */
[----:B------:R-:W-:-:S05]  /*a0b0*/  SHF.R.S32.HI R23, RZ, 0x1f, R6 ;  /* 0x0000001fff177819 */ /* 0x000fca0000011406 */
[----:B------:R-:W-:-:S04]  /*a0c0*/  IMAD R3, R23, UR4, RZ ;  /* 0x0000000417037c24 */ /* 0x000fc8000f8e02ff */
[C---:B------:R-:W-:Y:S02]  /*a0d0*/  IMAD R9, R6.reuse, UR5, R3 ;  /* 0x0000000506097c24 */ /* 0x040fe4000f8e0203 */
[----:B0-----:R-:W-:Y:S01]  /*a0e0*/  IMAD.WIDE.U32 R2, R6, UR4, RZ ;  /* 0x0000000406027c25 */ /* 0x001fe2000f8e00ff */
[----:B------:R-:W-:-:S03]  /*a0f0*/  ULDC.64 UR4, c[0x0][0x310] ;  /* 0x0000c40000047ab9 */ /* 0x000fc60000000a00 */
[----:B------:R-:W-:Y:S02]  /*a100*/  IMAD.IADD R3, R3, 0x1, R9 ;  /* 0x0000000103037824 */ /* 0x000fe400078e0209 */
[----:B------:R-:W-:Y:S02]  /*a110*/  IMAD R10, R25, UR4, RZ ;  /* 0x00000004190a7c24 */ /* 0x000fe4000f8e02ff */
[----:B------:R-:W-:-:S04]  /*a120*/  IMAD.WIDE.U32 R2, R5, UR4, R2 ;  /* 0x0000000405027c25 */ /* 0x000fc8000f8e0002 */
[----:B------:R-:W-:Y:S01]  /*a130*/  IMAD R9, R5, UR5, R10 ;  /* 0x0000000505097c24 */ /* 0x000fe2000f8e020a */
[----:B------:R-:W-:-:S03]  /*a140*/  ULDC.64 UR4, c[0x0][0x308] ;  /* 0x0000c20000047ab9 */ /* 0x000fc60000000a00 */
[----:B------:R-:W-:Y:S01]  /*a150*/  IMAD.IADD R3, R3, 0x1, R9 ;  /* 0x0000000103037824 */ /* 0x000fe200078e0209 */
[----:B------:R-:W-:Y:S01]  /*a160*/  MOV R9, UR4 ;  /* 0x0000000400097c02 */ /* 0x000fe20008000f00 */
[----:B------:R-:W-:-:S03]  /*a170*/  UIMAD UR4, UR6, UR4, URZ ;  /* 0x00000004060472a4 */ /* 0x000fc6000f8e023f */
[----:B------:R-:W-:Y:S01]  /*a180*/  ULDC.64 UR6, c[0x0][0x2e8] ;  /* 0x0000ba0000067ab9 */ /* 0x000fe20000000a00 */
[----:B------:R-:W-:Y:S02]  /*a190*/  UIMAD UR4, UR42, UR5, UR4 ;  /* 0x000000052a0472a4 */ /* 0x000fe4000f8e0204 */
[----:B------:R-:W-:-:S04]  /*a1a0*/  IMAD.WIDE.U32 R2, R9, UR42, R2 ;  /* 0x0000002a09027c25 */ /* 0x000fc8000f8e0002 */
[----:B------:R-:W-:Y:S01]  /*a1b0*/  IMAD R9, R20, 0x2000, R22 ;  /* 0x0000200014097824 */ /* 0x000fe200078e0216 */
[----:B------:R-:W-:Y:S01]  /*a1c0*/  LEA R10, P0, R2, UR6, 0x1 ;  /* 0x00000006020a7c11 */ /* 0x000fe2000f8008ff */
[----:B------:R-:W-:Y:S01]  /*a1d0*/  VIADD R19, R3, UR4 ;  /* 0x0000000403137c36 */ /* 0x000fe20008000000 */
[----:B------:R-:W-:-:S04]  /*a1e0*/  UMOV UR4, 0xffffffff ;  /* 0xffffffff00047882 */ /* 0x000fc80000000000 */
[----:B------:R-:W-:Y:S01]  /*a1f0*/  LEA.HI.X R19, R2, UR7, R19, 0x1, P0 ;  /* 0x0000000702137c11 */ /* 0x000fe200080f0c13 */
[----:B------:R-:W-:Y:S06]  /*a200*/  BRA.DIV UR4, `(.L_x_57) ;  /* 0x0000002e04ac7947 */ /* 0x000fec000b800000 */
[----:B------:R-:W0:Y:S01]  /*a210*/  SHFL.IDX PT, R2, R10, RZ, 0x181f ;  /* 0x00181fff0a027589 */ /* 0x000e2200000e0000 */
[----:B------:R-:W-:Y:S02]  /*a220*/  SHF.L.U32 R11, R16, 0x1, RZ ;  /* 0x00000001100b7819 */ /* 0x000fe400000006ff */
[----:B------:R-:W-:Y:S01]  /*a230*/  LEA R9, R9, UR45, 0x1 ;  /* 0x0000002d09097c11 */ /* 0x000fe2000f8e08ff */
[----:B------:R-:W1:Y:S04]  /*a240*/  SHFL.IDX PT, R3, R19, RZ, 0x181f ;  /* 0x00181fff13037589 */ /* 0x000e6800000e0000 */
[----:B------:R-:W-:Y:S01]  /*a250*/  SHFL.IDX PT, R14, R10, 0x7, 0x181f ;  /* 0x00f81f000a0e7f89 */ /* 0x000fe200000e0000 */
[----:B0-----:R-:W-:-:S05]  /*a260*/  IADD3 R2, P0, R2, R11, RZ ;  /* 0x0000000b02027210 */ /* 0x001fca0007f1e0ff */
[----:B-1----:R-:W-:-:S05]  /*a270*/  IMAD.X R3, RZ, RZ, R3, P0 ;  /* 0x000000ffff037224 */ /* 0x002fca00000e0603 */
[----:B------:R0:W-:Y:S04]  /*a280*/  LDGSTS.E.BYPASS.LTC128B.128 [R9+0xe400], desc[UR38][R2.64], !P2 ;  /* 0x0e40000002097fae */ /* 0x0001e8000d101d66 */
[----:B0-----:R-:W0:Y:S04]  /*a290*/  SHFL.IDX PT, R2, R10, 0x1, 0x181f ;  /* 0x00381f000a027f89 */ /* 0x001e2800000e0000 */
[----:B------:R-:W1:Y:S01]  /*a2a0*/  SHFL.IDX PT, R3, R19, 0x1, 0x181f ;  /* 0x00381f0013037f89 */ /* 0x000e6200000e0000 */
[----:B0-----:R-:W-:-:S05]  /*a2b0*/  IADD3 R2, P0, R2, R11, RZ ;  /* 0x0000000b02027210 */ /* 0x001fca0007f1e0ff */
[----:B-1----:R-:W-:-:S05]  /*a2c0*/  IMAD.X R3, RZ, RZ, R3, P0 ;  /* 0x000000ffff037224 */ /* 0x002fca00000e0603 */
[----:B------:R0:W-:Y:S04]  /*a2d0*/  LDGSTS.E.BYPASS.LTC128B.128 [R9+0xec00], desc[UR38][R2.64], !P2 ;  /* 0x0ec0000002097fae */ /* 0x0001e8000d101d66 */
[----:B0-----:R-:W0:Y:S04]  /*a2e0*/  SHFL.IDX PT, R2, R10, 0x2, 0x181f ;  /* 0x00581f000a027f89 */ /* 0x001e2800000e0000 */
[----:B------:R-:W1:Y:S01]  /*a2f0*/  SHFL.IDX PT, R3, R19, 0x2, 0x181f ;  /* 0x00581f0013037f89 */ /* 0x000e6200000e0000 */
[----:B0-----:R-:W-:-:S04]  /*a300*/  IADD3 R2, P0, R2, R11, RZ ;  /* 0x0000000b02027210 */ /* 0x001fc80007f1e0ff */
[----:B-1----:R-:W-:-:S05]  /*a310*/  IADD3.X R3, RZ, R3, RZ, P0, !PT ;  /* 0x00000003ff037210 */ /* 0x002fca00007fe4ff */
        /* <DEDUP_REMOVED lines=17> */
[----:B------:R-:W1:Y:S04]  /*a430*/  SHFL.IDX PT, R3, R19, 0x6, 0x181f ;  /* 0x00d81f0013037f89 */ /* 0x000e6800000e0000 */
[----:B------:R-:W2:Y:S01]  /*a440*/  SHFL.IDX PT, R19, R19, 0x7, 0x181f ;  /* 0x00f81f0013137f89 */ /* 0x000ea200000e0000 */
[----:B0-----:R-:W-:-:S05]  /*a450*/  IADD3 R2, P0, R2, R11, RZ ;  /* 0x0000000b02027210 */ /* 0x001fca0007f1e0ff */
[----:B-1----:R-:W-:-:S05]  /*a460*/  IMAD.X R3, RZ, RZ, R3, P0 ;  /* 0x000000ffff037224 */ /* 0x002fca00000e0603 */
[----:B--2---:R0:W-:Y:S03]  /*a470*/  LDGSTS.E.BYPASS.LTC128B.128 [R9+0x11400], desc[UR38][R2.64], !P2 ;  /* 0x1140000002097fae */ /* 0x0041e6000d101d66 */
.L_x_149:
[----:B0-----:R-:W-:-:S05]  /*a480*/  IMAD.SHL.U32 R2, R16, 0x2, RZ ;  /* 0x0000000210027824 */ /* 0x001fca00078e00ff */
[----:B------:R-:W-:-:S04]  /*a490*/  IADD3 R2, P0, R14, R2, RZ ;  /* 0x000000020e027210 */ /* 0x000fc80007f1e0ff */
[----:B------:R-:W-:Y:S02]  /*a4a0*/  IADD3.X R3, RZ, R19, RZ, P0, !PT ;  /* 0x00000013ff037210 */ /* 0x000fe400007fe4ff */
[----:B------:R-:W-:-:S03]  /*a4b0*/  PLOP3.LUT P0, PT, PT, PT, PT, 0x80, 0x0 ;  /* 0x000000000000781c */ /* 0x000fc60003f0f070 */
[----:B------:R-:W-:Y:S01]  /*a4c0*/  @!PT LDS RZ, [RZ] ;  /* 0x00000000fffff984 */ /* 0x000fe20000000800 */
[----:B------:R-:W-:Y:S01]  /*a4d0*/  @!PT LDS RZ, [RZ] ;  /* 0x00000000fffff984 */ /* 0x000fe20000000800 */
[----:B------:R-:W-:Y:S01]  /*a4e0*/  @!PT LDS RZ, [RZ] ;  /* 0x00000000fffff984 */ /* 0x000fe20000000800 */
[----:B------:R0:W-:Y:S01]  /*a4f0*/  LDGSTS.E.BYPASS.LTC128B.128 [R9+0x11c00], desc[UR38][R2.64], !P2 ;  /* 0x11c0000002097fae */ /* 0x0001e2000d101d66 */
[----:B------:R-:W-:-:S09]  /*a500*/  NOP ;  /* 0x0000000000007918 */ /* 0x000fd20000000000 */
.L_x_58:
[----:B------:R-:W-:Y:S02]  /*a510*/  PLOP3.LUT P2, PT, P2, P0, PT, 0xa2, 0x0 ;  /* 0x000000000000781c */ /* 0x000fe40001741472 */
[----:B------:R-:W-:-:S08]  /*a520*/  @P0 R2UR P2, UR4, R7 ;  /* 0x00000000070402ca */ /* 0x000fd00000040000 */
[----:B------:R-:W-:-:S05]  /*a530*/  @P0 PLOP3.LUT P0, PT, P2, PT, PT, 0x80, 0x0 ;  /* 0x000000000000081c */ /* 0x000fca000170f070 */
[----:B------:R-:W-:Y:S01]  /*a540*/  @!P2 SYNCS.ARRIVE.TRANS64.RED.A0T1 RZ, [UR4+0x16830], RZ ;  /* 0x016830ffffffa9a7 */ /* 0x000fe20008200404 */
[----:B------:R-:W-:Y:S07]  /*a550*/  @!P2 ARRIVES.LDGSTSBAR.64.TRANSCNT [UR4+0x16830] ;  /* 0x01683000ff00a9b0 */ /* 0x000fee0008000a84 */
[----:B------:R-:W-:Y:S05]  /*a560*/  @P0 BRA.U.ANY `(.L_x_58) ;  /* 0xfffffffd00e80947 */ /* 0x000fea000393ffff */
[----:B------:R-:W-:Y:S01]  /*a570*/  NOP ;  /* 0x0000000000007918 */ /* 0x000fe20000000000 */
[----:B------:R-:W-:-:S06]  /*a580*/  ULOP3.LUT UR5, UR41, 0x2, URZ, 0xfc, !UPT ;  /* 0x0000000229057892 */ /* 0x000fcc000f8efc3f */
[----:B0-----:R-:W-:-:S05]  /*a590*/  IMAD.U32 R2, RZ, RZ, UR5 ;  /* 0x00000005ff027e24 */ /* 0x001fca000f8e00ff */
[----:B------:R-:W-:-:S13]  /*a5a0*/  ISETP.NE.AND P3, PT, R2, 0x3, PT ;  /* 0x000000030200780c */ /* 0x000fda0003f65270 */
[----:B------:R-:W-:Y:S05]  /*a5b0*/  @!P3 BRA `(.L_x_59) ;  /* 0x000000000004b947 */ /* 0x000fea0003800000 */
[----:B------:R-:W-:Y:S01]  /*a5c0*/  BPT.TRAP 0x1 ;  /* 0x000000040000795c */ /* 0x000fe20000300000 */
.L_x_59:
[----:B------:R0:W-:Y:S01]  /*a5d0*/  SYNCS.ARRIVE.TRANS64.A1T0 RZ, [R7+URZ+0x16830], RZ ;  /* 0x016830ff07ff79a7 */ /* 0x0001e2000810003f */
[----:B------:R-:W-:Y:S05]  /*a5e0*/  @!P3 BRA `(.L_x_60) ;  /* 0x000000000004b947 */ /* 0x000fea0003800000 */
[----:B------:R-:W-:Y:S01]  /*a5f0*/  BPT.TRAP 0x1 ;  /* 0x000000040000795c */ /* 0x000fe20000300000 */
.L_x_60:
[----:B------:R-:W-:Y:S01]  /*a600*/  SHF.L.U32 R2, R21, 0x1f, RZ ;  /* 0x0000001f15027819 */ /* 0x000fe200000006ff */
[----:B------:R-:W-:Y:S01]  /*a610*/  BSSY B1, `(.L_x_61) ;  /* 0x0000004000017945 */ /* 0x000fe20003800000 */
[----:B0-----:R-:W-:-:S04]  /*a620*/  LEA R7, R8, UR45, 0x3 ;  /* 0x0000002d08077c11 */ /* 0x001fc8000f8e18ff */
[----:B------:R-:W0:Y:S02]  /*a630*/  SYNCS.PHASECHK.TRANS64.TRYWAIT P0, [R7+URZ+0x16860], R2 ;  /* 0x01686002070075a7 */ /* 0x000e24000800017f */
[----:B0-----:R-:W-:Y:S05]  /*a640*/  @!P0 BRA `(.L_x_62) ;  /* 0x0000003000fc8947 */ /* 0x001fea0003800000 */
.L_x_150:
[----:B------:R-:W-:Y:S05]  /*a650*/  BSYNC B1 ;  /* 0x0000000000017941 */ /* 0x000fea0003800000 */
.L_x_61:
[----:B------:R-:W-:Y:S01]  /*a660*/  UMOV UR4, 0xffffffff ;  /* 0xffffffff00047882 */ /* 0x000fe20000000000 */
[----:B------:R-:W-:Y:S01]  /*a670*/  IMAD R8, R8, 0x2000, R22 ;  /* 0x0000200008087824 */ /* 0x000fe200078e0216 */
[----:B------:R-:W-:Y:S01]  /*a680*/  SHF.L.U32 R19, R16, 0x1, RZ ;  /* 0x0000000110137819 */ /* 0x000fe200000006ff */
[----:B------:R-:W-:Y:S06]  /*a690*/  BRA.DIV UR4, `(.L_x_63) ;  /* 0x0000003204fc7947 */ /* 0x000fec000b800000 */
[----:B------:R-:W0:Y:S01]  /*a6a0*/  SHFL.IDX PT, R14, R17, RZ, 0x181f ;  /* 0x00181fff110e7589 */ /* 0x000e2200000e0000 */
[----:B------:R-:W-:Y:S02]  /*a6b0*/  ISETP.LT.OR P0, PT, R4, 0x1, P1 ;  /* 0x000000010400780c */ /* 0x000fe40000f01670 */
[----:B------:R-:W-:Y:S01]  /*a6c0*/  LEA R8, R8, UR45, 0x1 ;  /* 0x0000002d08087c11 */ /* 0x000fe2000f8e08ff */
[----:B------:R-:W1:Y:S04]  /*a6d0*/  SHFL.IDX PT, R3, R18, RZ, 0x181f ;  /* 0x00181fff12037589 */ /* 0x000e6800000e0000 */
[----:B------:R-:W2:Y:S04]  /*a6e0*/  SHFL.IDX PT, R11, R17, 0x1, 0x181f ;  /* 0x00381f00110b7f89 */ /* 0x000ea800000e0000 */
[----:B------:R-:W3:Y:S04]  /*a6f0*/  SHFL.IDX PT, R9, R18, 0x1, 0x181f ;  /* 0x00381f0012097f89 */ /* 0x000ee800000e0000 */
[----:B------:R-:W4:Y:S04]  /*a700*/  SHFL.IDX PT, R12, R17, 0x2, 0x181f ;  /* 0x00581f00110c7f89 */ /* 0x000f2800000e0000 */
[----:B------:R-:W5:Y:S01]  /*a710*/  SHFL.IDX PT, R10, R18, 0x2, 0x181f ;  /* 0x00581f00120a7f89 */ /* 0x000f6200000e0000 */
[----:B0-----:R-:W-:-:S03]  /*a720*/  IADD3 R2, P2, R14, R19, RZ ;  /* 0x000000130e027210 */ /* 0x001fc60007f5e0ff */
[----:B------:R-:W-:Y:S02]  /*a730*/  SHFL.IDX PT, R14, R17, 0x7, 0x181f ;  /* 0x00f81f00110e7f89 */ /* 0x000fe400000e0000 */
[----:B-1----:R-:W-:-:S05]  /*a740*/  IMAD.X R3, RZ, RZ, R3, P2 ;  /* 0x000000ffff037224 */ /* 0x002fca00010e0603 */
[----:B------:R2:W-:Y:S01]  /*a750*/  LDGSTS.E.BYPASS.LTC128B.128 [R8+0x400], desc[UR38][R2.64], !P0 ;  /* 0x0040000002087fae */ /* 0x0005e2000c101d66 */
[C---:B------:R-:W-:Y:S02]  /*a760*/  ISETP.LT.OR P0, PT, R4.reuse, 0x11, P1 ;  /* 0x000000110400780c */ /* 0x040fe40000f01670 */
[----:B--2---:R-:W-:Y:S02]  /*a770*/  IADD3 R2, P2, R11, R19, RZ ;  /* 0x000000130b027210 */ /* 0x004fe40007f5e0ff */
[----:B------:R-:W0:Y:S03]  /*a780*/  SHFL.IDX PT, R11, R17, 0x3, 0x181f ;  /* 0x00781f00110b7f89 */ /* 0x000e2600000e0000 */
[----:B---3--:R-:W-:Y:S02]  /*a790*/  IMAD.X R3, RZ, RZ, R9, P2 ;  /* 0x000000ffff037224 */ /* 0x008fe400010e0609 */
[----:B------:R-:W1:Y:S04]  /*a7a0*/  SHFL.IDX PT, R9, R18, 0x3, 0x181f ;  /* 0x00781f0012097f89 */ /* 0x000e6800000e0000 */
[----:B------:R4:W-:Y:S01]  /*a7b0*/  LDGSTS.E.BYPASS.LTC128B.128 [R8+0xc00], desc[UR38][R2.64], !P0 ;  /* 0x00c0000002087fae */ /* 0x0009e2000c101d66 */
[----:B------:R-:W-:-:S02]  /*a7c0*/  ISETP.LT.OR P0, PT, R4, 0x21, P1 ;  /* 0x000000210400780c */ /* 0x000fc40000f01670 */
[----:B----4-:R-:W-:Y:S02]  /*a7d0*/  IADD3 R2, P2, R12, R19, RZ ;  /* 0x000000130c027210 */ /* 0x010fe40007f5e0ff */
[----:B------:R-:W2:Y:S02]  /*a7e0*/  SHFL.IDX PT, R12, R17, 0x4, 0x181f ;  /* 0x00981f00110c7f89 */ /* 0x000ea400000e0000 */
[----:B-----5:R-:W-:Y:S02]  /*a7f0*/  IADD3.X R3, RZ, R10, RZ, P2, !PT ;  /* 0x0000000aff037210 */ /* 0x020fe400017fe4ff */
[----:B------:R-:W3:Y:S05]  /*a800*/  SHFL.IDX PT, R10, R18, 0x4, 0x181f ;  /* 0x00981f00120a7f89 */ /* 0x000eea00000e0000 */
[----:B------:R0:W-:Y:S01]  /*a810*/  LDGSTS.E.BYPASS.LTC128B.128 [R8+0x1400], desc[UR38][R2.64], !P0 ;  /* 0x0140000002087fae */ /* 0x0001e2000c101d66 */
[----:B------:R-:W-:-:S02]  /*a820*/  ISETP.LT.OR P0, PT, R4, 0x31, P1 ;  /* 0x000000310400780c */ /* 0x000fc40000f01670 */
[----:B0-----:R-:W-:Y:S02]  /*a830*/  IADD3 R2, P2, R11, R19, RZ ;  /* 0x000000130b027210 */ /* 0x001fe40007f5e0ff */
[----:B------:R-:W0:Y:S03]  /*a840*/  SHFL.IDX PT, R11, R17, 0x5, 0x181f ;  /* 0x00b81f00110b7f89 */ /* 0x000e2600000e0000 */
[----:B-1----:R-:W-:Y:S02]  /*a850*/  IMAD.X R3, RZ, RZ, R9, P2 ;  /* 0x000000ffff037224 */ /* 0x002fe400010e0609 */
[----:B------:R-:W1:Y:S04]  /*a860*/  SHFL.IDX PT, R9, R18, 0x5, 0x181f ;  /* 0x00b81f0012097f89 */ /* 0x000e6800000e0000 */
[----:B------:R2:W-:Y:S01]  /*a870*/  LDGSTS.E.BYPASS.LTC128B.128 [R8+0x1c00], desc[UR38][R2.64], !P0 ;  /* 0x01c0000002087fae */ /* 0x0005e2000c101d66 */
[----:B------:R-:W-:-:S02]  /*a880*/  ISETP.LT.OR P0, PT, R4, 0x41, P1 ;  /* 0x000000410400780c */ /* 0x000fc40000f01670 */
[----:B--2---:R-:W-:Y:S02]  /*a890*/  IADD3 R2, P2, R12, R19, RZ ;  /* 0x000000130c027210 */ /* 0x004fe40007f5e0ff */
[----:B------:R-:W2:Y:S03]  /*a8a0*/  SHFL.IDX PT, R12, R17, 0x6, 0x181f ;  /* 0x00d81f00110c7f89 */ /* 0x000ea600000e0000 */
[----:B---3--:R-:W-:Y:S02]  /*a8b0*/  IMAD.X R3, RZ, RZ, R10, P2 ;  /* 0x000000ffff037224 */ /* 0x008fe400010e060a */
[----:B------:R-:W3:Y:S04]  /*a8c0*/  SHFL.IDX PT, R10, R18, 0x6, 0x181f ;  /* 0x00d81f00120a7f89 */ /* 0x000ee800000e0000 */
[----:B------:R0:W-:Y:S01]  /*a8d0*/  LDGSTS.E.BYPASS.LTC128B.128 [R8+0x2400], desc[UR38][R2.64], !P0 ;  /* 0x0240000002087fae */ /* 0x0001e2000c101d66 */
[----:B------:R-:W-:-:S03]  /*a8e0*/  ISETP.LT.OR P0, PT, R4, 0x51, P1 ;  /* 0x000000510400780c */ /* 0x000fc60000f01670 */
[----:B------:R-:W4:Y:S01]  /*a8f0*/  SHFL.IDX PT, R18, R18, 0x7, 0x181f ;  /* 0x00f81f0012127f89 */ /* 0x000f2200000e0000 */
[----:B0-----:R-:W-:-:S04]  /*a900*/  IADD3 R2, P2, R11, R19, RZ ;  /* 0x000000130b027210 */ /* 0x001fc80007f5e0ff */
[----:B-1----:R-:W-:-:S05]  /*a910*/  IADD3.X R3, RZ, R9, RZ, P2, !PT ;  /* 0x00000009ff037210 */ /* 0x002fca00017fe4ff */
[----:B------:R2:W-:Y:S01]  /*a920*/  LDGSTS.E.BYPASS.LTC128B.128 [R8+0x2c00], desc[UR38][R2.64], !P0 ;  /* 0x02c0000002087fae */ /* 0x0005e2000c101d66 */
[----:B------:R-:W-:Y:S02]  /*a930*/  ISETP.LT.OR P0, PT, R4, 0x61, P1 ;  /* 0x000000610400780c */ /* 0x000fe40000f01670 */
[----:B--2---:R-:W-:-:S05]  /*a940*/  IADD3 R2, P2, R12, R19, RZ ;  /* 0x000000130c027210 */ /* 0x004fca0007f5e0ff */
[----:B---3--:R-:W-:-:S06]  /*a950*/  IMAD.X R3, RZ, RZ, R10, P2 ;  /* 0x000000ffff037224 */ /* 0x008fcc00010e060a */
[----:B----4-:R0:W-:Y:S02]  /*a960*/  LDGSTS.E.BYPASS.LTC128B.128 [R8+0x3400], desc[UR38][R2.64], !P0 ;  /* 0x0340000002087fae */ /* 0x0101e4000c101d66 */
.L_x_168:
[----:B------:R-:W-:Y:S01]  /*a970*/  ISETP.LT.OR P0, PT, R4, 0x71, P1 ;  /* 0x000000710400780c */ /* 0x000fe20000f01670 */
[----:B------:R-:W-:Y:S01]  /*a980*/  ULDC.64 UR4, c[0x0][0x328] ;  /* 0x0000ca0000047ab9 */ /* 0x000fe20000000a00 */
[----:B0-----:R-:W-:Y:S01]  /*a990*/  IADD3 R2, P2, R14, R19, RZ ;  /* 0x000000130e027210 */ /* 0x001fe20007f5e0ff */
[----:B------:R-:W-:-:S04]  /*a9a0*/  IMAD R23, R23, UR4, RZ ;  /* 0x0000000417177c24 */ /* 0x000fc8000f8e02ff */
[----:B------:R-:W-:Y:S02]  /*a9b0*/  IMAD.X R3, RZ, RZ, R18, P2 ;  /* 0x000000ffff037224 */ /* 0x000fe400010e0612 */
[----:B------:R-:W-:-:S04]  /*a9c0*/  IMAD R23, R6, UR5, R23 ;  /* 0x0000000506177c24 */ /* 0x000fc8000f8e0217 */
[----:B------:R-:W-:Y:S01]  /*a9d0*/  @!PT LDS RZ, [RZ] ;  /* 0x00000000fffff984 */ /* 0x000fe20000000800 */
[----:B------:R-:W-:Y:S01]  /*a9e0*/  @!PT LDS RZ, [RZ] ;  /* 0x00000000fffff984 */ /* 0x000fe20000000800 */
[----:B------:R-:W-:Y:S01]  /*a9f0*/  @!PT LDS RZ, [RZ] ;  /* 0x00000000fffff984 */ /* 0x000fe20000000800 */
[----:B------:R0:W-:Y:S01]  /*aa00*/  LDGSTS.E.BYPASS.LTC128B.128 [R8+0x3c00], desc[UR38][R2.64], !P0 ;  /* 0x03c0000002087fae */ /* 0x0001e2000c101d66 */
[----:B------:R-:W-:Y:S01]  /*aa10*/  PLOP3.LUT P0, PT, PT, PT, PT, 0x80, 0x0 ;  /* 0x000000000000781c */ /* 0x000fe20003f0f070 */
[----:B------:R-:W-:Y:S01]  /*aa20*/  NOP ;  /* 0x0000000000007918 */ /* 0x000fe20000000000 */
[----:B0-----:R-:W-:Y:S01]  /*aa30*/  IMAD.WIDE.U32 R2, R6, UR4, RZ ;  /* 0x0000000406027c25 */ /* 0x001fe2000f8e00ff */
[----:B------:R-:W-:-:S03]  /*aa40*/  ULDC.64 UR4, c[0x0][0x338] ;  /* 0x0000ce0000047ab9 */ /* 0x000fc60000000a00 */
[----:B------:R-:W-:Y:S01]  /*aa50*/  IMAD R6, R25, UR4, RZ ;  /* 0x0000000419067c24 */ /* 0x000fe2000f8e02ff */
[----:B------:R-:W-:-:S03]  /*aa60*/  IADD3 R3, R3, R23, RZ ;  /* 0x0000001703037210 */ /* 0x000fc60007ffe0ff */
[C---:B------:R-:W-:Y:S02]  /*aa70*/  IMAD R9, R5.reuse, UR5, R6 ;  /* 0x0000000505097c24 */ /* 0x040fe4000f8e0206 */
[----:B------:R-:W-:-:S04]  /*aa80*/  IMAD.WIDE.U32 R2, R5, UR4, R2 ;  /* 0x0000000405027c25 */ /* 0x000fc8000f8e0002 */
[----:B------:R-:W-:-:S07]  /*aa90*/  IMAD.IADD R19, R3, 0x1, R9 ;  /* 0x0000000103137824 */ /* 0x000fce00078e0209 */
.L_x_64:
        /* <DEDUP_REMOVED lines=8> */
[----:B------:R-:W-:-:S05]  /*ab20*/  IMAD.U32 R5, RZ, RZ, UR5 ;  /* 0x00000005ff057e24 */ /* 0x000fca000f8e00ff */
[----:B------:R-:W-:-:S13]  /*ab30*/  ISETP.NE.AND P3, PT, R5, 0x3, PT ;  /* 0x000000030500780c */ /* 0x000fda0003f65270 */
[----:B------:R-:W-:Y:S05]  /*ab40*/  @!P3 BRA `(.L_x_65) ;  /* 0x000000000004b947 */ /* 0x000fea0003800000 */
[----:B------:R-:W-:Y:S01]  /*ab50*/  BPT.TRAP 0x1 ;  /* 0x000000040000795c */ /* 0x000fe20000300000 */
.L_x_65:
[----:B------:R-:W-:Y:S01]  /*ab60*/  R2UR UR4, R27 ;  /* 0x000000001b0472ca */ /* 0x000fe200000e0000 */
[----:B------:R-:W-:Y:S01]  /*ab70*/  VIADD R26, R26, 0xffffffff ;  /* 0xffffffff1a1a7836 */ /* 0x000fe20000000000 */
[----:B------:R-:W-:Y:S01]  /*ab80*/  ULDC.64 UR6, c[0x0][0x330] ;  /* 0x0000cc0000067ab9 */ /* 0x000fe20000000a00 */
[----:B------:R-:W-:Y:S01]  /*ab90*/  IMAD.MOV.U32 R18, RZ, RZ, R2 ;  /* 0x000000ffff127224 */ /* 0x000fe200078e0002 */
[----:B------:R-:W-:Y:S01]  /*aba0*/  MOV R3, UR6 ;  /* 0x0000000600037c02 */ /* 0x000fe20008000f00 */
[----:B------:R0:W-:Y:S01]  /*abb0*/  SYNCS.ARRIVE.TRANS64.A1T0 RZ, [R7+URZ+0x16850], RZ ;  /* 0x016850ff07ff79a7 */ /* 0x0001e2000810003f */
[----:B------:R-:W-:Y:S01]  /*abc0*/  ISETP.GT.AND P0, PT, R26, UR48, PT ;  /* 0x000000301a007c0c */ /* 0x000fe2000bf04270 */
[----:B------:R-:W-:Y:S01]  /*abd0*/  VIADD R4, R4, 0x80 ;  /* 0x0000008004047836 */ /* 0x000fe20000000000 */
[----:B------:R-:W-:Y:S01]  /*abe0*/  MOV R8, R20 ;  /* 0x0000001400087202 */ /* 0x000fe20000000f00 */
[----:B------:R-:W-:-:S04]  /*abf0*/  IMAD.WIDE.U32 R18, R3, UR42, R18 ;  /* 0x0000002a03127c25 */ /* 0x000fc8000f8e0012 */
[----:B------:R-:W-:Y:S01]  /*ac00*/  UIMAD UR4, UR4, UR6, URZ ;  /* 0x00000006040472a4 */ /* 0x000fe2000f8e023f */
[----:B------:R-:W-:Y:S02]  /*ac10*/  VIADD R0, R0, 0xffffff80 ;  /* 0xffffff8000007836 */ /* 0x000fe40000000000 */
[----:B------:R-:W-:Y:S01]  /*ac20*/  IMAD.MOV.U32 R21, RZ, RZ, R24 ;  /* 0x000000ffff157224 */ /* 0x000fe200078e0018 */
[----:B------:R-:W-:-:S03]  /*ac30*/  UIMAD UR4, UR42, UR7, UR4 ;  /* 0x000000072a0472a4 */ /* 0x000fc6000f8e0204 */
[----:B------:R-:W-:Y:S02]  /*ac40*/  ULDC.64 UR6, c[0x0][0x318] ;  /* 0x0000c60000067ab9 */ /* 0x000fe40000000a00 */
[----:B------:R-:W-:Y:S02]  /*ac50*/  LEA R17, P2, R18, UR6, 0x1 ;  /* 0x0000000612117c11 */ /* 0x000fe4000f8408ff */
[----:B------:R-:W-:-:S04]  /*ac60*/  IADD3 R3, R19, UR4, RZ ;  /* 0x0000000413037c10 */ /* 0x000fc8000fffe0ff */
[----:B------:R-:W-:Y:S01]  /*ac70*/  LEA.HI.X R18, R18, UR7, R3, 0x1, P2 ;  /* 0x0000000712127c11 */ /* 0x000fe200090f0c03 */
[----:B0-----:R-:W-:Y:S06]  /*ac80*/  @P0 BRA `(.L_x_66) ;  /* 0xfffffff000600947 */ /* 0x001fec000383ffff */
[----:B------:R-:W-:Y:S05]  /*ac90*/  BSYNC B0 ;  /* 0x0000000000007941 */ /* 0x000fea0003800000 */
.L_x_53:
[----:B------:R-:W-:-:S06]  /*aca0*/  ULOP3.LUT UR4, UR41, 0x2, URZ, 0xfc, !UPT ;  /* 0x0000000229047892 */ /* 0x000fcc000f8efc3f */
[----:B0-----:R-:W-:-:S05]  /*acb0*/  IMAD.U32 R0, RZ, RZ, UR4 ;  /* 0x00000004ff007e24 */ /* 0x001fca000f8e00ff */
[----:B------:R-:W-:-:S13]  /*acc0*/  ISETP.NE.AND P0, PT, R0, 0x3, PT ;  /* 0x000000030000780c */ /* 0x000fda0003f05270 */
[----:B------:R-:W-:Y:S05]  /*acd0*/  @!P0 BRA `(.L_x_67) ;  /* 0x0000000000048947 */ /* 0x000fea0003800000 */
[----:B------:R-:W-:Y:S01]  /*ace0*/  BPT.TRAP 0x1 ;  /* 0x000000040000795c */ /* 0x000fe20000300000 */
.L_x_67:
[----:B------:R-:W-:Y:S01]  /*acf0*/  LEA R0, R20, UR45, 0x3 ;  /* 0x0000002d14007c11 */ /* 0x000fe2000f8e18ff */
[----:B------:R-:W0:Y:S01]  /*ad00*/  S2R R2, SR_TID.X ;  /* 0x0000000000027919 */ /* 0x000e220000002100 */
[----:B------:R-:W-:Y:S01]  /*ad10*/  SHF.L.U32 R3, R24, 0x1f, RZ ;  /* 0x0000001f18037819 */ /* 0x000fe200000006ff */
[----:B------:R-:W-:Y:S01]  /*ad20*/  BSSY B0, `(.L_x_68) ;  /* 0x0000009000007945 */ /* 0x000fe20003800000 */
[----:B------:R-:W-:Y:S01]  /*ad30*/  MOV R5, 0xffffff80 ;  /* 0xffffff8000057802 */ /* 0x000fe20000000f00 */
[----:B------:R-:W-:Y:S01]  /*ad40*/  IMAD R4, R20, 0x2000, R22 ;  /* 0x0000200014047824 */ /* 0x000fe200078e0216 */
[----:B------:R-:W1:Y:S03]  /*ad50*/  SYNCS.PHASECHK.TRANS64.TRYWAIT P0, [R0+URZ+0x16860], R3 ;  /* 0x01686003000075a7 */ /* 0x000e66000800017f */
[----:B------:R-:W-:Y:S01]  /*ad60*/  IMAD R5, R26, R5, UR43 ;  /* 0x0000002b1a057e24 */ /* 0x000fe2000f8e0205 */
[----:B0-----:R-:W-:-:S04]  /*ad70*/  LOP3.LUT R2, R2, 0x7f, RZ, 0xc0, !PT ;  /* 0x0000007f02027812 */ /* 0x001fc800078ec0ff */
[----:B------:R-:W-:-:S05]  /*ad80*/  SHF.R.U32.HI R2, RZ, 0x3, R2 ;  /* 0x00000003ff027819 */ /* 0x000fca0000011602 */
[----:B------:R-:W-:Y:S01]  /*ad90*/  IMAD.IADD R5, R5, 0x1, -R2 ;  /* 0x0000000105057824 */ /* 0x000fe200078e0a02 */
[----:B-1----:R-:W-:Y:S06]  /*ada0*/  @!P0 BRA `(.L_x_69) ;  /* 0x0000003400848947 */ /* 0x002fec0003800000 */
.L_x_169:
[----:B------:R-:W-:Y:S05]  /*adb0*/  BSYNC B0 ;  /* 0x0000000000007941 */ /* 0x000fea0003800000 */
.L_x_68:
[----:B------:R-:W-:Y:S02]  /*adc0*/  ULDC UR4, c[0x0][0x2f4] ;  /* 0x0000bd0000047ab9 */ /* 0x000fe40000000800 */
[----:B------:R-:W-:Y:S01]  /*add0*/  ISETP.GE.AND P0, PT, R16, UR4, PT ;  /* 0x0000000410007c0c */ /* 0x000fe2000bf06270 */
[----:B------:R-:W-:-:S03]  /*ade0*/  UMOV UR4, 0xffffffff ;  /* 0xffffffff00047882 */ /* 0x000fc60000000000 */
[----:B------:R-:W-:Y:S09]  /*adf0*/  BRA.DIV UR4, `(.L_x_70) ;  /* 0x0000003604847947 */ /* 0x000ff2000b800000 */
[----:B------:R-:W1:Y:S01]  /*ae00*/  SHFL.IDX PT, R14, R17, RZ, 0x181f ;  /* 0x00181fff110e7589 */ /* 0x000e6200000e0000 */
[----:B------:R-:W-:Y:S02]  /*ae10*/  SHF.L.U32 R16, R16, 0x1, RZ ;  /* 0x0000000110107819 */ /* 0x000fe400000006ff */
[C---:B------:R-:W-:Y:S01]  /*ae20*/  ISETP.LT.OR P3, PT, R5.reuse, 0x1, P0 ;  /* 0x000000010500780c */ /* 0x040fe20000761670 */
[----:B------:R-:W2:Y:S01]  /*ae30*/  SHFL.IDX PT, R9, R17, 0x1, 0x181f ;  /* 0x00381f0011097f89 */ /* 0x000ea200000e0000 */
[C---:B------:R-:W-:Y:S02]  /*ae40*/  ISETP.LT.OR P2, PT, R5.reuse, 0x11, P0 ;  /* 0x000000110500780c */ /* 0x040fe40000741670 */
[----:B------:R-:W-:Y:S01]  /*ae50*/  ISETP.LT.OR P1, PT, R5, 0x21, P0 ;  /* 0x000000210500780c */ /* 0x000fe20000721670 */
[----:B0-----:R-:W0:Y:S01]  /*ae60*/  SHFL.IDX PT, R3, R18, RZ, 0x181f ;  /* 0x00181fff12037589 */ /* 0x001e2200000e0000 */
[----:B------:R-:W-:-:S03]  /*ae70*/  LEA R4, R4, UR45, 0x1 ;  /* 0x0000002d04047c11 */ /* 0x000fc6000f8e08ff */
[----:B------:R-:W3:Y:S04]  /*ae80*/  SHFL.IDX PT, R21, R17, 0x2, 0x181f ;  /* 0x00581f0011157f89 */ /* 0x000ee800000e0000 */
[----:B------:R-:W4:Y:S04]  /*ae90*/  SHFL.IDX PT, R7, R18, 0x1, 0x181f ;  /* 0x00381f0012077f89 */ /* 0x000f2800000e0000 */
[----:B------:R-:W5:Y:S01]  /*aea0*/  SHFL.IDX PT, R19, R18, 0x2, 0x181f ;  /* 0x00581f0012137f89 */ /* 0x000f6200000e0000 */
[----:B-1----:R-:W-:-:S03]  /*aeb0*/  IADD3 R8, P5, R14, R16, RZ ;  /* 0x000000100e087210 */ /* 0x002fc60007fbe0ff */
[----:B------:R-:W-:Y:S01]  /*aec0*/  SHFL.IDX PT, R10, R18, 0x3, 0x181f ;  /* 0x00781f00120a7f89 */ /* 0x000fe200000e0000 */
[----:B--2---:R-:W-:-:S03]  /*aed0*/  IADD3 R6, P4, R9, R16, RZ ;  /* 0x0000001009067210 */ /* 0x004fc60007f9e0ff */
[----:B------:R-:W-:Y:S01]  /*aee0*/  SHFL.IDX PT, R14, R17, 0x3, 0x181f ;  /* 0x00781f00110e7f89 */ /* 0x000fe200000e0000 */
[----:B0-----:R-:W-:-:S03]  /*aef0*/  IMAD.X R9, RZ, RZ, R3, P5 ;  /* 0x000000ffff097224 */ /* 0x001fc600028e0603 */
[----:B------:R-:W0:Y:S01]  /*af00*/  SHFL.IDX PT, R23, R17, 0x4, 0x181f ;  /* 0x00981f0011177f89 */ /* 0x000e2200000e0000 */
[----:B---3--:R-:W-:-:S03]  /*af10*/  IADD3 R2, P5, R21, R16, RZ ;  /* 0x0000001015027210 */ /* 0x008fc60007fbe0ff */
[----:B------:R-:W1:Y:S01]  /*af20*/  SHFL.IDX PT, R22, R18, 0x4, 0x181f ;  /* 0x00981f0012167f89 */ /* 0x000e6200000e0000 */
[----:B----4-:R-:W-:-:S03]  /*af30*/  IMAD.X R7, RZ, RZ, R7, P4 ;  /* 0x000000ffff077224 */ /* 0x010fc600020e0607 */
[----:B------:R-:W2:Y:S01]  /*af40*/  SHFL.IDX PT, R25, R17, 0x5, 0x181f ;  /* 0x00b81f0011197f89 */ /* 0x000ea200000e0000 */
[----:B-----5:R-:W-:-:S03]  /*af50*/  IADD3.X R3, RZ, R19, RZ, P5, !PT ;  /* 0x00000013ff037210 */ /* 0x020fc60002ffe4ff */
[----:B------:R-:W-:Y:S04]  /*af60*/  SHFL.IDX PT, R27, R17, 0x6, 0x181f ;  /* 0x00d81f00111b7f89 */ /* 0x000fe800000e0000 */
[----:B------:R0:W-:Y:S01]  /*af70*/  LDGSTS.E.BYPASS.LTC128B.128 [R4+0x400], desc[UR38][R8.64], !P3 ;  /* 0x0040000008047fae */ /* 0x0001e2000d901d66 */
[----:B------:R-:W-:-:S03]  /*af80*/  ISETP.LT.OR P3, PT, R5, 0x41, P0 ;  /* 0x000000410500780c */ /* 0x000fc60000761670 */
[----:B------:R-:W3:Y:S04]  /*af90*/  SHFL.IDX PT, R19, R18, 0x5, 0x181f ;  /* 0x00b81f0012137f89 */ /* 0x000ee800000e0000 */
[----:B------:R2:W-:Y:S04]  /*afa0*/  LDGSTS.E.BYPASS.LTC128B.128 [R4+0xc00], desc[UR38][R6.64], !P2 ;  /* 0x00c0000006047fae */ /* 0x0005e8000d101d66 */
[----:B------:R-:W4:Y:S01]  /*afb0*/  SHFL.IDX PT, R21, R18, 0x6, 0x181f ;  /* 0x00d81f0012157f89 */ /* 0x000f2200000e0000 */
[----:B0-----:R-:W-:-:S03]  /*afc0*/  IADD3 R8, P5, R23, R16, RZ ;  /* 0x0000001017087210 */ /* 0x001fc60007fbe0ff */
[----:B------:R0:W-:Y:S01]  /*afd0*/  LDGSTS.E.BYPASS.LTC128B.128 [R4+0x1400], desc[UR38][R2.64], !P1 ;  /* 0x0140000002047fae */ /* 0x0001e2000c901d66 */
[----:B------:R-:W-:Y:S01]  /*afe0*/  ISETP.LT.OR P1, PT, R5, 0x31, P0 ;  /* 0x000000310500780c */ /* 0x000fe20000721670 */
[----:B-1----:R-:W-:Y:S01]  /*aff0*/  IMAD.X R9, RZ, RZ, R22, P5 ;  /* 0x000000ffff097224 */ /* 0x002fe200028e0616 */
[-C--:B--2---:R-:W-:Y:S01]  /*b000*/  IADD3 R6, P4, R25, R16.reuse, RZ ;  /* 0x0000001019067210 */ /* 0x084fe20007f9e0ff */
[----:B------:R-:W1:Y:S01]  /*b010*/  SHFL.IDX PT, R18, R18, 0x7, 0x181f ;  /* 0x00f81f0012127f89 */ /* 0x000e6200000e0000 */
[----:B0-----:R-:W-:Y:S02]  /*b020*/  IADD3 R2, P2, R14, R16, RZ ;  /* 0x000000100e027210 */ /* 0x001fe40007f5e0ff */
[----:B---3--:R-:W-:Y:S01]  /*b030*/  IADD3.X R7, RZ, R19, RZ, P4, !PT ;  /* 0x00000013ff077210 */ /* 0x008fe200027fe4ff */
[----:B------:R0:W2:Y:S02]  /*b040*/  SHFL.IDX PT, R14, R17, 0x7, 0x181f ;  /* 0x00f81f00110e7f89 */ /* 0x0000a400000e0000 */
[----:B------:R-:W-:Y:S01]  /*b050*/  IMAD.X R3, RZ, RZ, R10, P2 ;  /* 0x000000ffff037224 */ /* 0x000fe200010e060a */
[----:B------:R-:W-:Y:S01]  /*b060*/  ISETP.LT.OR P2, PT, R5, 0x51, P0 ;  /* 0x000000510500780c */ /* 0x000fe20000741670 */
[----:B------:R-:W-:-:S03]  /*b070*/  IMAD.MOV.U32 R10, RZ, RZ, RZ ;  /* 0x000000ffff0a7224 */ /* 0x000fc600078e00ff */
[----:B------:R3:W-:Y:S01]  /*b080*/  LDGSTS.E.BYPASS.LTC128B.128 [R4+0x1c00], desc[UR38][R2.64], !P1 ;  /* 0x01c0000002047fae */ /* 0x0007e2000c901d66 */
[----:B------:R-:W-:-:S03]  /*b090*/  ISETP.LT.OR P1, PT, R5, 0x61, P0 ;  /* 0x000000610500780c */ /* 0x000fc60000721670 */
[----:B------:R0:W-:Y:S05]  /*b0a0*/  LDGSTS.E.BYPASS.LTC128B.128 [R4+0x2400], desc[UR38][R8.64], !P3 ;  /* 0x0240000008047fae */ /* 0x0001ea000d901d66 */
[----:B------:R0:W-:Y:S01]  /*b0b0*/  LDGSTS.E.BYPASS.LTC128B.128 [R4+0x2c00], desc[UR38][R6.64], !P2 ;  /* 0x02c0000006047fae */ /* 0x0001e2000d101d66 */
[----:B---3--:R-:W-:-:S05]  /*b0c0*/  IADD3 R2, P5, R27, R16, RZ ;  /* 0x000000101b027210 */ /* 0x008fca0007fbe0ff */
[----:B----4-:R-:W-:-:S05]  /*b0d0*/  IMAD.X R3, RZ, RZ, R21, P5 ;  /* 0x000000ffff037224 */ /* 0x010fca00028e0615 */
[----:B-12---:R0:W-:Y:S03]  /*b0e0*/  LDGSTS.E.BYPASS.LTC128B.128 [R4+0x3400], desc[UR38][R2.64], !P1 ;  /* 0x0340000002047fae */ /* 0x0061e6000c901d66 */
.L_x_187:
[----:B------:R-:W-:Y:S02]  /*b0f0*/  ISETP.LT.OR P0, PT, R5, 0x71, P0 ;  /* 0x000000710500780c */ /* 0x000fe40000701670 */
[----:B0-----:R-:W-:-:S04]  /*b100*/  IADD3 R2, P1, R14, R16, RZ ;  /* 0x000000100e027210 */ /* 0x001fc80007f3e0ff */
[----:B------:R-:W-:-:S07]  /*b110*/  IADD3.X R3, RZ, R18, RZ, P1, !PT ;  /* 0x00000012ff037210 */ /* 0x000fce0000ffe4ff */
[----:B------:R-:W-:Y:S01]  /*b120*/  @!PT LDS RZ, [RZ] ;  /* 0x00000000fffff984 */ /* 0x000fe20000000800 */
[----:B------:R-:W-:Y:S01]  /*b130*/  @!PT LDS RZ, [RZ] ;  /* 0x00000000fffff984 */ /* 0x000fe20000000800 */
[----:B------:R-:W-:Y:S01]  /*b140*/  @!PT LDS RZ, [RZ] ;  /* 0x00000000fffff984 */ /* 0x000fe20000000800 */
[----:B------:R0:W-:Y:S01]  /*b150*/  LDGSTS.E.BYPASS.LTC128B.128 [R4+0x3c00], desc[UR38][R2.64], !P0 ;  /* 0x03c0000002047fae */ /* 0x0001e2000c101d66 */
[----:B------:R-:W-:Y:S01]  /*b160*/  PLOP3.LUT P0, PT, PT, PT, PT, 0x80, 0x0 ;  /* 0x000000000000781c */ /* 0x000fe20003f0f070 */
[----:B------:R-:W-:-:S12]  /*b170*/  NOP ;  /* 0x0000000000007918 */ /* 0x000fd80000000000 */
.L_x_71:
        /* <DEDUP_REMOVED lines=12> */
.L_x_72:
[----:B------:R-:W-:Y:S01]  /*b240*/  VIADD R2, R20, 0x1 ;  /* 0x0000000114027836 */ /* 0x000fe20000000000 */
[----:B------:R0:W-:Y:S04]  /*b250*/  SYNCS.ARRIVE.TRANS64.A1T0 RZ, [R0+URZ+0x16850], RZ ;  /* 0x016850ff00ff79a7 */ /* 0x0001e8000810003f */
[----:B------:R-:W-:-:S04]  /*b260*/  ISETP.NE.AND P0, PT, R2, 0x2, PT ;  /* 0x000000020200780c */ /* 0x000fc80003f05270 */
[----:B------:R-:W-:Y:S02]  /*b270*/  SEL R3, RZ, 0x1, P0 ;  /* 0x00000001ff037807 */ /* 0x000fe40000000000 */
[----:B------:R-:W-:Y:S02]  /*b280*/  SEL R2, R2, RZ, P0 ;  /* 0x000000ff02027207 */ /* 0x000fe40000000000 */
[----:B0-----:R-:W-:-:S07]  /*b290*/  LOP3.LUT R0, R24, R3, RZ, 0x3c, !PT ;  /* 0x0000000318007212 */ /* 0x001fce00078e3cff */
.L_x_40:
[----:B------:R-:W0:Y:S01]  /*b2a0*/  S2R R4, SR_CgaCtaId ;  /* 0x0000000000047919 */ /* 0x000e220000008800 */
[----:B------:R-:W-:Y:S02]  /*b2b0*/  MOV R3, 0x400 ;  /* 0x0000040000037802 */ /* 0x000fe40000000f00 */
[----:B------:R-:W-:Y:S02]  /*b2c0*/  SHF.L.U32 R10, R10, 0x1f, RZ ;  /* 0x0000001f0a0a7819 */ /* 0x000fe400000006ff */
[----:B0-----:R-:W-:-:S04]  /*b2d0*/  LEA R7, R4, R3, 0x18 ;  /* 0x0000000304077211 */ /* 0x001fc800078ec0ff */
[----:B------:R-:W0:Y:S02]  /*b2e0*/  SYNCS.PHASECHK.TRANS64.TRYWAIT P0, [R7+URZ+0x16820], R10 ;  /* 0x0168200a070075a7 */ /* 0x000e24000800017f */
[----:B0-----:R-:W-:Y:S05]  /*b2f0*/  @!P0 BRA `(.L_x_73) ;  /* 0x0000003800888947 */ /* 0x001fea0003800000 */
.L_x_188:
[----:B------:R-:W-:-:S03]  /*b300*/  UMOV UR4, 0xffffffff ;  /* 0xffffffff00047882 */ /* 0x000fc60000000000 */
[----:B------:R-:W-:Y:S05]  /*b310*/  BRA.DIV UR4, `(.L_x_74) ;  /* 0x0000003a04947947 */ /* 0x000fea000b800000 */
[----:B------:R-:W1:Y:S02]  /*b320*/  S2R R3, SR_TID.X ;  /* 0x0000000000037919 */ /* 0x000e640000002100 */
[----:B-1----:R-:W-:-:S04]  /*b330*/  SHF.R.U32.HI R3, RZ, 0x5, R3 ;  /* 0x00000005ff037819 */ /* 0x002fc80000011603 */
[----:B------:R-:W-:-:S05]  /*b340*/  LOP3.LUT R3, R3, 0x3, RZ, 0xc0, !PT ;  /* 0x0000000303037812 */ /* 0x000fca00078ec0ff */
[----:B------:R1:W2:Y:S02]  /*b350*/  SHFL.IDX PT, R14, R3, RZ, 0x1f ;  /* 0x00001fff030e7589 */ /* 0x0002a400000e0000 */
.L_x_191:
[----:B--2---:R-:W-:-:S13]  /*b360*/  ISETP.NE.AND P0, PT, R14, RZ, PT ;  /* 0x000000ff0e00720c */ /* 0x004fda0003f05270 */
[----:B------:R-:W-:Y:S05]  /*b370*/  @P0 BRA `(.L_x_8) ;  /* 0x0000000000880947 */ /* 0x000fea0003800000 */
[----:B------:R-:W-:-:S03]  /*b380*/  UMOV UR4, 0xffffffff ;  /* 0xffffffff00047882 */ /* 0x000fc60000000000 */
[----:B------:R-:W-:Y:S05]  /*b390*/  BRA.DIV UR4, `(.L_x_75) ;  /* 0x0000003a04a87947 */ /* 0x000fea000b800000 */
[----:B------:R-:W-:-:S13]  /*b3a0*/  ELECT P6, URZ, PT ;  /* 0x00000000003f782f */ /* 0x000fda00038c0000 */
.L_x_194:
[----:B------:R-:W-:Y:S05]  /*b3b0*/  @!P6 BRA `(.L_x_8) ;  /* 0x000000000078e947 */ /* 0x000fea0003800000 */
[----:B------:R-:W-:-:S06]  /*b3c0*/  ULOP3.LUT UR4, UR41, 0x2, URZ, 0xfc, !UPT ;  /* 0x0000000229047892 */ /* 0x000fcc000f8efc3f */
[----:B-1----:R-:W-:-:S04]  /*b3d0*/  MOV R3, UR4 ;  /* 0x0000000400037c02 */ /* 0x002fc80008000f00 */
[----:B------:R-:W-:-:S13]  /*b3e0*/  ISETP.NE.AND P0, PT, R3, 0x3, PT ;  /* 0x000000030300780c */ /* 0x000fda0003f05270 */
[----:B------:R-:W-:Y:S05]  /*b3f0*/  @!P0 BRA `(.L_x_76) ;  /* 0x0000000000048947 */ /* 0x000fea0003800000 */
[----:B------:R-:W-:Y:S01]  /*b400*/  BPT.TRAP 0x1 ;  /* 0x000000040000795c */ /* 0x000fe20000300000 */
.L_x_76:
[----:B------:R-:W-:Y:S01]  /*b410*/  IMAD R5, R2, 0x8, R7 ;  /* 0x0000000802057824 */ /* 0x000fe200078e0207 */
[----:B------:R-:W-:Y:S01]  /*b420*/  SHF.L.U32 R4, R0, 0x1f, RZ ;  /* 0x0000001f00047819 */ /* 0x000fe200000006ff */
[----:B------:R-:W-:-:S03]  /*b430*/  VIADD R2, R2, 0x1 ;  /* 0x0000000102027836 */ /* 0x000fc60000000000 */
[----:B------:R-:W1:Y:S02]  /*b440*/  SYNCS.PHASECHK.TRANS64.TRYWAIT P1, [R5+URZ+0x16840], R4 ;  /* 0x01684004050075a7 */ /* 0x000e64000802017f */
[----:B------:R-:W-:-:S04]  /*b450*/  ISETP.NE.AND P2, PT, R2, 0x2, PT ;  /* 0x000000020200780c */ /* 0x000fc80003f45270 */
[----:B------:R-:W-:Y:S01]  /*b460*/  SEL R3, RZ, 0x1, P2 ;  /* 0x00000001ff037807 */ /* 0x000fe20001000000 */
[----:B-1----:R-:W-:Y:S08]  /*b470*/  @!P1 BRA `(.L_x_77) ;  /* 0x0000003800909947 */ /* 0x002ff00003800000 */
.L_x_195:
[----:B------:R-:W-:Y:S02]  /*b480*/  SEL R2, R2, RZ, P2 ;  /* 0x000000ff02027207 */ /* 0x000fe40001000000 */
[----:B------:R-:W-:Y:S01]  /*b490*/  LOP3.LUT R0, R0, R3, RZ, 0x3c, !PT ;  /* 0x0000000300007212 */ /* 0x000fe200078e3cff */
[----:B------:R-:W-:Y:S06]  /*b4a0*/  @!P0 BRA `(.L_x_78) ;  /* 0x0000000000048947 */ /* 0x000fec0003800000 */
[----:B------:R-:W-:Y:S01]  /*b4b0*/  BPT.TRAP 0x1 ;  /* 0x000000040000795c */ /* 0x000fe20000300000 */
.L_x_78:
[----:B------:R-:W-:Y:S02]  /*b4c0*/  LEA R3, R2, R7, 0x3 ;  /* 0x0000000702037211 */ /* 0x000fe400078e18ff */
[----:B------:R-:W-:-:S04]  /*b4d0*/  SHF.L.U32 R0, R0, 0x1f, RZ ;  /* 0x0000001f00007819 */ /* 0x000fc800000006ff */
[----:B------:R-:W2:Y:S02]  /*b4e0*/  SYNCS.PHASECHK.TRANS64.TRYWAIT P1, [R3+URZ+0x16840], R0 ;  /* 0x01684000030075a7 */ /* 0x000ea4000802017f */
[----:B--2---:R-:W-:Y:S05]  /*b4f0*/  @!P1 BRA `(.L_x_79) ;  /* 0x0000003800849947 */ /* 0x004fea0003800000 */
.L_x_196:
[----:B------:R-:W-:Y:S05]  /*b500*/  @!P0 BRA `(.L_x_80) ;  /* 0x0000000000048947 */ /* 0x000fea0003800000 */
[----:B------:R-:W-:Y:S01]  /*b510*/  BPT.TRAP 0x1 ;  /* 0x000000040000795c */ /* 0x000fe20000300000 */
.L_x_80:
[----:B------:R-:W3:Y:S02]  /*b520*/  SYNCS.PHASECHK.TRANS64.TRYWAIT P1, [R5+URZ+0x16860], R4 ;  /* 0x01686004050075a7 */ /* 0x000ee4000802017f */
[----:B---3--:R-:W-:Y:S05]  /*b530*/  @!P1 BRA `(.L_x_81) ;  /* 0x0000003800889947 */ /* 0x008fea0003800000 */
.L_x_197:
[----:B------:R-:W-:Y:S05]  /*b540*/  @!P0 BRA `(.L_x_82) ;  /* 0x0000000000048947 */ /* 0x000fea0003800000 */
[----:B------:R-:W-:Y:S01]  /*b550*/  BPT.TRAP 0x1 ;  /* 0x000000040000795c */ /* 0x000fe20000300000 */
.L_x_82:
[----:B----4-:R4:W0:Y:S02]  /*b560*/  SYNCS.PHASECHK.TRANS64.TRYWAIT P0, [R3+URZ+0x16860], R0 ;  /* 0x01686000030075a7 */ /* 0x010824000800017f */
[----:B0-----:R-:W-:Y:S05]  /*b570*/  @!P0 NANOSLEEP.SYNCS 0x989680 ;  /* 0x009896800000895d */ /* 0x001fea0003900000 */
[----:B------:R-:W0:Y:S02]  /*b580*/  @!P0 SYNCS.PHASECHK.TRANS64 P0, [R3+URZ+0x16860], R0 ;  /* 0x01686000030085a7 */ /* 0x000e24000800007f */
[----:B0-----:R-:W-:Y:S05]  /*b590*/  @!P0 BRA `(.L_x_82) ;  /* 0xfffffffc00f08947 */ /* 0x001fea000383ffff */
.L_x_8:
[----:B------:R-:W-:Y:S05]  /*b5a0*/  BSYNC B6 ;  /* 0x0000000000067941 */ /* 0x000fea0003800000 */
.L_x_5:
[----:B------:R-:W-:Y:S05]  /*b5b0*/  EXIT ;  /* 0x000000000000794d */ /* 0x000fea0003800000 */
.L_x_12:
[----:B0-----:R-:W-:-:S04]  /*b5c0*/  IMAD.U32 R3, RZ, RZ, UR40 ;  /* 0x00000028ff037e24 */ /* 0x001fc8000f8e00ff */
[----:B------:R0:W1:Y:S03]  /*b5d0*/  SYNCS.PHASECHK.TRANS64.TRYWAIT P0, [R3+URZ+0x16800], R2 ;  /* 0x01680002030075a7 */ /* 0x000066000800017f */
[----:B-1----:R-:W-:Y:S05]  /*b5e0*/  @!P0 NANOSLEEP.SYNCS 0x989680 ;  /* 0x009896800000895d */ /* 0x002fea0003900000 */
[----:B------:R-:W1:Y:S02]  /*b5f0*/  @!P0 SYNCS.PHASECHK.TRANS64 P0, [R3+URZ+0x16800], R2 ;  /* 0x01680002030085a7 */ /* 0x000e64000800007f */
[----:B-1----:R-:W-:Y:S05]  /*b600*/  @!P0 BRA `(.L_x_12) ;  /* 0xfffffffc00ec8947 */ /* 0x002fea000383ffff */
[----:B------:R-:W-:Y:S05]  /*b610*/  BRA `(.L_x_83) ;  /* 0xffffff5800cc7947 */ /* 0x000fea000383ffff */
.L_x_16:
[----:B0-----:R-:W-:-:S04]  /*b620*/  IMAD.U32 R3, RZ, RZ, UR40 ;  /* 0x00000028ff037e24 */ /* 0x001fc8000f8e00ff */
[----:B------:R0:W2:Y:S03]  /*b630*/  SYNCS.PHASECHK.TRANS64.TRYWAIT P1, [R3+URZ+0x16830], R2 ;  /* 0x01683002030075a7 */ /* 0x0000a6000802017f */
[----:B--2---:R-:W-:Y:S05]  /*b640*/  @!P1 NANOSLEEP.SYNCS 0x989680 ;  /* 0x009896800000995d */ /* 0x004fea0003900000 */
[----:B------:R-:W2:Y:S02]  /*b650*/  @!P1 SYNCS.PHASECHK.TRANS64 P1, [R3+URZ+0x16830], R2 ;  /* 0x01683002030095a7 */ /* 0x000ea4000802007f */
[----:B--2---:R-:W-:Y:S05]  /*b660*/  @!P1 BRA `(.L_x_16) ;  /* 0xfffffffc00ec9947 */ /* 0x004fea000383ffff */
[----:B------:R-:W-:Y:S05]  /*b670*/  BRA `(.L_x_15) ;  /* 0xffffff5800e87947 */ /* 0x000fea000383ffff */
.L_x_22:
[----:B-1----:R-:W-:-:S04]  /*b680*/  MOV R9, UR10 ;  /* 0x0000000a00097c02 */ /* 0x002fc80008000f00 */
[----:B------:R1:W2:Y:S03]  /*b690*/  SYNCS.PHASECHK.TRANS64.TRYWAIT P1, [R9+URZ+0x16830], R0 ;  /* 0x01683000090075a7 */ /* 0x0002a6000802017f */
[----:B--2---:R-:W-:Y:S05]  /*b6a0*/  @!P1 NANOSLEEP.SYNCS 0x989680 ;  /* 0x009896800000995d */ /* 0x004fea0003900000 */
[----:B------:R-:W2:Y:S02]  /*b6b0*/  @!P1 SYNCS.PHASECHK.TRANS64 P1, [R9+URZ+0x16830], R0 ;  /* 0x01683000090095a7 */ /* 0x000ea4000802007f */
[----:B--2---:R-:W-:Y:S05]  /*b6c0*/  @!P1 BRA `(.L_x_22) ;  /* 0xfffffffc00ec9947 */ /* 0x004fea000383ffff */
[----:B------:R-:W-:Y:S05]  /*b6d0*/  BRA `(.L_x_19) ;  /* 0xffffff8400147947 */ /* 0x000fea000383ffff */
.L_x_26:
[----:B-1----:R-:W-:-:S04]  /*b6e0*/  IMAD.U32 R9, RZ, RZ, UR10 ;  /* 0x0000000aff097e24 */ /* 0x002fc8000f8e00ff */
[----:B------:R1:W2:Y:S03]  /*b6f0*/  SYNCS.PHASECHK.TRANS64.TRYWAIT P1, [R9+URZ+0x16850], R8 ;  /* 0x01685008090075a7 */ /* 0x0002a6000802017f */
[----:B--2---:R-:W-:Y:S05]  /*b700*/  @!P1 NANOSLEEP.SYNCS 0x989680 ;  /* 0x009896800000995d */ /* 0x004fea0003900000 */
[----:B------:R-:W2:Y:S02]  /*b710*/  @!P1 SYNCS.PHASECHK.TRANS64 P1, [R9+URZ+0x16850], R8 ;  /* 0x01685008090095a7 */ /* 0x000ea4000802007f */
[----:B--2---:R-:W-:Y:S05]  /*b720*/  @!P1 BRA `(.L_x_26) ;  /* 0xfffffffc00ec9947 */ /* 0x004fea000383ffff */
[----:B------:R-:W-:Y:S05]  /*b730*/  BRA `(.L_x_23) ;  /* 0xffffff84009c7947 */ /* 0x000fea000383ffff */
.L_x_33:
[----:B-1----:R-:W-:-:S04]  /*b740*/  IMAD.U32 R3, RZ, RZ, UR5 ;  /* 0x00000005ff037e24 */ /* 0x002fc8000f8e00ff */
[----:B------:R1:W2:Y:S03]  /*b750*/  SYNCS.PHASECHK.TRANS64.TRYWAIT P1, [R3+URZ+0x16850], R2 ;  /* 0x01685002030075a7 */ /* 0x0002a6000802017f */
[----:B--2---:R-:W-:Y:S05]  /*b760*/  @!P1 NANOSLEEP.SYNCS 0x989680 ;  /* 0x009896800000995d */ /* 0x004fea0003900000 */
[----:B------:R-:W2:Y:S02]  /*b770*/  @!P1 SYNCS.PHASECHK.TRANS64 P1, [R3+URZ+0x16850], R2 ;  /* 0x01685002030095a7 */ /* 0x000ea4000802007f */
[----:B--2---:R-:W-:Y:S05]  /*b780*/  @!P1 BRA `(.L_x_33) ;  /* 0xfffffffc00ec9947 */ /* 0x004fea000383ffff */
[----:B------:R-:W-:Y:S05]  /*b790*/  BRA `(.L_x_32) ;  /* 0xffffffa800187947 */ /* 0x000fea000383ffff */
.L_x_45:
[----:B------:R-:W-:Y:S01]  /*b7a0*/  MOV R13, R17 ;  /* 0x00000011000d7202 */ /* 0x000fe20000000f00 */
[----:B------:R-:W-:Y:S01]  /*b7b0*/  IMAD.MOV.U32 R12, RZ, RZ, RZ ;  /* 0x000000ffff0c7224 */ /* 0x000fe200078e00ff */
[----:B------:R-:W-:Y:S01]  /*b7c0*/  MOV R15, 0xffffffff ;  /* 0xffffffff000f7802 */ /* 0x000fe20000000f00 */
[----:B------:R-:W-:-:S07]  /*b7d0*/  IMAD.MOV.U32 R11, RZ, RZ, 0x1f ;  /* 0x0000001fff0b7424 */ /* 0x000fce00078e00ff */
[----:B0----5:R-:W-:Y:S05]  /*b7e0*/  WARPSYNC.COLLECTIVE R15, `(.L_x_84) ;  /* 0x000000000f087348 */ /* 0x021fea0003c00000 */
[----:B------:R1:W2:Y:S02]  /*b7f0*/  SHFL.IDX P6, R14, R13, R12, R11 ;  /* 0x0000000c0d0e7389 */ /* 0x0002a400000c000b */
[----:B012--5:R-:W-:Y:S01]  /*b800*/  ENDCOLLECTIVE ;  /* 0x000000000000791b */ /* 0x027fe20003800000 */
.L_x_84:
[----:B------:R-:W-:Y:S05]  /*b810*/  BRA `(.L_x_85) ;  /* 0xffffffcc00907947 */ /* 0x000fea000383ffff */
.L_x_47:
[----:B0-----:R-:W-:-:S04]  /*b820*/  IMAD.U32 R2, RZ, RZ, UR45 ;  /* 0x0000002dff027e24 */ /* 0x001fc8000f8e00ff */
[----:B------:R0:W1:Y:S03]  /*b830*/  SYNCS.PHASECHK.TRANS64.TRYWAIT P0, [R2+URZ+0x16840], R9 ;  /* 0x01684009020075a7 */ /* 0x000066000800017f */
[----:B-1----:R-:W-:Y:S05]  /*b840*/  @!P0 NANOSLEEP.SYNCS 0x989680 ;  /* 0x009896800000895d */ /* 0x002fea0003900000 */
[----:B------:R-:W1:Y:S02]  /*b850*/  @!P0 SYNCS.PHASECHK.TRANS64 P0, [R2+URZ+0x16840], R9 ;  /* 0x01684009020085a7 */ /* 0x000e64000800007f */
[----:B-1----:R-:W-:Y:S05]  /*b860*/  @!P0 BRA `(.L_x_47) ;  /* 0xfffffffc00ec8947 */ /* 0x002fea000383ffff */
[----:B------:R-:W-:Y:S05]  /*b870*/  BRA `(.L_x_86) ;  /* 0xffffffd000187947 */ /* 0x000fea000383ffff */
.L_x_48:
[----:B------:R-:W-:Y:S01]  /*b880*/  BSSY B0, `(.L_x_87) ;  /* 0x0000008000007945 */ /* 0x000fe20003800000 */
[----:B------:R-:W-:Y:S01]  /*b890*/  IMAD.MOV.U32 R13, RZ, RZ, R4 ;  /* 0x000000ffff0d7224 */ /* 0x000fe200078e0004 */
[----:B------:R-:W-:Y:S01]  /*b8a0*/  MOV R12, RZ ;  /* 0x000000ff000c7202 */ /* 0x000fe20000000f00 */
[----:B------:R-:W-:Y:S02]  /*b8b0*/  IMAD.MOV.U32 R11, RZ, RZ, 0x181f ;  /* 0x0000181fff0b7424 */ /* 0x000fe400078e00ff */
[----:B------:R-:W-:-:S07]  /*b8c0*/  IMAD.MOV.U32 R15, RZ, RZ, -0x1 ;  /* 0xffffffffff0f7424 */ /* 0x000fce00078e00ff */
[----:B------:R-:W-:Y:S05]  /*b8d0*/  WARPSYNC.COLLECTIVE R15, `(.L_x_88) ;  /* 0x000000000f087348 */ /* 0x000fea0003c00000 */
[----:B------:R0:W1:Y:S02]  /*b8e0*/  SHFL.IDX P6, R14, R13, R12, R11 ;  /* 0x0000000c0d0e7389 */ /* 0x00006400000c000b */
[----:B01----:R-:W-:Y:S01]  /*b8f0*/  ENDCOLLECTIVE ;  /* 0x000000000000791b */ /* 0x003fe20003800000 */
.L_x_88:
[----:B------:R-:W-:Y:S05]  /*b900*/  BSYNC B0 ;  /* 0x0000000000007941 */ /* 0x000fea0003800000 */
.L_x_87:
[----:B------:R-:W-:Y:S01]  /*b910*/  IMAD.MOV.U32 R13, RZ, RZ, R0 ;  /* 0x000000ffff0d7224 */ /* 0x000fe200078e0000 */
[----:B------:R-:W-:Y:S01]  /*b920*/  MOV R11, 0x181f ;  /* 0x0000181f000b7802 */ /* 0x000fe20000000f00 */
[----:B------:R-:W-:Y:S01]  /*b930*/  IMAD.MOV.U32 R12, RZ, RZ, RZ ;  /* 0x000000ffff0c7224 */ /* 0x000fe200078e00ff */
[----:B------:R-:W-:Y:S01]  /*b940*/  MOV R2, R14 ;  /* 0x0000000e00027202 */ /* 0x000fe20000000f00 */
[----:B------:R-:W-:Y:S01]  /*b950*/  IMAD.MOV.U32 R15, RZ, RZ, -0x1 ;  /* 0xffffffffff0f7424 */ /* 0x000fe200078e00ff */
[----:B------:R-:W-:-:S07]  /*b960*/  @P0 LEA R9, R22, UR45, 0x1 ;  /* 0x0000002d16090c11 */ /* 0x000fce000f8e08ff */
[----:B------:R-:W-:Y:S05]  /*b970*/  WARPSYNC.COLLECTIVE R15, `(.L_x_89) ;  /* 0x000000000f087348 */ /* 0x000fea0003c00000 */
[----:B------:R0:W1:Y:S02]  /*b980*/  SHFL.IDX P6, R14, R13, R12, R11 ;  /* 0x0000000c0d0e7389 */ /* 0x00006400000c000b */
[----:B01----:R-:W-:Y:S01]  /*b990*/  ENDCOLLECTIVE ;  /* 0x000000000000791b */ /* 0x003fe20003800000 */
.L_x_89:
[----:B------:R-:W-:Y:S02]  /*b9a0*/  IMAD.MOV.U32 R13, RZ, RZ, R4 ;  /* 0x000000ffff0d7224 */ /* 0x000fe400078e0004 */
[----:B------:R-:W-:Y:S01]  /*b9b0*/  IMAD.MOV.U32 R12, RZ, RZ, 0x1 ;  /* 0x00000001ff0c7424 */ /* 0x000fe200078e00ff */
[----:B------:R-:W-:-:S05]  /*b9c0*/  @P0 LEA R14, P1, R16, R14, 0x1 ;  /* 0x0000000e100e0211 */ /* 0x000fca00078208ff */
[----:B------:R-:W-:Y:S01]  /*b9d0*/  @P0 IMAD.X R3, RZ, RZ, R2, P1 ;  /* 0x000000ffff030224 */ /* 0x000fe200008e0602 */
[----:B------:R-:W-:-:S07]  /*b9e0*/  @P0 MOV R2, R14 ;  /* 0x0000000e00020202 */ /* 0x000fce0000000f00 */
[----:B------:R-:W-:Y:S05]  /*b9f0*/  WARPSYNC.COLLECTIVE R15, `(.L_x_90) ;  /* 0x000000000f087348 */ /* 0x000fea0003c00000 */
[----:B------:R0:W1:Y:S02]  /*ba00*/  SHFL.IDX P6, R14, R13, R12, R11 ;  /* 0x0000000c0d0e7389 */ /* 0x00006400000c000b */
[----:B01----:R-:W-:Y:S01]  /*ba10*/  ENDCOLLECTIVE ;  /* 0x000000000000791b */ /* 0x003fe20003800000 */
.L_x_90:
[C---:B------:R-:W-:Y:S01]  /*ba20*/  ISETP.GE.AND P1, PT, R5.reuse, 0x21, PT ;  /* 0x000000210500780c */ /* 0x040fe20003f26270 */
[----:B------:R-:W-:Y:S01]  /*ba30*/  @!PT LDS RZ, [RZ] ;  /* 0x00000000fffff984 */ /* 0x000fe20000000800 */
[----:B------:R-:W-:Y:S01]  /*ba40*/  @!PT LDS RZ, [RZ] ;  /* 0x00000000fffff984 */ /* 0x000fe20000000800 */
[----:B------:R-:W-:Y:S01]  /*ba50*/  @!PT LDS RZ, [RZ] ;  /* 0x00000000fffff984 */ /* 0x000fe20000000800 */
[----:B------:R0:W-:Y:S01]  /*ba60*/  @P0 LDGSTS.E.BYPASS.LTC128B.128 [R9+0xe400], desc[UR38][R2.64], !P3 ;  /* 0x0e40000002090fae */ /* 0x0001e2000d901d66 */
[----:B------:R-:W-:Y:S01]  /*ba70*/  ISETP.GE.AND P0, PT, R5, 0x11, PT ;  /* 0x000000110500780c */ /* 0x000fe20003f06270 */
[----:B------:R-:W-:-:S12]  /*ba80*/  IMAD.MOV.U32 R13, RZ, RZ, R0 ;  /* 0x000000ffff0d7224 */ /* 0x000fd800078e0000 */
[----:B------:R-:W-:Y:S02]  /*ba90*/  @P0 LEA R25, R22, UR45, 0x1 ;  /* 0x0000002d16190c11 */ /* 0x000fe4000f8e08ff */
[----:B0-----:R-:W-:-:S07]  /*baa0*/  MOV R7, R14 ;  /* 0x0000000e00077202 */ /* 0x001fce0000000f00 */
[----:B------:R-:W-:Y:S05]  /*bab0*/  WARPSYNC.COLLECTIVE R15, `(.L_x_91) ;  /* 0x000000000f087348 */ /* 0x000fea0003c00000 */
[----:B------:R0:W1:Y:S02]  /*bac0*/  SHFL.IDX P6, R14, R13, R12, R11 ;  /* 0x0000000c0d0e7389 */ /* 0x00006400000c000b */
[----:B01----:R-:W-:Y:S01]  /*bad0*/  ENDCOLLECTIVE ;  /* 0x000000000000791b */ /* 0x003fe20003800000 */
.L_x_91:
[----:B------:R-:W-:Y:S01]  /*bae0*/  MOV R13, R4 ;  /* 0x00000004000d7202 */ /* 0x000fe20000000f00 */
[----:B------:R-:W-:Y:S01]  /*baf0*/  IMAD.MOV.U32 R12, RZ, RZ, 0x2 ;  /* 0x00000002ff0c7424 */ /* 0x000fe200078e00ff */
[----:B------:R-:W-:-:S13]  /*bb00*/  @P0 LEA R2, P2, R16, R14, 0x1 ;  /* 0x0000000e10020211 */ /* 0x000fda00078408ff */
[----:B------:R-:W-:Y:S05]  /*bb10*/  WARPSYNC.COLLECTIVE R15, `(.L_x_92) ;  /* 0x000000000f087348 */ /* 0x000fea0003c00000 */
[----:B------:R0:W1:Y:S02]  /*bb20*/  SHFL.IDX P6, R14, R13, R12, R11 ;  /* 0x0000000c0d0e7389 */ /* 0x00006400000c000b */
[----:B01----:R-:W-:Y:S01]  /*bb30*/  ENDCOLLECTIVE ;  /* 0x000000000000791b */ /* 0x003fe20003800000 */
.L_x_92:
[----:B------:R-:W-:-:S05]  /*bb40*/  @P0 IMAD.X R3, RZ, RZ, R7, P2 ;  /* 0x000000ffff030224 */ /* 0x000fca00010e0607 */
[----:B------:R-:W-:Y:S01]  /*bb50*/  @!PT LDS RZ, [RZ] ;  /* 0x00000000fffff984 */ /* 0x000fe20000000800 */
[----:B------:R-:W-:Y:S01]  /*bb60*/  @!PT LDS RZ, [RZ] ;  /* 0x00000000fffff984 */ /* 0x000fe20000000800 */
[----:B------:R-:W-:Y:S01]  /*bb70*/  @!PT LDS RZ, [RZ] ;  /* 0x00000000fffff984 */ /* 0x000fe20000000800 */
[----:B------:R0:W-:Y:S01]  /*bb80*/  @P0 LDGSTS.E.BYPASS.LTC128B.128 [R25+0xec00], desc[UR38][R2.64], !P3 ;  /* 0x0ec0000002190fae */ /* 0x0001e2000d901d66 */
[----:B------:R-:W-:Y:S01]  /*bb90*/  MOV R13, R0 ;  /* 0x00000000000d7202 */ /* 0x000fe20000000f00 */
[----:B------:R-:W-:-:S07]  /*bba0*/  IMAD.MOV.U32 R6, RZ, RZ, R14 ;  /* 0x000000ffff067224 */ /* 0x000fce00078e000e */
[----:B0-----:R-:W-:Y:S05]  /*bbb0*/  WARPSYNC.COLLECTIVE R15, `(.L_x_93) ;  /* 0x000000000f087348 */ /* 0x001fea0003c00000 */
[----:B------:R1:W2:Y:S02]  /*bbc0*/  SHFL.IDX P6, R14, R13, R12, R11 ;  /* 0x0000000c0d0e7389 */ /* 0x0002a400000c000b */
[----:B012---:R-:W-:Y:S01]  /*bbd0*/  ENDCOLLECTIVE ;  /* 0x000000000000791b */ /* 0x007fe20003800000 */
.L_x_93:
[----:B------:R-:W-:Y:S01]  /*bbe0*/  MOV R13, R4 ;  /* 0x00000004000d7202 */ /* 0x000fe20000000f00 */
[----:B------:R-:W-:Y:S02]  /*bbf0*/  IMAD.MOV.U32 R12, RZ, RZ, 0x3 ;  /* 0x00000003ff0c7424 */ /* 0x000fe400078e00ff */
[----:B------:R-:W-:-:S07]  /*bc00*/  IMAD.MOV.U32 R21, RZ, RZ, R14 ;  /* 0x000000ffff157224 */ /* 0x000fce00078e000e */
[----:B------:R-:W-:Y:S05]  /*bc10*/  WARPSYNC.COLLECTIVE R15, `(.L_x_94) ;  /* 0x000000000f087348 */ /* 0x000fea0003c00000 */
[----:B------:R0:W1:Y:S02]  /*bc20*/  SHFL.IDX P6, R14, R13, R12, R11 ;  /* 0x0000000c0d0e7389 */ /* 0x00006400000c000b */
[----:B01----:R-:W-:Y:S01]  /*bc30*/  ENDCOLLECTIVE ;  /* 0x000000000000791b */ /* 0x003fe20003800000 */
.L_x_94:
[----:B------:R-:W-:Y:S02]  /*bc40*/  @P1 LEA R2, P0, R16, R21, 0x1 ;  /* 0x0000001510021211 */ /* 0x000fe400078008ff */
[----:B------:R-:W-:-:S03]  /*bc50*/  @P1 LEA R21, R22, UR45, 0x1 ;  /* 0x0000002d16151c11 */ /* 0x000fc6000f8e08ff */
[----:B------:R-:W-:Y:S01]  /*bc60*/  @P1 IMAD.X R3, RZ, RZ, R6, P0 ;  /* 0x000000ffff031224 */ /* 0x000fe200000e0606 */
[----:B------:R-:W-:-:S04]  /*bc70*/  ISETP.GE.AND P0, PT, R5, 0x31, PT ;  /* 0x000000310500780c */ /* 0x000fc80003f06270 */
[----:B------:R-:W-:Y:S01]  /*bc80*/  @!PT LDS RZ, [RZ] ;  /* 0x00000000fffff984 */ /* 0x000fe20000000800 */
[----:B------:R-:W-:Y:S01]  /*bc90*/  @!PT LDS RZ, [RZ] ;  /* 0x00000000fffff984 */ /* 0x000fe20000000800 */
[----:B------:R-:W-:Y:S01]  /*bca0*/  @!PT LDS RZ, [RZ] ;  /* 0x00000000fffff984 */ /* 0x000fe20000000800 */
[----:B------:R0:W-:Y:S01]  /*bcb0*/  @P1 LDGSTS.E.BYPASS.LTC128B.128 [R21+0xf400], desc[UR38][R2.64], !P3 ;  /* 0x0f40000002151fae */ /* 0x0001e2000d901d66 */
[----:B------:R-:W-:Y:S02]  /*bcc0*/  MOV R13, R0 ;  /* 0x00000000000d7202 */ /* 0x000fe40000000f00 */
[----:B------:R-:W-:-:S06]  /*bcd0*/  ISETP.GE.AND P1, PT, R5, 0x41, PT ;  /* 0x000000410500780c */ /* 0x000fcc0003f26270 */
[----:B------:R-:W-:Y:S01]  /*bce0*/  @P0 LEA R25, R22, UR45, 0x1 ;  /* 0x0000002d16190c11 */ /* 0x000fe2000f8e08ff */
[----:B------:R-:W-:-:S07]  /*bcf0*/  IMAD.MOV.U32 R7, RZ, RZ, R14 ;  /* 0x000000ffff077224 */ /* 0x000fce00078e000e */
[----:B0-----:R-:W-:Y:S05]  /*bd00*/  WARPSYNC.COLLECTIVE R15, `(.L_x_95) ;  /* 0x000000000f087348 */ /* 0x001fea0003c00000 */
[----:B------:R1:W2:Y:S02]  /*bd10*/  SHFL.IDX P6, R14, R13, R12, R11 ;  /* 0x0000000c0d0e7389 */ /* 0x0002a400000c000b */
[----:B012---:R-:W-:Y:S01]  /*bd20*/  ENDCOLLECTIVE ;  /* 0x000000000000791b */ /* 0x007fe20003800000 */
.L_x_95:
[----:B------:R-:W-:Y:S01]  /*bd30*/  @P1 LEA R21, R22, UR45, 0x1 ;  /* 0x0000002d16151c11 */ /* 0x000fe2000f8e08ff */
[----:B------:R-:W-:Y:S01]  /*bd40*/  IMAD.MOV.U32 R13, RZ, RZ, R4 ;  /* 0x000000ffff0d7224 */ /* 0x000fe200078e0004 */
[----:B------:R-:W-:Y:S02]  /*bd50*/  MOV R12, 0x4 ;  /* 0x00000004000c7802 */ /* 0x000fe40000000f00 */
[----:B------:R-:W-:-:S13]  /*bd60*/  @P0 LEA R2, P2, R16, R14, 0x1 ;  /* 0x0000000e10020211 */ /* 0x000fda00078408ff */
[----:B------:R-:W-:Y:S05]  /*bd70*/  WARPSYNC.COLLECTIVE R15, `(.L_x_96) ;  /* 0x000000000f087348 */ /* 0x000fea0003c00000 */
[----:B------:R0:W1:Y:S02]  /*bd80*/  SHFL.IDX P6, R14, R13, R12, R11 ;  /* 0x0000000c0d0e7389 */ /* 0x00006400000c000b */
[----:B01----:R-:W-:Y:S01]  /*bd90*/  ENDCOLLECTIVE ;  /* 0x000000000000791b */ /* 0x003fe20003800000 */
.L_x_96:
[----:B------:R-:W-:-:S05]  /*bda0*/  @P0 IMAD.X R3, RZ, RZ, R7, P2 ;  /* 0x000000ffff030224 */ /* 0x000fca00010e0607 */
[----:B------:R-:W-:Y:S01]  /*bdb0*/  @!PT LDS RZ, [RZ] ;  /* 0x00000000fffff984 */ /* 0x000fe20000000800 */
[----:B------:R-:W-:Y:S01]  /*bdc0*/  @!PT LDS RZ, [RZ] ;  /* 0x00000000fffff984 */ /* 0x000fe20000000800 */
[----:B------:R-:W-:Y:S01]  /*bdd0*/  @!PT LDS RZ, [RZ] ;  /* 0x00000000fffff984 */ /* 0x000fe20000000800 */
[----:B------:R0:W-:Y:S01]  /*bde0*/  @P0 LDGSTS.E.BYPASS.LTC128B.128 [R25+0xfc00], desc[UR38][R2.64], !P3 ;  /* 0x0fc0000002190fae */ /* 0x0001e2000d901d66 */
[----:B------:R-:W-:Y:S02]  /*bdf0*/  IMAD.MOV.U32 R13, RZ, RZ, R0 ;  /* 0x000000ffff0d7224 */ /* 0x000fe400078e0000 */
[----:B------:R-:W-:-:S07]  /*be00*/  IMAD.MOV.U32 R6, RZ, RZ, R14 ;  /* 0x000000ffff067224 */ /* 0x000fce00078e000e */
[----:B0-----:R-:W-:Y:S05]  /*be10*/  WARPSYNC.COLLECTIVE R15, `(.L_x_97) ;  /* 0x000000000f087348 */ /* 0x001fea0003c00000 */
[----:B------:R1:W2:Y:S02]  /*be20*/  SHFL.IDX P6, R14, R13, R12, R11 ;  /* 0x0000000c0d0e7389 */ /* 0x0002a400000c000b */
[----:B012---:R-:W-:Y:S01]  /*be30*/  ENDCOLLECTIVE ;  /* 0x000000000000791b */ /* 0x007fe20003800000 */
.L_x_97:
[----:B------:R-:W-:Y:S01]  /*be40*/  IMAD.MOV.U32 R13, RZ, RZ, R4 ;  /* 0x000000ffff0d7224 */ /* 0x000fe200078e0004 */
[----:B------:R-:W-:Y:S02]  /*be50*/  MOV R12, 0x5 ;  /* 0x00000005000c7802 */ /* 0x000fe40000000f00 */
[----:B------:R-:W-:-:S07]  /*be60*/  MOV R9, R14 ;  /* 0x0000000e00097202 */ /* 0x000fce0000000f00 */
[----:B------:R-:W-:Y:S05]  /*be70*/  WARPSYNC.COLLECTIVE R15, `(.L_x_98) ;  /* 0x000000000f087348 */ /* 0x000fea0003c00000 */
[----:B------:R0:W1:Y:S02]  /*be80*/  SHFL.IDX P6, R14, R13, R12, R11 ;  /* 0x0000000c0d0e7389 */ /* 0x00006400000c000b */
[----:B01----:R-:W-:Y:S01]  /*be90*/  ENDCOLLECTIVE ;  /* 0x000000000000791b */ /* 0x003fe20003800000 */
.L_x_98:
[----:B------:R-:W-:-:S05]  /*bea0*/  @P1 LEA R2, P0, R16, R9, 0x1 ;  /* 0x0000000910021211 */ /* 0x000fca00078008ff */
[----:B------:R-:W-:Y:S01]  /*beb0*/  @P1 IMAD.X R3, RZ, RZ, R6, P0 ;  /* 0x000000ffff031224 */ /* 0x000fe200000e0606 */
[----:B------:R-:W-:-:S04]  /*bec0*/  ISETP.GE.AND P0, PT, R5, 0x51, PT ;  /* 0x000000510500780c */ /* 0x000fc80003f06270 */
[----:B------:R-:W-:Y:S01]  /*bed0*/  @!PT LDS RZ, [RZ] ;  /* 0x00000000fffff984 */ /* 0x000fe20000000800 */
[----:B------:R-:W-:Y:S01]  /*bee0*/  @!PT LDS RZ, [RZ] ;  /* 0x00000000fffff984 */ /* 0x000fe20000000800 */
[----:B------:R-:W-:Y:S01]  /*bef0*/  @!PT LDS RZ, [RZ] ;  /* 0x00000000fffff984 */ /* 0x000fe20000000800 */
[----:B------:R0:W-:Y:S01]  /*bf00*/  @P1 LDGSTS.E.BYPASS.LTC128B.128 [R21+0x10400], desc[UR38][R2.64], !P3 ;  /* 0x1040000002151fae */ /* 0x0001e2000d901d66 */
[----:B------:R-:W-:Y:S01]  /*bf10*/  ISETP.GE.AND P1, PT, R5, 0x61, PT ;  /* 0x000000610500780c */ /* 0x000fe20003f26270 */
[----:B------:R-:W-:Y:S02]  /*bf20*/  IMAD.MOV.U32 R13, RZ, RZ, R0 ;  /* 0x000000ffff0d7224 */ /* 0x000fe400078e0000 */
[----:B------:R-:W-:-:S10]  /*bf30*/  IMAD.MOV.U32 R7, RZ, RZ, R14 ;  /* 0x000000ffff077224 */ /* 0x000fd400078e000e */
[----:B0-----:R-:W-:Y:S05]  /*bf40*/  WARPSYNC.COLLECTIVE R15, `(.L_x_99) ;  /* 0x000000000f087348 */ /* 0x001fea0003c00000 */
[----:B------:R1:W2:Y:S02]  /*bf50*/  SHFL.IDX P6, R14, R13, R12, R11 ;  /* 0x0000000c0d0e7389 */ /* 0x0002a400000c000b */
[----:B012---:R-:W-:Y:S01]  /*bf60*/  ENDCOLLECTIVE ;  /* 0x000000000000791b */ /* 0x007fe20003800000 */
.L_x_99:
[----:B------:R-:W-:Y:S02]  /*bf70*/  IMAD.MOV.U32 R13, RZ, RZ, R4 ;  /* 0x000000ffff0d7224 */ /* 0x000fe400078e0004 */
[----:B------:R-:W-:Y:S01]  /*bf80*/  IMAD.MOV.U32 R12, RZ, RZ, 0x6 ;  /* 0x00000006ff0c7424 */ /* 0x000fe200078e00ff */
[----:B------:R-:W-:-:S13]  /*bf90*/  @P0 LEA R2, P2, R16, R14, 0x1 ;  /* 0x0000000e10020211 */ /* 0x000fda00078408ff */
[----:B------:R-:W-:Y:S05]  /*bfa0*/  WARPSYNC.COLLECTIVE R15, `(.L_x_100) ;  /* 0x000000000f087348 */ /* 0x000fea0003c00000 */
[----:B------:R0:W1:Y:S02]  /*bfb0*/  SHFL.IDX P6, R14, R13, R12, R11 ;  /* 0x0000000c0d0e7389 */ /* 0x00006400000c000b */
[----:B01----:R-:W-:Y:S01]  /*bfc0*/  ENDCOLLECTIVE ;  /* 0x000000000000791b */ /* 0x003fe20003800000 */
.L_x_100:
[----:B------:R-:W-:Y:S02]  /*bfd0*/  @P0 IADD3.X R3, RZ, R7, RZ, P2, !PT ;  /* 0x00000007ff030210 */ /* 0x000fe400017fe4ff */
[----:B------:R-:W-:-:S05]  /*bfe0*/  @P0 LEA R7, R22, UR45, 0x1 ;  /* 0x0000002d16070c11 */ /* 0x000fca000f8e08ff */
[----:B------:R-:W-:Y:S01]  /*bff0*/  @!PT LDS RZ, [RZ] ;  /* 0x00000000fffff984 */ /* 0x000fe20000000800 */
[----:B------:R-:W-:Y:S01]  /*c000*/  @!PT LDS RZ, [RZ] ;  /* 0x00000000fffff984 */ /* 0x000fe20000000800 */
[----:B------:R-:W-:Y:S01]  /*c010*/  @!PT LDS RZ, [RZ] ;  /* 0x00000000fffff984 */ /* 0x000fe20000000800 */
[----:B------:R0:W-:Y:S01]  /*c020*/  @P0 LDGSTS.E.BYPASS.LTC128B.128 [R7+0x10c00], desc[UR38][R2.64], !P3 ;  /* 0x10c0000002070fae */ /* 0x0001e2000d901d66 */
[----:B------:R-:W-:Y:S01]  /*c030*/  IMAD.MOV.U32 R13, RZ, RZ, R0 ;  /* 0x000000ffff0d7224 */ /* 0x000fe200078e0000 */
[----:B------:R-:W-:-:S07]  /*c040*/  MOV R6, R14 ;  /* 0x0000000e00067202 */ /* 0x000fce0000000f00 */
[----:B0-----:R-:W-:Y:S05]  /*c050*/  WARPSYNC.COLLECTIVE R15, `(.L_x_101) ;  /* 0x000000000f087348 */ /* 0x001fea0003c00000 */
[----:B------:R1:W2:Y:S02]  /*c060*/  SHFL.IDX P6, R14, R13, R12, R11 ;  /* 0x0000000c0d0e7389 */ /* 0x0002a400000c000b */
[----:B012---:R-:W-:Y:S01]  /*c070*/  ENDCOLLECTIVE ;  /* 0x000000000000791b */ /* 0x007fe20003800000 */
.L_x_101:
[----:B------:R-:W-:Y:S02]  /*c080*/  IMAD.MOV.U32 R13, RZ, RZ, R4 ;  /* 0x000000ffff0d7224 */ /* 0x000fe400078e0004 */
[----:B------:R-:W-:Y:S02]  /*c090*/  IMAD.MOV.U32 R12, RZ, RZ, 0x7 ;  /* 0x00000007ff0c7424 */ /* 0x000fe400078e00ff */
[----:B------:R-:W-:-:S07]  /*c0a0*/  IMAD.MOV.U32 R9, RZ, RZ, R14 ;  /* 0x000000ffff097224 */ /* 0x000fce00078e000e */
[----:B------:R-:W-:Y:S05]  /*c0b0*/  WARPSYNC.COLLECTIVE R15, `(.L_x_102) ;  /* 0x000000000f087348 */ /* 0x000fea0003c00000 */
[----:B------:R0:W1:Y:S02]  /*c0c0*/  SHFL.IDX P6, R14, R13, R12, R11 ;  /* 0x0000000c0d0e7389 */ /* 0x00006400000c000b */
[----:B01----:R-:W-:Y:S01]  /*c0d0*/  ENDCOLLECTIVE ;  /* 0x000000000000791b */ /* 0x003fe20003800000 */
.L_x_102:
[----:B------:R-:W-:Y:S02]  /*c0e0*/  @P1 LEA R2, P0, R16, R9, 0x1 ;  /* 0x0000000910021211 */ /* 0x000fe400078008ff */
[----:B------:R-:W-:Y:S02]  /*c0f0*/  @P1 LEA R9, R22, UR45, 0x1 ;  /* 0x0000002d16091c11 */ /* 0x000fe4000f8e08ff */
[----:B------:R-:W-:-:S05]  /*c100*/  @P1 IADD3.X R3, RZ, R6, RZ, P0, !PT ;  /* 0x00000006ff031210 */ /* 0x000fca00007fe4ff */
        /* <DEDUP_REMOVED lines=9> */
.L_x_103:
[----:B------:R-:W-:Y:S05]  /*c1a0*/  BRA `(.L_x_104) ;  /* 0xffffffcc00287947 */ /* 0x000fea000383ffff */
.L_x_51:
[----:B------:R-:W-:Y:S01]  /*c1b0*/  IMAD.MOV.U32 R13, RZ, RZ, R8 ;  /* 0x000000ffff0d7224 */ /* 0x000fe200078e0008 */
[----:B------:R-:W-:Y:S01]  /*c1c0*/  MOV R12, RZ ;  /* 0x000000ff000c7202 */ /* 0x000fe20000000f00 */
[----:B------:R-:W-:Y:S02]  /*c1d0*/  IMAD.MOV.U32 R11, RZ, RZ, 0x181f ;  /* 0x0000181fff0b7424 */ /* 0x000fe400078e00ff */
[----:B------:R-:W-:Y:S02]  /*c1e0*/  IMAD.MOV.U32 R15, RZ, RZ, -0x1 ;  /* 0xffffffffff0f7424 */ /* 0x000fe400078e00ff */
[----:B------:R-:W-:-:S07]  /*c1f0*/  IMAD R6, R24, 0xc0, R20 ;  /* 0x000000c018067824 */ /* 0x000fce00078e0214 */
[----:B------:R-:W-:Y:S05]  /*c200*/  WARPSYNC.COLLECTIVE R15, `(.L_x_105) ;  /* 0x000000000f087348 */ /* 0x000fea0003c00000 */
[----:B------:R0:W1:Y:S02]  /*c210*/  SHFL.IDX P6, R14, R13, R12, R11 ;  /* 0x0000000c0d0e7389 */ /* 0x00006400000c000b */
[----:B01----:R-:W-:Y:S01]  /*c220*/  ENDCOLLECTIVE ;  /* 0x000000000000791b */ /* 0x003fe20003800000 */
.L_x_105:
[----:B------:R-:W-:Y:S01]  /*c230*/  IMAD.MOV.U32 R13, RZ, RZ, R5 ;  /* 0x000000ffff0d7224 */ /* 0x000fe200078e0005 */
[----:B------:R-:W-:-:S07]  /*c240*/  MOV R2, R14 ;  /* 0x0000000e00027202 */ /* 0x000fce0000000f00 */
[----:B------:R-:W-:Y:S05]  /*c250*/  WARPSYNC.COLLECTIVE R15, `(.L_x_106) ;  /* 0x000000000f087348 */ /* 0x000fea0003c00000 */
[----:B------:R0:W1:Y:S02]  /*c260*/  SHFL.IDX P6, R14, R13, R12, R11 ;  /* 0x0000000c0d0e7389 */ /* 0x00006400000c000b */
[----:B01----:R-:W-:Y:S01]  /*c270*/  ENDCOLLECTIVE ;  /* 0x000000000000791b */ /* 0x003fe20003800000 */
.L_x_106:
[----:B------:R-:W-:Y:S02]  /*c280*/  ULDC UR4, c[0x0][0x288] ;  /* 0x0000a20000047ab9 */ /* 0x000fe40000000800 */
[----:B------:R-:W-:Y:S02]  /*c290*/  IMAD R4, R9, UR4, RZ ;  /* 0x0000000409047c24 */ /* 0x000fe4000f8e02ff */
[----:B------:R-:W-:-:S03]  /*c2a0*/  VIADD R9, R6, 0x10 ;  /* 0x0000001006097836 */ /* 0x000fc60000000000 */
[----:B------:R-:W-:Y:S01]  /*c2b0*/  ISETP.GE.AND P1, PT, R6, R4, PT ;  /* 0x000000040600720c */ /* 0x000fe20003f26270 */
[----:B------:R-:W-:Y:S01]  /*c2c0*/  IMAD.MOV.U32 R13, RZ, RZ, R8 ;  /* 0x000000ffff0d7224 */ /* 0x000fe200078e0008 */
[----:B------:R-:W-:-:S11]  /*c2d0*/  MOV R12, 0x1 ;  /* 0x00000001000c7802 */ /* 0x000fd60000000f00 */
[----:B------:R-:W-:Y:S02]  /*c2e0*/  @!P1 LEA R25, R22, UR45, 0x1 ;  /* 0x0000002d16199c11 */ /* 0x000fe4000f8e08ff */
[----:B------:R-:W-:-:S05]  /*c2f0*/  @!P1 LEA R14, P2, R16, R14, 0x1 ;  /* 0x0000000e100e9211 */ /* 0x000fca00078408ff */
[----:B------:R-:W-:Y:S01]  /*c300*/  @!P1 IMAD.X R3, RZ, RZ, R2, P2 ;  /* 0x000000ffff039224 */ /* 0x000fe200010e0602 */
[----:B------:R-:W-:-:S07]  /*c310*/  @!P1 MOV R2, R14 ;  /* 0x0000000e00029202 */ /* 0x000fce0000000f00 */
[----:B------:R-:W-:Y:S05]  /*c320*/  WARPSYNC.COLLECTIVE R15, `(.L_x_107) ;  /* 0x000000000f087348 */ /* 0x000fea0003c00000 */
[----:B------:R0:W1:Y:S02]  /*c330*/  SHFL.IDX P6, R14, R13, R12, R11 ;  /* 0x0000000c0d0e7389 */ /* 0x00006400000c000b */
[----:B01----:R-:W-:Y:S01]  /*c340*/  ENDCOLLECTIVE ;  /* 0x000000000000791b */ /* 0x003fe20003800000 */
.L_x_107:
[----:B------:R-:W-:Y:S01]  /*c350*/  @!PT LDS RZ, [RZ] ;  /* 0x00000000fffff984 */ /* 0x000fe20000000800 */
[----:B------:R-:W-:Y:S01]  /*c360*/  @!PT LDS RZ, [RZ] ;  /* 0x00000000fffff984 */ /* 0x000fe20000000800 */
[----:B------:R-:W-:Y:S01]  /*c370*/  @!PT LDS RZ, [RZ] ;  /* 0x00000000fffff984 */ /* 0x000fe20000000800 */
[----:B------:R0:W-:Y:S01]  /*c380*/  @!P1 LDGSTS.E.BYPASS.LTC128B.128 [R25+0x8400], desc[UR38][R2.64], !P0 ;  /* 0x0840000002199fae */ /* 0x0001e2000c101d66 */
[----:B------:R-:W-:Y:S01]  /*c390*/  ISETP.GE.AND P1, PT, R9, R4, PT ;  /* 0x000000040900720c */ /* 0x000fe20003f26270 */
[----:B------:R-:W-:Y:S02]  /*c3a0*/  VIADD R9, R6, 0x20 ;  /* 0x0000002006097836 */ /* 0x000fe40000000000 */
[----:B------:R-:W-:-:S10]  /*c3b0*/  IMAD.MOV.U32 R13, RZ, RZ, R5 ;  /* 0x000000ffff0d7224 */ /* 0x000fd400078e0005 */
[----:B0-----:R-:W-:Y:S01]  /*c3c0*/  @!P1 LEA R25, R22, UR45, 0x1 ;  /* 0x0000002d16199c11 */ /* 0x001fe2000f8e08ff */
[----:B------:R-:W-:-:S07]  /*c3d0*/  IMAD.MOV.U32 R10, RZ, RZ, R14 ;  /* 0x000000ffff0a7224 */ /* 0x000fce00078e000e */
[----:B------:R-:W-:Y:S05]  /*c3e0*/  WARPSYNC.COLLECTIVE R15, `(.L_x_108) ;  /* 0x000000000f087348 */ /* 0x000fea0003c00000 */
[----:B------:R0:W1:Y:S02]  /*c3f0*/  SHFL.IDX P6, R14, R13, R12, R11 ;  /* 0x0000000c0d0e7389 */ /* 0x00006400000c000b */
[----:B01----:R-:W-:Y:S01]  /*c400*/  ENDCOLLECTIVE ;  /* 0x000000000000791b */ /* 0x003fe20003800000 */
.L_x_108:
[----:B------:R-:W-:Y:S01]  /*c410*/  MOV R13, R8 ;  /* 0x00000008000d7202 */ /* 0x000fe20000000f00 */
[----:B------:R-:W-:Y:S01]  /*c420*/  IMAD.MOV.U32 R12, RZ, RZ, 0x2 ;  /* 0x00000002ff0c7424 */ /* 0x000fe200078e00ff */
[----:B------:R-:W-:-:S07]  /*c430*/  MOV R21, R14 ;  /* 0x0000000e00157202 */ /* 0x000fce0000000f00 */
[----:B------:R-:W-:Y:S05]  /*c440*/  WARPSYNC.COLLECTIVE R15, `(.L_x_109) ;  /* 0x000000000f087348 */ /* 0x000fea0003c00000 */
[----:B------:R0:W1:Y:S02]  /*c450*/  SHFL.IDX P6, R14, R13, R12, R11 ;  /* 0x0000000c0d0e7389 */ /* 0x00006400000c000b */
[----:B01----:R-:W-:Y:S01]  /*c460*/  ENDCOLLECTIVE ;  /* 0x000000000000791b */ /* 0x003fe20003800000 */
.L_x_109:
[----:B------:R-:W-:-:S05]  /*c470*/  @!P1 LEA R2, P2, R16, R21, 0x1 ;  /* 0x0000001510029211 */ /* 0x000fca00078408ff */
[----:B------:R-:W-:-:S05]  /*c480*/  @!P1 IMAD.X R3, RZ, RZ, R10, P2 ;  /* 0x000000ffff039224 */ /* 0x000fca00010e060a */
[----:B------:R-:W-:Y:S01]  /*c490*/  @!PT LDS RZ, [RZ] ;  /* 0x00000000fffff984 */ /* 0x000fe20000000800 */
[----:B------:R-:W-:Y:S01]  /*c4a0*/  @!PT LDS RZ, [RZ] ;  /* 0x00000000fffff984 */ /* 0x000fe20000000800 */
[----:B------:R-:W-:Y:S01]  /*c4b0*/  @!PT LDS RZ, [RZ] ;  /* 0x00000000fffff984 */ /* 0x000fe20000000800 */
[----:B------:R0:W-:Y:S01]  /*c4c0*/  @!P1 LDGSTS.E.BYPASS.LTC128B.128 [R25+0x8c00], desc[UR38][R2.64], !P0 ;  /* 0x08c0000002199fae */ /* 0x0001e2000c101d66 */
[----:B------:R-:W-:Y:S02]  /*c4d0*/  ISETP.GE.AND P1, PT, R9, R4, PT ;  /* 0x000000040900720c */ /* 0x000fe40003f26270 */
[----:B------:R-:W-:Y:S01]  /*c4e0*/  MOV R13, R5 ;  /* 0x00000005000d7202 */ /* 0x000fe20000000f00 */
[----:B------:R-:W-:-:S10]  /*c4f0*/  IMAD.MOV.U32 R9, RZ, RZ, R14 ;  /* 0x000000ffff097224 */ /* 0x000fd400078e000e */
[----:B0-----:R-:W-:Y:S05]  /*c500*/  WARPSYNC.COLLECTIVE R15, `(.L_x_110) ;  /* 0x000000000f087348 */ /* 0x001fea0003c00000 */
[----:B------:R1:W2:Y:S02]  /*c510*/  SHFL.IDX P6, R14, R13, R12, R11 ;  /* 0x0000000c0d0e7389 */ /* 0x0002a400000c000b */
[----:B012---:R-:W-:Y:S01]  /*c520*/  ENDCOLLECTIVE ;  /* 0x000000000000791b */ /* 0x007fe20003800000 */
.L_x_110:
[----:B------:R-:W-:Y:S02]  /*c530*/  @!P1 LEA R20, R22, UR45, 0x1 ;  /* 0x0000002d16149c11 */ /* 0x000fe4000f8e08ff */
[----:B------:R-:W-:Y:S01]  /*c540*/  MOV R13, R8 ;  /* 0x00000008000d7202 */ /* 0x000fe20000000f00 */
[----:B------:R-:W-:Y:S01]  /*c550*/  IMAD.MOV.U32 R12, RZ, RZ, 0x3 ;  /* 0x00000003ff0c7424 */ /* 0x000fe200078e00ff */
[----:B------:R-:W-:-:S13]  /*c560*/  @!P1 LEA R2, P2, R16, R14, 0x1 ;  /* 0x0000000e10029211 */ /* 0x000fda00078408ff */
[----:B------:R-:W-:Y:S05]  /*c570*/  WARPSYNC.COLLECTIVE R15, `(.L_x_111) ;  /* 0x000000000f087348 */ /* 0x000fea0003c00000 */
[----:B------:R0:W1:Y:S02]  /*c580*/  SHFL.IDX P6, R14, R13, R12, R11 ;  /* 0x0000000c0d0e7389 */ /* 0x00006400000c000b */
[----:B01----:R-:W-:Y:S01]  /*c590*/  ENDCOLLECTIVE ;  /* 0x000000000000791b */ /* 0x003fe20003800000 */
.L_x_111:
[----:B------:R-:W-:Y:S02]  /*c5a0*/  @!P1 IMAD.X R3, RZ, RZ, R9, P2 ;  /* 0x000000ffff039224 */ /* 0x000fe400010e0609 */
[----:B------:R-:W-:-:S03]  /*c5b0*/  VIADD R9, R6, 0x30 ;  /* 0x0000003006097836 */ /* 0x000fc60000000000 */
[----:B------:R-:W-:Y:S01]  /*c5c0*/  @!PT LDS RZ, [RZ] ;  /* 0x00000000fffff984 */ /* 0x000fe20000000800 */
[----:B------:R-:W-:Y:S01]  /*c5d0*/  @!PT LDS RZ, [RZ] ;  /* 0x00000000fffff984 */ /* 0x000fe20000000800 */
[----:B------:R-:W-:Y:S01]  /*c5e0*/  @!PT LDS RZ, [RZ] ;  /* 0x00000000fffff984 */ /* 0x000fe20000000800 */
[----:B------:R0:W-:Y:S02]  /*c5f0*/  @!P1 LDGSTS.E.BYPASS.LTC128B.128 [R20+0x9400], desc[UR38][R2.64], !P0 ;  /* 0x0940000002149fae */ /* 0x0001e4000c101d66 */
[----:B------:R-:W-:Y:S02]  /*c600*/  ISETP.GE.AND P1, PT, R9, R4, PT ;  /* 0x000000040900720c */ /* 0x000fe40003f26270 */
[----:B------:R-:W-:Y:S02]  /*c610*/  IADD3 R9, R6, 0x40, RZ ;  /* 0x0000004006097810 */ /* 0x000fe40007ffe0ff */
[----:B------:R-:W-:-:S09]  /*c620*/  MOV R13, R5 ;  /* 0x00000005000d7202 */ /* 0x000fd20000000f00 */
[----:B------:R-:W-:Y:S01]  /*c630*/  @!P1 LEA R25, R22, UR45, 0x1 ;  /* 0x0000002d16199c11 */ /* 0x000fe2000f8e08ff */
[----:B0-----:R-:W-:-:S07]  /*c640*/  IMAD.MOV.U32 R10, RZ, RZ, R14 ;  /* 0x000000ffff0a7224 */ /* 0x001fce00078e000e */
[----:B------:R-:W-:Y:S05]  /*c650*/  WARPSYNC.COLLECTIVE R15, `(.L_x_112) ;  /* 0x000000000f087348 */ /* 0x000fea0003c00000 */
[----:B------:R0:W1:Y:S02]  /*c660*/  SHFL.IDX P6, R14, R13, R12, R11 ;  /* 0x0000000c0d0e7389 */ /* 0x00006400000c000b */
[----:B01----:R-:W-:Y:S01]  /*c670*/  ENDCOLLECTIVE ;  /* 0x000000000000791b */ /* 0x003fe20003800000 */
.L_x_112:
[----:B------:R-:W-:Y:S02]  /*c680*/  IMAD.MOV.U32 R13, RZ, RZ, R8 ;  /* 0x000000ffff0d7224 */ /* 0x000fe400078e0008 */
[----:B------:R-:W-:Y:S02]  /*c690*/  IMAD.MOV.U32 R12, RZ, RZ, 0x4 ;  /* 0x00000004ff0c7424 */ /* 0x000fe400078e00ff */
[----:B------:R-:W-:-:S07]  /*c6a0*/  IMAD.MOV.U32 R21, RZ, RZ, R14 ;  /* 0x000000ffff157224 */ /* 0x000fce00078e000e */
[----:B------:R-:W-:Y:S05]  /*c6b0*/  WARPSYNC.COLLECTIVE R15, `(.L_x_113) ;  /* 0x000000000f087348 */ /* 0x000fea0003c00000 */
[----:B------:R0:W1:Y:S02]  /*c6c0*/  SHFL.IDX P6, R14, R13, R12, R11 ;  /* 0x0000000c0d0e7389 */ /* 0x00006400000c000b */
[----:B01----:R-:W-:Y:S01]  /*c6d0*/  ENDCOLLECTIVE ;  /* 0x000000000000791b */ /* 0x003fe20003800000 */
.L_x_113:
[----:B------:R-:W-:-:S05]  /*c6e0*/  @!P1 LEA R2, P2, R16, R21, 0x1 ;  /* 0x0000001510029211 */ /* 0x000fca00078408ff */
[----:B------:R-:W-:-:S05]  /*c6f0*/  @!P1 IMAD.X R3, RZ, RZ, R10, P2 ;  /* 0x000000ffff039224 */ /* 0x000fca00010e060a */
[----:B------:R-:W-:Y:S01]  /*c700*/  @!PT LDS RZ, [RZ] ;  /* 0x00000000fffff984 */ /* 0x000fe20000000800 */
[----:B------:R-:W-:Y:S01]  /*c710*/  @!PT LDS RZ, [RZ] ;  /* 0x00000000fffff984 */ /* 0x000fe20000000800 */
[----:B------:R-:W-:Y:S01]  /*c720*/  @!PT LDS RZ, [RZ] ;  /* 0x00000000fffff984 */ /* 0x000fe20000000800 */
[----:B------:R0:W-:Y:S01]  /*c730*/  @!P1 LDGSTS.E.BYPASS.LTC128B.128 [R25+0x9c00], desc[UR38][R2.64], !P0 ;  /* 0x09c0000002199fae */ /* 0x0001e2000c101d66 */
[----:B------:R-:W-:Y:S01]  /*c740*/  IMAD.MOV.U32 R13, RZ, RZ, R5 ;  /* 0x000000ffff0d7224 */ /* 0x000fe200078e0005 */
[----:B------:R-:W-:Y:S02]  /*c750*/  ISETP.GE.AND P1, PT, R9, R4, PT ;  /* 0x000000040900720c */ /* 0x000fe40003f26270 */
[----:B------:R-:W-:-:S11]  /*c760*/  MOV R9, R14 ;  /* 0x0000000e00097202 */ /* 0x000fd60000000f00 */
[----:B0-----:R-:W-:Y:S05]  /*c770*/  WARPSYNC.COLLECTIVE R15, `(.L_x_114) ;  /* 0x000000000f087348 */ /* 0x001fea0003c00000 */
[----:B------:R1:W2:Y:S02]  /*c780*/  SHFL.IDX P6, R14, R13, R12, R11 ;  /* 0x0000000c0d0e7389 */ /* 0x0002a400000c000b */
[----:B012---:R-:W-:Y:S01]  /*c790*/  ENDCOLLECTIVE ;  /* 0x000000000000791b */ /* 0x007fe20003800000 */
.L_x_114:
[----:B------:R-:W-:Y:S01]  /*c7a0*/  @!P1 LEA R20, R22, UR45, 0x1 ;  /* 0x0000002d16149c11 */ /* 0x000fe2000f8e08ff */
[----:B------:R-:W-:Y:S02]  /*c7b0*/  IMAD.MOV.U32 R13, RZ, RZ, R8 ;  /* 0x000000ffff0d7224 */ /* 0x000fe400078e0008 */
[----:B------:R-:W-:Y:S01]  /*c7c0*/  IMAD.MOV.U32 R12, RZ, RZ, 0x5 ;  /* 0x00000005ff0c7424 */ /* 0x000fe200078e00ff */
[----:B------:R-:W-:-:S13]  /*c7d0*/  @!P1 LEA R2, P2, R16, R14, 0x1 ;  /* 0x0000000e10029211 */ /* 0x000fda00078408ff */
[----:B------:R-:W-:Y:S05]  /*c7e0*/  WARPSYNC.COLLECTIVE R15, `(.L_x_115) ;  /* 0x000000000f087348 */ /* 0x000fea0003c00000 */
[----:B------:R0:W1:Y:S02]  /*c7f0*/  SHFL.IDX P6, R14, R13, R12, R11 ;  /* 0x0000000c0d0e7389 */ /* 0x00006400000c000b */
[----:B01----:R-:W-:Y:S01]  /*c800*/  ENDCOLLECTIVE ;  /* 0x000000000000791b */ /* 0x003fe20003800000 */
.L_x_115:
[----:B------:R-:W-:Y:S01]  /*c810*/  @!P1 IMAD.X R3, RZ, RZ, R9, P2 ;  /* 0x000000ffff039224 */ /* 0x000fe200010e0609 */
[----:B------:R-:W-:-:S04]  /*c820*/  IADD3 R9, R6, 0x50, RZ ;  /* 0x0000005006097810 */ /* 0x000fc80007ffe0ff */
[----:B------:R-:W-:Y:S01]  /*c830*/  @!PT LDS RZ, [RZ] ;  /* 0x00000000fffff984 */ /* 0x000fe20000000800 */
[----:B------:R-:W-:Y:S01]  /*c840*/  @!PT LDS RZ, [RZ] ;  /* 0x00000000fffff984 */ /* 0x000fe20000000800 */
[----:B------:R-:W-:Y:S01]  /*c850*/  @!PT LDS RZ, [RZ] ;  /* 0x00000000fffff984 */ /* 0x000fe20000000800 */
[----:B------:R0:W-:Y:S01]  /*c860*/  @!P1 LDGSTS.E.BYPASS.LTC128B.128 [R20+0xa400], desc[UR38][R2.64], !P0 ;  /* 0x0a40000002149fae */ /* 0x0001e2000c101d66 */
[----:B------:R-:W-:Y:S01]  /*c870*/  ISETP.GE.AND P1, PT, R9, R4, PT ;  /* 0x000000040900720c */ /* 0x000fe20003f26270 */
[----:B------:R-:W-:Y:S02]  /*c880*/  VIADD R9, R6, 0x60 ;  /* 0x0000006006097836 */ /* 0x000fe40000000000 */
[----:B------:R-:W-:-:S10]  /*c890*/  IMAD.MOV.U32 R13, RZ, RZ, R5 ;  /* 0x000000ffff0d7224 */ /* 0x000fd400078e0005 */
[----:B------:R-:W-:Y:S02]  /*c8a0*/  @!P1 LEA R25, R22, UR45, 0x1 ;  /* 0x0000002d16199c11 */ /* 0x000fe4000f8e08ff */
[----:B0-----:R-:W-:-:S07]  /*c8b0*/  MOV R10, R14 ;  /* 0x0000000e000a7202 */ /* 0x001fce0000000f00 */
[----:B------:R-:W-:Y:S05]  /*c8c0*/  WARPSYNC.COLLECTIVE R15, `(.L_x_116) ;  /* 0x000000000f087348 */ /* 0x000fea0003c00000 */
[----:B------:R0:W1:Y:S02]  /*c8d0*/  SHFL.IDX P6, R14, R13, R12, R11 ;  /* 0x0000000c0d0e7389 */ /* 0x00006400000c000b */
[----:B01----:R-:W-:Y:S01]  /*c8e0*/  ENDCOLLECTIVE ;  /* 0x000000000000791b */ /* 0x003fe20003800000 */
.L_x_116:
[----:B------:R-:W-:Y:S01]  /*c8f0*/  IMAD.MOV.U32 R13, RZ, RZ, R8 ;  /* 0x000000ffff0d7224 */ /* 0x000fe200078e0008 */
[----:B------:R-:W-:Y:S01]  /*c900*/  MOV R12, 0x6 ;  /* 0x00000006000c7802 */ /* 0x000fe20000000f00 */
[----:B------:R-:W-:-:S07]  /*c910*/  IMAD.MOV.U32 R21, RZ, RZ, R14 ;  /* 0x000000ffff157224 */ /* 0x000fce00078e000e */
[----:B------:R-:W-:Y:S05]  /*c920*/  WARPSYNC.COLLECTIVE R15, `(.L_x_117) ;  /* 0x000000000f087348 */ /* 0x000fea0003c00000 */
[----:B------:R0:W1:Y:S02]  /*c930*/  SHFL.IDX P6, R14, R13, R12, R11 ;  /* 0x0000000c0d0e7389 */ /* 0x00006400000c000b */
[----:B01----:R-:W-:Y:S01]  /*c940*/  ENDCOLLECTIVE ;  /* 0x000000000000791b */ /* 0x003fe20003800000 */
.L_x_117:
[----:B------:R-:W-:-:S04]  /*c950*/  @!P1 LEA R2, P2, R16, R21, 0x1 ;  /* 0x0000001510029211 */ /* 0x000fc800078408ff */
[----:B------:R-:W-:-:S05]  /*c960*/  @!P1 IADD3.X R3, RZ, R10, RZ, P2, !PT ;  /* 0x0000000aff039210 */ /* 0x000fca00017fe4ff */
[----:B------:R-:W-:Y:S01]  /*c970*/  @!PT LDS RZ, [RZ] ;  /* 0x00000000fffff984 */ /* 0x000fe20000000800 */
[----:B------:R-:W-:Y:S01]  /*c980*/  @!PT LDS RZ, [RZ] ;  /* 0x00000000fffff984 */ /* 0x000fe20000000800 */
[----:B------:R-:W-:Y:S01]  /*c990*/  @!PT LDS RZ, [RZ] ;  /* 0x00000000fffff984 */ /* 0x000fe20000000800 */
[----:B------:R0:W-:Y:S01]  /*c9a0*/  @!P1 LDGSTS.E.BYPASS.LTC128B.128 [R25+0xac00], desc[UR38][R2.64], !P0 ;  /* 0x0ac0000002199fae */ /* 0x0001e2000c101d66 */
[----:B------:R-:W-:Y:S01]  /*c9b0*/  ISETP.GE.AND P1, PT, R9, R4, PT ;  /* 0x000000040900720c */ /* 0x000fe20003f26270 */
[----:B------:R-:W-:Y:S02]  /*c9c0*/  IMAD.MOV.U32 R13, RZ, RZ, R5 ;  /* 0x000000ffff0d7224 */ /* 0x000fe400078e0005 */
[----:B------:R-:W-:-:S10]  /*c9d0*/  IMAD.MOV.U32 R9, RZ, RZ, R14 ;  /* 0x000000ffff097224 */ /* 0x000fd400078e000e */
[----:B0-----:R-:W-:Y:S05]  /*c9e0*/  WARPSYNC.COLLECTIVE R15, `(.L_x_118) ;  /* 0x000000000f087348 */ /* 0x001fea0003c00000 */
[----:B------:R1:W2:Y:S02]  /*c9f0*/  SHFL.IDX P6, R14, R13, R12, R11 ;  /* 0x0000000c0d0e7389 */ /* 0x0002a400000c000b */
[----:B012---:R-:W-:Y:S01]  /*ca00*/  ENDCOLLECTIVE ;  /* 0x000000000000791b */ /* 0x007fe20003800000 */
.L_x_118:
[----:B------:R-:W-:Y:S01]  /*ca10*/  @!P1 LEA R10, R22, UR45, 0x1 ;  /* 0x0000002d160a9c11 */ /* 0x000fe2000f8e08ff */
[----:B------:R-:W-:Y:S02]  /*ca20*/  IMAD.MOV.U32 R13, RZ, RZ, R8 ;  /* 0x000000ffff0d7224 */ /* 0x000fe400078e0008 */
[----:B------:R-:W-:Y:S01]  /*ca30*/  IMAD.MOV.U32 R12, RZ, RZ, 0x7 ;  /* 0x00000007ff0c7424 */ /* 0x000fe200078e00ff */
[----:B------:R-:W-:-:S13]  /*ca40*/  @!P1 LEA R2, P2, R16, R14, 0x1 ;  /* 0x0000000e10029211 */ /* 0x000fda00078408ff */
[----:B------:R-:W-:Y:S05]  /*ca50*/  WARPSYNC.COLLECTIVE R15, `(.L_x_119) ;  /* 0x000000000f087348 */ /* 0x000fea0003c00000 */
[----:B------:R0:W1:Y:S02]  /*ca60*/  SHFL.IDX P6, R14, R13, R12, R11 ;  /* 0x0000000c0d0e7389 */ /* 0x00006400000c000b */
[----:B01----:R-:W-:Y:S01]  /*ca70*/  ENDCOLLECTIVE ;  /* 0x000000000000791b */ /* 0x003fe20003800000 */
.L_x_119:
[----:B------:R-:W-:-:S05]  /*ca80*/  @!P1 IADD3.X R3, RZ, R9, RZ, P2, !PT ;  /* 0x00000009ff039210 */ /* 0x000fca00017fe4ff */
[----:B------:R-:W-:Y:S01]  /*ca90*/  @!PT LDS RZ, [RZ] ;  /* 0x00000000fffff984 */ /* 0x000fe20000000800 */
[----:B------:R-:W-:Y:S01]  /*caa0*/  @!PT LDS RZ, [RZ] ;  /* 0x00000000fffff984 */ /* 0x000fe20000000800 */
[----:B------:R-:W-:Y:S01]  /*cab0*/  @!PT LDS RZ, [RZ] ;  /* 0x00000000fffff984 */ /* 0x000fe20000000800 */
[----:B------:R0:W-:Y:S01]  /*cac0*/  @!P1 LDGSTS.E.BYPASS.LTC128B.128 [R10+0xb400], desc[UR38][R2.64], !P0 ;  /* 0x0b400000020a9fae */ /* 0x0001e2000c101d66 */
[----:B------:R-:W-:Y:S02]  /*cad0*/  IMAD.MOV.U32 R13, RZ, RZ, R5 ;  /* 0x000000ffff0d7224 */ /* 0x000fe400078e0005 */
[C---:B------:R-:W-:Y:S02]  /*cae0*/  VIADD R5, R6.reuse, 0x80 ;  /* 0x0000008006057836 */ /* 0x040fe40000000000 */
[----:B0-----:R-:W-:Y:S01]  /*caf0*/  VIADD R3, R6, 0x70 ;  /* 0x0000007006037836 */ /* 0x001fe20000000000 */
[----:B------:R-:W-:-:S07]  /*cb00*/  MOV R8, R14 ;  /* 0x0000000e00087202 */ /* 0x000fce0000000f00 */
[----:B------:R-:W-:Y:S05]  /*cb10*/  WARPSYNC.COLLECTIVE R15, `(.L_x_120) ;  /* 0x000000000f087348 */ /* 0x000fea0003c00000 */
[----:B------:R0:W1:Y:S02]  /*cb20*/  SHFL.IDX P6, R14, R13, R12, R11 ;  /* 0x0000000c0d0e7389 */ /* 0x00006400000c000b */
[----:B01----:R-:W-:Y:S01]  /*cb30*/  ENDCOLLECTIVE ;  /* 0x000000000000791b */ /* 0x003fe20003800000 */
.L_x_120:
[----:B------:R-:W-:Y:S01]  /*cb40*/  ISETP.GE.AND P1, PT, R3, R4, PT ;  /* 0x000000040300720c */ /* 0x000fe20003f26270 */
[----:B------:R-:W-:Y:S01]  /*cb50*/  IMAD.MOV.U32 R13, RZ, RZ, R7 ;  /* 0x000000ffff0d7224 */ /* 0x000fe200078e0007 */
[----:B------:R-:W-:-:S11]  /*cb60*/  MOV R12, RZ ;  /* 0x000000ff000c7202 */ /* 0x000fd60000000f00 */
[----:B------:R-:W-:Y:S02]  /*cb70*/  @!P1 LEA R25, R22, UR45, 0x1 ;  /* 0x0000002d16199c11 */ /* 0x000fe4000f8e08ff */
[----:B------:R-:W-:-:S13]  /*cb80*/  @!P1 LEA R2, P2, R16, R14, 0x1 ;  /* 0x0000000e10029211 */ /* 0x000fda00078408ff */
[----:B------:R-:W-:Y:S05]  /*cb90*/  WARPSYNC.COLLECTIVE R15, `(.L_x_121) ;  /* 0x000000000f087348 */ /* 0x000fea0003c00000 */
[----:B------:R0:W1:Y:S02]  /*cba0*/  SHFL.IDX P6, R14, R13, R12, R11 ;  /* 0x0000000c0d0e7389 */ /* 0x00006400000c000b */
[----:B01----:R-:W-:Y:S01]  /*cbb0*/  ENDCOLLECTIVE ;  /* 0x000000000000791b */ /* 0x003fe20003800000 */
.L_x_121:
[----:B------:R-:W-:-:S05]  /*cbc0*/  @!P1 IADD3.X R3, RZ, R8, RZ, P2, !PT ;  /* 0x00000008ff039210 */ /* 0x000fca00017fe4ff */
[----:B------:R-:W-:Y:S01]  /*cbd0*/  @!PT LDS RZ, [RZ] ;  /* 0x00000000fffff984 */ /* 0x000fe20000000800 */
[----:B------:R-:W-:Y:S01]  /*cbe0*/  @!PT LDS RZ, [RZ] ;  /* 0x00000000fffff984 */ /* 0x000fe20000000800 */
[----:B------:R-:W-:Y:S01]  /*cbf0*/  @!PT LDS RZ, [RZ] ;  /* 0x00000000fffff984 */ /* 0x000fe20000000800 */
[----:B------:R0:W-:Y:S01]  /*cc00*/  @!P1 LDGSTS.E.BYPASS.LTC128B.128 [R25+0xbc00], desc[UR38][R2.64], !P0 ;  /* 0x0bc0000002199fae */ /* 0x0001e2000c101d66 */
[----:B------:R-:W-:Y:S01]  /*cc10*/  ISETP.GE.AND P1, PT, R5, R4, PT ;  /* 0x000000040500720c */ /* 0x000fe20003f26270 */
[----:B------:R-:W-:Y:S02]  /*cc20*/  VIADD R5, R6, 0x90 ;  /* 0x0000009006057836 */ /* 0x000fe40000000000 */
[----:B------:R-:W-:Y:S02]  /*cc30*/  IMAD.MOV.U32 R13, RZ, RZ, R0 ;  /* 0x000000ffff0d7224 */ /* 0x000fe400078e0000 */
[----:B------:R-:W-:-:S08]  /*cc40*/  IMAD.MOV.U32 R9, RZ, RZ, R14 ;  /* 0x000000ffff097224 */ /* 0x000fd000078e000e */
[----:B0-----:R-:W-:Y:S05]  /*cc50*/  WARPSYNC.COLLECTIVE R15, `(.L_x_122) ;  /* 0x000000000f087348 */ /* 0x001fea0003c00000 */
[----:B------:R1:W2:Y:S02]  /*cc60*/  SHFL.IDX P6, R14, R13, R12, R11 ;  /* 0x0000000c0d0e7389 */ /* 0x0002a400000c000b */
[----:B012---:R-:W-:Y:S01]  /*cc70*/  ENDCOLLECTIVE ;  /* 0x000000000000791b */ /* 0x007fe20003800000 */
.L_x_122:
[----:B------:R-:W-:Y:S01]  /*cc80*/  MOV R13, R7 ;  /* 0x00000007000d7202 */ /* 0x000fe20000000f00 */
[----:B------:R-:W-:Y:S01]  /*cc90*/  IMAD.MOV.U32 R12, RZ, RZ, 0x1 ;  /* 0x00000001ff0c7424 */ /* 0x000fe200078e00ff */
[----:B------:R-:W-:-:S07]  /*cca0*/  MOV R21, R14 ;  /* 0x0000000e00157202 */ /* 0x000fce0000000f00 */
[----:B------:R-:W-:Y:S05]  /*ccb0*/  WARPSYNC.COLLECTIVE R15, `(.L_x_123) ;  /* 0x000000000f087348 */ /* 0x000fea0003c00000 */
[----:B------:R0:W1:Y:S02]  /*ccc0*/  SHFL.IDX P6, R14, R13, R12, R11 ;  /* 0x0000000c0d0e7389 */ /* 0x00006400000c000b */
[----:B01----:R-:W-:Y:S01]  /*ccd0*/  ENDCOLLECTIVE ;  /* 0x000000000000791b */ /* 0x003fe20003800000 */
.L_x_123:
[----:B------:R-:W-:Y:S02]  /*cce0*/  @!P1 LEA R2, P2, R16, R21, 0x1 ;  /* 0x0000001510029211 */ /* 0x000fe400078408ff */
[----:B------:R-:W-:-:S03]  /*ccf0*/  @!P1 LEA R21, R22, UR45, 0x1 ;  /* 0x0000002d16159c11 */ /* 0x000fc6000f8e08ff */
        /* <DEDUP_REMOVED lines=11> */
.L_x_124:
[----:B------:R-:W-:Y:S01]  /*cdb0*/  MOV R13, R7 ;  /* 0x00000007000d7202 */ /* 0x000fe20000000f00 */
[----:B------:R-:W-:Y:S02]  /*cdc0*/  IMAD.MOV.U32 R12, RZ, RZ, 0x2 ;  /* 0x00000002ff0c7424 */ /* 0x000fe400078e00ff */
[----:B------:R-:W-:-:S07]  /*cdd0*/  IMAD.MOV.U32 R9, RZ, RZ, R14 ;  /* 0x000000ffff097224 */ /* 0x000fce00078e000e */
[----:B------:R-:W-:Y:S05]  /*cde0*/  WARPSYNC.COLLECTIVE R15, `(.L_x_125) ;  /* 0x000000000f087348 */ /* 0x000fea0003c00000 */
[----:B------:R0:W1:Y:S02]  /*cdf0*/  SHFL.IDX P6, R14, R13, R12, R11 ;  /* 0x0000000c0d0e7389 */ /* 0x00006400000c000b */
[----:B01----:R-:W-:Y:S01]  /*ce00*/  ENDCOLLECTIVE ;  /* 0x000000000000791b */ /* 0x003fe20003800000 */
.L_x_125:
[----:B------:R-:W-:Y:S02]  /*ce10*/  @!P1 LEA R2, P2, R16, R9, 0x1 ;  /* 0x0000000910029211 */ /* 0x000fe400078408ff */
[----:B------:R-:W-:-:S03]  /*ce20*/  @!P1 LEA R9, R22, UR45, 0x1 ;  /* 0x0000002d16099c11 */ /* 0x000fc6000f8e08ff */
[----:B------:R-:W-:-:S05]  /*ce30*/  @!P1 IMAD.X R3, RZ, RZ, R8, P2 ;  /* 0x000000ffff039224 */ /* 0x000fca00010e0608 */
[----:B------:R-:W-:Y:S01]  /*ce40*/  @!PT LDS RZ, [RZ] ;  /* 0x00000000fffff984 */ /* 0x000fe20000000800 */
[----:B------:R-:W-:Y:S01]  /*ce50*/  @!PT LDS RZ, [RZ] ;  /* 0x00000000fffff984 */ /* 0x000fe20000000800 */
[----:B------:R-:W-:Y:S01]  /*ce60*/  @!PT LDS RZ, [RZ] ;  /* 0x00000000fffff984 */ /* 0x000fe20000000800 */
[----:B------:R0:W-:Y:S01]  /*ce70*/  @!P1 LDGSTS.E.BYPASS.LTC128B.128 [R9+0xcc00], desc[UR38][R2.64], !P0 ;  /* 0x0cc0000002099fae */ /* 0x0001e2000c101d66 */
[----:B------:R-:W-:Y:S01]  /*ce80*/  MOV R13, R0 ;  /* 0x00000000000d7202 */ /* 0x000fe20000000f00 */
[----:B------:R-:W-:-:S07]  /*ce90*/  IMAD.MOV.U32 R5, RZ, RZ, R14 ;  /* 0x000000ffff057224 */ /* 0x000fce00078e000e */
[----:B0-----:R-:W-:Y:S05]  /*cea0*/  WARPSYNC.COLLECTIVE R15, `(.L_x_126) ;  /* 0x000000000f087348 */ /* 0x001fea0003c00000 */
[----:B------:R1:W2:Y:S02]  /*ceb0*/  SHFL.IDX P6, R14, R13, R12, R11 ;  /* 0x0000000c0d0e7389 */ /* 0x0002a400000c000b */
[----:B012---:R-:W-:Y:S01]  /*cec0*/  ENDCOLLECTIVE ;  /* 0x000000000000791b */ /* 0x007fe20003800000 */
.L_x_126:
[----:B------:R-:W-:-:S05]  /*ced0*/  VIADD R3, R6, 0xa0 ;  /* 0x000000a006037836 */ /* 0x000fca0000000000 */
[----:B------:R-:W-:Y:S02]  /*cee0*/  ISETP.GE.AND P1, PT, R3, R4, PT ;  /* 0x000000040300720c */ /* 0x000fe40003f26270 */
[----:B------:R-:W-:Y:S01]  /*cef0*/  MOV R13, R7 ;  /* 0x00000007000d7202 */ /* 0x000fe20000000f00 */
[----:B------:R-:W-:-:S10]  /*cf00*/  IMAD.MOV.U32 R12, RZ, RZ, 0x3 ;  /* 0x00000003ff0c7424 */ /* 0x000fd400078e00ff */
[----:B------:R-:W-:-:S13]  /*cf10*/  @!P1 LEA R2, P2, R16, R14, 0x1 ;  /* 0x0000000e10029211 */ /* 0x000fda00078408ff */
[----:B------:R-:W-:Y:S05]  /*cf20*/  WARPSYNC.COLLECTIVE R15, `(.L_x_127) ;  /* 0x000000000f087348 */ /* 0x000fea0003c00000 */
[----:B------:R0:W1:Y:S02]  /*cf30*/  SHFL.IDX P6, R14, R13, R12, R11 ;  /* 0x0000000c0d0e7389 */ /* 0x00006400000c000b */
[----:B01----:R-:W-:Y:S01]  /*cf40*/  ENDCOLLECTIVE ;  /* 0x000000000000791b */ /* 0x003fe20003800000 */
.L_x_127:
[----:B------:R-:W-:Y:S01]  /*cf50*/  @!P1 IMAD.X R3, RZ, RZ, R5, P2 ;  /* 0x000000ffff039224 */ /* 0x000fe200010e0605 */
[----:B------:R-:W-:-:S05]  /*cf60*/  @!P1 LEA R5, R22, UR45, 0x1 ;  /* 0x0000002d16059c11 */ /* 0x000fca000f8e08ff */
        /* <DEDUP_REMOVED lines=9> */
.L_x_128:
[----:B------:R-:W-:Y:S05]  /*d000*/  BRA `(.L_x_129) ;  /* 0xffffffc800cc7947 */ /* 0x000fea000383ffff */
.L_x_52:
[----:B0-----:R-:W-:-:S04]  /*d010*/  IMAD.U32 R3, RZ, RZ, UR45 ;  /* 0x0000002dff037e24 */ /* 0x001fc8000f8e00ff */
[----:B------:R0:W1:Y:S03]  /*d020*/  SYNCS.PHASECHK.TRANS64.TRYWAIT P0, [R3+URZ+0x16820], R0 ;  /* 0x01682000030075a7 */ /* 0x000066000800017f */
[----:B-1----:R-:W-:Y:S05]  /*d030*/  @!P0 NANOSLEEP.SYNCS 0x989680 ;  /* 0x009896800000895d */ /* 0x002fea0003900000 */
[----:B------:R-:W1:Y:S02]  /*d040*/  @!P0 SYNCS.PHASECHK.TRANS64 P0, [R3+URZ+0x16820], R0 ;  /* 0x01682000030085a7 */ /* 0x000e64000800007f */
[----:B-1----:R-:W-:Y:S05]  /*d050*/  @!P0 BRA `(.L_x_52) ;  /* 0xfffffffc00ec8947 */ /* 0x002fea000383ffff */
[----:B------:R-:W-:Y:S05]  /*d060*/  BRA `(.L_x_130) ;  /* 0xffffffc800fc7947 */ /* 0x000fea000383ffff */
.L_x_56:
[----:B0-----:R0:W1:Y:S02]  /*d070*/  SYNCS.PHASECHK.TRANS64.TRYWAIT P0, [R7+URZ+0x16840], R2 ;  /* 0x01684002070075a7 */ /* 0x001064000800017f */
[----:B-1----:R-:W-:Y:S05]  /*d080*/  @!P0 NANOSLEEP.SYNCS 0x989680 ;  /* 0x009896800000895d */ /* 0x002fea0003900000 */
[----:B------:R-:W1:Y:S02]  /*d090*/  @!P0 SYNCS.PHASECHK.TRANS64 P0, [R7+URZ+0x16840], R2 ;  /* 0x01684002070085a7 */ /* 0x000e64000800007f */
[----:B-1----:R-:W-:Y:S05]  /*d0a0*/  @!P0 BRA `(.L_x_56) ;  /* 0xfffffffc00f08947 */ /* 0x002fea000383ffff */
[----:B------:R-:W-:Y:S05]  /*d0b0*/  BRA `(.L_x_131) ;  /* 0xffffffcc00e07947 */ /* 0x000fea000383ffff */
.L_x_57:
        /* <DEDUP_REMOVED lines=8> */
.L_x_133:
[----:B------:R-:W-:Y:S05]  /*d140*/  BSYNC B1 ;  /* 0x0000000000017941 */ /* 0x000fea0003800000 */
.L_x_132:
[----:B------:R-:W-:Y:S01]  /*d150*/  IMAD.MOV.U32 R13, RZ, RZ, R10 ;  /* 0x000000ffff0d7224 */ /* 0x000fe200078e000a */
[----:B------:R-:W-:Y:S01]  /*d160*/  MOV R11, 0x181f ;  /* 0x0000181f000b7802 */ /* 0x000fe20000000f00 */
[----:B------:R-:W-:Y:S01]  /*d170*/  IMAD.MOV.U32 R12, RZ, RZ, RZ ;  /* 0x000000ffff0c7224 */ /* 0x000fe200078e00ff */
[----:B------:R-:W-:Y:S01]  /*d180*/  MOV R3, R14 ;  /* 0x0000000e00037202 */ /* 0x000fe20000000f00 */
[----:B------:R-:W-:Y:S01]  /*d190*/  IMAD.MOV.U32 R15, RZ, RZ, -0x1 ;  /* 0xffffffffff0f7424 */ /* 0x000fe200078e00ff */
[----:B------:R-:W-:-:S07]  /*d1a0*/  LEA R9, R9, UR45, 0x1 ;  /* 0x0000002d09097c11 */ /* 0x000fce000f8e08ff */
[----:B------:R-:W-:Y:S05]  /*d1b0*/  WARPSYNC.COLLECTIVE R15, `(.L_x_134) ;  /* 0x000000000f087348 */ /* 0x000fea0003c00000 */
[----:B------:R0:W1:Y:S02]  /*d1c0*/  SHFL.IDX P6, R14, R13, R12, R11 ;  /* 0x0000000c0d0e7389 */ /* 0x00006400000c000b */
[----:B01----:R-:W-:Y:S01]  /*d1d0*/  ENDCOLLECTIVE ;  /* 0x000000000000791b */ /* 0x003fe20003800000 */
.L_x_134:
[----:B------:R-:W-:Y:S01]  /*d1e0*/  IMAD.SHL.U32 R15, R16, 0x2, RZ ;  /* 0x00000002100f7824 */ /* 0x000fe200078e00ff */
[----:B------:R-:W-:Y:S01]  /*d1f0*/  MOV R12, 0x1 ;  /* 0x00000001000c7802 */ /* 0x000fe20000000f00 */
[----:B------:R-:W-:Y:S01]  /*d200*/  IMAD.MOV.U32 R13, RZ, RZ, R19 ;  /* 0x000000ffff0d7224 */ /* 0x000fe200078e0013 */
[----:B------:R-:W-:-:S04]  /*d210*/  MOV R2, R14 ;  /* 0x0000000e00027202 */ /* 0x000fc80000000f00 */
[----:B------:R-:W-:Y:S01]  /*d220*/  IADD3 R2, P0, R2, R15, RZ ;  /* 0x0000000f02027210 */ /* 0x000fe20007f1e0ff */
[----:B------:R-:W-:-:S04]  /*d230*/  IMAD.MOV.U32 R15, RZ, RZ, -0x1 ;  /* 0xffffffffff0f7424 */ /* 0x000fc800078e00ff */
[----:B------:R-:W-:-:S08]  /*d240*/  IMAD.X R3, RZ, RZ, R3, P0 ;  /* 0x000000ffff037224 */ /* 0x000fd000000e0603 */
[----:B------:R-:W-:Y:S05]  /*d250*/  WARPSYNC.COLLECTIVE R15, `(.L_x_135) ;  /* 0x000000000f087348 */ /* 0x000fea0003c00000 */
[----:B------:R0:W1:Y:S02]  /*d260*/  SHFL.IDX P6, R14, R13, R12, R11 ;  /* 0x0000000c0d0e7389 */ /* 0x00006400000c000b */
[----:B01----:R-:W-:Y:S01]  /*d270*/  ENDCOLLECTIVE ;  /* 0x000000000000791b */ /* 0x003fe20003800000 */
.L_x_135:
[----:B------:R-:W-:Y:S01]  /*d280*/  @!PT LDS RZ, [RZ] ;  /* 0x00000000fffff984 */ /* 0x000fe20000000800 */
[----:B------:R-:W-:Y:S01]  /*d290*/  @!PT LDS RZ, [RZ] ;  /* 0x00000000fffff984 */ /* 0x000fe20000000800 */
[----:B------:R-:W-:Y:S01]  /*d2a0*/  @!PT LDS RZ, [RZ] ;  /* 0x00000000fffff984 */ /* 0x000fe20000000800 */
[----:B------:R0:W-:Y:S01]  /*d2b0*/  LDGSTS.E.BYPASS.LTC128B.128 [R9+0xe400], desc[UR38][R2.64], !P2 ;  /* 0x0e40000002097fae */ /* 0x0001e2000d101d66 */
[----:B------:R-:W-:Y:S01]  /*d2c0*/  MOV R13, R10 ;  /* 0x0000000a000d7202 */ /* 0x000fe20000000f00 */
[----:B0-----:R-:W-:-:S07]  /*d2d0*/  IMAD.MOV.U32 R3, RZ, RZ, R14 ;  /* 0x000000ffff037224 */ /* 0x001fce00078e000e */
[----:B------:R-:W-:Y:S05]  /*d2e0*/  WARPSYNC.COLLECTIVE R15, `(.L_x_136) ;  /* 0x000000000f087348 */ /* 0x000fea0003c00000 */
[----:B------:R0:W1:Y:S02]  /*d2f0*/  SHFL.IDX P6, R14, R13, R12, R11 ;  /* 0x0000000c0d0e7389 */ /* 0x00006400000c000b */
[----:B01----:R-:W-:Y:S01]  /*d300*/  ENDCOLLECTIVE ;  /* 0x000000000000791b */ /* 0x003fe20003800000 */
.L_x_136:
[----:B------:R-:W-:Y:S02]  /*d310*/  IMAD.SHL.U32 R15, R16, 0x2, RZ ;  /* 0x00000002100f7824 */ /* 0x000fe400078e00ff */
[----:B------:R-:W-:Y:S02]  /*d320*/  IMAD.MOV.U32 R13, RZ, RZ, R19 ;  /* 0x000000ffff0d7224 */ /* 0x000fe400078e0013 */
[----:B------:R-:W-:Y:S02]  /*d330*/  IMAD.MOV.U32 R12, RZ, RZ, 0x2 ;  /* 0x00000002ff0c7424 */ /* 0x000fe400078e00ff */
[----:B------:R-:W-:-:S05]  /*d340*/  IMAD.MOV.U32 R2, RZ, RZ, R14 ;  /* 0x000000ffff027224 */ /* 0x000fca00078e000e */
[----:B------:R-:W-:Y:S02]  /*d350*/  IADD3 R2, P0, R2, R15, RZ ;  /* 0x0000000f02027210 */ /* 0x000fe40007f1e0ff */
[----:B------:R-:W-:Y:S02]  /*d360*/  MOV R15, 0xffffffff ;  /* 0xffffffff000f7802 */ /* 0x000fe40000000f00 */
[----:B------:R-:W-:-:S09]  /*d370*/  IADD3.X R3, RZ, R3, RZ, P0, !PT ;  /* 0x00000003ff037210 */ /* 0x000fd200007fe4ff */
[----:B------:R-:W-:Y:S05]  /*d380*/  WARPSYNC.COLLECTIVE R15, `(.L_x_137) ;  /* 0x000000000f087348 */ /* 0x000fea0003c00000 */
[----:B------:R0:W1:Y:S02]  /*d390*/  SHFL.IDX P6, R14, R13, R12, R11 ;  /* 0x0000000c0d0e7389 */ /* 0x00006400000c000b */
[----:B01----:R-:W-:Y:S01]  /*d3a0*/  ENDCOLLECTIVE ;  /* 0x000000000000791b */ /* 0x003fe20003800000 */
.L_x_137:
[----:B------:R-:W-:Y:S01]  /*d3b0*/  @!PT LDS RZ, [RZ] ;  /* 0x00000000fffff984 */ /* 0x000fe20000000800 */
[----:B------:R-:W-:Y:S01]  /*d3c0*/  @!PT LDS RZ, [RZ] ;  /* 0x00000000fffff984 */ /* 0x000fe20000000800 */
[----:B------:R-:W-:Y:S01]  /*d3d0*/  @!PT LDS RZ, [RZ] ;  /* 0x00000000fffff984 */ /* 0x000fe20000000800 */
[----:B------:R0:W-:Y:S01]  /*d3e0*/  LDGSTS.E.BYPASS.LTC128B.128 [R9+0xec00], desc[UR38][R2.64], !P2 ;  /* 0x0ec0000002097fae */ /* 0x0001e2000d101d66 */
[----:B------:R-:W-:Y:S02]  /*d3f0*/  IMAD.MOV.U32 R13, RZ, RZ, R10 ;  /* 0x000000ffff0d7224 */ /* 0x000fe400078e000a */
[----:B0-----:R-:W-:-:S07]  /*d400*/  IMAD.MOV.U32 R3, RZ, RZ, R14 ;  /* 0x000000ffff037224 */ /* 0x001fce00078e000e */
[----:B------:R-:W-:Y:S05]  /*d410*/  WARPSYNC.COLLECTIVE R15, `(.L_x_138) ;  /* 0x000000000f087348 */ /* 0x000fea0003c00000 */
[----:B------:R0:W1:Y:S02]  /*d420*/  SHFL.IDX P6, R14, R13, R12, R11 ;  /* 0x0000000c0d0e7389 */ /* 0x00006400000c000b */
[----:B01----:R-:W-:Y:S01]  /*d430*/  ENDCOLLECTIVE ;  /* 0x000000000000791b */ /* 0x003fe20003800000 */
.L_x_138:
[----:B------:R-:W-:Y:S01]  /*d440*/  SHF.L.U32 R15, R16, 0x1, RZ ;  /* 0x00000001100f7819 */ /* 0x000fe200000006ff */
[----:B------:R-:W-:Y:S01]  /*d450*/  IMAD.MOV.U32 R12, RZ, RZ, 0x3 ;  /* 0x00000003ff0c7424 */ /* 0x000fe200078e00ff */
[----:B------:R-:W-:Y:S01]  /*d460*/  MOV R13, R19 ;  /* 0x00000013000d7202 */ /* 0x000fe20000000f00 */
[----:B------:R-:W-:-:S05]  /*d470*/  IMAD.MOV.U32 R2, RZ, RZ, R14 ;  /* 0x000000ffff027224 */ /* 0x000fca00078e000e */
[----:B------:R-:W-:Y:S01]  /*d480*/  IADD3 R2, P0, R2, R15, RZ ;  /* 0x0000000f02027210 */ /* 0x000fe20007f1e0ff */
[----:B------:R-:W-:-:S04]  /*d490*/  IMAD.MOV.U32 R15, RZ, RZ, -0x1 ;  /* 0xffffffffff0f7424 */ /* 0x000fc800078e00ff */
[----:B------:R-:W-:-:S08]  /*d4a0*/  IMAD.X R3, RZ, RZ, R3, P0 ;  /* 0x000000ffff037224 */ /* 0x000fd000000e0603 */
[----:B------:R-:W-:Y:S05]  /*d4b0*/  WARPSYNC.COLLECTIVE R15, `(.L_x_139) ;  /* 0x000000000f087348 */ /* 0x000fea0003c00000 */
[----:B------:R0:W1:Y:S02]  /*d4c0*/  SHFL.IDX P6, R14, R13, R12, R11 ;  /* 0x0000000c0d0e7389 */ /* 0x00006400000c000b */
[----:B01----:R-:W-:Y:S01]  /*d4d0*/  ENDCOLLECTIVE ;  /* 0x000000000000791b */ /* 0x003fe20003800000 */
.L_x_139:
[----:B------:R-:W-:Y:S01]  /*d4e0*/  @!PT LDS RZ, [RZ] ;  /* 0x00000000fffff984 */ /* 0x000fe20000000800 */
[----:B------:R-:W-:Y:S01]  /*d4f0*/  @!PT LDS RZ, [RZ] ;  /* 0x00000000fffff984 */ /* 0x000fe20000000800 */
[----:B------:R-:W-:Y:S01]  /*d500*/  @!PT LDS RZ, [RZ] ;  /* 0x00000000fffff984 */ /* 0x000fe20000000800 */
[----:B------:R0:W-:Y:S01]  /*d510*/  LDGSTS.E.BYPASS.LTC128B.128 [R9+0xf400], desc[UR38][R2.64], !P2 ;  /* 0x0f40000002097fae */ /* 0x0001e2000d101d66 */
[----:B------:R-:W-:Y:S01]  /*d520*/  IMAD.MOV.U32 R13, RZ, RZ, R10 ;  /* 0x000000ffff0d7224 */ /* 0x000fe200078e000a */
[----:B0-----:R-:W-:-:S07]  /*d530*/  MOV R3, R14 ;  /* 0x0000000e00037202 */ /* 0x001fce0000000f00 */
[----:B------:R-:W-:Y:S05]  /*d540*/  WARPSYNC.COLLECTIVE R15, `(.L_x_140) ;  /* 0x000000000f087348 */ /* 0x000fea0003c00000 */
[----:B------:R0:W1:Y:S02]  /*d550*/  SHFL.IDX P6, R14, R13, R12, R11 ;  /* 0x0000000c0d0e7389 */ /* 0x00006400000c000b */
[----:B01----:R-:W-:Y:S01]  /*d560*/  ENDCOLLECTIVE ;  /* 0x000000000000791b */ /* 0x003fe20003800000 */
.L_x_140:
        /* <DEDUP_REMOVED lines=10> */
.L_x_141:
        /* <DEDUP_REMOVED lines=9> */
.L_x_142:
        /* <DEDUP_REMOVED lines=10> */
.L_x_143:
        /* <DEDUP_REMOVED lines=9> */
.L_x_144:
        /* <DEDUP_REMOVED lines=10> */
.L_x_145:
        /* <DEDUP_REMOVED lines=9> */
.L_x_146:
        /* <DEDUP_REMOVED lines=10> */
.L_x_147:
[----:B------:R-:W-:Y:S01]  /*d9a0*/  @!PT LDS RZ, [RZ] ;  /* 0x00000000fffff984 */ /* 0x000fe20000000800 */
[----:B------:R-:W-:Y:S01]  /*d9b0*/  @!PT LDS RZ, [RZ] ;  /* 0x00000000fffff984 */ /* 0x000fe20000000800 */
[----:B------:R-:W-:Y:S01]  /*d9c0*/  @!PT LDS RZ, [RZ] ;  /* 0x00000000fffff984 */ /* 0x000fe20000000800 */
[----:B------:R0:W-:Y:S01]  /*d9d0*/  LDGSTS.E.BYPASS.LTC128B.128 [R9+0x11400], desc[UR38][R2.64], !P2 ;  /* 0x1140000002097fae */ /* 0x0001e2000d101d66 */
[----:B------:R-:W-:Y:S01]  /*d9e0*/  MOV R13, R10 ;  /* 0x0000000a000d7202 */ /* 0x000fe20000000f00 */
[----:B------:R-:W-:-:S07]  /*d9f0*/  IMAD.MOV.U32 R19, RZ, RZ, R14 ;  /* 0x000000ffff137224 */ /* 0x000fce00078e000e */
[----:B0-----:R-:W-:Y:S05]  /*da00*/  WARPSYNC.COLLECTIVE R15, `(.L_x_148) ;  /* 0x000000000f087348 */ /* 0x001fea0003c00000 */
[----:B------:R1:W2:Y:S02]  /*da10*/  SHFL.IDX P6, R14, R13, R12, R11 ;  /* 0x0000000c0d0e7389 */ /* 0x0002a400000c000b */
[----:B012---:R-:W-:Y:S01]  /*da20*/  ENDCOLLECTIVE ;  /* 0x000000000000791b */ /* 0x007fe20003800000 */
.L_x_148:
[----:B------:R-:W-:Y:S05]  /*da30*/  BRA `(.L_x_149) ;  /* 0xffffffc800907947 */ /* 0x000fea000383ffff */
.L_x_62:
[----:B0-----:R0:W1:Y:S02]  /*da40*/  SYNCS.PHASECHK.TRANS64.TRYWAIT P0, [R7+URZ+0x16860], R2 ;  /* 0x01686002070075a7 */ /* 0x001064000800017f */
[----:B-1----:R-:W-:Y:S05]  /*da50*/  @!P0 NANOSLEEP.SYNCS 0x989680 ;  /* 0x009896800000895d */ /* 0x002fea0003900000 */
[----:B------:R-:W1:Y:S02]  /*da60*/  @!P0 SYNCS.PHASECHK.TRANS64 P0, [R7+URZ+0x16860], R2 ;  /* 0x01686002070085a7 */ /* 0x000e64000800007f */
[----:B-1----:R-:W-:Y:S05]  /*da70*/  @!P0 BRA `(.L_x_62) ;  /* 0xfffffffc00f08947 */ /* 0x002fea000383ffff */
[----:B------:R-:W-:Y:S05]  /*da80*/  BRA `(.L_x_150) ;  /* 0xffffffc800f07947 */ /* 0x000fea000383ffff */
.L_x_63:
[----:B------:R-:W-:Y:S01]  /*da90*/  BSSY B1, `(.L_x_151) ;  /* 0x0000008000017945 */ /* 0x000fe20003800000 */
[----:B------:R-:W-:Y:S01]  /*daa0*/  IMAD.MOV.U32 R13, RZ, RZ, R18 ;  /* 0x000000ffff0d7224 */ /* 0x000fe200078e0012 */
[----:B------:R-:W-:Y:S01]  /*dab0*/  MOV R11, 0x181f ;  /* 0x0000181f000b7802 */ /* 0x000fe20000000f00 */
[----:B------:R-:W-:Y:S02]  /*dac0*/  IMAD.MOV.U32 R12, RZ, RZ, RZ ;  /* 0x000000ffff0c7224 */ /* 0x000fe400078e00ff */
[----:B------:R-:W-:-:S07]  /*dad0*/  IMAD.MOV.U32 R15, RZ, RZ, -0x1 ;  /* 0xffffffffff0f7424 */ /* 0x000fce00078e00ff */
[----:B0-----:R-:W-:Y:S05]  /*dae0*/  WARPSYNC.COLLECTIVE R15, `(.L_x_152) ;  /* 0x000000000f087348 */ /* 0x001fea0003c00000 */
[----:B------:R1:W2:Y:S02]  /*daf0*/  SHFL.IDX P6, R14, R13, R12, R11 ;  /* 0x0000000c0d0e7389 */ /* 0x0002a400000c000b */
[----:B012---:R-:W-:Y:S01]  /*db00*/  ENDCOLLECTIVE ;  /* 0x000000000000791b */ /* 0x007fe20003800000 */
.L_x_152:
[----:B------:R-:W-:Y:S05]  /*db10*/  BSYNC B1 ;  /* 0x0000000000017941 */ /* 0x000fea0003800000 */
.L_x_151:
[----:B------:R-:W-:Y:S01]  /*db20*/  MOV R13, R17 ;  /* 0x00000011000d7202 */ /* 0x000fe20000000f00 */
[----:B------:R-:W-:Y:S01]  /*db30*/  IMAD.MOV.U32 R12, RZ, RZ, RZ ;  /* 0x000000ffff0c7224 */ /* 0x000fe200078e00ff */
[----:B------:R-:W-:Y:S01]  /*db40*/  MOV R15, 0xffffffff ;  /* 0xffffffff000f7802 */ /* 0x000fe20000000f00 */
[----:B------:R-:W-:Y:S01]  /*db50*/  IMAD.MOV.U32 R11, RZ, RZ, 0x181f ;  /* 0x0000181fff0b7424 */ /* 0x000fe200078e00ff */
[----:B------:R-:W-:Y:S01]  /*db60*/  ISETP.LT.OR P2, PT, R4, 0x1, P1 ;  /* 0x000000010400780c */ /* 0x000fe20000f41670 */
[----:B------:R-:W-:Y:S01]  /*db70*/  IMAD.MOV.U32 R3, RZ, RZ, R14 ;  /* 0x000000ffff037224 */ /* 0x000fe200078e000e */
[----:B------:R-:W-:-:S11]  /*db80*/  LEA R8, R8, UR45, 0x1 ;  /* 0x0000002d08087c11 */ /* 0x000fd6000f8e08ff */
[----:B------:R-:W-:Y:S05]  /*db90*/  WARPSYNC.COLLECTIVE R15, `(.L_x_153) ;  /* 0x000000000f087348 */ /* 0x000fea0003c00000 */
[----:B------:R0:W1:Y:S02]  /*dba0*/  SHFL.IDX P6, R14, R13, R12, R11 ;  /* 0x0000000c0d0e7389 */ /* 0x00006400000c000b */
[----:B01----:R-:W-:Y:S01]  /*dbb0*/  ENDCOLLECTIVE ;  /* 0x000000000000791b */ /* 0x003fe20003800000 */
.L_x_153:
[----:B------:R-:W-:Y:S01]  /*dbc0*/  IMAD.MOV.U32 R13, RZ, RZ, R18 ;  /* 0x000000ffff0d7224 */ /* 0x000fe200078e0012 */
[----:B------:R-:W-:Y:S02]  /*dbd0*/  MOV R12, 0x1 ;  /* 0x00000001000c7802 */ /* 0x000fe40000000f00 */
[----:B------:R-:W-:-:S13]  /*dbe0*/  IADD3 R2, P0, R14, R19, RZ ;  /* 0x000000130e027210 */ /* 0x000fda0007f1e0ff */
[----:B------:R-:W-:Y:S05]  /*dbf0*/  WARPSYNC.COLLECTIVE R15, `(.L_x_154) ;  /* 0x000000000f087348 */ /* 0x000fea0003c00000 */
[----:B------:R0:W1:Y:S02]  /*dc00*/  SHFL.IDX P6, R14, R13, R12, R11 ;  /* 0x0000000c0d0e7389 */ /* 0x00006400000c000b */
[----:B01----:R-:W-:Y:S01]  /*dc10*/  ENDCOLLECTIVE ;  /* 0x000000000000791b */ /* 0x003fe20003800000 */
.L_x_154:
[----:B------:R-:W-:-:S05]  /*dc20*/  IMAD.X R3, RZ, RZ, R3, P0 ;  /* 0x000000ffff037224 */ /* 0x000fca00000e0603 */
[----:B------:R-:W-:Y:S01]  /*dc30*/  @!PT LDS RZ, [RZ] ;  /* 0x00000000fffff984 */ /* 0x000fe20000000800 */
[----:B------:R-:W-:Y:S01]  /*dc40*/  @!PT LDS RZ, [RZ] ;  /* 0x00000000fffff984 */ /* 0x000fe20000000800 */
[----:B------:R-:W-:Y:S01]  /*dc50*/  @!PT LDS RZ, [RZ] ;  /* 0x00000000fffff984 */ /* 0x000fe20000000800 */
[----:B------:R0:W-:Y:S01]  /*dc60*/  LDGSTS.E.BYPASS.LTC128B.128 [R8+0x400], desc[UR38][R2.64], !P2 ;  /* 0x0040000002087fae */ /* 0x0001e2000d101d66 */
[----:B------:R-:W-:Y:S01]  /*dc70*/  ISETP.LT.OR P2, PT, R4, 0x11, P1 ;  /* 0x000000110400780c */ /* 0x000fe20000f41670 */
[----:B------:R-:W-:Y:S02]  /*dc80*/  IMAD.MOV.U32 R13, RZ, RZ, R17 ;  /* 0x000000ffff0d7224 */ /* 0x000fe400078e0011 */
[----:B------:R-:W-:-:S10]  /*dc90*/  IMAD.MOV.U32 R9, RZ, RZ, R14 ;  /* 0x000000ffff097224 */ /* 0x000fd400078e000e */
[----:B0-----:R-:W-:Y:S05]  /*dca0*/  WARPSYNC.COLLECTIVE R15, `(.L_x_155) ;  /* 0x000000000f087348 */ /* 0x001fea0003c00000 */
[----:B------:R1:W2:Y:S02]  /*dcb0*/  SHFL.IDX P6, R14, R13, R12, R11 ;  /* 0x0000000c0d0e7389 */ /* 0x0002a400000c000b */
[----:B012---:R-:W-:Y:S01]  /*dcc0*/  ENDCOLLECTIVE ;  /* 0x000000000000791b */ /* 0x007fe20003800000 */
.L_x_155:
[----:B------:R-:W-:Y:S01]  /*dcd0*/  IMAD.MOV.U32 R13, RZ, RZ, R18 ;  /* 0x000000ffff0d7224 */ /* 0x000fe200078e0012 */
[----:B------:R-:W-:Y:S02]  /*dce0*/  MOV R12, 0x2 ;  /* 0x00000002000c7802 */ /* 0x000fe40000000f00 */
[----:B------:R-:W-:-:S04]  /*dcf0*/  MOV R11, R14 ;  /* 0x0000000e000b7202 */ /* 0x000fc80000000f00 */
[----:B------:R-:W-:Y:S01]  /*dd00*/  IADD3 R2, P0, R11, R19, RZ ;  /* 0x000000130b027210 */ /* 0x000fe20007f1e0ff */
[----:B------:R-:W-:-:S04]  /*dd10*/  IMAD.MOV.U32 R11, RZ, RZ, 0x181f ;  /* 0x0000181fff0b7424 */ /* 0x000fc800078e00ff */
[----:B------:R-:W-:-:S08]  /*dd20*/  IMAD.X R3, RZ, RZ, R9, P0 ;  /* 0x000000ffff037224 */ /* 0x000fd000000e0609 */
[----:B------:R-:W-:Y:S05]  /*dd30*/  WARPSYNC.COLLECTIVE R15, `(.L_x_156) ;  /* 0x000000000f087348 */ /* 0x000fea0003c00000 */
[----:B------:R0:W1:Y:S02]  /*dd40*/  SHFL.IDX P6, R14, R13, R12, R11 ;  /* 0x0000000c0d0e7389 */ /* 0x00006400000c000b */
[----:B01----:R-:W-:Y:S01]  /*dd50*/  ENDCOLLECTIVE ;  /* 0x000000000000791b */ /* 0x003fe20003800000 */
.L_x_156:
[----:B------:R-:W-:Y:S01]  /*dd60*/  @!PT LDS RZ, [RZ] ;  /* 0x00000000fffff984 */ /* 0x000fe20000000800 */
[----:B------:R-:W-:Y:S01]  /*dd70*/  @!PT LDS RZ, [RZ] ;  /* 0x00000000fffff984 */ /* 0x000fe20000000800 */
[----:B------:R-:W-:Y:S01]  /*dd80*/  @!PT LDS RZ, [RZ] ;  /* 0x00000000fffff984 */ /* 0x000fe20000000800 */
[----:B------:R0:W-:Y:S01]  /*dd90*/  LDGSTS.E.BYPASS.LTC128B.128 [R8+0xc00], desc[UR38][R2.64], !P2 ;  /* 0x00c0000002087fae */ /* 0x0001e2000d101d66 */
[----:B------:R-:W-:Y:S02]  /*dda0*/  ISETP.LT.OR P2, PT, R4, 0x21, P1 ;  /* 0x000000210400780c */ /* 0x000fe40000f41670 */
[----:B------:R-:W-:Y:S01]  /*ddb0*/  MOV R13, R17 ;  /* 0x00000011000d7202 */ /* 0x000fe20000000f00 */
[----:B------:R-:W-:-:S10]  /*ddc0*/  IMAD.MOV.U32 R10, RZ, RZ, R14 ;  /* 0x000000ffff0a7224 */ /* 0x000fd400078e000e */
[----:B0-----:R-:W-:Y:S05]  /*ddd0*/  WARPSYNC.COLLECTIVE R15, `(.L_x_157) ;  /* 0x000000000f087348 */ /* 0x001fea0003c00000 */
[----:B------:R1:W2:Y:S02]  /*dde0*/  SHFL.IDX P6, R14, R13, R12, R11 ;  /* 0x0000000c0d0e7389 */ /* 0x0002a400000c000b */
[----:B012---:R-:W-:Y:S01]  /*ddf0*/  ENDCOLLECTIVE ;  /* 0x000000000000791b */ /* 0x007fe20003800000 */
.L_x_157:
[----:B------:R-:W-:Y:S01]  /*de00*/  MOV R13, R18 ;  /* 0x00000012000d7202 */ /* 0x000fe20000000f00 */
[----:B------:R-:W-:-:S05]  /*de10*/  IMAD.MOV.U32 R12, RZ, RZ, R14 ;  /* 0x000000ffff0c7224 */ /* 0x000fca00078e000e */
[----:B------:R-:W-:Y:S01]  /*de20*/  IADD3 R2, P0, R12, R19, RZ ;  /* 0x000000130c027210 */ /* 0x000fe20007f1e0ff */
[----:B------:R-:W-:-:S04]  /*de30*/  IMAD.MOV.U32 R12, RZ, RZ, 0x3 ;  /* 0x00000003ff0c7424 */ /* 0x000fc800078e00ff */
[----:B------:R-:W-:-:S08]  /*de40*/  IMAD.X R3, RZ, RZ, R10, P0 ;  /* 0x000000ffff037224 */ /* 0x000fd000000e060a */
[----:B------:R-:W-:Y:S05]  /*de50*/  WARPSYNC.COLLECTIVE R15, `(.L_x_158) ;  /* 0x000000000f087348 */ /* 0x000fea0003c00000 */
[----:B------:R0:W1:Y:S02]  /*de60*/  SHFL.IDX P6, R14, R13, R12, R11 ;  /* 0x0000000c0d0e7389 */ /* 0x00006400000c000b */
[----:B01----:R-:W-:Y:S01]  /*de70*/  ENDCOLLECTIVE ;  /* 0x000000000000791b */ /* 0x003fe20003800000 */
.L_x_158:
        /* <DEDUP_REMOVED lines=10> */
.L_x_159:
[----:B------:R-:W-:Y:S01]  /*df20*/  MOV R13, R18 ;  /* 0x00000012000d7202 */ /* 0x000fe20000000f00 */
[----:B------:R-:W-:Y:S02]  /*df30*/  IMAD.MOV.U32 R12, RZ, RZ, 0x4 ;  /* 0x00000004ff0c7424 */ /* 0x000fe400078e00ff */
[----:B------:R-:W-:-:S05]  /*df40*/  IMAD.MOV.U32 R11, RZ, RZ, R14 ;  /* 0x000000ffff0b7224 */ /* 0x000fca00078e000e */
[----:B------:R-:W-:Y:S01]  /*df50*/  IADD3 R2, P0, R11, R19, RZ ;  /* 0x000000130b027210 */ /* 0x000fe20007f1e0ff */
[----:B------:R-:W-:-:S04]  /*df60*/  IMAD.MOV.U32 R11, RZ, RZ, 0x181f ;  /* 0x0000181fff0b7424 */ /* 0x000fc800078e00ff */
[----:B------:R-:W-:-:S08]  /*df70*/  IMAD.X R3, RZ, RZ, R9, P0 ;  /* 0x000000ffff037224 */ /* 0x000fd000000e0609 */
[----:B------:R-:W-:Y:S05]  /*df80*/  WARPSYNC.COLLECTIVE R15, `(.L_x_160) ;  /* 0x000000000f087348 */ /* 0x000fea0003c00000 */
[----:B------:R0:W1:Y:S02]  /*df90*/  SHFL.IDX P6, R14, R13, R12, R11 ;  /* 0x0000000c0d0e7389 */ /* 0x00006400000c000b */
[----:B01----:R-:W-:Y:S01]  /*dfa0*/  ENDCOLLECTIVE ;  /* 0x000000000000791b */ /* 0x003fe20003800000 */
.L_x_160:
[----:B------:R-:W-:Y:S01]  /*dfb0*/  @!PT LDS RZ, [RZ] ;  /* 0x00000000fffff984 */ /* 0x000fe20000000800 */
[----:B------:R-:W-:Y:S01]  /*dfc0*/  @!PT LDS RZ, [RZ] ;  /* 0x00000000fffff984 */ /* 0x000fe20000000800 */
[----:B------:R-:W-:Y:S01]  /*dfd0*/  @!PT LDS RZ, [RZ] ;  /* 0x00000000fffff984 */ /* 0x000fe20000000800 */
[----:B------:R0:W-:Y:S01]  /*dfe0*/  LDGSTS.E.BYPASS.LTC128B.128 [R8+0x1c00], desc[UR38][R2.64], !P2 ;  /* 0x01c0000002087fae */ /* 0x0001e2000d101d66 */
[----:B------:R-:W-:Y:S01]  /*dff0*/  ISETP.LT.OR P2, PT, R4, 0x41, P1 ;  /* 0x000000410400780c */ /* 0x000fe20000f41670 */
[----:B------:R-:W-:Y:S01]  /*e000*/  IMAD.MOV.U32 R13, RZ, RZ, R17 ;  /* 0x000000ffff0d7224 */ /* 0x000fe200078e0011 */
[----:B------:R-:W-:-:S11]  /*e010*/  MOV R10, R14 ;  /* 0x0000000e000a7202 */ /* 0x000fd60000000f00 */
[----:B0-----:R-:W-:Y:S05]  /*e020*/  WARPSYNC.COLLECTIVE R15, `(.L_x_161) ;  /* 0x000000000f087348 */ /* 0x001fea0003c00000 */
[----:B------:R1:W2:Y:S02]  /*e030*/  SHFL.IDX P6, R14, R13, R12, R11 ;  /* 0x0000000c0d0e7389 */ /* 0x0002a400000c000b */
[----:B012---:R-:W-:Y:S01]  /*e040*/  ENDCOLLECTIVE ;  /* 0x000000000000791b */ /* 0x007fe20003800000 */
.L_x_161:
[----:B------:R-:W-:Y:S02]  /*e050*/  IMAD.MOV.U32 R13, RZ, RZ, R18 ;  /* 0x000000ffff0d7224 */ /* 0x000fe400078e0012 */
[----:B------:R-:W-:-:S05]  /*e060*/  IMAD.MOV.U32 R12, RZ, RZ, R14 ;  /* 0x000000ffff0c7224 */ /* 0x000fca00078e000e */
[----:B------:R-:W-:Y:S01]  /*e070*/  IADD3 R2, P0, R12, R19, RZ ;  /* 0x000000130c027210 */ /* 0x000fe20007f1e0ff */
[----:B------:R-:W-:-:S03]  /*e080*/  IMAD.MOV.U32 R12, RZ, RZ, 0x5 ;  /* 0x00000005ff0c7424 */ /* 0x000fc600078e00ff */
[----:B------:R-:W-:-:S09]  /*e090*/  IADD3.X R3, RZ, R10, RZ, P0, !PT ;  /* 0x0000000aff037210 */ /* 0x000fd200007fe4ff */
[----:B------:R-:W-:Y:S05]  /*e0a0*/  WARPSYNC.COLLECTIVE R15, `(.L_x_162) ;  /* 0x000000000f087348 */ /* 0x000fea0003c00000 */
[----:B------:R0:W1:Y:S02]  /*e0b0*/  SHFL.IDX P6, R14, R13, R12, R11 ;  /* 0x0000000c0d0e7389 */ /* 0x00006400000c000b */
[----:B01----:R-:W-:Y:S01]  /*e0c0*/  ENDCOLLECTIVE ;  /* 0x000000000000791b */ /* 0x003fe20003800000 */
.L_x_162:
        /* <DEDUP_REMOVED lines=10> */
.L_x_163:
        /* <DEDUP_REMOVED lines=9> */
.L_x_164:
        /* <DEDUP_REMOVED lines=10> */
.L_x_165:
[----:B------:R-:W-:Y:S01]  /*e2a0*/  IMAD.MOV.U32 R13, RZ, RZ, R18 ;  /* 0x000000ffff0d7224 */ /* 0x000fe200078e0012 */
[----:B------:R-:W-:-:S04]  /*e2b0*/  MOV R12, R14 ;  /* 0x0000000e000c7202 */ /* 0x000fc80000000f00 */
[----:B------:R-:W-:Y:S02]  /*e2c0*/  IADD3 R2, P0, R12, R19, RZ ;  /* 0x000000130c027210 */ /* 0x000fe40007f1e0ff */
[----:B------:R-:W-:-:S03]  /*e2d0*/  MOV R12, 0x7 ;  /* 0x00000007000c7802 */ /* 0x000fc60000000f00 */
[----:B------:R-:W-:-:S08]  /*e2e0*/  IMAD.X R3, RZ, RZ, R10, P0 ;  /* 0x000000ffff037224 */ /* 0x000fd000000e060a */
[----:B------:R-:W-:Y:S05]  /*e2f0*/  WARPSYNC.COLLECTIVE R15, `(.L_x_166) ;  /* 0x000000000f087348 */ /* 0x000fea0003c00000 */
[----:B------:R0:W1:Y:S02]  /*e300*/  SHFL.IDX P6, R14, R13, R12, R11 ;  /* 0x0000000c0d0e7389 */ /* 0x00006400000c000b */
[----:B01----:R-:W-:Y:S01]  /*e310*/  ENDCOLLECTIVE ;  /* 0x000000000000791b */ /* 0x003fe20003800000 */
.L_x_166:
[----:B------:R-:W-:Y:S01]  /*e320*/  @!PT LDS RZ, [RZ] ;  /* 0x00000000fffff984 */ /* 0x000fe20000000800 */
[----:B------:R-:W-:Y:S01]  /*e330*/  @!PT LDS RZ, [RZ] ;  /* 0x00000000fffff984 */ /* 0x000fe20000000800 */
[----:B------:R-:W-:Y:S01]  /*e340*/  @!PT LDS RZ, [RZ] ;  /* 0x00000000fffff984 */ /* 0x000fe20000000800 */
[----:B------:R0:W-:Y:S01]  /*e350*/  LDGSTS.E.BYPASS.LTC128B.128 [R8+0x3400], desc[UR38][R2.64], !P2 ;  /* 0x0340000002087fae */ /* 0x0001e2000d101d66 */
[----:B------:R-:W-:Y:S02]  /*e360*/  IMAD.MOV.U32 R13, RZ, RZ, R17 ;  /* 0x000000ffff0d7224 */ /* 0x000fe400078e0011 */
[----:B------:R-:W-:-:S07]  /*e370*/  IMAD.MOV.U32 R18, RZ, RZ, R14 ;  /* 0x000000ffff127224 */ /* 0x000fce00078e000e */
[----:B0-----:R-:W-:Y:S05]  /*e380*/  WARPSYNC.COLLECTIVE R15, `(.L_x_167) ;  /* 0x000000000f087348 */ /* 0x001fea0003c00000 */
[----:B------:R1:W2:Y:S02]  /*e390*/  SHFL.IDX P6, R14, R13, R12, R11 ;  /* 0x0000000c0d0e7389 */ /* 0x0002a400000c000b */
[----:B012---:R-:W-:Y:S01]  /*e3a0*/  ENDCOLLECTIVE ;  /* 0x000000000000791b */ /* 0x007fe20003800000 */
.L_x_167:
[----:B------:R-:W-:Y:S05]  /*e3b0*/  BRA `(.L_x_168) ;  /* 0xffffffc4006c7947 */ /* 0x000fea000383ffff */
.L_x_69:
[----:B0-----:R0:W1:Y:S02]  /*e3c0*/  SYNCS.PHASECHK.TRANS64.TRYWAIT P0, [R0+URZ+0x16860], R3 ;  /* 0x01686003000075a7 */ /* 0x001064000800017f */
[----:B-1----:R-:W-:Y:S05]  /*e3d0*/  @!P0 NANOSLEEP.SYNCS 0x989680 ;  /* 0x009896800000895d */ /* 0x002fea0003900000 */
[----:B------:R-:W1:Y:S02]  /*e3e0*/  @!P0 SYNCS.PHASECHK.TRANS64 P0, [R0+URZ+0x16860], R3 ;  /* 0x01686003000085a7 */ /* 0x000e64000800007f */
[----:B-1----:R-:W-:Y:S05]  /*e3f0*/  @!P0 BRA `(.L_x_69) ;  /* 0xfffffffc00f08947 */ /* 0x002fea000383ffff */
[----:B------:R-:W-:Y:S05]  /*e400*/  BRA `(.L_x_169) ;  /* 0xffffffc800687947 */ /* 0x000fea000383ffff */
.L_x_70:
[----:B------:R-:W-:Y:S01]  /*e410*/  BSSY B0, `(.L_x_170) ;  /* 0x0000008000007945 */ /* 0x000fe20003800000 */
[----:B------:R-:W-:Y:S01]  /*e420*/  MOV R13, R18 ;  /* 0x00000012000d7202 */ /* 0x000fe20000000f00 */
[----:B------:R-:W-:Y:S01]  /*e430*/  IMAD.MOV.U32 R12, RZ, RZ, RZ ;  /* 0x000000ffff0c7224 */ /* 0x000fe200078e00ff */
[----:B------:R-:W-:Y:S01]  /*e440*/  MOV R15, 0xffffffff ;  /* 0xffffffff000f7802 */ /* 0x000fe20000000f00 */
[----:B------:R-:W-:-:S07]  /*e450*/  IMAD.MOV.U32 R11, RZ, RZ, 0x181f ;  /* 0x0000181fff0b7424 */ /* 0x000fce00078e00ff */
[----:B0-----:R-:W-:Y:S05]  /*e460*/  WARPSYNC.COLLECTIVE R15, `(.L_x_171) ;  /* 0x000000000f087348 */ /* 0x001fea0003c00000 */
[----:B------:R1:W2:Y:S02]  /*e470*/  SHFL.IDX P6, R14, R13, R12, R11 ;  /* 0x0000000c0d0e7389 */ /* 0x0002a400000c000b */
[----:B012---:R-:W-:Y:S01]  /*e480*/  ENDCOLLECTIVE ;  /* 0x000000000000791b */ /* 0x007fe20003800000 */
.L_x_171:
[----:B------:R-:W-:Y:S05]  /*e490*/  BSYNC B0 ;  /* 0x0000000000007941 */ /* 0x000fea0003800000 */
.L_x_170:
[----:B------:R-:W-:Y:S01]  /*e4a0*/  IMAD.MOV.U32 R13, RZ, RZ, R17 ;  /* 0x000000ffff0d7224 */ /* 0x000fe200078e0011 */
[----:B------:R-:W-:Y:S01]  /*e4b0*/  MOV R12, RZ ;  /* 0x000000ff000c7202 */ /* 0x000fe20000000f00 */
[----:B------:R-:W-:Y:S01]  /*e4c0*/  IMAD.MOV.U32 R11, RZ, RZ, 0x181f ;  /* 0x0000181fff0b7424 */ /* 0x000fe200078e00ff */
[----:B------:R-:W-:Y:S01]  /*e4d0*/  SHF.L.U32 R16, R16, 0x1, RZ ;  /* 0x0000000110107819 */ /* 0x000fe200000006ff */
[----:B------:R-:W-:Y:S01]  /*e4e0*/  IMAD.MOV.U32 R15, RZ, RZ, -0x1 ;  /* 0xffffffffff0f7424 */ /* 0x000fe200078e00ff */
[----:B------:R-:W-:Y:S01]  /*e4f0*/  ISETP.LT.OR P2, PT, R5, 0x1, P0 ;  /* 0x000000010500780c */ /* 0x000fe20000741670 */
[----:B------:R-:W-:Y:S01]  /*e500*/  IMAD.MOV.U32 R3, RZ, RZ, R14 ;  /* 0x000000ffff037224 */ /* 0x000fe200078e000e */
[----:B------:R-:W-:-:S11]  /*e510*/  LEA R4, R4, UR45, 0x1 ;  /* 0x0000002d04047c11 */ /* 0x000fd6000f8e08ff */
[----:B------:R-:W-:Y:S05]  /*e520*/  WARPSYNC.COLLECTIVE R15, `(.L_x_172) ;  /* 0x000000000f087348 */ /* 0x000fea0003c00000 */
[----:B------:R0:W1:Y:S02]  /*e530*/  SHFL.IDX P6, R14, R13, R12, R11 ;  /* 0x0000000c0d0e7389 */ /* 0x00006400000c000b */
[----:B01----:R-:W-:Y:S01]  /*e540*/  ENDCOLLECTIVE ;  /* 0x000000000000791b */ /* 0x003fe20003800000 */
.L_x_172:
[----:B------:R-:W-:Y:S01]  /*e550*/  IMAD.MOV.U32 R13, RZ, RZ, R18 ;  /* 0x000000ffff0d7224 */ /* 0x000fe200078e0012 */
[----:B------:R-:W-:Y:S02]  /*e560*/  MOV R12, 0x1 ;  /* 0x00000001000c7802 */ /* 0x000fe40000000f00 */
[----:B------:R-:W-:-:S13]  /*e570*/  IADD3 R2, P1, R14, R16, RZ ;  /* 0x000000100e027210 */ /* 0x000fda0007f3e0ff */
[----:B------:R-:W-:Y:S05]  /*e580*/  WARPSYNC.COLLECTIVE R15, `(.L_x_173) ;  /* 0x000000000f087348 */ /* 0x000fea0003c00000 */
[----:B------:R0:W1:Y:S02]  /*e590*/  SHFL.IDX P6, R14, R13, R12, R11 ;  /* 0x0000000c0d0e7389 */ /* 0x00006400000c000b */
[----:B01----:R-:W-:Y:S01]  /*e5a0*/  ENDCOLLECTIVE ;  /* 0x000000000000791b */ /* 0x003fe20003800000 */
.L_x_173:
        /* <DEDUP_REMOVED lines=11> */
.L_x_174:
[----:B------:R-:W-:Y:S01]  /*e660*/  IMAD.MOV.U32 R13, RZ, RZ, R18 ;  /* 0x000000ffff0d7224 */ /* 0x000fe200078e0012 */
[----:B------:R-:W-:Y:S02]  /*e670*/  MOV R12, 0x2 ;  /* 0x00000002000c7802 */ /* 0x000fe40000000f00 */
[----:B------:R-:W-:-:S07]  /*e680*/  MOV R9, R14 ;  /* 0x0000000e00097202 */ /* 0x000fce0000000f00 */
[----:B------:R-:W-:Y:S05]  /*e690*/  WARPSYNC.COLLECTIVE R15, `(.L_x_175) ;  /* 0x000000000f087348 */ /* 0x000fea0003c00000 */
[----:B------:R0:W1:Y:S02]  /*e6a0*/  SHFL.IDX P6, R14, R13, R12, R11 ;  /* 0x0000000c0d0e7389 */ /* 0x00006400000c000b */
[----:B01----:R-:W-:Y:S01]  /*e6b0*/  ENDCOLLECTIVE ;  /* 0x000000000000791b */ /* 0x003fe20003800000 */
.L_x_175:
[----:B------:R-:W-:-:S05]  /*e6c0*/  IADD3 R2, P1, R9, R16, RZ ;  /* 0x0000001009027210 */ /* 0x000fca0007f3e0ff */
        /* <DEDUP_REMOVED lines=11> */
.L_x_176:
[----:B------:R-:W-:Y:S01]  /*e780*/  IMAD.MOV.U32 R13, RZ, RZ, R18 ;  /* 0x000000ffff0d7224 */ /* 0x000fe200078e0012 */
[----:B------:R-:W-:Y:S02]  /*e790*/  MOV R12, 0x3 ;  /* 0x00000003000c7802 */ /* 0x000fe40000000f00 */
[----:B------:R-:W-:-:S07]  /*e7a0*/  MOV R21, R14 ;  /* 0x0000000e00157202 */ /* 0x000fce0000000f00 */
[----:B------:R-:W-:Y:S05]  /*e7b0*/  WARPSYNC.COLLECTIVE R15, `(.L_x_177) ;  /* 0x000000000f087348 */ /* 0x000fea0003c00000 */
[----:B------:R0:W1:Y:S02]  /*e7c0*/  SHFL.IDX P6, R14, R13, R12, R11 ;  /* 0x0000000c0d0e7389 */ /* 0x00006400000c000b */
[----:B01----:R-:W-:Y:S01]  /*e7d0*/  ENDCOLLECTIVE ;  /* 0x000000000000791b */ /* 0x003fe20003800000 */
.L_x_177:
        /* <DEDUP_REMOVED lines=12> */
.L_x_178:
[----:B------:R-:W-:Y:S02]  /*e8a0*/  IMAD.MOV.U32 R13, RZ, RZ, R18 ;  /* 0x000000ffff0d7224 */ /* 0x000fe400078e0012 */
[----:B------:R-:W-:Y:S01]  /*e8b0*/  IMAD.MOV.U32 R12, RZ, RZ, 0x4 ;  /* 0x00000004ff0c7424 */ /* 0x000fe200078e00ff */
[----:B------:R-:W-:-:S13]  /*e8c0*/  IADD3 R2, P1, R14, R16, RZ ;  /* 0x000000100e027210 */ /* 0x000fda0007f3e0ff */
[----:B------:R-:W-:Y:S05]  /*e8d0*/  WARPSYNC.COLLECTIVE R15, `(.L_x_179) ;  /* 0x000000000f087348 */ /* 0x000fea0003c00000 */
[----:B------:R0:W1:Y:S02]  /*e8e0*/  SHFL.IDX P6, R14, R13, R12, R11 ;  /* 0x0000000c0d0e7389 */ /* 0x00006400000c000b */
[----:B01----:R-:W-:Y:S01]  /*e8f0*/  ENDCOLLECTIVE ;  /* 0x000000000000791b */ /* 0x003fe20003800000 */
.L_x_179:
[----:B------:R-:W-:Y:S01]  /*e900*/  IADD3.X R3, RZ, R10, RZ, P1, !PT ;  /* 0x0000000aff037210 */ /* 0x000fe20000ffe4ff */
[----:B------:R-:W-:-:S04]  /*e910*/  IMAD.MOV.U32 R10, RZ, RZ, RZ ;  /* 0x000000ffff0a7224 */ /* 0x000fc800078e00ff */
        /* <DEDUP_REMOVED lines=10> */
.L_x_180:
[----:B------:R-:W-:Y:S02]  /*e9c0*/  IMAD.MOV.U32 R13, RZ, RZ, R18 ;  /* 0x000000ffff0d7224 */ /* 0x000fe400078e0012 */
[----:B------:R-:W-:Y:S02]  /*e9d0*/  IMAD.MOV.U32 R12, RZ, RZ, 0x5 ;  /* 0x00000005ff0c7424 */ /* 0x000fe400078e00ff */
[----:B------:R-:W-:-:S07]  /*e9e0*/  IMAD.MOV.U32 R23, RZ, RZ, R14 ;  /* 0x000000ffff177224 */ /* 0x000fce00078e000e */
[----:B------:R-:W-:Y:S05]  /*e9f0*/  WARPSYNC.COLLECTIVE R15, `(.L_x_181) ;  /* 0x000000000f087348 */ /* 0x000fea0003c00000 */
[----:B------:R0:W1:Y:S02]  /*ea00*/  SHFL.IDX P6, R14, R13, R12, R11 ;  /* 0x0000000c0d0e7389 */ /* 0x00006400000c000b */
[----:B01----:R-:W-:Y:S01]  /*ea10*/  ENDCOLLECTIVE ;  /* 0x000000000000791b */ /* 0x003fe20003800000 */
.L_x_181:
[----:B------:R-:W-:-:S04]  /*ea20*/  IADD3 R2, P1, R23, R16, RZ ;  /* 0x0000001017027210 */ /* 0x000fc80007f3e0ff */
[----:B------:R-:W-:-:S05]  /*ea30*/  IADD3.X R3, RZ, R22, RZ, P1, !PT ;  /* 0x00000016ff037210 */ /* 0x000fca0000ffe4ff */
        /* <DEDUP_REMOVED lines=10> */
.L_x_182:
[----:B------:R-:W-:Y:S02]  /*eae0*/  IMAD.MOV.U32 R13, RZ, RZ, R18 ;  /* 0x000000ffff0d7224 */ /* 0x000fe400078e0012 */
[----:B------:R-:W-:Y:S02]  /*eaf0*/  IMAD.MOV.U32 R12, RZ, RZ, 0x6 ;  /* 0x00000006ff0c7424 */ /* 0x000fe400078e00ff */
[----:B------:R-:W-:-:S07]  /*eb00*/  IMAD.MOV.U32 R25, RZ, RZ, R14 ;  /* 0x000000ffff197224 */ /* 0x000fce00078e000e */
[----:B------:R-:W-:Y:S05]  /*eb10*/  WARPSYNC.COLLECTIVE R15, `(.L_x_183) ;  /* 0x000000000f087348 */ /* 0x000fea0003c00000 */
[----:B------:R0:W1:Y:S02]  /*eb20*/  SHFL.IDX P6, R14, R13, R12, R11 ;  /* 0x0000000c0d0e7389 */ /* 0x00006400000c000b */
[----:B01----:R-:W-:Y:S01]  /*eb30*/  ENDCOLLECTIVE ;  /* 0x000000000000791b */ /* 0x003fe20003800000 */
.L_x_183:
        /* <DEDUP_REMOVED lines=12> */
.L_x_184:
[----:B------:R-:W-:Y:S02]  /*ec00*/  IMAD.MOV.U32 R13, RZ, RZ, R18 ;  /* 0x000000ffff0d7224 */ /* 0x000fe400078e0012 */
[----:B------:R-:W-:Y:S02]  /*ec10*/  IMAD.MOV.U32 R12, RZ, RZ, 0x7 ;  /* 0x00000007ff0c7424 */ /* 0x000fe400078e00ff */
[----:B------:R-:W-:-:S07]  /*ec20*/  IMAD.MOV.U32 R27, RZ, RZ, R14 ;  /* 0x000000ffff1b7224 */ /* 0x000fce00078e000e */
[----:B------:R-:W-:Y:S05]  /*ec30*/  WARPSYNC.COLLECTIVE R15, `(.L_x_185) ;  /* 0x000000000f087348 */ /* 0x000fea0003c00000 */
[----:B------:R0:W1:Y:S02]  /*ec40*/  SHFL.IDX P6, R14, R13, R12, R11 ;  /* 0x0000000c0d0e7389 */ /* 0x00006400000c000b */
[----:B01----:R-:W-:Y:S01]  /*ec50*/  ENDCOLLECTIVE ;  /* 0x000000000000791b */ /* 0x003fe20003800000 */
.L_x_185:
[----:B------:R-:W-:-:S04]  /*ec60*/  IADD3 R2, P1, R27, R16, RZ ;  /* 0x000000101b027210 */ /* 0x000fc80007f3e0ff */
[----:B------:R-:W-:-:S05]  /*ec70*/  IADD3.X R3, RZ, R21, RZ, P1, !PT ;  /* 0x00000015ff037210 */ /* 0x000fca0000ffe4ff */
[----:B------:R-:W-:Y:S01]  /*ec80*/  @!PT LDS RZ, [RZ] ;  /* 0x00000000fffff984 */ /* 0x000fe20000000800 */
[----:B------:R-:W-:Y:S01]  /*ec90*/  @!PT LDS RZ, [RZ] ;  /* 0x00000000fffff984 */ /* 0x000fe20000000800 */
[----:B------:R-:W-:Y:S01]  /*eca0*/  @!PT LDS RZ, [RZ] ;  /* 0x00000000fffff984 */ /* 0x000fe20000000800 */
[----:B------:R0:W-:Y:S01]  /*ecb0*/  LDGSTS.E.BYPASS.LTC128B.128 [R4+0x3400], desc[UR38][R2.64], !P2 ;  /* 0x0340000002047fae */ /* 0x0001e2000d101d66 */
[----:B------:R-:W-:Y:S01]  /*ecc0*/  IMAD.MOV.U32 R13, RZ, RZ, R17 ;  /* 0x000000ffff0d7224 */ /* 0x000fe200078e0011 */
[----:B------:R-:W-:-:S07]  /*ecd0*/  MOV R18, R14 ;  /* 0x0000000e00127202 */ /* 0x000fce0000000f00 */
[----:B0-----:R-:W-:Y:S05]  /*ece0*/  WARPSYNC.COLLECTIVE R15, `(.L_x_186) ;  /* 0x000000000f087348 */ /* 0x001fea0003c00000 */
[----:B------:R1:W2:Y:S02]  /*ecf0*/  SHFL.IDX P6, R14, R13, R12, R11 ;  /* 0x0000000c0d0e7389 */ /* 0x0002a400000c000b */
[----:B012---:R-:W-:Y:S01]  /*ed00*/  ENDCOLLECTIVE ;  /* 0x000000000000791b */ /* 0x007fe20003800000 */
.L_x_186:
[----:B------:R-:W-:Y:S05]  /*ed10*/  BRA `(.L_x_187) ;  /* 0xffffffc000f47947 */ /* 0x000fea000383ffff */
.L_x_73:
[----:B0-----:R0:W1:Y:S02]  /*ed20*/  SYNCS.PHASECHK.TRANS64.TRYWAIT P0, [R7+URZ+0x16820], R10 ;  /* 0x0168200a070075a7 */ /* 0x001064000800017f */
[----:B-1----:R-:W-:Y:S05]  /*ed30*/  @!P0 NANOSLEEP.SYNCS 0x989680 ;  /* 0x009896800000895d */ /* 0x002fea0003900000 */
[----:B------:R-:W1:Y:S02]  /*ed40*/  @!P0 SYNCS.PHASECHK.TRANS64 P0, [R7+URZ+0x16820], R10 ;  /* 0x0168200a070085a7 */ /* 0x000e64000800007f */
[----:B-1----:R-:W-:Y:S05]  /*ed50*/  @!P0 BRA `(.L_x_73) ;  /* 0xfffffffc00f08947 */ /* 0x002fea000383ffff */
[----:B------:R-:W-:Y:S05]  /*ed60*/  BRA `(.L_x_188) ;  /* 0xffffffc400647947 */ /* 0x000fea000383ffff */
.L_x_74:
[----:B------:R-:W1:Y:S01]  /*ed70*/  S2R R3, SR_TID.X ;  /* 0x0000000000037919 */ /* 0x000e620000002100 */
[----:B------:R-:W-:Y:S01]  /*ed80*/  BSSY B0, `(.L_x_189) ;  /* 0x000000a000007945 */ /* 0x000fe20003800000 */
[----:B------:R-:W-:Y:S01]  /*ed90*/  IMAD.MOV.U32 R12, RZ, RZ, RZ ;  /* 0x000000ffff0c7224 */ /* 0x000fe200078e00ff */
[----:B------:R-:W-:Y:S01]  /*eda0*/  MOV R15, 0xffffffff ;  /* 0xffffffff000f7802 */ /* 0x000fe20000000f00 */
[----:B------:R-:W-:Y:S01]  /*edb0*/  IMAD.MOV.U32 R11, RZ, RZ, 0x1f ;  /* 0x0000001fff0b7424 */ /* 0x000fe200078e00ff */
[----:B-1----:R-:W-:-:S04]  /*edc0*/  SHF.R.U32.HI R3, RZ, 0x5, R3 ;  /* 0x00000005ff037819 */ /* 0x002fc80000011603 */
[----:B------:R-:W-:-:S04]  /*edd0*/  LOP3.LUT R3, R3, 0x3, RZ, 0xc0, !PT ;  /* 0x0000000303037812 */ /* 0x000fc800078ec0ff */
[----:B------:R-:W-:-:S07]  /*ede0*/  MOV R13, R3 ;  /* 0x00000003000d7202 */ /* 0x000fce0000000f00 */
[----:B0----5:R-:W-:Y:S05]  /*edf0*/  WARPSYNC.COLLECTIVE R15, `(.L_x_190) ;  /* 0x000000000f087348 */ /* 0x021fea0003c00000 */
[----:B------:R1:W2:Y:S02]  /*ee00*/  SHFL.IDX P6, R14, R13, R12, R11 ;  /* 0x0000000c0d0e7389 */ /* 0x0002a400000c000b */
[----:B012--5:R-:W-:Y:S01]  /*ee10*/  ENDCOLLECTIVE ;  /* 0x000000000000791b */ /* 0x027fe20003800000 */
.L_x_190:
[----:B------:R-:W-:Y:S05]  /*ee20*/  BSYNC B0 ;  /* 0x0000000000007941 */ /* 0x000fea0003800000 */
.L_x_189:
[----:B------:R-:W-:Y:S05]  /*ee30*/  BRA `(.L_x_191) ;  /* 0xffffffc400487947 */ /* 0x000fea000383ffff */
.L_x_75:
[----:B------:R-:W-:Y:S01]  /*ee40*/  BSSY B0, `(.L_x_192) ;  /* 0x0000006000007945 */ /* 0x000fe20003800000 */
[----:B------:R-:W-:-:S07]  /*ee50*/  IMAD.MOV.U32 R15, RZ, RZ, -0x1 ;  /* 0xffffffffff0f7424 */ /* 0x000fce00078e00ff */
[----:B01---5:R-:W-:Y:S05]  /*ee60*/  WARPSYNC.COLLECTIVE R15, `(.L_x_193) ;  /* 0x000000000f0c7348 */ /* 0x023fea0003c00000 */
[----:B------:R-:W-:Y:S02]  /*ee70*/  ELECT P6, UR62, PT ;  /* 0x00000000003e782f */ /* 0x000fe400038c0000 */
[----:B------:R-:W-:Y:S01]  /*ee80*/  MOV R14, UR62 ;  /* 0x0000003e000e7c02 */ /* 0x000fe20008000f00 */
[----:B01---5:R-:W-:Y:S10]  /*ee90*/  ENDCOLLECTIVE ;  /* 0x000000000000791b */ /* 0x023ff40003800000 */
.L_x_193:
[----:B------:R-:W-:Y:S05]  /*eea0*/  BSYNC B0 ;  /* 0x0000000000007941 */ /* 0x000fea0003800000 */
.L_x_192:
[----:B------:R-:W-:Y:S05]  /*eeb0*/  BRA `(.L_x_194) ;  /* 0xffffffc4003c7947 */ /* 0x000fea000383ffff */
.L_x_77:
[----:B-1----:R1:W2:Y:S02]  /*eec0*/  SYNCS.PHASECHK.TRANS64.TRYWAIT P1, [R5+URZ+0x16840], R4 ;  /* 0x01684004050075a7 */ /* 0x0022a4000802017f */
[----:B--2---:R-:W-:Y:S05]  /*eed0*/  @!P1 NANOSLEEP.SYNCS 0x989680 ;  /* 0x009896800000995d */ /* 0x004fea0003900000 */
[----:B------:R-:W2:Y:S02]  /*eee0*/  @!P1 SYNCS.PHASECHK.TRANS64 P1, [R5+URZ+0x16840], R4 ;  /* 0x01684004050095a7 */ /* 0x000ea4000802007f */
[----:B--2---:R-:W-:Y:S05]  /*eef0*/  @!P1 BRA `(.L_x_77) ;  /* 0xfffffffc00f09947 */ /* 0x004fea000383ffff */
[----:B------:R-:W-:Y:S05]  /*ef00*/  BRA `(.L_x_195) ;  /* 0xffffffc4005c7947 */ /* 0x000fea000383ffff */
.L_x_79:
[----:B--2---:R2:W3:Y:S02]  /*ef10*/  SYNCS.PHASECHK.TRANS64.TRYWAIT P1, [R3+URZ+0x16840], R0 ;  /* 0x01684000030075a7 */ /* 0x0044e4000802017f */
[----:B---3--:R-:W-:Y:S05]  /*ef20*/  @!P1 NANOSLEEP.SYNCS 0x989680 ;  /* 0x009896800000995d */ /* 0x008fea0003900000 */
[----:B------:R-:W3:Y:S02]  /*ef30*/  @!P1 SYNCS.PHASECHK.TRANS64 P1, [R3+URZ+0x16840], R0 ;  /* 0x01684000030095a7 */ /* 0x000ee4000802007f */
[----:B---3--:R-:W-:Y:S05]  /*ef40*/  @!P1 BRA `(.L_x_79) ;  /* 0xfffffffc00f09947 */ /* 0x008fea000383ffff */
[----:B------:R-:W-:Y:S05]  /*ef50*/  BRA `(.L_x_196) ;  /* 0xffffffc400687947 */ /* 0x000fea000383ffff */
.L_x_81:
[----:B---3--:R3:W4:Y:S02]  /*ef60*/  SYNCS.PHASECHK.TRANS64.TRYWAIT P1, [R5+URZ+0x16860], R4 ;  /* 0x01686004050075a7 */ /* 0x008724000802017f */
[----:B----4-:R-:W-:Y:S05]  /*ef70*/  @!P1 NANOSLEEP.SYNCS 0x989680 ;  /* 0x009896800000995d */ /* 0x010fea0003900000 */
[----:B------:R-:W4:Y:S02]  /*ef80*/  @!P1 SYNCS.PHASECHK.TRANS64 P1, [R5+URZ+0x16860], R4 ;  /* 0x01686004050095a7 */ /* 0x000f24000802007f */
[----:B----4-:R-:W-:Y:S05]  /*ef90*/  @!P1 BRA `(.L_x_81) ;  /* 0xfffffffc00f09947 */ /* 0x010fea000383ffff */
[----:B------:R-:W-:Y:S05]  /*efa0*/  BRA `(.L_x_197) ;  /* 0xffffffc400647947 */ /* 0x000fea000383ffff */
.L_x_198:
[----:B------:R-:W-:-:S00]  /*efb0*/  BRA `(.L_x_198) ;  /* 0xfffffffc00fc7947 */ /* 0x000fc0000383ffff */
[----:B------:R-:W-:-:S00]  /*efc0*/  NOP ;  /* 0x0000000000007918 */ /* 0x000fc00000000000 */
        /* <DEDUP_REMOVED lines=11> */
.L_x_3166:


//--------------------- .text._ZN7cutlass13device_kernelIN5flash11enable_sm90INS1_16FlashAttnFwdSm90INS1_25CollectiveMainloopFwdSm90ILi2EN4cute5tupleIJNS5_1CILi1EEES8_S8_EEENS6_IJNS7_ILi192EEENS7_ILi128EEENS7_ILi64EEEEEELi64ENS_6half_tEfNS_4arch4Sm90ELb0ELb0ELb1ELb1ELb1ELb0ELb0ELb1ELb1ELb1ELb1ELb0EEENS1_21CollectiveEpilogueFwdINS6_IJSA_SC_SB_EEES9_SE_SG_Li384ELb1ELb1ELb1ELb0EEENS1_36VarlenDynamicPersistentTileSchedulerILi192ELi128ELi384ELi128ELb1ELb1ELb1ELb0ELb1ELb1EEEEEEEEEvNT_6ParamsE --------------------------
	.section	.text._ZN7cutlass13device_kernelIN5flash11enable_sm90INS1_16FlashAttnFwdSm90INS1_25CollectiveMainloopFwdSm90ILi2EN4cute5tupleIJNS5_1CILi1EEES8_S8_EEENS6_IJNS7_ILi192EEENS7_ILi128EEENS7_ILi64EEEEEELi64ENS_6half_tEfNS_4arch4Sm90ELb0ELb0ELb1ELb1ELb1ELb0ELb0ELb1ELb1ELb1ELb1ELb0EEENS1_21CollectiveEpilogueFwdINS6_IJSA_SC_SB_EEES9_SE_SG_Li384ELb1ELb1ELb1ELb0EEENS1_36VarlenDynamicPersistentTileSchedulerILi192ELi128ELi384ELi128ELb1ELb1ELb1ELb0ELb1ELb1EEEEEEEEEvNT_6ParamsE,"ax",@progbits
	.align	128
.text._ZN7cutlass13device_kernelIN5flash11enable_sm90INS1_16FlashAttnFwdSm90INS1_25CollectiveMainloopFwdSm90ILi2EN4cute5tupleIJNS5_1CILi1EEES8_S8_EEENS6_IJNS7_ILi192EEENS7_ILi128EEENS7_ILi64EEEEEELi64ENS_6half_tEfNS_4arch4Sm90ELb0ELb0ELb1ELb1ELb1ELb0ELb0ELb1ELb1ELb1ELb1ELb0EEENS1_21CollectiveEpilogueFwdINS6_IJSA_SC_SB_EEES9_SE_SG_Li384ELb1ELb1ELb1ELb0EEENS1_36VarlenDynamicPersistentTileSchedulerILi192ELi128ELi384ELi128ELb1ELb1ELb1ELb0ELb1ELb1EEEEEEEEEvNT_6ParamsE:
        .type           _ZN7cutlass13device_kernelIN5flash11enable_sm90INS1_16FlashAttnFwdSm90INS1_25CollectiveMainloopFwdSm90ILi2EN4cute5tupleIJNS5_1CILi1EEES8_S8_EEENS6_IJNS7_ILi192EEENS7_ILi128EEENS7_ILi64EEEEEELi64ENS_6half_tEfNS_4arch4Sm90ELb0ELb0ELb1ELb1ELb1ELb0ELb0ELb1ELb1ELb1ELb1ELb0EEENS1_21CollectiveEpilogueFwdINS6_IJSA_SC_SB_EEES9_SE_SG_Li384ELb1ELb1ELb1ELb0EEENS1_36VarlenDynamicPersistentTileSchedulerILi192ELi128ELi384ELi128ELb1ELb1ELb1ELb0ELb1ELb1EEEEEEEEEvNT_6ParamsE,@function
        .size           _ZN7cutlass13device_kernelIN5flash11enable_sm90INS1_16FlashAttnFwdSm90INS1_25CollectiveMainloopFwdSm90ILi2EN4cute5tupleIJNS5_1CILi1EEES8_S8_EEENS6_IJNS7_ILi192EEENS7_ILi128EEENS7_ILi64EEEEEELi64ENS_6half_tEfNS_4arch4Sm90ELb0ELb0ELb1ELb1ELb1ELb0ELb0ELb1ELb1ELb1ELb1ELb0EEENS1_21CollectiveEpilogueFwdINS6_IJSA_SC_SB_EEES9_SE_SG_Li384ELb1ELb1ELb1ELb0EEENS1_36VarlenDynamicPersistentTileSchedulerILi192ELi128ELi384ELi128ELb1ELb1ELb1ELb0ELb1ELb1EEEEEEEEEvNT_6ParamsE,(.L_x_3167 - _ZN7cutlass13device_kernelIN5flash11enable_sm90INS1_16FlashAttnFwdSm90INS1_25CollectiveMainloopFwdSm90ILi2EN4cute5tupleIJNS5_1CILi1EEES8_S8_EEENS6_IJNS7_ILi192EEENS7_ILi128EEENS7_ILi64EEEEEELi64ENS_6half_tEfNS_4arch4Sm90ELb0ELb0ELb1ELb1ELb1ELb0ELb0ELb1ELb1ELb1ELb1ELb0EEENS1_21CollectiveEpilogueFwdINS6_IJSA_SC_SB_EEES9_SE_SG_Li384ELb1ELb1ELb1ELb0EEENS1_36VarlenDynamicPersistentTileSchedulerILi192ELi128ELi384ELi128ELb1ELb1ELb1ELb0ELb1ELb1EEEEEEEEEvNT_6ParamsE)
        .other          _ZN7cutlass13device_kernelIN5flash11enable_sm90INS1_16FlashAttnFwdSm90INS1_25CollectiveMainloopFwdSm90ILi2EN4cute5tupleIJNS5_1CILi1EEES8_S8_EEENS6_IJNS7_ILi192EEENS7_ILi128EEENS7_ILi64EEEEEELi64ENS_6half_tEfNS_4arch4Sm90ELb0ELb0ELb1ELb1ELb1ELb0ELb0ELb1ELb1ELb1ELb1ELb0EEENS1_21CollectiveEpilogueFwdINS6_IJSA_SC_SB_EEES9_SE_SG_Li384ELb1ELb1ELb1ELb0EEENS1_36VarlenDynamicPersistentTileSchedulerILi192ELi128ELi384ELi128ELb1ELb1ELb1ELb0ELb1ELb1EEEEEEEEEvNT_6ParamsE,@"STO_CUDA_ENTRY STV_DEFAULT"
_ZN7cutlass13device_kernelIN5flash11enable_sm90INS1_16FlashAttnFwdSm90INS1_25CollectiveMainloopFwdSm90ILi2EN4cute5tupleIJNS5_1CILi1EEES8_S8_EEENS6_IJNS7_ILi192EEENS7_ILi128EEENS7_ILi64EEEEEELi64ENS_6half_tEfNS_4arch4Sm90ELb0ELb0ELb1ELb1ELb1ELb0ELb0ELb1ELb1ELb1ELb1ELb0EEENS1_21CollectiveEpilogueFwdINS6_IJSA_SC_SB_EEES9_SE_SG_Li384ELb1ELb1ELb1ELb0EEENS1_36VarlenDynamicPersistentTileSchedulerILi192ELi128ELi384ELi128ELb1ELb1ELb1ELb0ELb1ELb1EEEEEEEEEvNT_6ParamsE:
        /* <DEDUP_REMOVED lines=8> */
[----:B------:R-:W0:Y:S02]  /*0080*/  SHFL.IDX PT, R2, R0, RZ, 0x1f ;  /* 0x00001fff00027589 */ /* 0x000e2400000e0000 */
[C---:B0-----:R-:W-:Y:S02]  /*0090*/  ISETP.NE.OR P0, PT, R2.reuse, RZ, !P0 ;  /* 0x000000ff0200720c */ /* 0x041fe40004705670 */
[----:B------:R-:W-:Y:S02]  /*00a0*/  ISETP.NE.AND P1, PT, R2, RZ, PT ;  /* 0x000000ff0200720c */ /* 0x000fe40003f25270 */
[----:B------:R0:W1:Y:S09]  /*00b0*/  SHFL.IDX PT, R2, R3, RZ, 0x1f ;  /* 0x00001fff03027589 */ /* 0x00007200000e0000 */
[----:B------:R-:W-:Y:S01]  /*00c0*/  VOTEU.ALL UP0, P0 ;  /* 0x00000000003f7886 */ /* 0x000fe20000000000 */
[----:B------:R-:W-:-:S04]  /*00d0*/  VOTEU.ALL UP1, P0 ;  /* 0x00000000003f7886 */ /* 0x000fc80000020000 */
[----:B------:R-:W2:Y:S01]  /*00e0*/  @!UP0 S2UR UR8, SR_CgaCtaId ;  /* 0x00000000000889c3 */ /* 0x000ea20000008800 */
[----:B------:R-:W-:Y:S01]  /*00f0*/  @!UP0 UMOV UR6, 0x400 ;  /* 0x0000040000068882 */ /* 0x000fe20000000000 */
[----:B------:R-:W-:-:S04]  /*0100*/  @!UP0 UIADD3 UR4, -UR4, 0x100000, URZ ;  /* 0x0010000004048890 */ /* 0x000fc8000fffe13f */
[----:B------:R-:W-:Y:S02]  /*0110*/  @!UP0 USHF.L.U32 UR5, UR4, 0xb, URZ ;  /* 0x0000000b04058899 */ /* 0x000fe4000800063f */
[----:B------:R-:W-:Y:S02]  /*0120*/  @!UP0 USHF.L.U32 UR4, UR4, 0x1, URZ ;  /* 0x0000000104048899 */ /* 0x000fe4000800063f */
[----:B--2---:R-:W-:Y:S02]  /*0130*/  @!UP0 ULEA UR8, UR8, UR6, 0x18 ;  /* 0x0000000608088291 */ /* 0x004fe4000f8ec03f */
[----:B------:R-:W-:-:S04]  /*0140*/  @!UP0 UIADD3 UR6, -UR7, 0x100000, URZ ;  /* 0x0010000007068890 */ /* 0x000fc8000fffe13f */
[----:B------:R-:W-:Y:S02]  /*0150*/  @!UP0 USHF.L.U32 UR7, UR6, 0xb, URZ ;  /* 0x0000000b06078899 */ /* 0x000fe4000800063f */
[----:B------:R-:W-:Y:S01]  /*0160*/  @!UP0 USHF.L.U32 UR6, UR6, 0x1, URZ ;  /* 0x0000000106068899 */ /* 0x000fe2000800063f */
[----:B------:R-:W-:-:S05]  /*0170*/  VOTEU.ALL UP0, P0 ;  /* 0x00000000003f7886 */ /* 0x000fca0000000000 */
[----:B------:R0:W2:Y:S06]  /*0180*/  @!UP0 SYNCS.EXCH.64 URZ, [UR8+0x16800], UR4 ;  /* 0x01680004083f85b2 */ /* 0x0000ac0008000100 */
[----:B------:R0:W3:Y:S02]  /*0190*/  @!UP1 SYNCS.EXCH.64 URZ, [UR8+0x16820], UR6 ;  /* 0x01682006083f95b2 */ /* 0x0000e40008000100 */
[----:B01----:R-:W-:Y:S05]  /*01a0*/  @P1 BRA `(.L_x_199) ;  /* 0x0000000000481947 */ /* 0x003fea0003800000 */
[----:B------:R-:W0:Y:S01]  /*01b0*/  S2UR UR5, SR_CgaCtaId ;  /* 0x00000000000579c3 */ /* 0x000e220000008800 */
[----:B------:R-:W-:Y:S01]  /*01c0*/  UMOV UR4, 0x400 ;  /* 0x0000040000047882 */ /* 0x000fe20000000000 */
[----:B------:R-:W-:Y:S01]  /*01d0*/  UMOV UR6, 0x80 ;  /* 0x0000008000067882 */ /* 0x000fe20000000000 */
[----:B------:R-:W-:Y:S01]  /*01e0*/  UMOV UR7, 0x180 ;  /* 0x0000018000077882 */ /* 0x000fe20000000000 */
[----:B------:R-:W-:Y:S01]  /*01f0*/  ELECT P0, URZ, PT ;  /* 0x00000000003f782f */ /* 0x000fe20003800000 */
[----:B0-----:R-:W-:Y:S02]  /*0200*/  ULEA UR8, UR5, UR4, 0x18 ;  /* 0x0000000405087291 */ /* 0x001fe4000f8ec03f */
[----:B------:R-:W-:-:S04]  /*0210*/  UIADD3 UR4, -UR6, 0x100000, URZ ;  /* 0x0010000006047890 */ /* 0x000fc8000fffe13f */
[----:B------:R-:W-:Y:S02]  /*0220*/  USHF.L.U32 UR5, UR4, 0xb, URZ ;  /* 0x0000000b04057899 */ /* 0x000fe4000800063f */
[----:B------:R-:W-:Y:S02]  /*0230*/  USHF.L.U32 UR4, UR4, 0x1, URZ ;  /* 0x0000000104047899 */ /* 0x000fe4000800063f */
[----:B------:R-:W-:-:S04]  /*0240*/  UIADD3 UR6, -UR7, 0x100000, URZ ;  /* 0x0010000007067890 */ /* 0x000fc8000fffe13f */
[----:B------:R-:W-:Y:S02]  /*0250*/  USHF.L.U32 UR7, UR6, 0xb, URZ ;  /* 0x0000000b06077899 */ /* 0x000fe4000800063f */
[----:B------:R-:W-:Y:S01]  /*0260*/  USHF.L.U32 UR6, UR6, 0x1, URZ ;  /* 0x0000000106067899 */ /* 0x000fe2000800063f */
[----:B------:R-:W0:Y:S03]  /*0270*/  FENCE.VIEW.ASYNC.S ;  /* 0x00000000000073c6 */ /* 0x000e260000000000 */
[----:B0-----:R0:W1:Y:S08]  /*0280*/  SYNCS.EXCH.64 URZ, [UR8+0x16830], UR4 ;  /* 0x01683004083f75b2 */ /* 0x0010700008000100 */
[----:B------:R0:W4:Y:S01]  /*0290*/  SYNCS.EXCH.64 URZ, [UR8+0x16840], UR6 ;  /* 0x01684006083f75b2 */ /* 0x0001220008000100 */
[----:B------:R0:W0:Y:S01]  /*02a0*/  SYNCS.EXCH.64 URZ, [UR8+0x16838], UR4 ;  /* 0x01683804083f75b2 */ /* 0x0000220008000100 */
[----:B------:R0:W0:Y:S01]  /*02b0*/  SYNCS.EXCH.64 URZ, [UR8+0x16848], UR6 ;  /* 0x01684806083f75b2 */ /* 0x0000220008000100 */
[----:B------:R-:W-:Y:S01]  /*02c0*/  NOP ;  /* 0x0000000000007918 */ /* 0x000fe20000000000 */
.L_x_199:
[----:B------:R-:W5:Y:S01]  /*02d0*/  SHFL.IDX PT, R3, R0, RZ, 0x1f ;  /* 0x00001fff00037589 */ /* 0x000f6200000e0000 */
[----:B------:R-:W-:Y:S01]  /*02e0*/  NOP ;  /* 0x0000000000007918 */ /* 0x000fe20000000000 */
[----:B-----5:R-:W-:-:S13]  /*02f0*/  ISETP.NE.AND P0, PT, R3, RZ, PT ;  /* 0x000000ff0300720c */ /* 0x020fda0003f05270 */
[----:B------:R-:W-:Y:S05]  /*0300*/  @P0 BRA `(.L_x_200) ;  /* 0x0000000000480947 */ /* 0x000fea0003800000 */
[----:B0-----:R-:W0:Y:S01]  /*0310*/  S2UR UR5, SR_CgaCtaId ;  /* 0x00000000000579c3 */ /* 0x001e220000008800 */
        /* <DEDUP_REMOVED lines=12> */
[----:B0-----:R0:W0:Y:S08]  /*03e0*/  SYNCS.EXCH.64 URZ, [UR8+0x16850], UR4 ;  /* 0x01685004083f75b2 */ /* 0x0010300008000100 */
[----:B------:R0:W0:Y:S01]  /*03f0*/  SYNCS.EXCH.64 URZ, [UR8+0x16860], UR6 ;  /* 0x01686006083f75b2 */ /* 0x0000220008000100 */
[----:B------:R0:W0:Y:S01]  /*0400*/  SYNCS.EXCH.64 URZ, [UR8+0x16858], UR4 ;  /* 0x01685804083f75b2 */ /* 0x0000220008000100 */
[----:B------:R0:W0:Y:S01]  /*0410*/  SYNCS.EXCH.64 URZ, [UR8+0x16868], UR6 ;  /* 0x01686806083f75b2 */ /* 0x0000220008000100 */
[----:B------:R-:W-:Y:S01]  /*0420*/  NOP ;  /* 0x0000000000007918 */ /* 0x000fe20000000000 */
.L_x_200:
[----:B------:R-:W5:Y:S01]  /*0430*/  SHFL.IDX PT, R3, R0, RZ, 0x1f ;  /* 0x00001fff00037589 */ /* 0x000f6200000e0000 */
[----:B------:R-:W-:Y:S01]  /*0440*/  NOP ;  /* 0x0000000000007918 */ /* 0x000fe20000000000 */
[----:B-----5:R-:W-:-:S13]  /*0450*/  ISETP.NE.AND P0, PT, R3, RZ, PT ;  /* 0x000000ff0300720c */ /* 0x020fda0003f05270 */
[----:B------:R-:W-:Y:S05]  /*0460*/  @P0 BRA `(.L_x_201) ;  /* 0x0000000000380947 */ /* 0x000fea0003800000 */
[----:B0-----:R-:W0:Y:S01]  /*0470*/  S2UR UR5, SR_CgaCtaId ;  /* 0x00000000000579c3 */ /* 0x001e220000008800 */
[----:B------:R-:W-:Y:S01]  /*0480*/  UMOV UR4, 0x400 ;  /* 0x0000040000047882 */ /* 0x000fe20000000000 */
[----:B------:R-:W-:Y:S01]  /*0490*/  UMOV UR7, 0x80 ;  /* 0x0000008000077882 */ /* 0x000fe20000000000 */
[----:B------:R-:W-:Y:S01]  /*04a0*/  ELECT P0, URZ, PT ;  /* 0x00000000003f782f */ /* 0x000fe20003800000 */
[----:B0-----:R-:W-:Y:S02]  /*04b0*/  ULEA UR6, UR5, UR4, 0x18 ;  /* 0x0000000405067291 */ /* 0x001fe4000f8ec03f */
[----:B------:R-:W-:-:S04]  /*04c0*/  UIADD3 UR4, -UR7, 0x100000, URZ ;  /* 0x0010000007047890 */ /* 0x000fc8000fffe13f */
[----:B------:R-:W-:Y:S02]  /*04d0*/  USHF.L.U32 UR5, UR4, 0xb, URZ ;  /* 0x0000000b04057899 */ /* 0x000fe4000800063f */
[----:B------:R-:W-:Y:S01]  /*04e0*/  USHF.L.U32 UR4, UR4, 0x1, URZ ;  /* 0x0000000104047899 */ /* 0x000fe2000800063f */
[----:B------:R-:W0:Y:S11]  /*04f0*/  FENCE.VIEW.ASYNC.S ;  /* 0x00000000000073c6 */ /* 0x000e360000000000 */
[----:B0-----:R0:W0:Y:S01]  /*0500*/  SYNCS.EXCH.64 URZ, [UR6+0x16870], UR4 ;  /* 0x01687004063f75b2 */ /* 0x0010220008000100 */
[----:B------:R0:W0:Y:S01]  /*0510*/  SYNCS.EXCH.64 URZ, [UR6+0x16880], UR4 ;  /* 0x01688004063f75b2 */ /* 0x0000220008000100 */
[----:B------:R0:W0:Y:S01]  /*0520*/  SYNCS.EXCH.64 URZ, [UR6+0x16878], UR4 ;  /* 0x01687804063f75b2 */ /* 0x0000220008000100 */
[----:B------:R0:W0:Y:S01]  /*0530*/  SYNCS.EXCH.64 URZ, [UR6+0x16888], UR4 ;  /* 0x01688804063f75b2 */ /* 0x0000220008000100 */
[----:B------:R-:W-:Y:S01]  /*0540*/  NOP ;  /* 0x0000000000007918 */ /* 0x000fe20000000000 */
.L_x_201:
        /* <DEDUP_REMOVED lines=22> */
.L_x_202:
        /* <DEDUP_REMOVED lines=22> */
.L_x_203:
[----:B------:R-:W-:Y:S01]  /*0810*/  ISETP.NE.AND P0, PT, R2, RZ, PT ;  /* 0x000000ff0200720c */ /* 0x000fe20003f05270 */
[----:B------:R-:W-:Y:S01]  /*0820*/  IMAD.MOV.U32 R2, RZ, RZ, 0x1 ;  /* 0x00000001ff027424 */ /* 0x000fe200078e00ff */
[----:B------:R-:W-:Y:S01]  /*0830*/  NOP ;  /* 0x0000000000007918 */ /* 0x000fe20000000000 */
[----:B------:R-:W-:-:S03]  /*0840*/  ULDC.64 UR36, c[0x0][0x208] ;  /* 0x0000820000247ab9 */ /* 0x000fc60000000a00 */
[----:B------:R-:W-:-:S05]  /*0850*/  SEL R2, R2, 0x2, !P0 ;  /* 0x0000000202027807 */ /* 0x000fca0004000000 */
[----:B------:R0:W-:Y:S02]  /*0860*/  STL [R1+0x28], R2 ;  /* 0x0000280201007387 */ /* 0x0001e40000100800 */
[----:B01234-:R-:W-:Y:S06]  /*0870*/  BAR.SYNC.DEFER_BLOCKING 0x0 ;  /* 0x0000000000007b1d */ /* 0x01ffec0000010000 */
[----:B------:R-:W-:Y:S05]  /*0880*/  @!P0 BRA `(.L_x_204) ;  /* 0x0000008800148947 */ /* 0x000fea0003800000 */
.L_x_205:
[----:B------:R-:W-:-:S08]  /*0890*/  NOP ;  /* 0x0000000000007918 */ /* 0x000fd00000000000 */
[----:B------:R-:W0:Y:S02]  /*08a0*/  USETMAXREG.TRY_ALLOC.CTAPOOL UP0, 0xa0 ;  /* 0x000000a0000079c8 */ /* 0x000e240008000600 */
[----:B0-----:R-:W-:-:S13]  /*08b0*/  PLOP3.LUT P0, PT, PT, PT, UP0, 0x80, 0x0 ;  /* 0x000000000000781c */ /* 0x001fda0003f0f008 */
[----:B------:R-:W-:Y:S05]  /*08c0*/  @!P0 BRA `(.L_x_205) ;  /* 0xfffffffc00f08947 */ /* 0x000fea000383ffff */
[----:B------:R-:W0:Y:S01]  /*08d0*/  S2R R2, SR_TID.X ;  /* 0x0000000000027919 */ /* 0x000e220000002100 */
[----:B------:R-:W1:Y:S01]  /*08e0*/  S2UR UR5, SR_CgaCtaId ;  /* 0x00000000000579c3 */ /* 0x000e620000008800 */
[----:B------:R-:W-:-:S07]  /*08f0*/  UMOV UR4, 0x400 ;  /* 0x0000040000047882 */ /* 0x000fce0000000000 */
[----:B------:R-:W-:Y:S06]  /*0900*/  BAR.ARV 0x8, 0x200 ;  /* 0x0208000000007b1d */ /* 0x000fec0000002000 */
[----:B-1----:R-:W-:Y:S01]  /*0910*/  ULEA UR4, UR5, UR4, 0x18 ;  /* 0x0000000405047291 */ /* 0x002fe2000f8ec03f */
[----:B0-----:R-:W-:-:S04]  /*0920*/  LOP3.LUT R0, R2, 0xffffff80, RZ, 0xc0, !PT ;  /* 0xffffff8002007812 */ /* 0x001fc800078ec0ff */
[----:B------:R-:W-:-:S13]  /*0930*/  ISETP.NE.AND P0, PT, R0, 0x80, PT ;  /* 0x000000800000780c */ /* 0x000fda0003f05270 */
[----:B------:R-:W-:Y:S08]  /*0940*/  @!P0 BAR.ARV 0x9, 0x100 ;  /* 0x0244000000008b1d */ /* 0x000ff00000002000 */
[----:B------:R-:W-:Y:S06]  /*0950*/  BAR.SYNC.DEFER_BLOCKING 0x5, 0x200 ;  /* 0x0148000000007b1d */ /* 0x000fec0000010000 */
[----:B------:R-:W0:Y:S01]  /*0960*/  LDS.128 R12, [UR4+0x168d0] ;  /* 0x0168d004ff0c7984 */ /* 0x000e220008000c00 */
[----:B------:R-:W-:Y:S01]  /*0970*/  ULDC UR4, c[0x0][0xc3c] ;  /* 0x00030f0000047ab9 */ /* 0x000fe20000000800 */
[----:B------:R-:W-:Y:S06]  /*0980*/  BAR.ARV 0x4, 0x200 ;  /* 0x0108000000007b1d */ /* 0x000fec0000002000 */
[----:B0-----:R-:W-:-:S13]  /*0990*/  ISETP.GE.AND P0, PT, R15, UR4, PT ;  /* 0x000000040f007c0c */ /* 0x001fda000bf06270 */
[----:B------:R-:W-:Y:S05]  /*09a0*/  @P0 EXIT ;  /* 0x000000000000094d */ /* 0x000fea0003800000 */
[----:B------:R-:W2:Y:S01]  /*09b0*/  LDL R12, [R1+0x28] ;  /* 0x00002800010c7983 */ /* 0x000ea20000100800 */
[----:B------:R-:W-:-:S05]  /*09c0*/  VIADD R17, R2, 0xffffff80 ;  /* 0xffffff8002117836 */ /* 0x000fca0000000000 */
[----:B------:R-:W-:-:S04]  /*09d0*/  SHF.R.S32.HI R0, RZ, 0x1f, R17 ;  /* 0x0000001fff007819 */ /* 0x000fc80000011411 */
[----:B------:R-:W-:-:S04]  /*09e0*/  LEA.HI R2, R0, R17, RZ, 0x7 ;  /* 0x0000001100027211 */ /* 0x000fc800078f38ff */
[----:B------:R-:W-:-:S05]  /*09f0*/  LOP3.LUT R3, R2, 0xffffff80, RZ, 0xc0, !PT ;  /* 0xffffff8002037812 */ /* 0x000fca00078ec0ff */
[----:B------:R-:W-:Y:S01]  /*0a00*/  IMAD.IADD R16, R17, 0x1, -R3 ;  /* 0x0000000111107824 */ /* 0x000fe200078e0a03 */
[CC--:B------:R-:W-:Y:S02]  /*0a10*/  LEA.HI R4, R0.reuse, R17.reuse, RZ, 0x5 ;  /* 0x0000001100047211 */ /* 0x0c0fe400078f28ff */
[----:B------:R-:W-:Y:S02]  /*0a20*/  LEA.HI R3, R0, R17, RZ, 0x4 ;  /* 0x0000001100037211 */ /* 0x000fe400078f20ff */
[----:B------:R-:W-:Y:S01]  /*0a30*/  SHF.R.S32.HI R6, RZ, 0x1f, R16 ;  /* 0x0000001fff067819 */ /* 0x000fe20000011410 */
[----:B------:R-:W-:Y:S01]  /*0a40*/  IMAD.SHL.U32 R5, R4, 0x20, RZ ;  /* 0x0000002004057824 */ /* 0x000fe200078e00ff */
[----:B------:R-:W-:Y:S02]  /*0a50*/  SHF.R.S32.HI R11, RZ, 0x7, R2 ;  /* 0x00000007ff0b7819 */ /* 0x000fe40000011402 */
[----:B------:R-:W-:Y:S02]  /*0a60*/  LEA.HI R7, R6, R16, RZ, 0x2 ;  /* 0x0000001006077211 */ /* 0x000fe400078f10ff */
[----:B------:R-:W-:-:S02]  /*0a70*/  SHF.R.S32.HI R2, RZ, 0x4, R3 ;  /* 0x00000004ff027819 */ /* 0x000fc40000011403 */
[C---:B------:R-:W-:Y:S02]  /*0a80*/  LOP3.LUT R4, R3.reuse, 0x3fffff0, RZ, 0xc0, !PT ;  /* 0x03fffff003047812 */ /* 0x040fe400078ec0ff */
[--C-:B------:R-:W-:Y:S02]  /*0a90*/  SHF.R.S32.HI R8, RZ, 0x2, R7.reuse ;  /* 0x00000002ff087819 */ /* 0x100fe40000011407 */
[----:B------:R-:W-:Y:S02]  /*0aa0*/  SHF.R.S32.HI R9, RZ, 0x1f, R7 ;  /* 0x0000001fff097819 */ /* 0x000fe40000011407 */
[----:B------:R-:W-:Y:S02]  /*0ab0*/  LEA.HI R3, R3, R2, RZ, 0x1 ;  /* 0x0000000203037211 */ /* 0x000fe400078f08ff */
[----:B------:R-:W-:Y:S02]  /*0ac0*/  LOP3.LUT R5, R5, 0xfffffc00, RZ, 0xc0, !PT ;  /* 0xfffffc0005057812 */ /* 0x000fe400078ec0ff */
[----:B------:R-:W-:-:S02]  /*0ad0*/  IADD3 R4, R17, -R4, RZ ;  /* 0x8000000411047210 */ /* 0x000fc40007ffe0ff */
[-C--:B------:R-:W-:Y:S02]  /*0ae0*/  LEA.HI R10, R0, R17.reuse, RZ, 0x2 ;  /* 0x00000011000a7211 */ /* 0x080fe400078f10ff */
[----:B------:R-:W-:Y:S02]  /*0af0*/  LEA.HI R9, R9, R8, RZ, 0x3 ;  /* 0x0000000809097211 */ /* 0x000fe400078f18ff */
[----:B------:R-:W-:Y:S01]  /*0b00*/  LOP3.LUT R3, R3, 0x1ffffffe, RZ, 0xc0, !PT ;  /* 0x1ffffffe03037812 */ /* 0x000fe200078ec0ff */
[----:B------:R-:W-:Y:S01]  /*0b10*/  IMAD R4, R4, 0x40, R5 ;  /* 0x0000004004047824 */ /* 0x000fe200078e0205 */
[----:B------:R-:W-:Y:S01]  /*0b20*/  LOP3.LUT R10, R10, 0xfffffffc, RZ, 0xc0, !PT ;  /* 0xfffffffc0a0a7812 */ /* 0x000fe200078ec0ff */
[----:B------:R-:W-:Y:S01]  /*0b30*/  IMAD.HI R5, R11, 0x55555556, RZ ;  /* 0x555555560b057827 */ /* 0x000fe200078e02ff */
[----:B------:R-:W-:Y:S02]  /*0b40*/  LEA.HI R0, R0, R17, RZ, 0x3 ;  /* 0x0000001100007211 */ /* 0x000fe400078f18ff */
[----:B------:R-:W-:Y:S01]  /*0b50*/  LOP3.LUT R9, R9, 0xfffffff8, RZ, 0xc0, !PT ;  /* 0xfffffff809097812 */ /* 0x000fe200078ec0ff */
[----:B------:R-:W-:Y:S01]  /*0b60*/  IMAD.IADD R3, R2, 0x1, -R3 ;  /* 0x0000000102037824 */ /* 0x000fe200078e0a03 */
[----:B------:R-:W-:Y:S01]  /*0b70*/  LEA.HI R6, R6, R16, RZ, 0x5 ;  /* 0x0000001006067211 */ /* 0x000fe200078f28ff */
[----:B------:R-:W-:Y:S01]  /*0b80*/  IMAD.IADD R10, R17, 0x1, -R10 ;  /* 0x00000001110a7824 */ /* 0x000fe200078e0a0a */
[----:B------:R-:W-:-:S02]  /*0b90*/  LOP3.LUT R22, R0, 0xfffffff8, RZ, 0xc0, !PT ;  /* 0xfffffff800167812 */ /* 0x000fc400078ec0ff */
[----:B------:R-:W-:Y:S01]  /*0ba0*/  LOP3.LUT R7, R7, 0x7ffffffc, RZ, 0xc0, !PT ;  /* 0x7ffffffc07077812 */ /* 0x000fe200078ec0ff */
[----:B------:R-:W-:Y:S01]  /*0bb0*/  IMAD.IADD R9, R8, 0x1, -R9 ;  /* 0x0000000108097824 */ /* 0x000fe200078e0a09 */
[----:B------:R-:W-:Y:S02]  /*0bc0*/  LEA.HI R5, R5, R5, RZ, 0x1 ;  /* 0x0000000505057211 */ /* 0x000fe400078f08ff */
[----:B------:R-:W-:Y:S01]  /*0bd0*/  SHF.R.S32.HI R6, RZ, 0x5, R6 ;  /* 0x00000005ff067819 */ /* 0x000fe20000011406 */
[----:B------:R-:W-:Y:S01]  /*0be0*/  IMAD.IADD R22, R17, 0x1, -R22 ;  /* 0x0000000111167824 */ /* 0x000fe200078e0a16 */
[----:B------:R-:W-:Y:S02]  /*0bf0*/  LEA R2, R3, R4, 0x3 ;  /* 0x0000000403027211 */ /* 0x000fe400078e18ff */
[----:B------:R-:W-:Y:S01]  /*0c00*/  IADD3 R3, R16, -R7, RZ ;  /* 0x8000000710037210 */ /* 0x000fe20007ffe0ff */
[----:B------:R-:W-:Y:S01]  /*0c10*/  IMAD R5, R5, -0x3, R11 ;  /* 0xfffffffd05057824 */ /* 0x000fe200078e020b */
[----:B------:R-:W-:Y:S01]  /*0c20*/  LEA.HI R8, R10, R10, RZ, 0x1 ;  /* 0x0000000a0a087211 */ /* 0x000fe200078f08ff */
[----:B------:R-:W-:-:S02]  /*0c30*/  IMAD R6, R6, 0x10, R9 ;  /* 0x0000001006067824 */ /* 0x000fc400078e0209 */
[----:B------:R-:W-:Y:S01]  /*0c40*/  IMAD.SHL.U32 R152, R22, 0x8, RZ ;  /* 0x0000000816987824 */ /* 0x000fe200078e00ff */
[----:B------:R-:W-:Y:S01]  /*0c50*/  LOP3.LUT R11, R8, 0x1ffffffe, RZ, 0xc0, !PT ;  /* 0x1ffffffe080b7812 */ /* 0x000fe200078ec0ff */
[----:B------:R-:W-:Y:S02]  /*0c60*/  IMAD.SHL.U32 R4, R3, 0x2, RZ ;  /* 0x0000000203047824 */ /* 0x000fe400078e00ff */
[----:B------:R-:W-:Y:S01]  /*0c70*/  IMAD R8, R5, 0x40, R6 ;  /* 0x0000004005087824 */ /* 0x000fe200078e0206 */
[----:B------:R-:W-:Y:S01]  /*0c80*/  SHF.R.S32.HI R3, RZ, 0x3, R0 ;  /* 0x00000003ff037819 */ /* 0x000fe20000011400 */
[C---:B------:R-:W-:Y:S01]  /*0c90*/  VIADD R3, R4.reuse, 0x8 ;  /* 0x0000000804037836 */ /* 0x040fe20000000000 */
[----:B------:R-:W-:Y:S01]  /*0ca0*/  SHF.R.S32.HI R0, RZ, 0x1f, R152 ;  /* 0x0000001fff007819 */ /* 0x000fe20000011498 */
[----:B------:R-:W-:Y:S01]  /*0cb0*/  STL [R1+0x48], R2 ;  /* 0x0000480201007387 */ /* 0x000fe20000100800 */
[----:B------:R-:W-:-:S03]  /*0cc0*/  VIADD R0, R4, 0x10 ;  /* 0x0000001004007836 */ /* 0x000fc60000000000 */
[----:B------:R-:W-:Y:S04]  /*0cd0*/  STL [R1+0x40], R8 ;  /* 0x0000400801007387 */ /* 0x000fe80000100800 */
[----:B------:R-:W-:Y:S04]  /*0ce0*/  STL [R1+0x18], RZ ;  /* 0x000018ff01007387 */ /* 0x000fe80000100800 */
[----:B------:R-:W-:Y:S01]  /*0cf0*/  STL [R1+0x10], R4 ;  /* 0x0000100401007387 */ /* 0x000fe20000100800 */
[----:B------:R-:W-:-:S03]  /*0d00*/  VIADD R155, R4, 0x28 ;  /* 0x00000028049b7836 */ /* 0x000fc60000000000 */
[----:B------:R0:W-:Y:S04]  /*0d10*/  STL [R1+0x4], R3 ;  /* 0x0000040301007387 */ /* 0x0001e80000100800 */
[----:B------:R1:W-:Y:S01]  /*0d20*/  STL [R1], R0 ;  /* 0x0000000001007387 */ /* 0x0003e20000100800 */
[----:B------:R-:W-:Y:S01]  /*0d30*/  IMAD.IADD R11, R10, 0x1, -R11 ;  /* 0x000000010a0b7824 */ /* 0x000fe200078e0a0b */
[----:B0-----:R-:W-:Y:S02]  /*0d40*/  SHF.R.S32.HI R3, RZ, 0x1f, R3 ;  /* 0x0000001fff037819 */ /* 0x001fe40000011403 */
[----:B-1----:R-:W-:-:S03]  /*0d50*/  SHF.R.S32.HI R0, RZ, 0x1f, R0 ;  /* 0x0000001fff007819 */ /* 0x002fc60000011400 */
[----:B------:R-:W-:Y:S04]  /*0d60*/  STL [R1+0x38], R3 ;  /* 0x0000380301007387 */ /* 0x000fe80000100800 */
[----:B------:R0:W-:Y:S02]  /*0d70*/  STL [R1+0x34], R0 ;  /* 0x0000340001007387 */ /* 0x0001e40000100800 */
[----:B0-----:R-:W-:Y:S01]  /*0d80*/  SHF.R.S32.HI R0, RZ, 0x1f, R155 ;  /* 0x0000001fff007819 */ /* 0x001fe2000001149b */
[----:B------:R-:W-:-:S05]  /*0d90*/  IMAD R0, R11, 0x8, R8 ;  /* 0x000000080b007824 */ /* 0x000fca00078e0208 */
[----:B------:R0:W-:Y:S01]  /*0da0*/  STL [R1+0x44], R0 ;  /* 0x0000440001007387 */ /* 0x0001e20000100800 */
[C---:B------:R-:W-:Y:S01]  /*0db0*/  VIADD R156, R4.reuse, 0x20 ;  /* 0x00000020049c7836 */ /* 0x040fe20000000000 */
[C---:B------:R-:W-:Y:S01]  /*0dc0*/  IADD3 R157, R4.reuse, 0x18, RZ ;  /* 0x00000018049d7810 */ /* 0x040fe20007ffe0ff */
[C---:B------:R-:W-:Y:S02]  /*0dd0*/  VIADD R154, R4.reuse, 0x30 ;  /* 0x00000030049a7836 */ /* 0x040fe40000000000 */
[----:B------:R-:W-:Y:S01]  /*0de0*/  VIADD R153, R4, 0x38 ;  /* 0x0000003804997836 */ /* 0x000fe20000000000 */
[----:B------:R-:W-:Y:S01]  /*0df0*/  SHF.R.S32.HI R4, RZ, 0x1f, R157 ;  /* 0x0000001fff047819 */ /* 0x000fe2000001149d */
[----:B------:R-:W-:Y:S01]  /*0e00*/  IMAD.MOV.U32 R5, RZ, RZ, R13 ;  /* 0x000000ffff057224 */ /* 0x000fe200078e000d */
[----:B------:R-:W-:Y:S01]  /*0e10*/  SHF.R.S32.HI R3, RZ, 0x1f, R156 ;  /* 0x0000001fff037819 */ /* 0x000fe2000001149c */
[----:B------:R-:W-:Y:S01]  /*0e20*/  IMAD.MOV.U32 R6, RZ, RZ, R14 ;  /* 0x000000ffff067224 */ /* 0x000fe200078e000e */
[----:B------:R-:W-:Y:S01]  /*0e30*/  SHF.R.S32.HI R4, RZ, 0x1f, R154 ;  /* 0x0000001fff047819 */ /* 0x000fe2000001149a */
[----:B------:R-:W-:Y:S01]  /*0e40*/  IMAD.MOV.U32 R7, RZ, RZ, R15 ;  /* 0x000000ffff077224 */ /* 0x000fe200078e000f */
[----:B------:R-:W-:Y:S01]  /*0e50*/  SHF.R.S32.HI R3, RZ, 0x1f, R153 ;  /* 0x0000001fff037819 */ /* 0x000fe20000011499 */
[----:B------:R-:W-:Y:S01]  /*0e60*/  UMOV UR38, URZ ;  /* 0x0000003f00267c82 */ /* 0x000fe20008000000 */
[----:B------:R-:W-:Y:S01]  /*0e70*/  UMOV UR39, URZ ;  /* 0x0000003f00277c82 */ /* 0x000fe20008000000 */
[----:B0-2---:R-:W-:-:S07]  /*0e80*/  LOP3.LUT R2, R12, 0x1, RZ, 0xfc, !PT ;  /* 0x000000010c027812 */ /* 0x005fce00078efcff */
.L_x_243:
[----:B012345:R-:W0:Y:S01]  /*0e90*/  LDC.64 R8, c[0x0][0xc88] ;  /* 0x00032200ff087b82 */ /* 0x03fe220000000a00 */
[----:B------:R-:W-:-:S07]  /*0ea0*/  ULDC.64 UR4, c[0x0][0xa28] ;  /* 0x00028a0000047ab9 */ /* 0x000fce0000000a00 */
[----:B------:R-:W1:Y:S08]  /*0eb0*/  LDC.64 R12, c[0x0][0x418] ;  /* 0x00010600ff0c7b82 */ /* 0x000e700000000a00 */
[----:B------:R-:W2:Y:S01]  /*0ec0*/  LDC R0, c[0x0][0x424] ;  /* 0x00010900ff007b82 */ /* 0x000ea20000000800 */
[----:B0-----:R-:W-:Y:S01]  /*0ed0*/  IMAD.WIDE R8, R7, 0x4, R8 ;  /* 0x0000000407087825 */ /* 0x001fe200078e0208 */
[----:B------:R-:W-:-:S06]  /*0ee0*/  ISETP.NE.U32.AND P0, PT, RZ, UR4, PT ;  /* 0x00000004ff007c0c */ /* 0x000fcc000bf05070 */
[----:B------:R-:W0:Y:S01]  /*0ef0*/  LDC R7, c[0x0][0x2f0] ;  /* 0x0000bc00ff077b82 */ /* 0x000e220000000800 */
[----:B------:R-:W3:Y:S01]  /*0f00*/  LDG.E R17, desc[UR36][R8.64] ;  /* 0x0000002408117981 */ /* 0x000ee2000c1e1900 */
[----:B------:R-:W-:Y:S02]  /*0f10*/  ISETP.NE.AND.EX P0, PT, RZ, UR5, PT, P0 ;  /* 0x00000005ff007c0c */ /* 0x000fe4000bf05300 */
[----:B------:R-:W-:Y:S02]  /*0f20*/  MOV R3, RZ ;  /* 0x000000ff00037202 */ /* 0x000fe40000000f00 */
[----:B---3--:R-:W-:-:S09]  /*0f30*/  SHF.R.S32.HI R4, RZ, 0x1f, R17 ;  /* 0x0000001fff047819 */ /* 0x008fd20000011411 */
[C---:B------:R-:W-:Y:S01]  /*0f40*/  @P0 LEA R10, P1, R17.reuse, UR4, 0x2 ;  /* 0x00000004110a0c11 */ /* 0x040fe2000f8210ff */
[----:B------:R3:W-:Y:S03]  /*0f50*/  STL [R1+0xc], R4 ;  /* 0x00000c0401007387 */ /* 0x0007e60000100800 */
[----:B------:R-:W-:Y:S01]  /*0f60*/  @P0 LEA.HI.X R11, R17, UR5, R4, 0x2, P1 ;  /* 0x00000005110b0c11 */ /* 0x000fe200088f1404 */
[----:B------:R-:W-:Y:S02]  /*0f70*/  ULDC.64 UR4, c[0x0][0xa20] ;  /* 0x0002880000047ab9 */ /* 0x000fe40000000a00 */
[----:B------:R-:W-:Y:S02]  /*0f80*/  ISETP.NE.U32.AND P1, PT, RZ, UR4, PT ;  /* 0x00000004ff007c0c */ /* 0x000fe4000bf25070 */
[----:B------:R3:W5:Y:S01]  /*0f90*/  @P0 LDG.E R3, desc[UR36][R10.64] ;  /* 0x000000240a030981 */ /* 0x000762000c1e1900 */
[----:B-1----:R-:W-:-:S02]  /*0fa0*/  ISETP.NE.U32.AND P0, PT, R12, RZ, PT ;  /* 0x000000ff0c00720c */ /* 0x002fc40003f05070 */
[----:B------:R-:W-:Y:S02]  /*0fb0*/  ISETP.NE.AND.EX P1, PT, RZ, UR5, PT, P1 ;  /* 0x00000005ff007c0c */ /* 0x000fe4000bf25310 */
[----:B------:R-:W-:-:S04]  /*0fc0*/  ISETP.NE.AND.EX P0, PT, R13, RZ, PT, P0 ;  /* 0x000000ff0d00720c */ /* 0x000fc80003f05300 */
[----:B--2---:R-:W-:-:S05]  /*0fd0*/  SEL R0, R0, 0x1, P0 ;  /* 0x0000000100007807 */ /* 0x004fca0000000000 */
[----:B0-----:R-:W-:Y:S02]  /*0fe0*/  IMAD R88, R0, R7, RZ ;  /* 0x0000000700587224 */ /* 0x001fe400078e02ff */
[----:B------:R-:W-:-:S04]  /*0ff0*/  @P1 LEA R8, P2, R17, UR4, 0x2 ;  /* 0x0000000411081c11 */ /* 0x000fc8000f8410ff */
[----:B------:R-:W-:-:S05]  /*1000*/  @P1 LEA.HI.X R9, R17, UR5, R4, 0x2, P2 ;  /* 0x0000000511091c11 */ /* 0x000fca00090f1404 */
[----:B------:R3:W5:Y:S01]  /*1010*/  @P1 LDG.E R88, desc[UR36][R8.64] ;  /* 0x0000002408581981 */ /* 0x000762000c1e1900 */
[----:B------:R-:W-:Y:S05]  /*1020*/  @P1 BRA `(.L_x_206) ;  /* 0x0000000000241947 */ /* 0x000fea0003800000 */
[----:B------:R-:W-:Y:S02]  /*1030*/  ULDC.64 UR4, c[0x0][0xa08] ;  /* 0x0002820000047ab9 */ /* 0x000fe40000000a00 */
[----:B------:R-:W-:-:S04]  /*1040*/  ISETP.NE.U32.AND P0, PT, RZ, UR4, PT ;  /* 0x00000004ff007c0c */ /* 0x000fc8000bf05070 */
[----:B------:R-:W-:-:S13]  /*1050*/  ISETP.NE.AND.EX P0, PT, RZ, UR5, PT, P0 ;  /* 0x00000005ff007c0c */ /* 0x000fda000bf05300 */
[----:B------:R-:W-:Y:S05]  /*1060*/  @!P0 BRA `(.L_x_206) ;  /* 0x0000000000148947 */ /* 0x000fea0003800000 */
[----:B---3--:R-:W0:Y:S02]  /*1070*/  LDC.64 R8, c[0x0][0xa08] ;  /* 0x00028200ff087b82 */ /* 0x008e240000000a00 */
[----:B0-----:R-:W-:-:S05]  /*1080*/  IMAD.WIDE R8, R17, 0x4, R8 ;  /* 0x0000000411087825 */ /* 0x001fca00078e0208 */
[----:B-----5:R-:W2:Y:S04]  /*1090*/  LDG.E R88, desc[UR36][R8.64] ;  /* 0x0000002408587981 */ /* 0x020ea8000c1e1900 */
[----:B------:R-:W2:Y:S02]  /*10a0*/  LDG.E R7, desc[UR36][R8.64+0x4] ;  /* 0x0000042408077981 */ /* 0x000ea4000c1e1900 */
[----:B--2---:R-:W-:-:S07]  /*10b0*/  IMAD.IADD R88, R7, 0x1, -R88 ;  /* 0x0000000107587824 */ /* 0x004fce00078e0a58 */
.L_x_206:
[----:B-----5:R-:W-:Y:S01]  /*10c0*/  IMAD.IADD R88, R88, 0x1, -R3 ;  /* 0x0000000158587824 */ /* 0x020fe200078e0a03 */
[C---:B------:R-:W-:Y:S01]  /*10d0*/  LOP3.LUT R3, R6.reuse, 0xff000000, RZ, 0xc0, !PT ;  /* 0xff00000006037812 */ /* 0x040fe200078ec0ff */
[----:B------:R-:W-:Y:S01]  /*10e0*/  IMAD.MOV.U32 R89, RZ, RZ, RZ ;  /* 0x000000ffff597224 */ /* 0x000fe200078e00ff */
[----:B------:R-:W-:Y:S01]  /*10f0*/  LOP3.LUT R0, R6, 0xff0000, RZ, 0xc0, !PT ;  /* 0x00ff000006007812 */ /* 0x000fe200078ec0ff */
[C---:B---3--:R-:W-:Y:S01]  /*1100*/  VIADD R4, R88.reuse, 0x7f ;  /* 0x0000007f58047836 */ /* 0x048fe20000000000 */
[----:B------:R-:W-:Y:S02]  /*1110*/  SHF.R.U32.HI R3, RZ, 0x8, R3 ;  /* 0x00000008ff037819 */ /* 0x000fe40000011603 */
[----:B------:R-:W-:Y:S02]  /*1120*/  ISETP.GE.AND P0, PT, R88, 0x1, PT ;  /* 0x000000015800780c */ /* 0x000fe40003f06270 */
[----:B------:R-:W-:Y:S02]  /*1130*/  LEA.HI R0, R0, R3, RZ, 0x10 ;  /* 0x0000000300007211 */ /* 0x000fe400078f80ff */
[----:B------:R-:W-:-:S02]  /*1140*/  SHF.R.S32.HI R7, RZ, 0x1f, R4 ;  /* 0x0000001fff077819 */ /* 0x000fc40000011404 */
[----:B------:R-:W-:Y:S02]  /*1150*/  LOP3.LUT R14, R0, 0xff, RZ, 0xc0, !PT ;  /* 0x000000ff000e7812 */ /* 0x000fe400078ec0ff */
[----:B------:R-:W-:Y:S02]  /*1160*/  LEA.HI R7, R7, R4, RZ, 0x7 ;  /* 0x0000000407077211 */ /* 0x000fe400078f38ff */
[----:B------:R-:W-:Y:S01]  /*1170*/  SHF.R.U32.HI R19, RZ, 0x10, R0 ;  /* 0x00000010ff137819 */ /* 0x000fe20000011600 */
[----:B------:R0:W-:Y:S01]  /*1180*/  STL [R1+0x8], R14 ;  /* 0x0000080e01007387 */ /* 0x0001e20000100800 */
[----:B------:R-:W-:Y:S01]  /*1190*/  SHF.R.S32.HI R11, RZ, 0x7, R7 ;  /* 0x00000007ff0b7819 */ /* 0x000fe20000011407 */
[----:B------:R-:W-:Y:S06]  /*11a0*/  @!P0 BRA `(.L_x_207) ;  /* 0x0000000000748947 */ /* 0x000fec0003800000 */
[----:B------:R-:W1:Y:S01]  /*11b0*/  LDC R0, c[0x0][0x9f0] ;  /* 0x00027c00ff007b82 */ /* 0x000e620000000800 */
[----:B------:R-:W-:-:S04]  /*11c0*/  ISETP.NE.AND P0, PT, R19, RZ, PT ;  /* 0x000000ff1300720c */ /* 0x000fc80003f05270 */
[----:B-1----:R-:W-:-:S04]  /*11d0*/  SEL R12, R19, R0, P0 ;  /* 0x00000000130c7207 */ /* 0x002fc80000000000 */
[-C--:B------:R-:W-:Y:S02]  /*11e0*/  IABS R4, R12.reuse ;  /* 0x0000000c00047213 */ /* 0x080fe40000000000 */
[----:B------:R-:W-:Y:S02]  /*11f0*/  IADD3 R0, R11, -0x1, R12 ;  /* 0xffffffff0b007810 */ /* 0x000fe40007ffe00c */
[----:B------:R-:W1:Y:S01]  /*1200*/  I2F.RP R3, R4 ;  /* 0x0000000400037306 */ /* 0x000e620000209400 */
[----:B------:R-:W-:Y:S02]  /*1210*/  IABS R13, R12 ;  /* 0x0000000c000d7213 */ /* 0x000fe40000000000 */
[----:B------:R-:W-:Y:S02]  /*1220*/  IABS R10, R0 ;  /* 0x00000000000a7213 */ /* 0x000fe40000000000 */
[----:B------:R-:W-:-:S04]  /*1230*/  LOP3.LUT R0, R0, R12, RZ, 0x3c, !PT ;  /* 0x0000000c00007212 */ /* 0x000fc800078e3cff */
[----:B------:R-:W-:Y:S01]  /*1240*/  ISETP.GE.AND P2, PT, R0, RZ, PT ;  /* 0x000000ff0000720c */ /* 0x000fe20003f46270 */
[----:B-1----:R-:W1:Y:S02]  /*1250*/  MUFU.RCP R3, R3 ;  /* 0x0000000300037308 */ /* 0x002e640000001000 */
[----:B-1----:R-:W-:Y:S02]  /*1260*/  VIADD R8, R3, 0xffffffe ;  /* 0x0ffffffe03087836 */ /* 0x002fe40000000000 */
[----:B------:R-:W-:-:S04]  /*1270*/  IMAD.MOV R3, RZ, RZ, -R13 ;  /* 0x000000ffff037224 */ /* 0x000fc800078e0a0d */
[----:B------:R1:W2:Y:S02]  /*1280*/  F2I.FTZ.U32.TRUNC.NTZ R9, R8 ;  /* 0x0000000800097305 */ /* 0x0002a4000021f000 */
[----:B-1----:R-:W-:Y:S01]  /*1290*/  IMAD.MOV.U32 R8, RZ, RZ, RZ ;  /* 0x000000ffff087224 */ /* 0x002fe200078e00ff */
[----:B--2---:R-:W-:-:S05]  /*12a0*/  IADD3 R7, RZ, -R9, RZ ;  /* 0x80000009ff077210 */ /* 0x004fca0007ffe0ff */
[----:B------:R-:W-:-:S04]  /*12b0*/  IMAD R7, R7, R4, RZ ;  /* 0x0000000407077224 */ /* 0x000fc800078e02ff */
[----:B------:R-:W-:-:S06]  /*12c0*/  IMAD.HI.U32 R9, R9, R7, R8 ;  /* 0x0000000709097227 */ /* 0x000fcc00078e0008 */
[----:B------:R-:W-:-:S04]  /*12d0*/  IMAD.HI.U32 R9, R9, R10, RZ ;  /* 0x0000000a09097227 */ /* 0x000fc800078e00ff */
[----:B------:R-:W-:-:S05]  /*12e0*/  IMAD R3, R9, R3, R10 ;  /* 0x0000000309037224 */ /* 0x000fca00078e020a */
[----:B------:R-:W-:-:S13]  /*12f0*/  ISETP.GT.U32.AND P1, PT, R4, R3, PT ;  /* 0x000000030400720c */ /* 0x000fda0003f24070 */
[----:B------:R-:W-:Y:S02]  /*1300*/  @!P1 IMAD.IADD R3, R3, 0x1, -R4 ;  /* 0x0000000103039824 */ /* 0x000fe400078e0a04 */
[----:B------:R-:W-:Y:S01]  /*1310*/  @!P1 VIADD R9, R9, 0x1 ;  /* 0x0000000109099836 */ /* 0x000fe20000000000 */
[----:B------:R-:W-:Y:S02]  /*1320*/  ISETP.NE.AND P1, PT, R12, RZ, PT ;  /* 0x000000ff0c00720c */ /* 0x000fe40003f25270 */
[----:B------:R-:W-:-:S13]  /*1330*/  ISETP.GE.U32.AND P0, PT, R3, R4, PT ;  /* 0x000000040300720c */ /* 0x000fda0003f06070 */
[----:B------:R-:W-:-:S05]  /*1340*/  @P0 VIADD R9, R9, 0x1 ;  /* 0x0000000109090836 */ /* 0x000fca0000000000 */
[----:B------:R-:W-:Y:S02]  /*1350*/  @!P2 IADD3 R9, -R9, RZ, RZ ;  /* 0x000000ff0909a210 */ /* 0x000fe40007ffe1ff */
[----:B------:R-:W-:-:S05]  /*1360*/  @!P1 LOP3.LUT R9, RZ, R12, RZ, 0x33, !PT ;  /* 0x0000000cff099212 */ /* 0x000fca00078e33ff */
[----:B------:R-:W-:-:S07]  /*1370*/  IMAD.MOV.U32 R89, RZ, RZ, R9 ;  /* 0x000000ffff597224 */ /* 0x000fce00078e0009 */
.L_x_207:
[-C--:B------:R-:W-:Y:S01]  /*1380*/  IMAD R16, R14, R89.reuse, RZ ;  /* 0x000000590e107224 */ /* 0x080fe200078e02ff */
[----:B------:R-:W-:Y:S01]  /*1390*/  LOP3.LUT R18, R6, 0xffff, RZ, 0xc0, !PT ;  /* 0x0000ffff06127812 */ /* 0x000fe200078ec0ff */
[----:B------:R-:W-:Y:S01]  /*13a0*/  IMAD.MOV.U32 R23, RZ, RZ, R5 ;  /* 0x000000ffff177224 */ /* 0x000fe200078e0005 */
[----:B------:R-:W-:Y:S01]  /*13b0*/  PLOP3.LUT P0, PT, PT, PT, PT, 0x80, 0x0 ;  /* 0x000000000000781c */ /* 0x000fe20003f0f070 */
[----:B------:R-:W-:Y:S01]  /*13c0*/  IMAD.MOV.U32 R0, RZ, RZ, RZ ;  /* 0x000000ffff007224 */ /* 0x000fe200078e00ff */
[----:B------:R-:W-:Y:S01]  /*13d0*/  VIADDMNMX R89, R16, R89, R11, PT ;  /* 0x0000005910597246 */ /* 0x000fe2000380010b */
[----:B------:R-:W-:Y:S01]  /*13e0*/  IMAD.MOV.U32 R3, RZ, RZ, RZ ;  /* 0x000000ffff037224 */ /* 0x000fe200078e00ff */
[----:B------:R-:W-:Y:S02]  /*13f0*/  CS2R R118, SRZ ;  /* 0x0000000000767805 */ /* 0x000fe4000001ff00 */
[----:B------:R-:W-:Y:S02]  /*1400*/  CS2R R40, SRZ ;  /* 0x0000000000287805 */ /* 0x000fe4000001ff00 */
[----:B------:R-:W-:-:S02]  /*1410*/  ISETP.GT.AND P1, PT, R89, R16, PT ;  /* 0x000000105900720c */ /* 0x000fc40003f24270 */
        /* <DEDUP_REMOVED lines=13> */
[----:B------:R-:W-:Y:S01]  /*14f0*/  CS2R R20, SRZ ;  /* 0x0000000000147805 */ /* 0x000fe2000001ff00 */
[----:B------:R-:W-:Y:S06]  /*1500*/  @!P1 BRA `(.L_x_208) ;  /* 0x00000058004c9947 */ /* 0x000fec0003800000 */
[----:B------:R-:W1:Y:S01]  /*1510*/  S2R R4, SR_TID.X ;  /* 0x0000000000047919 */ /* 0x000e620000002100 */
[----:B------:R-:W2:Y:S01]  /*1520*/  S2UR UR40, SR_CgaCtaId ;  /* 0x00000000002879c3 */ /* 0x000ea20000008800 */
[----:B------:R-:W-:Y:S02]  /*1530*/  UMOV UR6, 0x400 ;  /* 0x0000040000067882 */ /* 0x000fe40000000000 */
[----:B--2---:R-:W-:Y:S01]  /*1540*/  ULEA UR43, UR40, UR6, 0x18 ;  /* 0x00000006282b7291 */ /* 0x004fe2000f8ec03f */
[----:B-1----:R-:W-:-:S05]  /*1550*/  VIADD R7, R4, 0xffffff80 ;  /* 0xffffff8004077836 */ /* 0x002fca0000000000 */
[----:B------:R-:W-:-:S04]  /*1560*/  SHF.R.S32.HI R4, RZ, 0x1f, R7 ;  /* 0x0000001fff047819 */ /* 0x000fc80000011407 */
[----:B------:R-:W-:-:S04]  /*1570*/  LEA.HI R4, R4, R7, RZ, 0x7 ;  /* 0x0000000704047211 */ /* 0x000fc800078f38ff */
[----:B------:R-:W-:-:S05]  /*1580*/  SHF.R.S32.HI R4, RZ, 0x7, R4 ;  /* 0x00000007ff047819 */ /* 0x000fca0000011404 */
[----:B------:R-:W1:Y:S02]  /*1590*/  SHFL.IDX PT, R0, R4, RZ, 0x1f ;  /* 0x00001fff04007589 */ /* 0x000e6400000e0000 */
        /* <DEDUP_REMOVED lines=15> */
[----:B0-----:R0:W1:Y:S01]  /*1690*/  LDC.64 R14, c[0x4][R0] ;  /* 0x01000000000e7b82 */ /* 0x0010620000000a00 */
[----:B------:R-:W-:Y:S01]  /*16a0*/  IMAD.U32 R5, RZ, RZ, UR5 ;  /* 0x00000005ff057e24 */ /* 0x000fe2000f8e00ff */
[----:B------:R-:W-:Y:S01]  /*16b0*/  ULDC.64 UR4, c[0x4][0x90] ;  /* 0x0100240000047ab9 */ /* 0x000fe20000000a00 */
[----:B------:R-:W-:Y:S01]  /*16c0*/  IMAD.U32 R10, RZ, RZ, UR6 ;  /* 0x00000006ff0a7e24 */ /* 0x000fe2000f8e00ff */
[----:B------:R-:W-:Y:S01]  /*16d0*/  MOV R8, 0x70 ;  /* 0x0000007000087802 */ /* 0x000fe20000000f00 */
[----:B------:R-:W-:Y:S02]  /*16e0*/  IMAD.U32 R6, RZ, RZ, UR4 ;  /* 0x00000004ff067e24 */ /* 0x000fe4000f8e00ff */
[----:B------:R-:W-:-:S02]  /*16f0*/  IMAD.U32 R7, RZ, RZ, UR5 ;  /* 0x00000005ff077e24 */ /* 0x000fc4000f8e00ff */
[----:B------:R-:W-:Y:S02]  /*1700*/  IMAD.U32 R11, RZ, RZ, UR7 ;  /* 0x00000007ff0b7e24 */ /* 0x000fe4000f8e00ff */
[----:B------:R-:W-:Y:S02]  /*1710*/  IMAD.MOV.U32 R12, RZ, RZ, 0x1 ;  /* 0x00000001ff0c7424 */ /* 0x000fe400078e00ff */
[----:B0-----:R-:W-:-:S07]  /*1720*/  IMAD.MOV.U32 R13, RZ, RZ, RZ ;  /* 0x000000ffff0d7224 */ /* 0x001fce00078e00ff */
[----:B------:R-:W-:-:S07]  /*1730*/  LEPC R20, `(.L_x_209) ;  /* 0x000000001014794e */ /* 0x000fce0000000000 */
[----:B-1----:R-:W-:Y:S05]  /*1740*/  CALL.ABS.NOINC R14 ;  /* 0x000000000e007343 */ /* 0x002fea0003c00000 */
.L_x_209:
[----:B------:R-:W2:Y:S01]  /*1750*/  LDL R20, [R1+0x18] ;  /* 0x0000180001147983 */ /* 0x000ea20000100800 */
[----:B------:R-:W-:Y:S02]  /*1760*/  ISETP.NE.AND P0, PT, R2, 0x3, PT ;  /* 0x000000030200780c */ /* 0x000fe40003f05270 */
[----:B--2---:R-:W-:-:S04]  /*1770*/  LEA.HI R0, R20, R20, RZ, 0x1 ;  /* 0x0000001414007211 */ /* 0x004fc800078f08ff */
[----:B------:R-:W-:-:S05]  /*1780*/  LOP3.LUT R0, R0, 0xfffffffe, RZ, 0xc0, !PT ;  /* 0xfffffffe00007812 */ /* 0x000fca00078ec0ff */
[----:B------:R-:W-:-:S05]  /*1790*/  IMAD.IADD R0, R20, 0x1, -R0 ;  /* 0x0000000114007824 */ /* 0x000fca00078e0a00 */
[----:B------:R-:W-:-:S04]  /*17a0*/  SHF.L.U32 R0, R0, 0x1f, RZ ;  /* 0x0000001f00007819 */ /* 0x000fc800000006ff */
[----:B------:R-:W1:Y:S02]  /*17b0*/  SYNCS.PHASECHK.TRANS64.TRYWAIT P1, [UR43+0x16800], R0 ;  /* 0x01680000ff0075a7 */ /* 0x000e64000802016b */
[----:B-1----:R-:W-:Y:S05]  /*17c0*/  @!P1 BRA `(.L_x_210) ;  /* 0x000000d400b89947 */ /* 0x002fea0003800000 */
.L_x_326:
[----:B------:R-:W-:Y:S05]  /*17d0*/  @!P0 BRA `(.L_x_211) ;  /* 0x0000000000048947 */ /* 0x000fea0003800000 */
[----:B------:R-:W-:Y:S01]  /*17e0*/  BPT.TRAP 0x1 ;  /* 0x000000040000795c */ /* 0x000fe20000300000 */
.L_x_211:
[----:B-1----:R-:W-:Y:S02]  /*17f0*/  IMAD.U32 R0, RZ, RZ, UR39 ;  /* 0x00000027ff007e24 */ /* 0x002fe4000f8e00ff */
[----:B------:R-:W-:-:S03]  /*1800*/  IMAD.U32 R3, RZ, RZ, UR38 ;  /* 0x00000026ff037e24 */ /* 0x000fc6000f8e00ff */
[----:B------:R-:W-:Y:S02]  /*1810*/  LEA R0, R0, UR43, 0x3 ;  /* 0x0000002b00007c11 */ /* 0x000fe4000f8e18ff */
[----:B------:R-:W-:-:S04]  /*1820*/  SHF.L.U32 R3, R3, 0x1f, RZ ;  /* 0x0000001f03037819 */ /* 0x000fc800000006ff */
[----:B------:R1:W2:Y:S01]  /*1830*/  SYNCS.PHASECHK.TRANS64.TRYWAIT P1, [R0+URZ+0x16830], R3 ;  /* 0x01683003000075a7 */ /* 0x0002a2000802017f */
[----:B------:R-:W-:Y:S05]  /*1840*/  @!P0 BRA `(.L_x_212) ;  /* 0x0000000000048947 */ /* 0x000fea0003800000 */
[----:B------:R-:W-:Y:S01]  /*1850*/  BPT.TRAP 0x1 ;  /* 0x000000040000795c */ /* 0x000fe20000300000 */
.L_x_212:
[----:B------:R-:W-:Y:S01]  /*1860*/  MOV R119, RZ ;  /* 0x000000ff00777202 */ /* 0x000fe20000000f00 */
[----:B--2---:R-:W-:Y:S06]  /*1870*/  @P1 BRA `(.L_x_213) ;  /* 0x0000000000081947 */ /* 0x004fec0003800000 */
[----:B------:R-:W2:Y:S02]  /*1880*/  SYNCS.PHASECHK.TRANS64.TRYWAIT P1, [R0+URZ+0x16830], R3 ;  /* 0x01683003000075a7 */ /* 0x000ea4000802017f */
[----:B--2---:R-:W-:Y:S05]  /*1890*/  @!P1 BRA `(.L_x_214) ;  /* 0x000000d4009c9947 */ /* 0x004fea0003800000 */
.L_x_213:
[----:B------:R-:W-:Y:S05]  /*18a0*/  WARPSYNC.ALL ;  /* 0x0000000000007948 */ /* 0x000fea0003800000 */
[----:B------:R-:W-:Y:S01]  /*18b0*/  UIADD3 UR4, UR43, 0xe400, URZ ;  /* 0x0000e4002b047890 */ /* 0x000fe2000fffe03f */
[----:B------:R-:W-:Y:S01]  /*18c0*/  WARPGROUP.ARRIVE ;  /* 0x00000000000079c5 */ /* 0x000fe20000000000 */
[----:B------:R-:W-:Y:S01]  /*18d0*/  UMOV UR5, 0x40000040 ;  /* 0x4000004000057882 */ /* 0x000fe20000000000 */
[----:B------:R-:W-:Y:S01]  /*18e0*/  UMOV UR7, 0x40000040 ;  /* 0x4000004000077882 */ /* 0x000fe20000000000 */
[----:B------:R-:W-:Y:S01]  /*18f0*/  USHF.R.U32.HI UR4, URZ, 0x4, UR4 ;  /* 0x000000043f047899 */ /* 0x000fe20008011604 */
[----:B------:R-:W-:Y:S01]  /*1900*/  UMOV UR9, 0x40000040 ;  /* 0x4000004000097882 */ /* 0x000fe20000000000 */
[----:B------:R-:W-:-:S02]  /*1910*/  UMOV UR11, 0x40000040 ;  /* 0x40000040000b7882 */ /* 0x000fc40000000000 */
[----:B------:R-:W-:Y:S01]  /*1920*/  ULOP3.LUT UR4, UR4, 0x3fff, URZ, 0xc0, !UPT ;  /* 0x00003fff04047892 */ /* 0x000fe2000f8ec03f */
[----:B------:R-:W-:Y:S01]  /*1930*/  UMOV UR13, 0x40000040 ;  /* 0x40000040000d7882 */ /* 0x000fe20000000000 */
[----:B------:R-:W-:Y:S02]  /*1940*/  UMOV UR15, 0x40000040 ;  /* 0x40000040000f7882 */ /* 0x000fe40000000000 */
[----:B------:R-:W-:Y:S02]  /*1950*/  ULOP3.LUT UR20, UR4, 0x10000, URZ, 0xfc, !UPT ;  /* 0x0001000004147892 */ /* 0x000fe4000f8efc3f */
[----:B------:R-:W-:Y:S02]  /*1960*/  ULOP3.LUT UR4, UR42, 0x10000, URZ, 0xfc, !UPT ;  /* 0x000100002a047892 */ /* 0x000fe4000f8efc3f */
[----:B------:R-:W-:Y:S02]  /*1970*/  ULEA UR6, UR39, UR20, 0xa ;  /* 0x0000001427067291 */ /* 0x000fe4000f8e503f */
[----:B------:R-:W-:-:S02]  /*1980*/  UIADD3 UR8, UR4, 0x2, URZ ;  /* 0x0000000204087890 */ /* 0x000fc4000fffe03f */
[----:B------:R-:W-:Y:S02]  /*1990*/  UIADD3 UR10, UR6, 0x2, URZ ;  /* 0x00000002060a7890 */ /* 0x000fe4000fffe03f */
[----:B------:R-:W-:Y:S02]  /*19a0*/  UIADD3 UR12, UR4, 0x4, URZ ;  /* 0x00000004040c7890 */ /* 0x000fe4000fffe03f */
[----:B------:R-:W-:Y:S02]  /*19b0*/  UIADD3 UR14, UR6, 0x4, URZ ;  /* 0x00000004060e7890 */ /* 0x000fe4000fffe03f */
[----:B------:R-:W-:Y:S01]  /*19c0*/  HGMMA.64x128x16.F32 R24, gdesc[UR4], RZ, !UPT, gsb0 ;  /* 0x01e00000041879f0 */ /* 0x000fe2000c0008ff */
[----:B------:R-:W-:Y:S02]  /*19d0*/  UIADD3 UR16, UR4, 0x6, URZ ;  /* 0x0000000604107890 */ /* 0x000fe4000fffe03f */
[----:B------:R-:W-:Y:S01]  /*19e0*/  UIADD3 UR18, UR6, 0x6, URZ ;  /* 0x0000000606127890 */ /* 0x000fe2000fffe03f */
[----:B------:R-:W-:Y:S01]  /*19f0*/  UMOV UR17, 0x40000040 ;  /* 0x4000004000117882 */ /* 0x000fe20000000000 */
[----:B------:R-:W-:Y:S01]  /*1a00*/  UMOV UR19, 0x40000040 ;  /* 0x4000004000137882 */ /* 0x000fe20000000000 */
        /* <DEDUP_REMOVED lines=10> */
[----:B------:R-:W-:Y:S05]  /*1ab0*/  @!P0 BRA `(.L_x_215) ;  /* 0x0000000000048947 */ /* 0x000fea0003800000 */
[----:B------:R-:W-:Y:S01]  /*1ac0*/  BPT.TRAP 0x1 ;  /* 0x000000040000795c */ /* 0x000fe20000300000 */
.L_x_215:
[----:B------:R-:W3:Y:S01]  /*1ad0*/  LDL R91, [R1+0x10] ;  /* 0x00001000015b7983 */ /* 0x000ee20000100800 */
[----:B------:R-:W-:Y:S01]  /*1ae0*/  ULDC UR6, c[0x0][0x9d8] ;  /* 0x0002760000067ab9 */ /* 0x000fe20000000800 */
[----:B------:R-:W-:Y:S01]  /*1af0*/  ULDC UR7, c[0x0][0x988] ;  /* 0x0002620000077ab9 */ /* 0x000fe20000000800 */
[----:B-12---:R-:W-:Y:S01]  /*1b00*/  FMUL.FTZ R3, R24, UR6 ;  /* 0x0000000618037c20 */ /* 0x006fe20008410000 */
        /* <DEDUP_REMOVED lines=9> */
[----:B0-----:R-:W-:Y:S01]  /*1ba0*/  FMUL.FTZ R14, R33, UR6 ;  /* 0x00000006210e7c20 */ /* 0x001fe20008410000 */
        /* <DEDUP_REMOVED lines=12> */
[----:B------:R-:W-:Y:S01]  /*1c70*/  FMUL.FTZ R51, R64, UR6 ;  /* 0x0000000640337c20 */ /* 0x000fe20008410000 */
[----:B------:R-:W-:Y:S01]  /*1c80*/  FMUL.FTZ R56, R71, UR6 ;  /* 0x0000000647387c20 */ /* 0x000fe20008410000 */
[----:B------:R-:W-:Y:S01]  /*1c90*/  FMUL.FTZ R9, R34, UR6 ;  /* 0x0000000622097c20 */ /* 0x000fe20008410000 */
[----:B------:R-:W-:Y:S01]  /*1ca0*/  FMUL.FTZ R28, R40, UR6 ;  /* 0x00000006281c7c20 */ /* 0x000fe20008410000 */
[----:B------:R-:W-:Y:S01]  /*1cb0*/  FMUL.FTZ R34, R49, UR6 ;  /* 0x0000000631227c20 */ /* 0x000fe20008410000 */
[----:B------:R-:W-:Y:S01]  /*1cc0*/  FMUL.FTZ R49, R66, UR6 ;  /* 0x0000000642317c20 */ /* 0x000fe20008410000 */
[----:B------:R-:W-:Y:S01]  /*1cd0*/  FMUL.FTZ R27, R41, UR6 ;  /* 0x00000006291b7c20 */ /* 0x000fe20008410000 */
[----:B------:R-:W4:Y:S01]  /*1ce0*/  MUFU.TANH R12, R12 ;  /* 0x0000000c000c7308 */ /* 0x000f220000002400 */
[----:B------:R-:W-:Y:S01]  /*1cf0*/  FMUL.FTZ R13, R38, UR6 ;  /* 0x00000006260d7c20 */ /* 0x000fe20008410000 */
[----:B------:R-:W-:Y:S01]  /*1d00*/  FMUL.FTZ R38, R55, UR6 ;  /* 0x0000000637267c20 */ /* 0x000fe20008410000 */
[----:B------:R-:W-:Y:S01]  /*1d10*/  FMUL.FTZ R55, R70, UR6 ;  /* 0x0000000646377c20 */ /* 0x000fe20008410000 */
[----:B------:R-:W-:Y:S01]  /*1d20*/  FMUL.FTZ R26, R43, UR6 ;  /* 0x000000062b1a7c20 */ /* 0x000fe20008410000 */
[----:B------:R-:W-:Y:S01]  /*1d30*/  FMUL.FTZ R43, R57, UR6 ;  /* 0x00000006392b7c20 */ /* 0x000fe20008410000 */
[----:B------:R-:W-:Y:S01]  /*1d40*/  FMUL.FTZ R57, R72, UR6 ;  /* 0x0000000648397c20 */ /* 0x000fe20008410000 */
[----:B------:R-:W-:Y:S01]  /*1d50*/  FMUL.FTZ R15, R39, UR6 ;  /* 0x00000006270f7c20 */ /* 0x000fe20008410000 */
[----:B------:R-:W5:Y:S01]  /*1d60*/  MUFU.TANH R24, R24 ;  /* 0x0000001800187308 */ /* 0x000f620000002400 */
        /* <DEDUP_REMOVED lines=27> */
[----:B------:R-:W-:Y:S01]  /*1f20*/  P2R R90, PR, RZ, 0x1 ;  /* 0x00000001ff5a7803 */ /* 0x000fe20000000000 */
[--C-:B------:R-:W-:Y:S01]  /*1f30*/  IMAD.MOV.U32 R117, RZ, RZ, R119.reuse ;  /* 0x000000ffff757224 */ /* 0x100fe200078e0077 */
[-C--:B------:R-:W-:Y:S01]  /*1f40*/  MOV R115, R119.reuse ;  /* 0x0000007700737202 */ /* 0x080fe20000000f00 */
[--C-:B------:R-:W-:Y:S01]  /*1f50*/  IMAD.MOV.U32 R113, RZ, RZ, R119.reuse ;  /* 0x000000ffff717224 */ /* 0x100fe200078e0077 */
[----:B------:R-:W5:Y:S01]  /*1f60*/  MUFU.TANH R25, R25 ;  /* 0x0000001900197308 */ /* 0x000f620000002400 */
[--C-:B------:R-:W-:Y:S01]  /*1f70*/  IMAD.MOV.U32 R111, RZ, RZ, R119.reuse ;  /* 0x000000ffff6f7224 */ /* 0x100fe200078e0077 */
[-C--:B------:R-:W-:Y:S01]  /*1f80*/  MOV R109, R119.reuse ;  /* 0x00000077006d7202 */ /* 0x080fe20000000f00 */
[--C-:B------:R-:W-:Y:S01]  /*1f90*/  IMAD.MOV.U32 R107, RZ, RZ, R119.reuse ;  /* 0x000000ffff6b7224 */ /* 0x100fe200078e0077 */
[-C--:B------:R-:W-:Y:S01]  /*1fa0*/  MOV R103, R119.reuse ;  /* 0x0000007700677202 */ /* 0x080fe20000000f00 */
[--C-:B------:R-:W-:Y:S01]  /*1fb0*/  IMAD.MOV.U32 R105, RZ, RZ, R119.reuse ;  /* 0x000000ffff697224 */ /* 0x100fe200078e0077 */
[----:B------:R-:W-:Y:S01]  /*1fc0*/  MOV R97, R119 ;  /* 0x0000007700617202 */ /* 0x000fe20000000f00 */
[--C-:B------:R-:W-:Y:S01]  /*1fd0*/  IMAD.MOV.U32 R101, RZ, RZ, R119.reuse ;  /* 0x000000ffff657224 */ /* 0x100fe200078e0077 */
[----:B------:R-:W5:Y:S01]  /*1fe0*/  MUFU.TANH R7, R7 ;  /* 0x0000000700077308 */ /* 0x000f620000002400 */
[----:B------:R-:W-:-:S02]  /*1ff0*/  IMAD.MOV.U32 R99, RZ, RZ, R119 ;  /* 0x000000ffff637224 */ /* 0x000fc400078e0077 */
[--C-:B------:R-:W-:Y:S02]  /*2000*/  IMAD.MOV.U32 R95, RZ, RZ, R119.reuse ;  /* 0x000000ffff5f7224 */ /* 0x100fe400078e0077 */
[----:B------:R-:W-:-:S03]  /*2010*/  IMAD.MOV.U32 R93, RZ, RZ, R119 ;  /* 0x000000ffff5d7224 */ /* 0x000fc600078e0077 */
[----:B------:R-:W5:Y:S08]  /*2020*/  MUFU.TANH R20, R20 ;  /* 0x0000001400147308 */ /* 0x000f700000002400 */
        /* <DEDUP_REMOVED lines=25> */
[----:B------:R-:W5:Y:S01]  /*21c0*/  MUFU.TANH R51, R51 ;  /* 0x0000003300337308 */ /* 0x000f620000002400 */
[----:B---3--:R-:W-:-:S02]  /*21d0*/  IADD3 R88, R88, 0x80, -R91 ;  /* 0x0000008058587810 */ /* 0x008fc40007ffe85b */
[----:B------:R-:W-:-:S03]  /*21e0*/  MOV R91, R119 ;  /* 0x00000077005b7202 */ /* 0x000fc60000000f00 */
[----:B------:R-:W-:Y:S02]  /*21f0*/  IMAD R61, R89, -0x80, R88 ;  /* 0xffffff80593d7824 */ /* 0x000fe400078e0258 */
[----:B------:R-:W3:Y:S03]  /*2200*/  MUFU.TANH R42, R42 ;  /* 0x0000002a002a7308 */ /* 0x000ee60000002400 */
[C---:B------:R-:W-:Y:S02]  /*2210*/  ISETP.GT.AND P2, PT, R61.reuse, RZ, PT ;  /* 0x000000ff3d00720c */ /* 0x040fe40003f44270 */
[C---:B------:R-:W-:Y:S02]  /*2220*/  ISETP.GT.AND P1, PT, R61.reuse, 0x1, PT ;  /* 0x000000013d00780c */ /* 0x040fe40003f24270 */
[----:B------:R-:W-:Y:S01]  /*2230*/  ISETP.GT.AND P6, PT, R61, 0x8, PT ;  /* 0x000000083d00780c */ /* 0x000fe20003fc4270 */
[----:B------:R-:W3:Y:S01]  /*2240*/  MUFU.TANH R50, R50 ;  /* 0x0000003200327308 */ /* 0x000ee20000002400 */
[----:B-1----:R-:W-:-:S02]  /*2250*/  FSEL R3, R3, -INF , P2 ;  /* 0xff80000003037808 */ /* 0x002fc40001000000 */
[----:B0-----:R-:W-:Y:S02]  /*2260*/  FSEL R62, R5, -INF , P1 ;  /* 0xff800000053e7808 */ /* 0x001fe40000800000 */
[----:B------:R-:W-:Y:S02]  /*2270*/  ISETP.GT.AND P5, PT, R61, 0x9, PT ;  /* 0x000000093d00780c */ /* 0x000fe40003fa4270 */
[----:B--2---:R-:W-:Y:S01]  /*2280*/  FSEL R64, R10, -INF , P6 ;  /* 0xff8000000a407808 */ /* 0x004fe20003000000 */
[----:B------:R0:W-:Y:S01]  /*2290*/  MUFU.TANH R5, R84 ;  /* 0x0000005400057308 */ /* 0x0001e20000002400 */
[----:B------:R-:W-:Y:S02]  /*22a0*/  FMNMX.FTZ R71, R3, R62, !PT ;  /* 0x0000003e03477209 */ /* 0x000fe40007810000 */
[----:B------:R-:W-:Y:S02]  /*22b0*/  ISETP.GT.AND P4, PT, R61, 0x10, PT ;  /* 0x000000103d00780c */ /* 0x000fe40003f84270 */
[----:B----4-:R-:W-:-:S02]  /*22c0*/  FSEL R66, R12, -INF , P5 ;  /* 0xff8000000c427808 */ /* 0x010fc40002800000 */
[----:B------:R-:W-:Y:S01]  /*22d0*/  FMNMX.FTZ R71, R64, R71, !PT ;  /* 0x0000004740477209 */ /* 0x000fe20007810000 */
[----:B------:R-:W1:Y:S01]  /*22e0*/  MUFU.TANH R39, R39 ;  /* 0x0000002700277308 */ /* 0x000e620000002400 */
[C---:B------:R-:W-:Y:S02]  /*22f0*/  ISETP.GT.AND P3, PT, R61.reuse, 0x11, PT ;  /* 0x000000113d00780c */ /* 0x040fe40003f64270 */
[----:B-----5:R-:W-:Y:S02]  /*2300*/  FSEL R24, R24, -INF , P4 ;  /* 0xff80000018187808 */ /* 0x020fe40002000000 */
[----:B------:R-:W-:Y:S02]  /*2310*/  FMNMX.FTZ R71, R66, R71, !PT ;  /* 0x0000004742477209 */ /* 0x000fe40007810000 */
[----:B------:R-:W-:Y:S01]  /*2320*/  FSEL R4, R4, -INF , P2 ;  /* 0xff80000004047808 */ /* 0x000fe20001000000 */
[----:B------:R-:W2:Y:S01]  /*2330*/  MUFU.TANH R53, R53 ;  /* 0x0000003500357308 */ /* 0x000ea20000002400 */
[----:B------:R-:W-:-:S02]  /*2340*/  ISETP.GT.AND P2, PT, R61, 0x18, PT ;  /* 0x000000183d00780c */ /* 0x000fc40003f44270 */
[----:B------:R-:W-:Y:S02]  /*2350*/  FSEL R70, R14, -INF , P3 ;  /* 0xff8000000e467808 */ /* 0x000fe40001800000 */
[----:B------:R-:W-:Y:S02]  /*2360*/  FMNMX.FTZ R71, R24, R71, !PT ;  /* 0x0000004718477209 */ /* 0x000fe40007810000 */
[----:B------:R-:W-:Y:S01]  /*2370*/  FSEL R6, R6, -INF , P1 ;  /* 0xff80000006067808 */ /* 0x000fe20000800000 */
[----:B------:R-:W4:Y:S01]  /*2380*/  MUFU.TANH R44, R44 ;  /* 0x0000002c002c7308 */ /* 0x000f220000002400 */
[----:B------:R-:W-:Y:S02]  /*2390*/  ISETP.GT.AND P1, PT, R61, 0x19, PT ;  /* 0x000000193d00780c */ /* 0x000fe40003f24270 */
[----:B------:R-:W-:Y:S02]  /*23a0*/  FSEL R72, R25, -INF , P2 ;  /* 0xff80000019487808 */ /* 0x000fe40001000000 */
[----:B------:R-:W-:-:S02]  /*23b0*/  FMNMX.FTZ R71, R70, R71, !PT ;  /* 0x0000004746477209 */ /* 0x000fc40007810000 */
[----:B------:R-:W-:Y:S01]  /*23c0*/  FSEL R10, R7, -INF , P6 ;  /* 0xff800000070a7808 */ /* 0x000fe20003000000 */
[----:B------:R-:W5:Y:S01]  /*23d0*/  MUFU.TANH R54, R54 ;  /* 0x0000003600367308 */ /* 0x000f620000002400 */
[C---:B------:R-:W-:Y:S02]  /*23e0*/  ISETP.GT.AND P6, PT, R61.reuse, 0x20, PT ;  /* 0x000000203d00780c */ /* 0x040fe40003fc4270 */
[----:B------:R-:W-:Y:S02]  /*23f0*/  FSEL R74, R20, -INF , P1 ;  /* 0xff800000144a7808 */ /* 0x000fe40000800000 */
[----:B------:R-:W-:Y:S02]  /*2400*/  FMNMX.FTZ R71, R72, R71, !PT ;  /* 0x0000004748477209 */ /* 0x000fe40007810000 */
[----:B------:R-:W-:Y:S01]  /*2410*/  FSEL R8, R8, -INF , P5 ;  /* 0xff80000008087808 */ /* 0x000fe20002800000 */
[----:B------:R-:W5:Y:S01]  /*2420*/  MUFU.TANH R46, R46 ;  /* 0x0000002e002e7308 */ /* 0x000f620000002400 */
[----:B------:R-:W-:-:S02]  /*2430*/  ISETP.GT.AND P5, PT, R61, 0x21, PT ;  /* 0x000000213d00780c */ /* 0x000fc40003fa4270 */
[----:B------:R-:W-:Y:S02]  /*2440*/  FSEL R76, R28, -INF , P6 ;  /* 0xff8000001c4c7808 */ /* 0x000fe40003000000 */
[----:B------:R-:W-:Y:S02]  /*2450*/  FMNMX.FTZ R71, R74, R71, !PT ;  /* 0x000000474a477209 */ /* 0x000fe40007810000 */
[----:B------:R-:W-:Y:S01]  /*2460*/  FSEL R12, R9, -INF , P4 ;  /* 0xff800000090c7808 */ /* 0x000fe20002000000 */
[----:B------:R-:W5:Y:S01]  /*2470*/  MUFU.TANH R57, R57 ;  /* 0x0000003900397308 */ /* 0x000f620000002400 */
[----:B------:R-:W-:Y:S02]  /*2480*/  ISETP.GT.AND P4, PT, R61, 0x28, PT ;  /* 0x000000283d00780c */ /* 0x000fe40003f84270 */
[----:B------:R-:W-:Y:S01]  /*2490*/  FSEL R80, R27, -INF , P5 ;  /* 0xff8000001b507808 */ /* 0x000fe20002800000 */
[----:B------:R-:W-:Y:S01]  /*24a0*/  FMUL.FTZ R27, R87, UR6 ;  /* 0x00000006571b7c20 */ /* 0x000fe20008410000 */
[----:B------:R-:W-:-:S02]  /*24b0*/  FMNMX.FTZ R71, R76, R71, !PT ;  /* 0x000000474c477209 */ /* 0x000fc40007810000 */
[----:B------:R-:W-:Y:S01]  /*24c0*/  FSEL R14, R11, -INF , P3 ;  /* 0xff8000000b0e7808 */ /* 0x000fe20001800000 */
[----:B------:R-:W5:Y:S01]  /*24d0*/  MUFU.TANH R49, R49 ;  /* 0x0000003100317308 */ /* 0x000f620000002400 */
[----:B------:R-:W-:Y:S02]  /*24e0*/  ISETP.GT.AND P3, PT, R61, 0x29, PT ;  /* 0x000000293d00780c */ /* 0x000fe40003f64270 */
[----:B0-----:R-:W-:Y:S02]  /*24f0*/  FSEL R84, R32, -INF , P4 ;  /* 0xff80000020547808 */ /* 0x001fe40002000000 */
[----:B------:R-:W-:Y:S02]  /*2500*/  FMNMX.FTZ R71, R80, R71, !PT ;  /* 0x0000004750477209 */ /* 0x000fe40007810000 */
[----:B------:R-:W-:Y:S01]  /*2510*/  FSEL R20, R13, -INF , P2 ;  /* 0xff8000000d147808 */ /* 0x000fe20001000000 */
[----:B------:R-:W0:Y:S01]  /*2520*/  MUFU.TANH R58, R58 ;  /* 0x0000003a003a7308 */ /* 0x000e220000002400 */
[----:B------:R-:W-:-:S02]  /*2530*/  ISETP.GT.AND P2, PT, R61, 0x30, PT ;  /* 0x000000303d00780c */ /* 0x000fc40003f44270 */
[----:B------:R-:W-:Y:S01]  /*2540*/  FSEL R88, R31, -INF , P3 ;  /* 0xff8000001f587808 */ /* 0x000fe20001800000 */
[----:B------:R-:W-:Y:S01]  /*2550*/  FMUL.FTZ R31, R82, UR6 ;  /* 0x00000006521f7c20 */ /* 0x000fe20008410000 */
[----:B------:R-:W-:Y:S02]  /*2560*/  FMNMX.FTZ R71, R84, R71, !PT ;  /* 0x0000004754477209 */ /* 0x000fe40007810000 */
[----:B------:R-:W-:Y:S01]  /*2570*/  FSEL R28, R15, -INF , P1 ;  /* 0xff8000000f1c7808 */ /* 0x000fe20000800000 */
[----:B------:R-:W0:Y:S01]  /*2580*/  MUFU.TANH R52, R52 ;  /* 0x0000003400347308 */ /* 0x000e220000002400 */
[----:B------:R-:W-:Y:S02]  /*2590*/  ISETP.GT.AND P1, PT, R61, 0x31, PT ;  /* 0x000000313d00780c */ /* 0x000fe40003f24270 */
[----:B------:R-:W-:Y:S01]  /*25a0*/  FSEL R94, R35, -INF , P2 ;  /* 0xff800000235e7808 */ /* 0x000fe20001000000 */
[----:B------:R-:W-:Y:S01]  /*25b0*/  FMUL.FTZ R35, R79, UR6 ;  /* 0x000000064f237c20 */ /* 0x000fe20008410000 */
[----:B------:R-:W-:-:S02]  /*25c0*/  FMNMX.FTZ R71, R88, R71, !PT ;  /* 0x0000004758477209 */ /* 0x000fc40007810000 */
[----:B------:R-:W-:Y:S01]  /*25d0*/  FSEL R32, R21, -INF , P6 ;  /* 0xff80000015207808 */ /* 0x000fe20003000000 */
[----:B------:R-:W0:Y:S01]  /*25e0*/  MUFU.TANH R63, R63 ;  /* 0x0000003f003f7308 */ /* 0x000e220000002400 */
[C---:B------:R-:W-:Y:S01]  /*25f0*/  ISETP.GT.AND P6, PT, R61.reuse, 0x38, PT ;  /* 0x000000383d00780c */ /* 0x040fe20003fc4270 */
[----:B------:R-:W-:Y:S01]  /*2600*/  FMUL.FTZ R21, R78, UR6 ;  /* 0x000000064e157c20 */ /* 0x000fe20008410000 */
[----:B------:R-:W-:Y:S02]  /*2610*/  FSEL R100, R34, -INF , P1 ;  /* 0xff80000022647808 */ /* 0x000fe40000800000 */
[----:B------:R-:W-:Y:S02]  /*2620*/  FMNMX.FTZ R71, R94, R71, !PT ;  /* 0x000000475e477209 */ /* 0x000fe40007810000 */
[----:B------:R-:W-:Y:S01]  /*2630*/  FSEL R26, R26, -INF , P5 ;  /* 0xff8000001a1a7808 */ /* 0x000fe20002800000 */
[----:B------:R-:W0:Y:S01]  /*2640*/  MUFU.TANH R55, R55 ;  /* 0x0000003700377308 */ /* 0x000e220000002400 */
[----:B------:R-:W-:-:S02]  /*2650*/  ISETP.GT.AND P5, PT, R61, 0x39, PT ;  /* 0x000000393d00780c */ /* 0x000fc40003fa4270 */
[----:B------:R-:W-:Y:S02]  /*2660*/  FSEL R106, R41, -INF , P6 ;  /* 0xff800000296a7808 */ /* 0x000fe40003000000 */
[----:B------:R-:W-:Y:S02]  /*2670*/  FMNMX.FTZ R71, R100, R71, !PT ;  /* 0x0000004764477209 */ /* 0x000fe40007810000 */
[----:B------:R-:W-:Y:S01]  /*2680*/  FSEL R34, R29, -INF , P4 ;  /* 0xff8000001d227808 */ /* 0x000fe20002000000 */
[----:B------:R-:W0:Y:S01]  /*2690*/  MUFU.TANH R65, R65 ;  /* 0x0000004100417308 */ /* 0x000e220000002400 */
[----:B------:R-:W-:Y:S01]  /*26a0*/  ISETP.GT.AND P4, PT, R61, 0x40, PT ;  /* 0x000000403d00780c */ /* 0x000fe20003f84270 */
[----:B------:R-:W-:Y:S01]  /*26b0*/  FMUL.FTZ R29, R86, UR6 ;  /* 0x00000006561d7c20 */ /* 0x000fe20008410000 */
[----:B------:R-:W-:Y:S02]  /*26c0*/  FSEL R104, R40, -INF , P5 ;  /* 0xff80000028687808 */ /* 0x000fe40002800000 */
[----:B------:R-:W-:-:S02]  /*26d0*/  FMNMX.FTZ R71, R106, R71, !PT ;  /* 0x000000476a477209 */ /* 0x000fc40007810000 */
[----:B------:R-:W-:Y:S01]  /*26e0*/  FSEL R30, R30, -INF , P3 ;  /* 0xff8000001e1e7808 */ /* 0x000fe20001800000 */
[----:B------:R-:W0:Y:S01]  /*26f0*/  MUFU.TANH R56, R56 ;  /* 0x0000003800387308 */ /* 0x000e220000002400 */
[----:B------:R-:W-:Y:S02]  /*2700*/  ISETP.GT.AND P3, PT, R61, 0x41, PT ;  /* 0x000000413d00780c */ /* 0x000fe40003f64270 */
[----:B------:R-:W-:Y:S02]  /*2710*/  FSEL R98, R48, -INF , P4 ;  /* 0xff80000030627808 */ /* 0x000fe40002000000 */
[----:B------:R-:W-:Y:S02]  /*2720*/  FMNMX.FTZ R71, R104, R71, !PT ;  /* 0x0000004768477209 */ /* 0x000fe40007810000 */
[----:B------:R-:W-:Y:S01]  /*2730*/  FSEL R40, R33, -INF , P2 ;  /* 0xff80000021287808 */ /* 0x000fe20001000000 */
[----:B------:R-:W0:Y:S01]  /*2740*/  MUFU.TANH R68, R68 ;  /* 0x0000004400447308 */ /* 0x000e220000002400 */
[----:B------:R-:W-:Y:S01]  /*2750*/  ISETP.GT.AND P2, PT, R61, 0x48, PT ;  /* 0x000000483d00780c */ /* 0x000fe20003f44270 */
[----:B------:R-:W-:Y:S01]  /*2760*/  FMUL.FTZ R33, R83, UR6 ;  /* 0x0000000653217c20 */ /* 0x000fe20008410000 */
[----:B------:R-:W-:-:S02]  /*2770*/  FSEL R96, R43, -INF , P3 ;  /* 0xff8000002b607808 */ /* 0x000fc40001800000 */
[----:B------:R-:W-:Y:S02]  /*2780*/  FMNMX.FTZ R71, R98, R71, !PT ;  /* 0x0000004762477209 */ /* 0x000fe40007810000 */
[----:B------:R-:W-:Y:S01]  /*2790*/  FSEL R36, R36, -INF , P1 ;  /* 0xff80000024247808 */ /* 0x000fe20000800000 */
[----:B------:R-:W0:Y:S01]  /*27a0*/  MUFU.TANH R59, R59 ;  /* 0x0000003b003b7308 */ /* 0x000e220000002400 */
[----:B------:R-:W-:Y:S02]  /*27b0*/  ISETP.GT.AND P1, PT, R61, 0x49, PT ;  /* 0x000000493d00780c */ /* 0x000fe40003f24270 */
        /* <DEDUP_REMOVED lines=9> */
[----:B------:R-:W-:Y:S02]  /*2850*/  ISETP.GT.AND P5, PT, R61, 0x51, PT ;  /* 0x000000513d00780c */ /* 0x000fe40003fa4270 */
[----:B------:R-:W-:Y:S02]  /*2860*/  FSEL R110, R51, -INF , P6 ;  /* 0xff800000336e7808 */ /* 0x000fe40003000000 */
[----:B------:R-:W-:-:S02]  /*2870*/  FMNMX.FTZ R71, R108, R71, !PT ;  /* 0x000000476c477209 */ /* 0x000fc40007810000 */
[----:B---3--:R-:W-:Y:S01]  /*2880*/  FSEL R42, R42, -INF , P4 ;  /* 0xff8000002a2a7808 */ /* 0x008fe20002000000 */
[----:B------:R-:W3:Y:S01]  /*2890*/  MUFU.TANH R69, R69 ;  /* 0x0000004500457308 */ /* 0x000ee20000002400 */
[----:B------:R-:W-:Y:S02]  /*28a0*/  ISETP.GT.AND P4, PT, R61, 0x58, PT ;  /* 0x000000583d00780c */ /* 0x000fe40003f84270 */
[----:B------:R-:W-:Y:S02]  /*28b0*/  FSEL R112, R50, -INF , P5 ;  /* 0xff80000032707808 */ /* 0x000fe40002800000 */
[----:B------:R-:W-:Y:S02]  /*28c0*/  FMNMX.FTZ R71, R110, R71, !PT ;  /* 0x000000476e477209 */ /* 0x000fe40007810000 */
[----:B-1----:R-:W-:Y:S01]  /*28d0*/  FSEL R50, R39, -INF , P3 ;  /* 0xff80000027327808 */ /* 0x002fe20001800000 */
[----:B------:R-:W-:Y:S01]  /*28e0*/  MUFU.TANH R21, R21 ;  /* 0x0000001500157308 */ /* 0x000fe20000002400 */
[----:B------:R-:W-:Y:S01]  /*28f0*/  ISETP.GT.AND P3, PT, R61, 0x59, PT ;  /* 0x000000593d00780c */ /* 0x000fe20003f64270 */
[----:B------:R-:W-:Y:S01]  /*2900*/  IMAD.U32 R39, RZ, RZ, UR7 ;  /* 0x00000007ff277e24 */ /* 0x000fe2000f8e00ff */
[----:B--2---:R-:W-:-:S02]  /*2910*/  FSEL R114, R53, -INF , P4 ;  /* 0xff80000035727808 */ /* 0x004fc40002000000 */
[----:B------:R-:W-:Y:S02]  /*2920*/  FMNMX.FTZ R71, R112, R71, !PT ;  /* 0x0000004770477209 */ /* 0x000fe40007810000 */
[----:B----4-:R-:W-:Y:S01]  /*2930*/  FSEL R44, R44, -INF , P2 ;  /* 0xff8000002c2c7808 */ /* 0x010fe20001000000 */
[----:B------:R-:W-:Y:S01]  /*2940*/  MUFU.TANH R35, R35 ;  /* 0x0000002300237308 */ /* 0x000fe20000002400 */
[C---:B------:R-:W-:Y:S02]  /*2950*/  ISETP.GT.AND P2, PT, R61.reuse, 0x60, PT ;  /* 0x000000603d00780c */ /* 0x040fe40003f44270 */
[----:B-----5:R-:W-:Y:S02]  /*2960*/  FSEL R116, R54, -INF , P3 ;  /* 0xff80000036747808 */ /* 0x020fe40001800000 */
[----:B------:R-:W-:Y:S02]  /*2970*/  FMNMX.FTZ R71, R114, R71, !PT ;  /* 0x0000004772477209 */ /* 0x000fe40007810000 */
[----:B------:R-:W-:Y:S01]  /*2980*/  FSEL R54, R46, -INF , P1 ;  /* 0xff8000002e367808 */ /* 0x000fe20000800000 */
[----:B------:R-:W-:Y:S01]  /*2990*/  MUFU.TANH R31, R31 ;  /* 0x0000001f001f7308 */ /* 0x000fe20000002400 */
[----:B------:R-:W-:-:S02]  /*29a0*/  ISETP.GT.AND P1, PT, R61, 0x61, PT ;  /* 0x000000613d00780c */ /* 0x000fc40003f24270 */
[----:B------:R-:W-:Y:S02]  /*29b0*/  FSEL R46, R57, -INF , P2 ;  /* 0xff800000392e7808 */ /* 0x000fe40001000000 */
[----:B------:R-:W-:Y:S02]  /*29c0*/  FMNMX.FTZ R71, R116, R71, !PT ;  /* 0x0000004774477209 */ /* 0x000fe40007810000 */
[----:B------:R-:W-:Y:S01]  /*29d0*/  FSEL R118, R49, -INF , P6 ;  /* 0xff80000031767808 */ /* 0x000fe20003000000 */
[----:B------:R-:W-:Y:S01]  /*29e0*/  MUFU.TANH R33, R33 ;  /* 0x0000002100217308 */ /* 0x000fe20000002400 */
[----:B------:R-:W-:Y:S02]  /*29f0*/  ISETP.GT.AND P6, PT, R61, 0x68, PT ;  /* 0x000000683d00780c */ /* 0x000fe40003fc4270 */
[----:B0-----:R-:W-:Y:S02]  /*2a00*/  FSEL R138, R58, -INF , P1 ;  /* 0xff8000003a8a7808 */ /* 0x001fe40000800000 */
[----:B------:R-:W-:-:S02]  /*2a10*/  FMNMX.FTZ R71, R46, R71, !PT ;  /* 0x000000472e477209 */ /* 0x000fc40007810000 */
[----:B------:R-:W-:Y:S01]  /*2a20*/  FSEL R52, R52, -INF , P5 ;  /* 0xff80000034347808 */ /* 0x000fe20002800000 */
[----:B------:R-:W-:Y:S01]  /*2a30*/  MUFU.TANH R29, R29 ;  /* 0x0000001d001d7308 */ /* 0x000fe20000002400 */
[----:B------:R-:W-:Y:S02]  /*2a40*/  ISETP.GT.AND P5, PT, R61, 0x69, PT ;  /* 0x000000693d00780c */ /* 0x000fe40003fa4270 */
[----:B------:R-:W-:Y:S02]  /*2a50*/  FSEL R140, R63, -INF , P6 ;  /* 0xff8000003f8c7808 */ /* 0x000fe40003000000 */
[----:B------:R-:W-:Y:S02]  /*2a60*/  FMNMX.FTZ R71, R138, R71, !PT ;  /* 0x000000478a477209 */ /* 0x000fe40007810000 */
[----:B------:R-:W-:Y:S01]  /*2a70*/  FMNMX.FTZ R7, R4, R6, !PT ;  /* 0x0000000604077209 */ /* 0x000fe20007810000 */
[----:B------:R-:W0:Y:S01]  /*2a80*/  MUFU.TANH R27, R27 ;  /* 0x0000001b001b7308 */ /* 0x000e220000002400 */
[----:B------:R-:W-:-:S02]  /*2a90*/  FSEL R58, R55, -INF , P4 ;  /* 0xff800000373a7808 */ /* 0x000fc40002000000 */
[----:B------:R-:W-:Y:S02]  /*2aa0*/  ISETP.GT.AND P4, PT, R61, 0x70, PT ;  /* 0x000000703d00780c */ /* 0x000fe40003f84270 */
[----:B------:R-:W-:Y:S02]  /*2ab0*/  FSEL R142, R65, -INF , P5 ;  /* 0xff800000418e7808 */ /* 0x000fe40002800000 */
[----:B------:R-:W-:Y:S02]  /*2ac0*/  FMNMX.FTZ R71, R140, R71, !PT ;  /* 0x000000478c477209 */ /* 0x000fe40007810000 */
[----:B------:R-:W-:Y:S02]  /*2ad0*/  FMNMX.FTZ R7, R10, R7, !PT ;  /* 0x000000070a077209 */ /* 0x000fe40007810000 */
[----:B------:R-:W-:Y:S02]  /*2ae0*/  FSEL R56, R56, -INF , P3 ;  /* 0xff80000038387808 */ /* 0x000fe40001800000 */
[----:B------:R-:W-:-:S02]  /*2af0*/  ISETP.GT.AND P3, PT, R61, 0x71, PT ;  /* 0x000000713d00780c */ /* 0x000fc40003f64270 */
[----:B------:R-:W-:Y:S02]  /*2b00*/  FSEL R144, R68, -INF , P4 ;  /* 0xff80000044907808 */ /* 0x000fe40002000000 */
[----:B------:R-:W-:Y:S02]  /*2b10*/  FMNMX.FTZ R71, R142, R71, !PT ;  /* 0x000000478e477209 */ /* 0x000fe40007810000 */
[----:B------:R-:W-:Y:S02]  /*2b20*/  FMNMX.FTZ R7, R8, R7, !PT ;  /* 0x0000000708077209 */ /* 0x000fe40007810000 */
[----:B------:R-:W-:Y:S02]  /*2b30*/  FSEL R68, R59, -INF , P2 ;  /* 0xff8000003b447808 */ /* 0x000fe40001000000 */
[----:B------:R-:W-:Y:S02]  /*2b40*/  ISETP.GT.AND P2, PT, R61, 0x78, PT ;  /* 0x000000783d00780c */ /* 0x000fe40003f44270 */
[----:B------:R-:W-:-:S02]  /*2b50*/  FSEL R146, R67, -INF , P3 ;  /* 0xff80000043927808 */ /* 0x000fc40001800000 */
[----:B------:R-:W-:Y:S02]  /*2b60*/  FMNMX.FTZ R71, R144, R71, !PT ;  /* 0x0000004790477209 */ /* 0x000fe40007810000 */
[----:B------:R-:W-:Y:S02]  /*2b70*/  FMNMX.FTZ R7, R12, R7, !PT ;  /* 0x000000070c077209 */ /* 0x000fe40007810000 */
[----:B------:R-:W-:Y:S02]  /*2b80*/  FSEL R60, R60, -INF , P1 ;  /* 0xff8000003c3c7808 */ /* 0x000fe40000800000 */
[----:B------:R-:W-:Y:S02]  /*2b90*/  ISETP.GT.AND P1, PT, R61, 0x79, PT ;  /* 0x000000793d00780c */ /* 0x000fe40003f24270 */
[----:B------:R-:W-:Y:S02]  /*2ba0*/  FSEL R150, R5, -INF , P2 ;  /* 0xff80000005967808 */ /* 0x000fe40001000000 */
[----:B------:R-:W-:-:S02]  /*2bb0*/  FMNMX.FTZ R71, R146, R71, !PT ;  /* 0x0000004792477209 */ /* 0x000fc40007810000 */
[----:B------:R-:W-:Y:S02]  /*2bc0*/  FMNMX.FTZ R9, R14, R7, !PT ;  /* 0x000000070e097209 */ /* 0x000fe40007810000 */
[----:B---3--:R-:W-:Y:S02]  /*2bd0*/  FSEL R148, R69, -INF , P1 ;  /* 0xff80000045947808 */ /* 0x008fe40000800000 */
[----:B------:R-:W-:Y:S02]  /*2be0*/  FMNMX.FTZ R71, R150, R71, !PT ;  /* 0x0000004796477209 */ /* 0x000fe40007810000 */
[----:B------:R-:W-:Y:S02]  /*2bf0*/  FMNMX.FTZ R9, R20, R9, !PT ;  /* 0x0000000914097209 */ /* 0x000fe40007810000 */
[----:B------:R-:W-:Y:S02]  /*2c00*/  FMNMX.FTZ R71, R148, R71, !PT ;  /* 0x0000004794477209 */ /* 0x000fe40007810000 */
[----:B------:R-:W-:-:S02]  /*2c10*/  FMNMX.FTZ R9, R28, R9, !PT ;  /* 0x000000091c097209 */ /* 0x000fc40007810000 */
[----:B0-----:R-:W-:Y:S01]  /*2c20*/  FSEL R78, R27, -INF , P1 ;  /* 0xff8000001b4e7808 */ /* 0x001fe20000800000 */
[----:B------:R-:W0:Y:S01]  /*2c30*/  SHFL.BFLY PT, R38, R71, 0x2, 0x1f ;  /* 0x0c401f0047267f89 */ /* 0x000e2200000e0000 */
[----:B------:R-:W-:Y:S02]  /*2c40*/  FMNMX.FTZ R9, R32, R9, !PT ;  /* 0x0000000920097209 */ /* 0x000fe40007810000 */
[----:B------:R-:W-:Y:S02]  /*2c50*/  R2UR UR6, R0 ;  /* 0x00000000000672ca */ /* 0x000fe400000e0000 */
[----:B------:R-:W-:-:S04]  /*2c60*/  FMNMX.FTZ R11, R26, R9, !PT ;  /* 0x000000091a0b7209 */ /* 0x000fc80007810000 */
[----:B------:R-:W-:-:S04]  /*2c70*/  FMNMX.FTZ R11, R34, R11, !PT ;  /* 0x0000000b220b7209 */ /* 0x000fc80007810000 */
[----:B------:R-:W-:-:S03]  /*2c80*/  FMNMX.FTZ R11, R30, R11, !PT ;  /* 0x0000000b1e0b7209 */ /* 0x000fc60007810000 */
[----:B------:R-:W-:Y:S01]  /*2c90*/  UIADD3 UR6, UR6, 0x16840, URZ ;  /* 0x0001684006067890 */ /* 0x000fe2000fffe03f */
[----:B------:R-:W-:-:S03]  /*2ca0*/  FMNMX.FTZ R11, R40, R11, !PT ;  /* 0x0000000b280b7209 */ /* 0x000fc60007810000 */
[----:B------:R-:W-:Y:S01]  /*2cb0*/  UPRMT UR6, UR40, 0x654, UR6 ;  /* 0x0000065428067896 */ /* 0x000fe20008000006 */
[----:B------:R-:W-:Y:S02]  /*2cc0*/  FMNMX.FTZ R13, R36, R11, !PT ;  /* 0x0000000b240d7209 */ /* 0x000fe40007810000 */
[----:B0-----:R-:W-:Y:S02]  /*2cd0*/  FMNMX.FTZ R5, R71, R38, !PT ;  /* 0x0000002647057209 */ /* 0x001fe40007810000 */
[----:B------:R-:W-:-:S03]  /*2ce0*/  FMNMX.FTZ R13, R48, R13, !PT ;  /* 0x0000000d300d7209 */ /* 0x000fc60007810000 */
[----:B------:R-:W0:Y:S01]  /*2cf0*/  SHFL.BFLY PT, R38, R5, 0x1, 0x1f ;  /* 0x0c201f0005267f89 */ /* 0x000e2200000e0000 */
[----:B------:R-:W-:Y:S01]  /*2d00*/  FMNMX.FTZ R13, R92, R13, !PT ;  /* 0x0000000d5c0d7209 */ /* 0x000fe20007810000 */
[----:B------:R-:W-:Y:S03]  /*2d10*/  SYNCS.ARRIVE.TRANS64.RED.A1T0 RZ, [UR6], RZ ;  /* 0x000000ffffff79a7 */ /* 0x000fe60008100406 */
[----:B------:R-:W-:-:S04]  /*2d20*/  FMNMX.FTZ R13, R42, R13, !PT ;  /* 0x0000000d2a0d7209 */ /* 0x000fc80007810000 */
[----:B------:R-:W-:-:S04]  /*2d30*/  FMNMX.FTZ R15, R50, R13, !PT ;  /* 0x0000000d320f7209 */ /* 0x000fc80007810000 */
[----:B------:R-:W-:-:S04]  /*2d40*/  FMNMX.FTZ R15, R44, R15, !PT ;  /* 0x0000000f2c0f7209 */ /* 0x000fc80007810000 */
[----:B------:R-:W-:-:S04]  /*2d50*/  FMNMX.FTZ R15, R54, R15, !PT ;  /* 0x0000000f360f7209 */ /* 0x000fc80007810000 */
[----:B------:R-:W-:Y:S02]  /*2d60*/  FMNMX.FTZ R15, R118, R15, !PT ;  /* 0x0000000f760f7209 */ /* 0x000fe40007810000 */
[----:B0-----:R-:W-:Y:S02]  /*2d70*/  FMNMX.FTZ R38, R5, R38, !PT ;  /* 0x0000002605267209 */ /* 0x001fe40007810000 */
[----:B------:R-:W-:Y:S02]  /*2d80*/  FMNMX.FTZ R37, R52, R15, !PT ;  /* 0x0000000f34257209 */ /* 0x000fe40007810000 */
[C---:B------:R-:W-:Y:S01]  /*2d90*/  FSETP.NEU.FTZ.AND P0, PT, R38.reuse, -INF , PT ;  /* 0xff8000002600780b */ /* 0x040fe20003f1d000 */
[----:B------:R-:W-:Y:S01]  /*2da0*/  FMUL.FTZ R25, R38, R39 ;  /* 0x0000002726197220 */ /* 0x000fe20000410000 */
[----:B------:R-:W-:-:S04]  /*2db0*/  FMNMX.FTZ R37, R58, R37, !PT ;  /* 0x000000253a257209 */ /* 0x000fc80007810000 */
[----:B------:R-:W-:Y:S02]  /*2dc0*/  FMNMX.FTZ R37, R56, R37, !PT ;  /* 0x0000002538257209 */ /* 0x000fe40007810000 */
[----:B------:R-:W-:Y:S02]  /*2dd0*/  FSEL R25, R25, RZ, P0 ;  /* 0x000000ff19197208 */ /* 0x000fe40000000000 */
[----:B------:R-:W-:Y:S02]  /*2de0*/  FMNMX.FTZ R37, R68, R37, !PT ;  /* 0x0000002544257209 */ /* 0x000fe40007810000 */
[----:B------:R-:W-:Y:S01]  /*2df0*/  ISETP.NE.AND P0, PT, R90, RZ, PT ;  /* 0x000000ff5a00720c */ /* 0x000fe20003f05270 */
[-CC-:B------:R-:W-:Y:S01]  /*2e00*/  FFMA.FTZ R124, R24, R39.reuse, -R25.reuse ;  /* 0x00000027187c7223 */ /* 0x180fe20000010819 */
[----:B------:R-:W-:Y:S01]  /*2e10*/  FSEL R24, R21, -INF , P6 ;  /* 0xff80000015187808 */ /* 0x000fe20003000000 */
[--C-:B------:R-:W-:Y:S01]  /*2e20*/  FFMA.FTZ R120, R3, R39, -R25.reuse ;  /* 0x0000002703787223 */ /* 0x100fe20000010819 */
[----:B------:R-:W-:Y:S01]  /*2e30*/  FMNMX.FTZ R37, R60, R37, !PT ;  /* 0x000000253c257209 */ /* 0x000fe20007810000 */
        /* <DEDUP_REMOVED lines=8> */
[----:B------:R0:W-:Y:S01]  /*2ec0*/  MUFU.EX2 R9, R74 ;  /* 0x0000004a00097308 */ /* 0x0001e20000000800 */
[----:B------:R-:W-:Y:S01]  /*2ed0*/  FSEL R76, R29, -INF , P2 ;  /* 0xff8000001d4c7808 */ /* 0x000fe20001000000 */
[--C-:B------:R-:W-:Y:S01]  /*2ee0*/  FFMA.FTZ R80, R80, R39, -R25.reuse ;  /* 0x0000002750507223 */ /* 0x100fe20000010819 */
[----:B------:R-:W-:Y:S01]  /*2ef0*/  FMNMX.FTZ R37, R64, R37, !PT ;  /* 0x0000002540257209 */ /* 0x000fe20007810000 */
[-CC-:B------:R-:W-:Y:S01]  /*2f00*/  FFMA.FTZ R35, R46, R39.reuse, -R25.reuse ;  /* 0x000000272e237223 */ /* 0x180fe20000010819 */
[-CC-:B------:R-:W-:Y:S01]  /*2f10*/  FFMA.FTZ R5, R66, R39.reuse, -R25.reuse ;  /* 0x0000002742057223 */ /* 0x180fe20000010819 */
[-CC-:B------:R-:W-:Y:S01]  /*2f20*/  FFMA.FTZ R70, R70, R39.reuse, -R25.reuse ;  /* 0x0000002746467223 */ /* 0x180fe20000010819 */
[-CC-:B------:R-:W-:Y:S01]  /*2f30*/  FFMA.FTZ R126, R72, R39.reuse, -R25.reuse ;  /* 0x00000027487e7223 */ /* 0x180fe20000010819 */
[----:B------:R1:W-:Y:S01]  /*2f40*/  MUFU.EX2 R11, R80 ;  /* 0x00000050000b7308 */ /* 0x0003e20000000800 */
[----:B0-----:R-:W-:Y:S01]  /*2f50*/  FSEL R74, R33, -INF , P3 ;  /* 0xff800000214a7808 */ /* 0x001fe20001800000 */
[-CC-:B------:R-:W-:Y:S01]  /*2f60*/  FFMA.FTZ R130, R84, R39.reuse, -R25.reuse ;  /* 0x0000002754827223 */ /* 0x180fe20000010819 */
[-CC-:B------:R-:W-:Y:S01]  /*2f70*/  FFMA.FTZ R88, R88, R39.reuse, -R25.reuse ;  /* 0x0000002758587223 */ /* 0x180fe20000010819 */
[--C-:B------:R-:W-:Y:S01]  /*2f80*/  FFMA.FTZ R132, R94, R39, -R25.reuse ;  /* 0x000000275e847223 */ /* 0x100fe20000010819 */
[----:B------:R-:W-:Y:S01]  /*2f90*/  FMNMX.FTZ R37, R74, R37, !PT ;  /* 0x000000254a257209 */ /* 0x000fe20007810000 */
[-CC-:B------:R-:W-:Y:S01]  /*2fa0*/  FFMA.FTZ R100, R100, R39.reuse, -R25.reuse ;  /* 0x0000002764647223 */ /* 0x180fe20000010819 */
[--C-:B------:R-:W-:Y:S01]  /*2fb0*/  FFMA.FTZ R134, R106, R39, -R25.reuse ;  /* 0x000000276a867223 */ /* 0x100fe20000010819 */
[----:B------:R-:W-:Y:S01]  /*2fc0*/  MUFU.EX2 R120, R120 ;  /* 0x0000007800787308 */ /* 0x000fe20000000800 */
[----:B------:R-:W-:Y:S01]  /*2fd0*/  FMNMX.FTZ R37, R76, R37, !PT ;  /* 0x000000254c257209 */ /* 0x000fe20007810000 */
[-CC-:B------:R-:W-:Y:S01]  /*2fe0*/  FFMA.FTZ R21, R104, R39.reuse, -R25.reuse ;  /* 0x0000002768157223 */ /* 0x180fe20000010819 */
[-CC-:B------:R-:W-:Y:S01]  /*2ff0*/  FFMA.FTZ R136, R98, R39.reuse, -R25.reuse ;  /* 0x0000002762887223 */ /* 0x180fe20000010819 */
[--C-:B------:R-:W-:Y:S01]  /*3000*/  FFMA.FTZ R96, R96, R39, -R25.reuse ;  /* 0x0000002760607223 */ /* 0x100fe20000010819 */
[----:B------:R-:W-:Y:S01]  /*3010*/  FMNMX.FTZ R37, R78, R37, !PT ;  /* 0x000000254e257209 */ /* 0x000fe20007810000 */
[-CC-:B------:R-:W-:Y:S01]  /*3020*/  FFMA.FTZ R29, R102, R39.reuse, -R25.reuse ;  /* 0x00000027661d7223 */ /* 0x180fe20000010819 */
[-CC-:B------:R-:W-:Y:S01]  /*3030*/  FFMA.FTZ R66, R108, R39.reuse, -R25.reuse ;  /* 0x000000276c427223 */ /* 0x180fe20000010819 */
[----:B------:R-:W0:Y:S01]  /*3040*/  MUFU.EX2 R3, R3 ;  /* 0x0000000300037308 */ /* 0x000e220000000800 */
[-CC-:B------:R-:W-:Y:S01]  /*3050*/  FFMA.FTZ R31, R110, R39.reuse, -R25.reuse ;  /* 0x000000276e1f7223 */ /* 0x180fe20000010819 */
[----:B-1----:R-:W1:Y:S01]  /*3060*/  SHFL.BFLY PT, R80, R37, 0x2, 0x1f ;  /* 0x0c401f0025507f89 */ /* 0x002e6200000e0000 */
[-CC-:B------:R-:W-:Y:S01]  /*3070*/  FFMA.FTZ R33, R114, R39.reuse, -R25.reuse ;  /* 0x0000002772217223 */ /* 0x180fe20000010819 */
[-CC-:B------:R-:W-:Y:S01]  /*3080*/  FFMA.FTZ R72, R116, R39.reuse, -R25.reuse ;  /* 0x0000002774487223 */ /* 0x180fe20000010819 */
[-CC-:B------:R-:W-:Y:S01]  /*3090*/  FFMA.FTZ R82, R142, R39.reuse, -R25.reuse ;  /* 0x000000278e527223 */ /* 0x180fe20000010819 */
[-CC-:B------:R-:W-:Y:S01]  /*30a0*/  FFMA.FTZ R41, R144, R39.reuse, -R25.reuse ;  /* 0x0000002790297223 */ /* 0x180fe20000010819 */
[-CC-:B------:R-:W-:Y:S01]  /*30b0*/  FFMA.FTZ R84, R146, R39.reuse, -R25.reuse ;  /* 0x0000002792547223 */ /* 0x180fe20000010819 */
[----:B------:R-:W2:Y:S01]  /*30c0*/  MUFU.EX2 R122, R122 ;  /* 0x0000007a007a7308 */ /* 0x000ea20000000800 */
[----:B------:R-:W-:Y:S01]  /*30d0*/  FFMA.FTZ R150, R150, R39, -R25 ;  /* 0x0000002796967223 */ /* 0x000fe20000010819 */
[----:B------:R-:W-:-:S02]  /*30e0*/  IMAD.MOV.U32 R116, RZ, RZ, R119 ;  /* 0x000000ffff747224 */ /* 0x000fc400078e0077 */
[--C-:B------:R-:W-:Y:S02]  /*30f0*/  IMAD.MOV.U32 R114, RZ, RZ, R119.reuse ;  /* 0x000000ffff727224 */ /* 0x100fe400078e0077 */
[----:B------:R-:W-:Y:S02]  /*3100*/  IMAD.MOV.U32 R110, RZ, RZ, R119 ;  /* 0x000000ffff6e7224 */ /* 0x000fe400078e0077 */
[----:B------:R-:W3:Y:S01]  /*3110*/  MUFU.EX2 R5, R5 ;  /* 0x0000000500057308 */ /* 0x000ee20000000800 */
[----:B0-----:R-:W-:Y:S01]  /*3120*/  FADD.FTZ R45, R120, R3 ;  /* 0x00000003782d7221 */ /* 0x001fe20000010000 */
[----:B------:R-:W-:Y:S01]  /*3130*/  F2FP.F16.F32.PACK_AB R120, R3, R120 ;  /* 0x000000780378723e */ /* 0x000fe200000000ff */
[--C-:B------:R-:W-:Y:S02]  /*3140*/  IMAD.MOV.U32 R108, RZ, RZ, R119.reuse ;  /* 0x000000ffff6c7224 */ /* 0x100fe400078e0077 */
[--C-:B------:R-:W-:Y:S02]  /*3150*/  IMAD.MOV.U32 R106, RZ, RZ, R119.reuse ;  /* 0x000000ffff6a7224 */ /* 0x100fe400078e0077 */
[--C-:B------:R-:W-:Y:S01]  /*3160*/  IMAD.MOV.U32 R104, RZ, RZ, R119.reuse ;  /* 0x000000ffff687224 */ /* 0x100fe200078e0077 */
[----:B------:R-:W0:Y:S01]  /*3170*/  MUFU.EX2 R124, R124 ;  /* 0x0000007c007c7308 */ /* 0x000e220000000800 */
[----:B------:R-:W-:Y:S01]  /*3180*/  IMAD.MOV.U32 R102, RZ, RZ, R119 ;  /* 0x000000ffff667224 */ /* 0x000fe200078e0077 */
[----:B-1----:R-:W-:Y:S01]  /*3190*/  FMNMX.FTZ R43, R37, R80, !PT ;  /* 0x00000050252b7209 */ /* 0x002fe20007810000 */
[-CC-:B------:R-:W-:Y:S01]  /*31a0*/  FFMA.FTZ R80, R138, R39.reuse, -R25.reuse ;  /* 0x000000278a507223 */ /* 0x180fe20000010819 */
[----:B------:R-:W-:Y:S01]  /*31b0*/  FFMA.FTZ R37, R140, R39, -R25 ;  /* 0x000000278c257223 */ /* 0x000fe20000010819 */
[----:B------:R-:W-:-:S02]  /*31c0*/  IMAD.MOV.U32 R98, RZ, RZ, R119 ;  /* 0x000000ffff627224 */ /* 0x000fc400078e0077 */
[----:B------:R-:W1:Y:S01]  /*31d0*/  SHFL.BFLY PT, R46, R43, 0x1, 0x1f ;  /* 0x0c201f002b2e7f89 */ /* 0x000e6200000e0000 */
[----:B------:R4:W5:Y:S01]  /*31e0*/  MUFU.EX2 R7, R70 ;  /* 0x0000004600077308 */ /* 0x0009620000000800 */
[--C-:B------:R-:W-:Y:S02]  /*31f0*/  IMAD.MOV.U32 R94, RZ, RZ, R119.reuse ;  /* 0x000000ffff5e7224 */ /* 0x100fe400078e0077 */
[----:B------:R-:W-:-:S05]  /*3200*/  IMAD.MOV.U32 R90, RZ, RZ, R119 ;  /* 0x000000ffff5a7224 */ /* 0x000fca00078e0077 */
[----:B------:R-:W5:Y:S01]  /*3210*/  MUFU.EX2 R126, R126 ;  /* 0x0000007e007e7308 */ /* 0x000f620000000800 */
[-CC-:B----4-:R-:W-:Y:S01]  /*3220*/  FFMA.FTZ R70, R112, R39.reuse, -R25.reuse ;  /* 0x0000002770467223 */ /* 0x190fe20000010819 */
[----:B------:R-:W-:Y:S01]  /*3230*/  FFMA.FTZ R25, R148, R39, -R25 ;  /* 0x0000002794197223 */ /* 0x000fe20000010819 */
[----:B------:R-:W-:-:S05]  /*3240*/  IMAD.MOV.U32 R112, RZ, RZ, R119 ;  /* 0x000000ffff707224 */ /* 0x000fca00078e0077 */
[----:B------:R-:W4:Y:S01]  /*3250*/  MUFU.EX2 R128, R128 ;  /* 0x0000008000807308 */ /* 0x000f220000000800 */
[----:B-1----:R-:W-:-:S07]  /*3260*/  FMNMX.FTZ R46, R43, R46, !PT ;  /* 0x0000002e2b2e7209 */ /* 0x002fce0007810000 */
[----:B------:R-:W-:Y:S01]  /*3270*/  MUFU.EX2 R130, R130 ;  /* 0x0000008200827308 */ /* 0x000fe20000000800 */
[C---:B------:R-:W-:Y:S01]  /*3280*/  FSETP.NEU.FTZ.AND P1, PT, R46.reuse, -INF , PT ;  /* 0xff8000002e00780b */ /* 0x040fe20003f3d000 */
[----:B------:R-:W-:-:S06]  /*3290*/  FMUL.FTZ R43, R46, R39 ;  /* 0x000000272e2b7220 */ /* 0x000fcc0000410000 */
[----:B------:R-:W-:Y:S01]  /*32a0*/  MUFU.EX2 R13, R88 ;  /* 0x00000058000d7308 */ /* 0x000fe20000000800 */
[----:B------:R-:W-:-:S05]  /*32b0*/  FSEL R43, R43, RZ, P1 ;  /* 0x000000ff2b2b7208 */ /* 0x000fca0000800000 */
[-CC-:B------:R-:W-:Y:S01]  /*32c0*/  FFMA.FTZ R121, R4, R39.reuse, -R43.reuse ;  /* 0x0000002704797223 */ /* 0x180fe2000001082b */
[-CC-:B------:R-:W-:Y:S01]  /*32d0*/  FFMA.FTZ R4, R6, R39.reuse, -R43.reuse ;  /* 0x0000002706047223 */ /* 0x180fe2000001082b */
[-CC-:B------:R-:W-:Y:S01]  /*32e0*/  FFMA.FTZ R123, R10, R39.reuse, -R43.reuse ;  /* 0x000000270a7b7223 */ /* 0x180fe2000001082b */
[-C--:B------:R-:W-:Y:S01]  /*32f0*/  FFMA.FTZ R10, R28, R39.reuse, -R43 ;  /* 0x000000271c0a7223 */ /* 0x080fe2000001082b */
[----:B--2---:R-:W-:Y:S01]  /*3300*/  FADD.FTZ R28, R122, R45 ;  /* 0x0000002d7a1c7221 */ /* 0x004fe20000010000 */
[-CC-:B------:R-:W-:Y:S01]  /*3310*/  FFMA.FTZ R6, R8, R39.reuse, -R43.reuse ;  /* 0x0000002708067223 */ /* 0x180fe2000001082b */
[----:B------:R-:W-:Y:S01]  /*3320*/  MUFU.EX2 R121, R121 ;  /* 0x0000007900797308 */ /* 0x000fe20000000800 */
[-CC-:B------:R-:W-:Y:S01]  /*3330*/  FFMA.FTZ R125, R12, R39.reuse, -R43.reuse ;  /* 0x000000270c7d7223 */ /* 0x180fe2000001082b */
[----:B---3--:R-:W-:Y:S01]  /*3340*/  FADD.FTZ R45, R5, R28 ;  /* 0x0000001c052d7221 */ /* 0x008fe20000010000 */
[-CC-:B------:R-:W-:Y:S01]  /*3350*/  FFMA.FTZ R8, R14, R39.reuse, -R43.reuse ;  /* 0x000000270e087223 */ /* 0x180fe2000001082b */
[-CC-:B------:R-:W-:Y:S01]  /*3360*/  FFMA.FTZ R14, R30, R39.reuse, -R43.reuse ;  /* 0x000000271e0e7223 */ /* 0x180fe2000001082b */
[-C--:B------:R-:W-:Y:S01]  /*3370*/  FFMA.FTZ R127, R20, R39.reuse, -R43 ;  /* 0x00000027147f7223 */ /* 0x080fe2000001082b */
[----:B0-----:R-:W-:Y:S01]  /*3380*/  FADD.FTZ R30, R124, R45 ;  /* 0x0000002d7c1e7221 */ /* 0x001fe20000010000 */
[-CC-:B------:R-:W-:Y:S01]  /*3390*/  FFMA.FTZ R129, R32, R39.reuse, -R43.reuse ;  /* 0x0000002720817223 */ /* 0x180fe2000001082b */
[----:B------:R-:W0:Y:S01]  /*33a0*/  MUFU.EX2 R4, R4 ;  /* 0x0000000400047308 */ /* 0x000e220000000800 */
[-CC-:B------:R-:W-:Y:S01]  /*33b0*/  FFMA.FTZ R131, R34, R39.reuse, -R43.reuse ;  /* 0x0000002722837223 */ /* 0x180fe2000001082b */
[----:B-----5:R-:W-:Y:S01]  /*33c0*/  FADD.FTZ R45, R7, R30 ;  /* 0x0000001e072d7221 */ /* 0x020fe20000010000 */
[-CC-:B------:R-:W-:Y:S01]  /*33d0*/  FFMA.FTZ R12, R26, R39.reuse, -R43.reuse ;  /* 0x000000271a0c7223 */ /* 0x180fe2000001082b */
[-CC-:B------:R-:W-:Y:S01]  /*33e0*/  FFMA.FTZ R133, R40, R39.reuse, -R43.reuse ;  /* 0x0000002728857223 */ /* 0x180fe2000001082b */
[-C--:B------:R-:W-:Y:S01]  /*33f0*/  FFMA.FTZ R20, R36, R39.reuse, -R43 ;  /* 0x0000002724147223 */ /* 0x080fe2000001082b */
[----:B------:R-:W-:Y:S01]  /*3400*/  FADD.FTZ R30, R126, R45 ;  /* 0x0000002d7e1e7221 */ /* 0x000fe20000010000 */
[-CC-:B------:R-:W-:Y:S01]  /*3410*/  FFMA.FTZ R135, R48, R39.reuse, -R43.reuse ;  /* 0x0000002730877223 */ /* 0x180fe2000001082b */
[----:B------:R-:W1:Y:S01]  /*3420*/  MUFU.EX2 R123, R123 ;  /* 0x0000007b007b7308 */ /* 0x000e620000000800 */
[-CC-:B------:R-:W-:Y:S01]  /*3430*/  FFMA.FTZ R26, R92, R39.reuse, -R43.reuse ;  /* 0x000000275c1a7223 */ /* 0x180fe2000001082b */
[----:B------:R-:W-:Y:S01]  /*3440*/  FADD.FTZ R47, R9, R30 ;  /* 0x0000001e092f7221 */ /* 0x000fe20000010000 */
[-CC-:B------:R-:W-:Y:S01]  /*3450*/  FFMA.FTZ R137, R42, R39.reuse, -R43.reuse ;  /* 0x000000272a897223 */ /* 0x180fe2000001082b */
[-CC-:B------:R-:W-:Y:S01]  /*3460*/  FFMA.FTZ R28, R50, R39.reuse, -R43.reuse ;  /* 0x00000027321c7223 */ /* 0x180fe2000001082b */
[-C--:B------:R-:W-:Y:S01]  /*3470*/  FFMA.FTZ R139, R44, R39.reuse, -R43 ;  /* 0x000000272c8b7223 */ /* 0x080fe2000001082b */
[----:B----4-:R-:W-:Y:S01]  /*3480*/  FADD.FTZ R34, R128, R47 ;  /* 0x0000002f80227221 */ /* 0x010fe20000010000 */
[-CC-:B------:R-:W-:Y:S01]  /*3490*/  FFMA.FTZ R147, R24, R39.reuse, -R43.reuse ;  /* 0x0000002718937223 */ /* 0x180fe2000001082b */
[----:B------:R-:W2:Y:S01]  /*34a0*/  MUFU.EX2 R6, R6 ;  /* 0x0000000600067308 */ /* 0x000ea20000000800 */
[----:B0-----:R-:W-:Y:S01]  /*34b0*/  FADD.FTZ R32, R121, R4 ;  /* 0x0000000479207221 */ /* 0x001fe20000010000 */
[----:B------:R-:W-:Y:S01]  /*34c0*/  FADD.FTZ R47, R11, R34 ;  /* 0x000000220b2f7221 */ /* 0x000fe20000010000 */
[-CC-:B------:R-:W-:Y:S01]  /*34d0*/  FFMA.FTZ R30, R54, R39.reuse, -R43.reuse ;  /* 0x00000027361e7223 */ /* 0x180fe2000001082b */
[-CC-:B------:R-:W-:Y:S01]  /*34e0*/  FFMA.FTZ R141, R118, R39.reuse, -R43.reuse ;  /* 0x00000027768d7223 */ /* 0x180fe2000001082b */
[-CC-:B------:R-:W-:Y:S01]  /*34f0*/  FFMA.FTZ R143, R58, R39.reuse, -R43.reuse ;  /* 0x000000273a8f7223 */ /* 0x180fe2000001082b */
[-CC-:B------:R-:W-:Y:S01]  /*3500*/  FFMA.FTZ R0, R56, R39.reuse, -R43.reuse ;  /* 0x0000002738007223 */ /* 0x180fe2000001082b */
[----:B------:R-:W-:Y:S01]  /*3510*/  F2FP.F16.F32.PACK_AB R122, R5, R122 ;  /* 0x0000007a057a723e */ /* 0x000fe200000000ff */
[----:B------:R-:W0:Y:S01]  /*3520*/  MUFU.EX2 R125, R125 ;  /* 0x0000007d007d7308 */ /* 0x000e220000000800 */
[----:B-1----:R-:W-:Y:S01]  /*3530*/  FADD.FTZ R45, R123, R32 ;  /* 0x000000207b2d7221 */ /* 0x002fe20000010000 */
[-CC-:B------:R-:W-:Y:S01]  /*3540*/  FFMA.FTZ R145, R68, R39.reuse, -R43.reuse ;  /* 0x0000002744917223 */ /* 0x180fe2000001082b */
[-CC-:B------:R-:W-:Y:S01]  /*3550*/  FFMA.FTZ R60, R60, R39.reuse, -R43.reuse ;  /* 0x000000273c3c7223 */ /* 0x180fe2000001082b */
[-CC-:B------:R-:W-:Y:S01]  /*3560*/  FFMA.FTZ R62, R62, R39.reuse, -R43.reuse ;  /* 0x000000273e3e7223 */ /* 0x180fe2000001082b */
[-CC-:B------:R-:W-:Y:S01]  /*3570*/  FFMA.FTZ R64, R64, R39.reuse, -R43.reuse ;  /* 0x0000002740407223 */ /* 0x180fe2000001082b */
[-CC-:B------:R-:W-:Y:S01]  /*3580*/  FFMA.FTZ R74, R74, R39.reuse, -R43.reuse ;  /* 0x000000274a4a7223 */ /* 0x180fe2000001082b */
[----:B------:R-:W-:Y:S01]  /*3590*/  FFMA.FTZ R76, R76, R39, -R43 ;  /* 0x000000274c4c7223 */ /* 0x000fe2000001082b */
[----:B------:R-:W1:Y:S01]  /*35a0*/  MUFU.EX2 R8, R8 ;  /* 0x0000000800087308 */ /* 0x000e620000000800 */
[----:B--2---:R-:W-:Y:S01]  /*35b0*/  FADD.FTZ R32, R6, R45 ;  /* 0x0000002d06207221 */ /* 0x004fe20000010000 */
[----:B------:R-:W-:Y:S01]  /*35c0*/  F2FP.F16.F32.PACK_AB R121, R4, R121 ;  /* 0x000000790479723e */ /* 0x000fe200000000ff */
[--C-:B------:R-:W-:Y:S01]  /*35d0*/  IMAD.MOV.U32 R118, RZ, RZ, R119.reuse ;  /* 0x000000ffff767224 */ /* 0x100fe200078e0077 */
[----:B------:R-:W-:Y:S01]  /*35e0*/  F2FP.F16.F32.PACK_AB R123, R6, R123 ;  /* 0x0000007b067b723e */ /* 0x000fe200000000ff */
[--C-:B------:R-:W-:Y:S01]  /*35f0*/  IMAD.MOV.U32 R92, RZ, RZ, R119.reuse ;  /* 0x000000ffff5c7224 */ /* 0x100fe200078e0077 */
[----:B------:R-:W-:Y:S01]  /*3600*/  F2FP.F16.F32.PACK_AB R124, R7, R124 ;  /* 0x0000007c077c723e */ /* 0x000fe200000000ff */
[----:B------:R-:W-:Y:S01]  /*3610*/  IMAD.MOV.U32 R88, RZ, RZ, R119 ;  /* 0x000000ffff587224 */ /* 0x000fe200078e0077 */
[----:B------:R-:W2:Y:S01]  /*3620*/  MUFU.EX2 R127, R127 ;  /* 0x0000007f007f7308 */ /* 0x000ea20000000800 */
[----:B0-----:R-:W-:Y:S01]  /*3630*/  FADD.FTZ R45, R125, R32 ;  /* 0x000000207d2d7221 */ /* 0x001fe20000010000 */
[----:B------:R-:W-:Y:S01]  /*3640*/  FADD.FTZ R32, R130, R47 ;  /* 0x0000002f82207221 */ /* 0x000fe20000010000 */
[----:B------:R-:W-:-:S02]  /*3650*/  F2FP.F16.F32.PACK_AB R126, R9, R126 ;  /* 0x0000007e097e723e */ /* 0x000fc400000000ff */
[----:B------:R-:W-:Y:S01]  /*3660*/  F2FP.F16.F32.PACK_AB R128, R11, R128 ;  /* 0x000000800b80723e */ /* 0x000fe200000000ff */
[C---:B------:R-:W-:Y:S01]  /*3670*/  FADD.FTZ R47, R13.reuse, R32 ;  /* 0x000000200d2f7221 */ /* 0x040fe20000010000 */
[-C--:B------:R-:W-:Y:S01]  /*3680*/  FFMA.FTZ R32, R52, R39.reuse, -R43 ;  /* 0x0000002734207223 */ /* 0x080fe2000001082b */
[----:B------:R-:W0:Y:S01]  /*3690*/  MUFU.EX2 R132, R132 ;  /* 0x0000008400847308 */ /* 0x000e220000000800 */
[----:B-1----:R-:W-:Y:S01]  /*36a0*/  FADD.FTZ R34, R8, R45 ;  /* 0x0000002d08227221 */ /* 0x002fe20000010000 */
[----:B------:R-:W-:Y:S01]  /*36b0*/  FFMA.FTZ R43, R78, R39, -R43 ;  /* 0x000000274e2b7223 */ /* 0x000fe2000001082b */
[----:B------:R-:W-:Y:S02]  /*36c0*/  F2FP.F16.F32.PACK_AB R130, R13, R130 ;  /* 0x000000820d82723e */ /* 0x000fe400000000ff */
[----:B------:R-:W-:-:S03]  /*36d0*/  F2FP.F16.F32.PACK_AB R125, R8, R125 ;  /* 0x0000007d087d723e */ /* 0x000fc600000000ff */
[----:B------:R-:W1:Y:S01]  /*36e0*/  MUFU.EX2 R10, R10 ;  /* 0x0000000a000a7308 */ /* 0x000e620000000800 */
[----:B--2---:R-:W-:-:S07]  /*36f0*/  FADD.FTZ R45, R127, R34 ;  /* 0x000000227f2d7221 */ /* 0x004fce0000010000 */
[----:B------:R2:W3:Y:S01]  /*3700*/  MUFU.EX2 R15, R100 ;  /* 0x00000064000f7308 */ /* 0x0004e20000000800 */
[----:B0-----:R-:W-:-:S07]  /*3710*/  FADD.FTZ R36, R132, R47 ;  /* 0x0000002f84247221 */ /* 0x001fce0000010000 */
[----:B------:R-:W0:Y:S01]  /*3720*/  MUFU.EX2 R129, R129 ;  /* 0x0000008100817308 */ /* 0x000e220000000800 */
[C---:B-1----:R-:W-:Y:S01]  /*3730*/  FADD.FTZ R34, R10.reuse, R45 ;  /* 0x0000002d0a227221 */ /* 0x042fe20000010000 */
[----:B------:R-:W-:Y:S01]  /*3740*/  F2FP.F16.F32.PACK_AB R127, R10, R127 ;  /* 0x0000007f0a7f723e */ /* 0x000fe200000000ff */
[----:B--2---:R-:W-:-:S05]  /*3750*/  IMAD.MOV.U32 R100, RZ, RZ, R119 ;  /* 0x000000ffff647224 */ /* 0x004fca00078e0077 */
[----:B------:R-:W1:Y:S01]  /*3760*/  MUFU.EX2 R134, R134 ;  /* 0x0000008600867308 */ /* 0x000e620000000800 */
[C---:B---3--:R-:W-:Y:S01]  /*3770*/  FADD.FTZ R47, R15.reuse, R36 ;  /* 0x000000240f2f7221 */ /* 0x048fe20000010000 */
        /* <DEDUP_REMOVED lines=13> */
[----:B------:R1:W3:Y:S01]  /*3850*/  MUFU.EX2 R27, R96 ;  /* 0x00000060001b7308 */ /* 0x0002e20000000800 */
[----:B--2---:R-:W-:-:S07]  /*3860*/  FADD.FTZ R36, R136, R47 ;  /* 0x0000002f88247221 */ /* 0x004fce0000010000 */
[----:B------:R-:W2:Y:S01]  /*3870*/  MUFU.EX2 R133, R133 ;  /* 0x0000008500857308 */ /* 0x000ea20000000800 */
[C---:B0-----:R-:W-:Y:S01]  /*3880*/  FADD.FTZ R34, R14.reuse, R45 ;  /* 0x0000002d0e227221 */ /* 0x041fe20000010000 */
[----:B------:R-:W-:Y:S01]  /*3890*/  F2FP.F16.F32.PACK_AB R131, R14, R131 ;  /* 0x000000830e83723e */ /* 0x000fe200000000ff */
[----:B-1----:R-:W-:-:S05]  /*38a0*/  IMAD.MOV.U32 R96, RZ, RZ, R119 ;  /* 0x000000ffff607224 */ /* 0x002fca00078e0077 */
[----:B------:R-:W0:Y:S01]  /*38b0*/  MUFU.EX2 R29, R29 ;  /* 0x0000001d001d7308 */ /* 0x000e220000000800 */
[C---:B---3--:R-:W-:Y:S01]  /*38c0*/  FADD.FTZ R36, R27.reuse, R36 ;  /* 0x000000241b247221 */ /* 0x048fe20000010000 */
[----:B------:R-:W-:-:S06]  /*38d0*/  F2FP.F16.F32.PACK_AB R136, R27, R136 ;  /* 0x000000881b88723e */ /* 0x000fcc00000000ff */
[----:B------:R-:W1:Y:S01]  /*38e0*/  MUFU.EX2 R20, R20 ;  /* 0x0000001400147308 */ /* 0x000e620000000800 */
[----:B--2---:R-:W-:-:S07]  /*38f0*/  FADD.FTZ R45, R133, R34 ;  /* 0x00000022852d7221 */ /* 0x004fce0000010000 */
        /* <DEDUP_REMOVED lines=39> */
[----:B------:R-:W-:-:S06]  /*3b70*/  F2FP.F16.F32.PACK_AB R144, R80, R35 ;  /* 0x000000235090723e */ /* 0x000fcc00000000ff */
        /* <DEDUP_REMOVED lines=33> */
[----:B--2---:R-:W-:Y:S01]  /*3d90*/  FADD.FTZ R5, R149, R4 ;  /* 0x0000000495057221 */ /* 0x004fe20000010000 */
[----:B------:R-:W-:Y:S01]  /*3da0*/  VIADD R4, R89, 0xfffffffe ;  /* 0xfffffffe59047836 */ /* 0x000fe20000000000 */
[----:B------:R-:W-:Y:S01]  /*3db0*/  F2FP.F16.F32.PACK_AB R149, R149, R64 ;  /* 0x000000409595723e */ /* 0x000fe200000000ff */
[----:B------:R-:W-:-:S03]  /*3dc0*/  IMAD.MOV.U32 R89, RZ, RZ, R119 ;  /* 0x000000ffff597224 */ /* 0x000fc600078e0077 */
[----:B------:R-:W-:Y:S01]  /*3dd0*/  ISETP.GE.AND P1, PT, R4, R16, PT ;  /* 0x000000100400720c */ /* 0x000fe20003f26270 */
[----:B------:R-:W2:Y:S01]  /*3de0*/  MUFU.EX2 R43, R43 ;  /* 0x0000002b002b7308 */ /* 0x000ea20000000800 */
[----:B0-----:R-:W-:Y:S01]  /*3df0*/  FADD.FTZ R6, R76, R5 ;  /* 0x000000054c067221 */ /* 0x001fe20000010000 */
[C---:B-1----:R-:W-:Y:S01]  /*3e00*/  FADD.FTZ R3, R25.reuse, R36 ;  /* 0x0000002419037221 */ /* 0x042fe20000010000 */
[----:B------:R-:W-:Y:S02]  /*3e10*/  F2FP.F16.F32.PACK_AB R150, R25, R150 ;  /* 0x000000961996723e */ /* 0x000fe400000000ff */
[C---:B--2---:R-:W-:Y:S01]  /*3e20*/  FADD.FTZ R6, R43.reuse, R6 ;  /* 0x000000062b067221 */ /* 0x044fe20000010000 */
[----:B------:R-:W-:-:S06]  /*3e30*/  F2FP.F16.F32.PACK_AB R151, R43, R76 ;  /* 0x0000004c2b97723e */ /* 0x000fcc00000000ff */
[----:B------:R-:W-:Y:S05]  /*3e40*/  @!P1 BRA `(.L_x_216) ;  /* 0x0000002400dc9947 */ /* 0x000fea0003800000 */
[----:B------:R-:W-:Y:S01]  /*3e50*/  IMAD.MOV.U32 R5, RZ, RZ, R46 ;  /* 0x000000ffff057224 */ /* 0x000fe200078e002e */
[----:B------:R-:W-:Y:S01]  /*3e60*/  CS2R R118, SRZ ;  /* 0x0000000000767805 */ /* 0x000fe2000001ff00 */
[----:B------:R-:W-:Y:S01]  /*3e70*/  IMAD.MOV.U32 R0, RZ, RZ, R38 ;  /* 0x000000ffff007224 */ /* 0x000fe200078e0026 */
        /* <DEDUP_REMOVED lines=14> */
[----:B------:R-:W-:Y:S01]  /*3f60*/  CS2R R88, SRZ ;  /* 0x0000000000587805 */ /* 0x000fe2000001ff00 */
[----:B------:R-:W-:Y:S01]  /*3f70*/  UMOV UR7, UR38 ;  /* 0x0000002600077c82 */ /* 0x000fe20008000000 */
[----:B------:R-:W-:Y:S01]  /*3f80*/  UMOV UR6, UR39 ;  /* 0x0000002700067c82 */ /* 0x000fe20008000000 */
[----:B------:R-:W-:-:S05]  /*3f90*/  ULDC UR21, c[0x0][0x9d8] ;  /* 0x0002760000157ab9 */ /* 0x000fca0000000800 */
.L_x_227:
[----:B------:R-:W-:Y:S01]  /*3fa0*/  ISETP.NE.AND P2, PT, RZ, UR41, PT ;  /* 0x00000029ff007c0c */ /* 0x000fe2000bf45270 */
[----:B------:R-:W-:-:S04]  /*3fb0*/  UISETP.NE.AND UP0, UPT, UR6, 0x1, UPT ;  /* 0x000000010600788c */ /* 0x000fc8000bf05270 */
[----:B------:R-:W-:-:S04]  /*3fc0*/  USEL UR38, URZ, 0x1, UP0 ;  /* 0x000000013f267887 */ /* 0x000fc80008000000 */
[----:B------:R-:W-:-:S04]  /*3fd0*/  ULOP3.LUT UR38, UR7, UR38, URZ, 0x3c, !UPT ;  /* 0x0000002607267292 */ /* 0x000fc8000f8e3c3f */
[----:B------:R-:W-:Y:S08]  /*3fe0*/  @P2 BRA `(.L_x_217) ;  /* 0x0000000000442947 */ /* 0x000ff00003800000 */
[----:B------:R-:W-:Y:S05]  /*3ff0*/  @!P0 BRA `(.L_x_218) ;  /* 0x0000000000048947 */ /* 0x000fea0003800000 */
[----:B------:R-:W-:Y:S01]  /*4000*/  BPT.TRAP 0x1 ;  /* 0x000000040000795c */ /* 0x000fe20000300000 */
.L_x_218:
[----:B------:R-:W0:Y:S01]  /*4010*/  S2UR UR14, SR_CgaCtaId ;  /* 0x00000000000e79c3 */ /* 0x000e220000008800 */
[----:B------:R-:W-:Y:S01]  /*4020*/  UIADD3 UR10, UR6, 0x1, URZ ;  /* 0x00000001060a7890 */ /* 0x000fe2000fffe03f */
[----:B------:R-:W-:Y:S01]  /*4030*/  MOV R7, UR38 ;  /* 0x0000002600077c02 */ /* 0x000fe20008000f00 */
[----:B------:R-:W-:Y:S02]  /*4040*/  UMOV UR11, 0x400 ;  /* 0x00000400000b7882 */ /* 0x000fe40000000000 */
[----:B------:R-:W-:Y:S01]  /*4050*/  UISETP.NE.AND UP0, UPT, UR10, 0x2, UPT ;  /* 0x000000020a00788c */ /* 0x000fe2000bf05270 */
[----:B------:R-:W-:-:S03]  /*4060*/  SHF.L.U32 R7, R7, 0x1f, RZ ;  /* 0x0000001f07077819 */ /* 0x000fc600000006ff */
[----:B------:R-:W-:Y:S02]  /*4070*/  USEL UR10, UR10, URZ, UP0 ;  /* 0x0000003f0a0a7287 */ /* 0x000fe40008000000 */
[----:B0-----:R-:W-:-:S04]  /*4080*/  ULEA UR11, UR14, UR11, 0x18 ;  /* 0x0000000b0e0b7291 */ /* 0x001fc8000f8ec03f */
[----:B------:R-:W-:-:S09]  /*4090*/  ULEA UR10, UR10, UR11, 0x3 ;  /* 0x0000000b0a0a7291 */ /* 0x000fd2000f8e183f */
[----:B------:R0:W1:Y:S01]  /*40a0*/  SYNCS.PHASECHK.TRANS64.TRYWAIT P1, [UR10+0x16830], R7 ;  /* 0x01683007ff0075a7 */ /* 0x000062000802014a */
[----:B------:R-:W-:Y:S05]  /*40b0*/  @!P0 BRA `(.L_x_219) ;  /* 0x0000000000048947 */ /* 0x000fea0003800000 */
[----:B------:R-:W-:Y:S01]  /*40c0*/  BPT.TRAP 0x1 ;  /* 0x000000040000795c */ /* 0x000fe20000300000 */
.L_x_219:
[----:B-1----:R-:W-:Y:S05]  /*40d0*/  @P1 BRA `(.L_x_217) ;  /* 0x0000000000081947 */ /* 0x002fea0003800000 */
[----:B------:R-:W1:Y:S02]  /*40e0*/  SYNCS.PHASECHK.TRANS64.TRYWAIT P1, [UR10+0x16830], R7 ;  /* 0x01683007ff0075a7 */ /* 0x000e64000802014a */
[----:B-1----:R-:W-:Y:S05]  /*40f0*/  @!P1 BRA `(.L_x_220) ;  /* 0x000000ac00989947 */ /* 0x002fea0003800000 */
.L_x_217:
[----:B-1----:R-:W1:Y:S01]  /*4100*/  S2R R8, SR_TID.X ;  /* 0x0000000000087919 */ /* 0x002e620000002100 */
[----:B------:R-:W-:Y:S01]  /*4110*/  UIADD3 UR39, UR6, 0x1, URZ ;  /* 0x0000000106277890 */ /* 0x000fe2000fffe03f */
[----:B------:R-:W-:Y:S01]  /*4120*/  UMOV UR24, UR4 ;  /* 0x0000000400187c82 */ /* 0x000fe20008000000 */
[----:B------:R-:W-:Y:S02]  /*4130*/  UMOV UR25, UR5 ;  /* 0x0000000500197c82 */ /* 0x000fe40008000000 */
[----:B------:R-:W-:Y:S01]  /*4140*/  UISETP.NE.AND UP0, UPT, UR39, 0x2, UPT ;  /* 0x000000022700788c */ /* 0x000fe2000bf05270 */
[----:B------:R-:W-:Y:S01]  /*4150*/  UMOV UR27, 0x40000040 ;  /* 0x40000040001b7882 */ /* 0x000fe20000000000 */
[----:B------:R-:W-:Y:S02]  /*4160*/  UMOV UR11, 0x40000040 ;  /* 0x40000040000b7882 */ /* 0x000fe40000000000 */
[----:B------:R-:W-:Y:S01]  /*4170*/  USEL UR39, UR39, URZ, UP0 ;  /* 0x0000003f27277287 */ /* 0x000fe20008000000 */
[----:B------:R-:W-:Y:S01]  /*4180*/  UMOV UR15, 0x40000040 ;  /* 0x40000040000f7882 */ /* 0x000fe20000000000 */
[----:B------:R-:W-:-:S02]  /*4190*/  UMOV UR19, 0x40000040 ;  /* 0x4000004000137882 */ /* 0x000fc40000000000 */
[----:B------:R-:W-:-:S04]  /*41a0*/  ULEA UR26, UR39, UR20, 0xa ;  /* 0x00000014271a7291 */ /* 0x000fc8000f8e503f */
[----:B------:R-:W-:Y:S02]  /*41b0*/  UIADD3 UR10, UR26, 0x2, URZ ;  /* 0x000000021a0a7890 */ /* 0x000fe4000fffe03f */
[----:B------:R-:W-:Y:S02]  /*41c0*/  UIADD3 UR14, UR26, 0x4, URZ ;  /* 0x000000041a0e7890 */ /* 0x000fe4000fffe03f */
[----:B------:R-:W-:Y:S01]  /*41d0*/  UIADD3 UR18, UR26, 0x6, URZ ;  /* 0x000000061a127890 */ /* 0x000fe2000fffe03f */
[----:B-1----:R-:W-:-:S05]  /*41e0*/  SHF.R.U32.HI R8, RZ, 0x7, R8 ;  /* 0x00000007ff087819 */ /* 0x002fca0000011608 */
[----:B0-----:R-:W-:-:S05]  /*41f0*/  VIADD R7, R8, 0x8 ;  /* 0x0000000808077836 */ /* 0x001fca0000000000 */
[----:B------:R0:W-:Y:S06]  /*4200*/  BAR.SYNC.DEFER_BLOCKING R7, 0x100 ;  /* 0x000400070000751d */ /* 0x0001ec0000010000 */
        /* <DEDUP_REMOVED lines=12> */
[----:B0-----:R-:W-:Y:S05]  /*42d0*/  @P2 BRA `(.L_x_221) ;  /* 0x0000000000382947 */ /* 0x001fea0003800000 */
[----:B------:R-:W-:Y:S05]  /*42e0*/  @!P0 BRA `(.L_x_222) ;  /* 0x0000000000048947 */ /* 0x000fea0003800000 */
[----:B------:R-:W-:Y:S01]  /*42f0*/  BPT.TRAP 0x1 ;  /* 0x000000040000795c */ /* 0x000fe20000300000 */
.L_x_222:
[----:B------:R-:W0:Y:S01]  /*4300*/  S2UR UR11, SR_CgaCtaId ;  /* 0x00000000000b79c3 */ /* 0x000e220000008800 */
[----:B------:R-:W-:Y:S01]  /*4310*/  UMOV UR10, 0x400 ;  /* 0x00000400000a7882 */ /* 0x000fe20000000000 */
[----:B------:R-:W-:-:S05]  /*4320*/  IMAD.U32 R7, RZ, RZ, UR7 ;  /* 0x00000007ff077e24 */ /* 0x000fca000f8e00ff */
[----:B------:R-:W-:Y:S01]  /*4330*/  SHF.L.U32 R7, R7, 0x1f, RZ ;  /* 0x0000001f07077819 */ /* 0x000fe200000006ff */
[----:B0-----:R-:W-:-:S04]  /*4340*/  ULEA UR10, UR11, UR10, 0x18 ;  /* 0x0000000a0b0a7291 */ /* 0x001fc8000f8ec03f */
[----:B------:R-:W-:-:S09]  /*4350*/  ULEA UR10, UR6, UR10, 0x3 ;  /* 0x0000000a060a7291 */ /* 0x000fd2000f8e183f */
[----:B------:R0:W1:Y:S01]  /*4360*/  SYNCS.PHASECHK.TRANS64.TRYWAIT P1, [UR10+0x16850], R7 ;  /* 0x01685007ff0075a7 */ /* 0x000062000802014a */
[----:B------:R-:W-:Y:S05]  /*4370*/  @!P0 BRA `(.L_x_223) ;  /* 0x0000000000048947 */ /* 0x000fea0003800000 */
[----:B------:R-:W-:Y:S01]  /*4380*/  BPT.TRAP 0x1 ;  /* 0x000000040000795c */ /* 0x000fe20000300000 */
.L_x_223:
[----:B-1----:R-:W-:Y:S05]  /*4390*/  @P1 BRA `(.L_x_221) ;  /* 0x0000000000081947 */ /* 0x002fea0003800000 */
[----:B------:R-:W1:Y:S02]  /*43a0*/  SYNCS.PHASECHK.TRANS64.TRYWAIT P1, [UR10+0x16850], R7 ;  /* 0x01685007ff0075a7 */ /* 0x000e64000802014a */
[----:B-1----:R-:W-:Y:S05]  /*43b0*/  @!P1 BRA `(.L_x_224) ;  /* 0x000000ac00009947 */ /* 0x002fea0003800000 */
.L_x_221:
[----:B------:R-:W2:Y:S01]  /*43c0*/  S2UR UR11, SR_CgaCtaId ;  /* 0x00000000000b79c3 */ /* 0x000ea20000008800 */
[----:B------:R-:W-:Y:S01]  /*43d0*/  UMOV UR7, 0x400 ;  /* 0x0000040000077882 */ /* 0x000fe20000000000 */
[----:B------:R-:W-:Y:S01]  /*43e0*/  WARPGROUP.ARRIVE ;  /* 0x00000000000079c5 */ /* 0x000fe20000000000 */
[----:B------:R-:W-:-:S05]  /*43f0*/  UMOV UR19, 0x40000040 ;  /* 0x4000004000137882 */ /* 0x000fca0000000000 */
[----:B------:R-:W1:Y:S01]  /*4400*/  S2R R9, SR_TID.X ;  /* 0x0000000000097919 */ /* 0x000e620000002100 */
[----:B--2---:R-:W-:-:S04]  /*4410*/  ULEA UR15, UR11, UR7, 0x18 ;  /* 0x000000070b0f7291 */ /* 0x004fc8000f8ec03f */
[----:B------:R-:W-:-:S04]  /*4420*/  UIADD3 UR7, UR15, 0x400, URZ ;  /* 0x000004000f077890 */ /* 0x000fc8000fffe03f */
[----:B------:R-:W-:-:S04]  /*4430*/  USHF.R.U32.HI UR7, URZ, 0x4, UR7 ;  /* 0x000000043f077899 */ /* 0x000fc80008011607 */
[----:B------:R-:W-:Y:S01]  /*4440*/  ULOP3.LUT UR7, UR7, 0x3fff, URZ, 0xc0, !UPT ;  /* 0x00003fff07077892 */ /* 0x000fe2000f8ec03f */
[----:B-1----:R-:W-:Y:S02]  /*4450*/  SHF.R.U32.HI R8, RZ, 0x7, R9 ;  /* 0x00000007ff087819 */ /* 0x002fe40000011609 */
[----:B------:R-:W-:Y:S01]  /*4460*/  ISETP.GE.U32.AND P1, PT, R9, 0x180, PT ;  /* 0x000001800900780c */ /* 0x000fe20003f26070 */
[----:B------:R-:W-:Y:S02]  /*4470*/  ULEA UR10, UR6, UR7, 0xa ;  /* 0x00000007060a7291 */ /* 0x000fe4000f8e503f */
[----:B0-----:R-:W-:Y:S02]  /*4480*/  VIADD R7, R8, 0x9 ;  /* 0x0000000908077836 */ /* 0x001fe40000000000 */
[----:B------:R-:W-:-:S03]  /*4490*/  UIADD3 UR14, UR10, 0x80, URZ ;  /* 0x000000800a0e7890 */ /* 0x000fc6000fffe03f */
[----:B------:R-:W-:Y:S01]  /*44a0*/  UMOV UR18, UR10 ;  /* 0x0000000a00127c82 */ /* 0x000fe20008000000 */
[----:B------:R-:W-:Y:S01]  /*44b0*/  SEL R7, R7, 0x9, !P1 ;  /* 0x0000000907077807 */ /* 0x000fe20004800000 */
[----:B------:R-:W-:Y:S01]  /*44c0*/  HGMMA.64x64x16.F32 R88, R120, gdesc[UR16].tnspB, R88, gsb0 ;  /* 0x40e0001078587df0 */ /* 0x000fe20008000858 */
[----:B------:R-:W-:Y:S01]  /*44d0*/  UMOV UR19, 0x40000040 ;  /* 0x4000004000137882 */ /* 0x000fe20000000000 */
[----:B------:R-:W-:Y:S01]  /*44e0*/  UMOV UR18, UR14 ;  /* 0x0000000e00127c82 */ /* 0x000fe20008000000 */
        /* <DEDUP_REMOVED lines=43> */
.L_x_225:
[----:B0-----:R-:W-:Y:S01]  /*47a0*/  FMUL.FTZ R7, R24, UR21 ;  /* 0x0000001518077c20 */ /* 0x001fe20008410000 */
[----:B------:R-:W-:Y:S01]  /*47b0*/  FMUL.FTZ R8, R25, UR21 ;  /* 0x0000001519087c20 */ /* 0x000fe20008410000 */
        /* <DEDUP_REMOVED lines=72> */
[----:B------:R-:W-:-:S04]  /*4c40*/  ULEA UR7, UR39, UR15, 0x3 ;  /* 0x0000000f27077291 */ /* 0x000fc8000f8e183f */
[----:B------:R-:W0:Y:S01]  /*4c50*/  MUFU.TANH R20, R20 ;  /* 0x0000001400147308 */ /* 0x000e220000002400 */
[----:B-1----:R-:W-:Y:S01]  /*4c60*/  FMNMX.FTZ R39, R15, R38, !PT ;  /* 0x000000260f277209 */ /* 0x002fe20007810000 */
[----:B------:R-:W-:-:S04]  /*4c70*/  UIADD3 UR7, UR7, 0x16840, URZ ;  /* 0x0001684007077890 */ /* 0x000fc8000fffe03f */
[----:B------:R-:W-:Y:S02]  /*4c80*/  UPRMT UR7, UR11, 0x654, UR7 ;  /* 0x000006540b077896 */ /* 0x000fe40008000007 */
[----:B------:R-:W1:Y:S01]  /*4c90*/  MUFU.TANH R21, R21 ;  /* 0x0000001500157308 */ /* 0x000e620000002400 */
[----:B--2---:R-:W-:-:S06]  /*4ca0*/  FMNMX.FTZ R46, R14, R69, !PT ;  /* 0x000000450e2e7209 */ /* 0x004fcc0007810000 */
[----:B------:R-:W-:Y:S01]  /*4cb0*/  SYNCS.ARRIVE.TRANS64.RED.A1T0 RZ, [UR7], RZ ;  /* 0x000000ffffff79a7 */ /* 0x000fe20008100407 */
[----:B------:R-:W2:Y:S01]  /*4cc0*/  MUFU.TANH R25, R25 ;  /* 0x0000001900197308 */ /* 0x000ea20000002400 */
[----:B0-----:R-:W-:-:S07]  /*4cd0*/  FMNMX.FTZ R38, R20, R39, !PT ;  /* 0x0000002714267209 */ /* 0x001fce0007810000 */
[----:B------:R-:W0:Y:S01]  /*4ce0*/  MUFU.TANH R24, R24 ;  /* 0x0000001800187308 */ /* 0x000e220000002400 */
[----:B-1----:R-:W-:-:S07]  /*4cf0*/  FMNMX.FTZ R69, R21, R46, !PT ;  /* 0x0000002e15457209 */ /* 0x002fce0007810000 */
[----:B------:R-:W1:Y:S01]  /*4d00*/  MUFU.TANH R26, R26 ;  /* 0x0000001a001a7308 */ /* 0x000e620000002400 */
[----:B--2---:R-:W-:-:S07]  /*4d10*/  FMNMX.FTZ R39, R25, R38, !PT ;  /* 0x0000002619277209 */ /* 0x004fce0007810000 */
[----:B------:R-:W2:Y:S01]  /*4d20*/  MUFU.TANH R27, R27 ;  /* 0x0000001b001b7308 */ /* 0x000ea20000002400 */
[----:B0-----:R-:W-:Y:S01]  /*4d30*/  FMNMX.FTZ R46, R24, R69, !PT ;  /* 0x00000045182e7209 */ /* 0x001fe20007810000 */
[----:B------:R-:W-:-:S06]  /*4d40*/  FMUL.FTZ R69, R77, UR21 ;  /* 0x000000154d457c20 */ /* 0x000fcc0008410000 */
        /* <DEDUP_REMOVED lines=15> */
[----:B--2---:R-:W-:Y:S01]  /*4e40*/  FMNMX.FTZ R46, R32, R71, !PT ;  /* 0x00000047202e7209 */ /* 0x004fe20007810000 */
[----:B------:R-:W-:-:S06]  /*4e50*/  FMUL.FTZ R71, R79, UR21 ;  /* 0x000000154f477c20 */ /* 0x000fcc0008410000 */
        /* <DEDUP_REMOVED lines=15> */
[----:B-1----:R-:W-:Y:S01]  /*4f50*/  FMNMX.FTZ R46, R42, R73, !PT ;  /* 0x000000492a2e7209 */ /* 0x002fe20007810000 */
[----:B------:R-:W-:-:S06]  /*4f60*/  FMUL.FTZ R73, R81, UR21 ;  /* 0x0000001551497c20 */ /* 0x000fcc0008410000 */
        /* <DEDUP_REMOVED lines=68> */
[----:B-1----:R-:W-:-:S05]  /*53b0*/  FMNMX.FTZ R80, R77, R38, !PT ;  /* 0x000000264d507209 */ /* 0x002fca0007810000 */
[----:B------:R-:W1:Y:S01]  /*53c0*/  SHFL.BFLY PT, R39, R80, 0x2, 0x1f ;  /* 0x0c401f0050277f89 */ /* 0x000e6200000e0000 */
[----:B--2---:R-:W-:-:S04]  /*53d0*/  FMNMX.FTZ R46, R78, R81, !PT ;  /* 0x000000514e2e7209 */ /* 0x004fc80007810000 */
[----:B0-----:R-:W-:-:S05]  /*53e0*/  FMNMX.FTZ R81, R79, R46, !PT ;  /* 0x0000002e4f517209 */ /* 0x001fca0007810000 */
[----:B------:R-:W0:Y:S01]  /*53f0*/  SHFL.BFLY PT, R38, R81, 0x2, 0x1f ;  /* 0x0c401f0051267f89 */ /* 0x000e2200000e0000 */
[----:B-1----:R-:W-:Y:S02]  /*5400*/  FMNMX.FTZ R82, R80, R39, !PT ;  /* 0x0000002750527209 */ /* 0x002fe40007810000 */
[----:B------:R-:W1:Y:S03]  /*5410*/  LDC R39, c[0x0][0x988] ;  /* 0x00026200ff277b82 */ /* 0x000e660000000800 */
[----:B------:R-:W2:Y:S01]  /*5420*/  SHFL.BFLY PT, R83, R82, 0x1, 0x1f ;  /* 0x0c201f0052537f89 */ /* 0x000ea200000e0000 */
[----:B0-----:R-:W-:-:S05]  /*5430*/  FMNMX.FTZ R84, R81, R38, !PT ;  /* 0x0000002651547209 */ /* 0x001fca0007810000 */
[----:B------:R-:W0:Y:S01]  /*5440*/  SHFL.BFLY PT, R85, R84, 0x1, 0x1f ;  /* 0x0c201f0054557f89 */ /* 0x000e2200000e0000 */
[----:B--2---:R-:W-:-:S05]  /*5450*/  FMNMX.FTZ R38, R82, R83, !PT ;  /* 0x0000005352267209 */ /* 0x004fca0007810000 */
[C---:B-1----:R-:W-:Y:S01]  /*5460*/  FMUL.FTZ R80, R38.reuse, R39 ;  /* 0x0000002726507220 */ /* 0x042fe20000410000 */
[----:B------:R-:W-:-:S03]  /*5470*/  FADD.FTZ R0, -R38, R0 ;  /* 0x0000000026007221 */ /* 0x000fc60000010100 */
[-CC-:B------:R-:W-:Y:S01]  /*5480*/  FFMA.FTZ R81, R30, R39.reuse, -R80.reuse ;  /* 0x000000271e517223 */ /* 0x180fe20000010850 */
[-C--:B------:R-:W-:Y:S01]  /*5490*/  FMUL.FTZ R83, R0, R39.reuse ;  /* 0x0000002700537220 */ /* 0x080fe20000410000 */
[-CC-:B------:R-:W-:Y:S01]  /*54a0*/  FFMA.FTZ R30, R34, R39.reuse, -R80.reuse ;  /* 0x00000027221e7223 */ /* 0x180fe20000010850 */
[-CC-:B------:R-:W-:Y:S01]  /*54b0*/  FFMA.FTZ R120, R7, R39.reuse, -R80.reuse ;  /* 0x0000002707787223 */ /* 0x180fe20000010850 */
[-CC-:B------:R-:W-:Y:S01]  /*54c0*/  FFMA.FTZ R136, R48, R39.reuse, -R80.reuse ;  /* 0x0000002730887223 */ /* 0x180fe20000010850 */
[-CC-:B------:R-:W-:Y:S01]  /*54d0*/  FFMA.FTZ R122, R11, R39.reuse, -R80.reuse ;  /* 0x000000270b7a7223 */ /* 0x180fe20000010850 */
[--C-:B------:R-:W-:Y:S01]  /*54e0*/  FFMA.FTZ R82, R26, R39, -R80.reuse ;  /* 0x000000271a527223 */ /* 0x100fe20000010850 */
[----:B0-----:R-:W-:Y:S01]  /*54f0*/  FMNMX.FTZ R46, R84, R85, !PT ;  /* 0x00000055542e7209 */ /* 0x001fe20007810000 */
[-CC-:B------:R-:W-:Y:S01]  /*5500*/  FFMA.FTZ R85, R8, R39.reuse, -R80.reuse ;  /* 0x0000002708557223 */ /* 0x180fe20000010850 */
[----:B------:R-:W-:Y:S01]  /*5510*/  MUFU.EX2 R120, R120 ;  /* 0x0000007800787308 */ /* 0x000fe20000000800 */
[-CC-:B------:R-:W-:Y:S01]  /*5520*/  FFMA.FTZ R26, R44, R39.reuse, -R80.reuse ;  /* 0x000000272c1a7223 */ /* 0x180fe20000010850 */
[-CC-:B------:R-:W-:Y:S01]  /*5530*/  FFMA.FTZ R84, R12, R39.reuse, -R80.reuse ;  /* 0x000000270c547223 */ /* 0x180fe20000010850 */
[C---:B------:R-:W-:Y:S01]  /*5540*/  FADD.FTZ R0, -R46.reuse, R5 ;  /* 0x000000052e007221 */ /* 0x040fe20000010100 */
[-C--:B------:R-:W-:Y:S01]  /*5550*/  FMUL.FTZ R34, R46, R39.reuse ;  /* 0x000000272e227220 */ /* 0x080fe20000410000 */
[-CC-:B------:R-:W-:Y:S01]  /*5560*/  FFMA.FTZ R124, R15, R39.reuse, -R80.reuse ;  /* 0x000000270f7c7223 */ /* 0x180fe20000010850 */
[-C--:B------:R-:W-:Y:S01]  /*5570*/  FFMA.FTZ R134, R43, R39.reuse, -R80 ;  /* 0x000000272b867223 */ /* 0x080fe20000010850 */
[-C--:B------:R-:W-:Y:S01]  /*5580*/  FMUL.FTZ R0, R0, R39.reuse ;  /* 0x0000002700007220 */ /* 0x080fe20000410000 */
[-CC-:B------:R-:W-:Y:S01]  /*5590*/  FFMA.FTZ R121, R9, R39.reuse, -R34.reuse ;  /* 0x0000002709797223 */ /* 0x180fe20000010822 */
[-CC-:B------:R-:W-:Y:S01]  /*55a0*/  FFMA.FTZ R48, R10, R39.reuse, -R34.reuse ;  /* 0x000000270a307223 */ /* 0x180fe20000010822 */
[----:B------:R0:W1:Y:S01]  /*55b0*/  MUFU.EX2 R5, R83 ;  /* 0x0000005300057308 */ /* 0x0000620000000800 */
[-CC-:B------:R-:W-:Y:S01]  /*55c0*/  FFMA.FTZ R123, R13, R39.reuse, -R34.reuse ;  /* 0x000000270d7b7223 */ /* 0x180fe20000010822 */
[-CC-:B------:R-:W-:Y:S01]  /*55d0*/  FFMA.FTZ R44, R14, R39.reuse, -R34.reuse ;  /* 0x000000270e2c7223 */ /* 0x180fe20000010822 */
[-CC-:B------:R-:W-:Y:S01]  /*55e0*/  FFMA.FTZ R125, R21, R39.reuse, -R34.reuse ;  /* 0x00000027157d7223 */ /* 0x180fe20000010822 */
[-C--:B------:R-:W-:Y:S01]  /*55f0*/  FFMA.FTZ R43, R24, R39.reuse, -R34 ;  /* 0x00000027182b7223 */ /* 0x080fe20000010822 */
[-C--:B------:R-:W-:Y:S01]  /*5600*/  FFMA.FTZ R126, R25, R39.reuse, -R80 ;  /* 0x00000027197e7223 */ /* 0x080fe20000010850 */
[-C--:B------:R-:W-:Y:S01]  /*5610*/  FFMA.FTZ R127, R27, R39.reuse, -R34 ;  /* 0x000000271b7f7223 */ /* 0x080fe20000010822 */
[-CC-:B------:R-:W-:Y:S01]  /*5620*/  FFMA.FTZ R128, R29, R39.reuse, -R80.reuse ;  /* 0x000000271d807223 */ /* 0x180fe20000010850 */
[----:B------:R-:W-:Y:S01]  /*5630*/  MUFU.EX2 R0, R0 ;  /* 0x0000000000007308 */ /* 0x000fe20000000800 */
[-CC-:B0-----:R-:W-:Y:S01]  /*5640*/  FFMA.FTZ R83, R20, R39.reuse, -R80.reuse ;  /* 0x0000002714537223 */ /* 0x181fe20000010850 */
[-C--:B------:R-:W-:Y:S01]  /*5650*/  FFMA.FTZ R29, R40, R39.reuse, -R80 ;  /* 0x00000027281d7223 */ /* 0x080fe20000010850 */
[-CC-:B------:R-:W-:Y:S01]  /*5660*/  FFMA.FTZ R40, R28, R39.reuse, -R34.reuse ;  /* 0x000000271c287223 */ /* 0x180fe20000010822 */
[-C--:B------:R-:W-:Y:S01]  /*5670*/  FFMA.FTZ R129, R31, R39.reuse, -R34 ;  /* 0x000000271f817223 */ /* 0x080fe20000010822 */
[-C--:B------:R-:W-:Y:S01]  /*5680*/  FFMA.FTZ R132, R37, R39.reuse, -R80 ;  /* 0x0000002725847223 */ /* 0x080fe20000010850 */
[-C--:B------:R-:W-:Y:S01]  /*5690*/  FFMA.FTZ R37, R32, R39.reuse, -R34 ;  /* 0x0000002720257223 */ /* 0x080fe20000010822 */
[----:B------:R-:W-:Y:S01]  /*56a0*/  FFMA.FTZ R130, R33, R39, -R80 ;  /* 0x0000002721827223 */ /* 0x000fe20000010850 */
[----:B------:R-:W0:Y:S01]  /*56b0*/  MUFU.EX2 R121, R121 ;  /* 0x0000007900797308 */ /* 0x000e220000000800 */
[----:B-1----:R-:W-:Y:S01]  /*56c0*/  FFMA.FTZ R10, R5, R3, R120 ;  /* 0x00000003050a7223 */ /* 0x002fe20000010078 */
[-CC-:B------:R-:W-:Y:S01]  /*56d0*/  FFMA.FTZ R131, R35, R39.reuse, -R34.reuse ;  /* 0x0000002723837223 */ /* 0x180fe20000010822 */
[-CC-:B------:R-:W-:Y:S01]  /*56e0*/  FFMA.FTZ R32, R36, R39.reuse, -R34.reuse ;  /* 0x0000002724207223 */ /* 0x180fe20000010822 */
[-CC-:B------:R-:W-:Y:S01]  /*56f0*/  FFMA.FTZ R133, R41, R39.reuse, -R34.reuse ;  /* 0x0000002729857223 */ /* 0x180fe20000010822 */
[-CC-:B------:R-:W-:Y:S01]  /*5700*/  FFMA.FTZ R31, R42, R39.reuse, -R34.reuse ;  /* 0x000000272a1f7223 */ /* 0x180fe20000010822 */
[-CC-:B------:R-:W-:Y:S01]  /*5710*/  FFMA.FTZ R135, R45, R39.reuse, -R34.reuse ;  /* 0x000000272d877223 */ /* 0x180fe20000010822 */
[-CC-:B------:R-:W-:Y:S01]  /*5720*/  FFMA.FTZ R28, R47, R39.reuse, -R34.reuse ;  /* 0x000000272f1c7223 */ /* 0x180fe20000010822 */
[----:B------:R-:W1:Y:S01]  /*5730*/  MUFU.EX2 R85, R85 ;  /* 0x0000005500557308 */ /* 0x000e620000000800 */
[-C--:B------:R-:W-:Y:S01]  /*5740*/  FFMA.FTZ R137, R50, R39.reuse, -R34 ;  /* 0x0000002732897223 */ /* 0x080fe20000010822 */
[-C--:B------:R-:W-:Y:S01]  /*5750*/  FFMA.FTZ R25, R49, R39.reuse, -R80 ;  /* 0x0000002731197223 */ /* 0x080fe20000010850 */
[-C--:B------:R-:W-:Y:S01]  /*5760*/  FFMA.FTZ R27, R51, R39.reuse, -R34 ;  /* 0x00000027331b7223 */ /* 0x080fe20000010822 */
[-C--:B------:R-:W-:Y:S01]  /*5770*/  FFMA.FTZ R138, R52, R39.reuse, -R80 ;  /* 0x00000027348a7223 */ /* 0x080fe20000010850 */
[-C--:B------:R-:W-:Y:S01]  /*5780*/  FFMA.FTZ R139, R54, R39.reuse, -R34 ;  /* 0x00000027368b7223 */ /* 0x080fe20000010822 */
[-C--:B------:R-:W-:Y:S01]  /*5790*/  FFMA.FTZ R20, R53, R39.reuse, -R80 ;  /* 0x0000002735147223 */ /* 0x080fe20000010850 */
[-C--:B------:R-:W-:Y:S01]  /*57a0*/  FFMA.FTZ R24, R55, R39.reuse, -R34 ;  /* 0x0000002737187223 */ /* 0x080fe20000010822 */
[----:B------:R-:W2:Y:S01]  /*57b0*/  MUFU.EX2 R48, R48 ;  /* 0x0000003000307308 */ /* 0x000ea20000000800 */
[----:B0-----:R-:W-:Y:S01]  /*57c0*/  FFMA.FTZ R3, R0, R6, R121 ;  /* 0x0000000600037223 */ /* 0x001fe20000010079 */
[-C--:B------:R-:W-:Y:S01]  /*57d0*/  FFMA.FTZ R140, R56, R39.reuse, -R80 ;  /* 0x00000027388c7223 */ /* 0x080fe20000010850 */
[-C--:B------:R-:W-:Y:S01]  /*57e0*/  FFMA.FTZ R141, R58, R39.reuse, -R34 ;  /* 0x000000273a8d7223 */ /* 0x080fe20000010822 */
[-C--:B------:R-:W-:Y:S01]  /*57f0*/  FFMA.FTZ R15, R57, R39.reuse, -R80 ;  /* 0x00000027390f7223 */ /* 0x080fe20000010850 */
[-C--:B------:R-:W-:Y:S01]  /*5800*/  FFMA.FTZ R21, R59, R39.reuse, -R34 ;  /* 0x000000273b157223 */ /* 0x080fe20000010822 */
[-C--:B------:R-:W-:Y:S01]  /*5810*/  FFMA.FTZ R142, R60, R39.reuse, -R80 ;  /* 0x000000273c8e7223 */ /* 0x080fe20000010850 */
[-C--:B------:R-:W-:Y:S01]  /*5820*/  FFMA.FTZ R143, R62, R39.reuse, -R34 ;  /* 0x000000273e8f7223 */ /* 0x080fe20000010822 */
[----:B------:R-:W0:Y:S01]  /*5830*/  MUFU.EX2 R122, R122 ;  /* 0x0000007a007a7308 */ /* 0x000e220000000800 */
[----:B-1----:R-:W-:Y:S01]  /*5840*/  FADD.FTZ R9, R85, R10 ;  /* 0x0000000a55097221 */ /* 0x002fe20000010000 */
[-C--:B------:R-:W-:Y:S01]  /*5850*/  FFMA.FTZ R12, R61, R39.reuse, -R80 ;  /* 0x000000273d0c7223 */ /* 0x080fe20000010850 */
[-C--:B------:R-:W-:Y:S01]  /*5860*/  FFMA.FTZ R14, R63, R39.reuse, -R34 ;  /* 0x000000273f0e7223 */ /* 0x080fe20000010822 */
[-C--:B------:R-:W-:Y:S01]  /*5870*/  FFMA.FTZ R144, R64, R39.reuse, -R80 ;  /* 0x0000002740907223 */ /* 0x080fe20000010850 */
[-C--:B------:R-:W-:Y:S01]  /*5880*/  FFMA.FTZ R145, R66, R39.reuse, -R34 ;  /* 0x0000002742917223 */ /* 0x080fe20000010822 */
[-C--:B------:R-:W-:Y:S01]  /*5890*/  FFMA.FTZ R11, R65, R39.reuse, -R80 ;  /* 0x00000027410b7223 */ /* 0x080fe20000010850 */
[-C--:B------:R-:W-:Y:S01]  /*58a0*/  FFMA.FTZ R13, R67, R39.reuse, -R34 ;  /* 0x00000027430d7223 */ /* 0x080fe20000010822 */
[----:B------:R-:W1:Y:S01]  /*58b0*/  MUFU.EX2 R123, R123 ;  /* 0x0000007b007b7308 */ /* 0x000e620000000800 */
[----:B--2---:R-:W-:Y:S01]  /*58c0*/  FADD.FTZ R6, R48, R3 ;  /* 0x0000000330067221 */ /* 0x004fe20000010000 */
[-C--:B------:R-:W-:Y:S01]  /*58d0*/  FFMA.FTZ R146, R68, R39.reuse, -R80 ;  /* 0x0000002744927223 */ /* 0x080fe20000010850 */
[-C--:B------:R-:W-:Y:S01]  /*58e0*/  FFMA.FTZ R147, R70, R39.reuse, -R34 ;  /* 0x0000002746937223 */ /* 0x080fe20000010822 */
[-CC-:B------:R-:W-:Y:S01]  /*58f0*/  FFMA.FTZ R8, R69, R39.reuse, -R80.reuse ;  /* 0x0000002745087223 */ /* 0x180fe20000010850 */
[-C--:B------:R-:W-:Y:S01]  /*5900*/  FFMA.FTZ R148, R72, R39.reuse, -R80 ;  /* 0x0000002748947223 */ /* 0x080fe20000010850 */
[-C--:B------:R-:W-:Y:S01]  /*5910*/  FFMA.FTZ R149, R74, R39.reuse, -R34 ;  /* 0x000000274a957223 */ /* 0x080fe20000010822 */
[-CC-:B------:R-:W-:Y:S01]  /*5920*/  FFMA.FTZ R7, R73, R39.reuse, -R80.reuse ;  /* 0x0000002749077223 */ /* 0x180fe20000010850 */
[----:B------:R-:W2:Y:S01]  /*5930*/  MUFU.EX2 R84, R84 ;  /* 0x0000005400547308 */ /* 0x000ea20000000800 */
[----:B0-----:R-:W-:Y:S01]  /*5940*/  FADD.FTZ R9, R122, R9 ;  /* 0x000000097a097221 */ /* 0x001fe20000010000 */
[-C--:B------:R-:W-:Y:S01]  /*5950*/  FFMA.FTZ R150, R76, R39.reuse, -R80 ;  /* 0x000000274c967223 */ /* 0x080fe20000010850 */
[-C--:B------:R-:W-:Y:S01]  /*5960*/  FFMA.FTZ R151, R78, R39.reuse, -R34 ;  /* 0x000000274e977223 */ /* 0x080fe20000010822 */
[----:B------:R-:W-:-:S04]  /*5970*/  FFMA.FTZ R33, R77, R39, -R80 ;  /* 0x000000274d217223 */ /* 0x000fc80000010850 */
[----:B------:R-:W0:Y:S01]  /*5980*/  MUFU.EX2 R44, R44 ;  /* 0x0000002c002c7308 */ /* 0x000e220000000800 */
[----:B-1----:R-:W-:-:S07]  /*5990*/  FADD.FTZ R3, R123, R6 ;  /* 0x000000067b037221 */ /* 0x002fce0000010000 */
[----:B------:R-:W1:Y:S01]  /*59a0*/  MUFU.EX2 R124, R124 ;  /* 0x0000007c007c7308 */ /* 0x000e620000000800 */
[----:B--2---:R-:W-:-:S07]  /*59b0*/  FADD.FTZ R9, R84, R9 ;  /* 0x0000000954097221 */ /* 0x004fce0000010000 */
[----:B------:R-:W2:Y:S01]  /*59c0*/  MUFU.EX2 R125, R125 ;  /* 0x0000007d007d7308 */ /* 0x000ea20000000800 */
[----:B0-----:R-:W-:-:S07]  /*59d0*/  FADD.FTZ R6, R44, R3 ;  /* 0x000000032c067221 */ /* 0x001fce0000010000 */
        /* <DEDUP_REMOVED lines=53> */
[----:B0-----:R-:W-:Y:S01]  /*5d30*/  FADD.FTZ R3, R25, R10 ;  /* 0x0000000a19037221 */ /* 0x001fe20000010000 */
[----:B------:R-:W-:-:S06]  /*5d40*/  FFMA.FTZ R10, R71, R39, -R34 ;  /* 0x00000027470a7223 */ /* 0x000fcc0000010822 */
        /* <DEDUP_REMOVED lines=9> */
[----:B--2---:R-:W-:Y:S01]  /*5de0*/  FADD.FTZ R6, R24, R9 ;  /* 0x0000000918067221 */ /* 0x004fe20000010000 */
[-CC-:B------:R-:W-:Y:S01]  /*5df0*/  FFMA.FTZ R9, R75, R39.reuse, -R34.reuse ;  /* 0x000000274b097223 */ /* 0x180fe20000010822 */
[----:B------:R-:W-:-:S05]  /*5e00*/  FFMA.FTZ R34, R79, R39, -R34 ;  /* 0x000000274f227223 */ /* 0x000fca0000010822 */
        /* <DEDUP_REMOVED lines=44> */
[----:B-1----:R-:W-:-:S03]  /*60d0*/  FADD.FTZ R3, R33, R36 ;  /* 0x0000002421037221 */ /* 0x002fc60000010000 */
[----:B--2---:R-:W-:Y:S01]  /*60e0*/  FADD.FTZ R6, R34, R35 ;  /* 0x0000002322067221 */ /* 0x004fe20000010000 */
[----:B------:R-:W-:Y:S06]  /*60f0*/  @!P0 BRA `(.L_x_226) ;  /* 0x0000000000048947 */ /* 0x000fec0003800000 */
[----:B------:R-:W-:Y:S01]  /*6100*/  BPT.TRAP 0x1 ;  /* 0x000000040000795c */ /* 0x000fe20000300000 */
.L_x_226:
[----:B------:R-:W-:Y:S01]  /*6110*/  ULEA UR6, UR6, UR15, 0x3 ;  /* 0x0000000f06067291 */ /* 0x000fe2000f8e183f */
[----:B------:R-:W-:Y:S01]  /*6120*/  ISETP.GT.AND P1, PT, R4, R16, PT ;  /* 0x000000100400720c */ /* 0x000fe20003f24270 */
[----:B------:R-:W-:Y:S01]  /*6130*/  UMOV UR7, UR38 ;  /* 0x0000002600077c82 */ /* 0x000fe20008000000 */
[-C--:B------:R-:W-:Y:S01]  /*6140*/  FMUL.FTZ R88, R88, R5.reuse ;  /* 0x0000000558587220 */ /* 0x080fe20000410000 */
        /* <DEDUP_REMOVED lines=14> */
[----:B------:R-:W-:Y:S01]  /*6230*/  UMOV UR6, UR39 ;  /* 0x0000002700067c82 */ /* 0x000fe20008000000 */
        /* <DEDUP_REMOVED lines=21> */
[----:B------:R-:W-:Y:S01]  /*6390*/  VIADD R4, R4, 0xffffffff ;  /* 0xffffffff04047836 */ /* 0x000fe20000000000 */
        /* <DEDUP_REMOVED lines=32> */
[----:B------:R-:W-:Y:S01]  /*65a0*/  MOV R0, R38 ;  /* 0x0000002600007202 */ /* 0x000fe20000000f00 */
[----:B------:R-:W-:Y:S06]  /*65b0*/  @P1 BRA `(.L_x_227) ;  /* 0xffffffd800781947 */ /* 0x000fec000383ffff */
.L_x_216:
[----:B------:R-:W-:Y:S06]  /*65c0*/  BAR.ARV 0x8, 0x200 ;  /* 0x0208000000007b1d */ /* 0x000fec0000002000 */
[----:B------:R-:W-:Y:S05]  /*65d0*/  @!P0 BRA `(.L_x_228) ;  /* 0x0000000000048947 */ /* 0x000fea0003800000 */
[----:B------:R-:W-:Y:S01]  /*65e0*/  BPT.TRAP 0x1 ;  /* 0x000000040000795c */ /* 0x000fe20000300000 */
.L_x_228:
        /* <DEDUP_REMOVED lines=9> */
.L_x_229:
[----:B-1----:R-:W-:Y:S05]  /*6680*/  @P1 BRA `(.L_x_230) ;  /* 0x0000000000081947 */ /* 0x002fea0003800000 */
[----:B------:R-:W1:Y:S02]  /*6690*/  SYNCS.PHASECHK.TRANS64.TRYWAIT P1, [UR5+0x16850], R0 ;  /* 0x01685000ff0075a7 */ /* 0x000e640008020145 */
[----:B-1----:R-:W-:Y:S05]  /*66a0*/  @!P1 BRA `(.L_x_231) ;  /* 0x00000088005c9947 */ /* 0x002fea0003800000 */
.L_x_230:
[----:B------:R-:W-:Y:S01]  /*66b0*/  UIADD3 UR4, UR4, 0x400, URZ ;  /* 0x0000040004047890 */ /* 0x000fe2000fffe03f */
[----:B------:R-:W-:Y:S01]  /*66c0*/  WARPGROUP.ARRIVE ;  /* 0x00000000000079c5 */ /* 0x000fe20000000000 */
[----:B------:R-:W-:Y:S01]  /*66d0*/  UMOV UR11, 0x40000040 ;  /* 0x40000040000b7882 */ /* 0x000fe20000000000 */
[----:B01----:R-:W0:Y:S01]  /*66e0*/  SHFL.BFLY PT, R0, R3, 0x2, 0x1f ;  /* 0x0c401f0003007f89 */ /* 0x003e2200000e0000 */
[----:B------:R-:W-:Y:S01]  /*66f0*/  USHF.R.U32.HI UR4, URZ, 0x4, UR4 ;  /* 0x000000043f047899 */ /* 0x000fe20008011604 */
[----:B------:R-:W-:Y:S02]  /*6700*/  IMAD.MOV.U32 R41, RZ, RZ, RZ ;  /* 0x000000ffff297224 */ /* 0x000fe400078e00ff */
[----:B------:R-:W1:Y:S01]  /*6710*/  SHFL.BFLY PT, R5, R6, 0x2, 0x1f ;  /* 0x0c401f0006057f89 */ /* 0x000e6200000e0000 */
[----:B------:R-:W-:-:S04]  /*6720*/  ULOP3.LUT UR4, UR4, 0x3fff, URZ, 0xc0, !UPT ;  /* 0x00003fff04047892 */ /* 0x000fc8000f8ec03f */
[----:B------:R-:W-:-:S04]  /*6730*/  ULEA UR4, UR39, UR4, 0xa ;  /* 0x0000000427047291 */ /* 0x000fc8000f8e503f */
[----:B------:R-:W-:-:S03]  /*6740*/  UIADD3 UR6, UR4, 0x80, URZ ;  /* 0x0000008004067890 */ /* 0x000fc6000fffe03f */
[----:B------:R-:W-:Y:S02]  /*6750*/  UMOV UR10, UR4 ;  /* 0x00000004000a7c82 */ /* 0x000fe40008000000 */
[----:B------:R-:W-:Y:S01]  /*6760*/  HGMMA.64x64x16.F32 R88, R120, gdesc[UR8].tnspB, R88, gsb0 ;  /* 0x40e0000878587df0 */ /* 0x000fe20008000858 */
[----:B------:R-:W-:Y:S01]  /*6770*/  UMOV UR11, 0x40000040 ;  /* 0x40000040000b7882 */ /* 0x000fe20000000000 */
[----:B------:R-:W-:Y:S01]  /*6780*/  UMOV UR10, UR6 ;  /* 0x00000006000a7c82 */ /* 0x000fe20008000000 */
[----:B------:R-:W-:Y:S01]  /*6790*/  UIADD3 UR6, UR4, 0x100, URZ ;  /* 0x0000010004067890 */ /* 0x000fe2000fffe03f */
[----:B0-----:R-:W-:Y:S01]  /*67a0*/  FADD.FTZ R0, R0, R3 ;  /* 0x0000000300007221 */ /* 0x001fe20000010000 */
[----:B------:R-:W-:Y:S02]  /*67b0*/  IMAD.MOV.U32 R3, RZ, RZ, -0x800000 ;  /* 0xff800000ff037424 */ /* 0x000fe400078e00ff */
[----:B-1----:R-:W-:Y:S02]  /*67c0*/  FADD.FTZ R4, R5, R6 ;  /* 0x0000000605047221 */ /* 0x002fe40000010000 */
[----:B------:R-:W0:Y:S04]  /*67d0*/  SHFL.BFLY PT, R5, R0, 0x1, 0x1f ;  /* 0x0c201f0000057f89 */ /* 0x000e2800000e0000 */
[----:B------:R-:W1:Y:S01]  /*67e0*/  SHFL.BFLY PT, R7, R4, 0x1, 0x1f ;  /* 0x0c201f0004077f89 */ /* 0x000e6200000e0000 */
[----:B0-----:R-:W-:Y:S01]  /*67f0*/  FADD.FTZ R8, R0, R5 ;  /* 0x0000000500087221 */ /* 0x001fe20000010000 */
[----:B------:R-:W-:-:S02]  /*6800*/  IMAD.MOV.U32 R0, RZ, RZ, -0x800000 ;  /* 0xff800000ff007424 */ /* 0x000fc400078e00ff */
[----:B-1----:R-:W-:Y:S02]  /*6810*/  FADD.FTZ R9, R4, R7 ;  /* 0x0000000704097221 */ /* 0x002fe40000010000 */
[----:B------:R-:W-:Y:S01]  /*6820*/  FSETP.NE.FTZ.AND P1, PT, R8, RZ, PT ;  /* 0x000000ff0800720b */ /* 0x000fe20003f35000 */
[----:B------:R-:W-:Y:S02]  /*6830*/  IMAD.MOV.U32 R4, RZ, RZ, RZ ;  /* 0x000000ffff047224 */ /* 0x000fe400078e00ff */
[----:B------:R-:W-:-:S10]  /*6840*/  FSETP.NE.FTZ.AND P2, PT, R9, RZ, PT ;  /* 0x000000ff0900720b */ /* 0x000fd40003f55000 */
[----:B------:R-:W0:Y:S01]  /*6850*/  @P1 MUFU.LG2 R6, R8 ;  /* 0x0000000800061308 */ /* 0x000e220000000c00 */
[C---:B------:R-:W-:Y:S02]  /*6860*/  @P1 FMUL.FTZ R5, R39.reuse, 0.69314718246459960938 ;  /* 0x3f31721827051820 */ /* 0x040fe40000410000 */
[----:B------:R-:W-:-:S05]  /*6870*/  @P2 FMUL.FTZ R10, R39, 0.69314718246459960938 ;  /* 0x3f317218270a2820 */ /* 0x000fca0000410000 */
[----:B------:R-:W1:Y:S08]  /*6880*/  @P2 MUFU.LG2 R7, R9 ;  /* 0x0000000900072308 */ /* 0x000e700000000c00 */
[----:B------:R2:W3:Y:S01]  /*6890*/  @P1 MUFU.RCP R41, R8 ;  /* 0x0000000800291308 */ /* 0x0004e20000001000 */
[----:B0-----:R-:W-:-:S04]  /*68a0*/  @P1 FMUL.FTZ R6, R6, 0.69314718246459960938 ;  /* 0x3f31721806061820 */ /* 0x001fc80000410000 */
[----:B------:R-:W-:Y:S01]  /*68b0*/  @P1 FFMA.FTZ R3, R5, R38, R6 ;  /* 0x0000002605031223 */ /* 0x000fe20000010006 */
[----:B------:R-:W-:Y:S02]  /*68c0*/  WARPGROUP.DEPBAR.LE gsb0, 0x0 ;  /* 0x00008000000079c5 */ /* 0x000fe40000010000 */
[----:B------:R-:W-:Y:S01]  /*68d0*/  WARPGROUP.ARRIVE ;  /* 0x00000000000079c5 */ /* 0x000fe20000000000 */
[----:B------:R2:W0:Y:S01]  /*68e0*/  @P2 MUFU.RCP R4, R9 ;  /* 0x0000000900042308 */ /* 0x0004220000001000 */
[----:B-1----:R-:W-:-:S04]  /*68f0*/  @P2 FMUL.FTZ R7, R7, 0.69314718246459960938 ;  /* 0x3f31721807072820 */ /* 0x002fc80000410000 */
[----:B------:R-:W-:Y:S01]  /*6900*/  HGMMA.64x64x16.F32 R88, R124, gdesc[UR8].tnspB, R88, gsb0 ;  /* 0x40e000087c587df0 */ /* 0x000fe20008000858 */
[----:B------:R-:W-:Y:S01]  /*6910*/  UMOV UR10, UR6 ;  /* 0x00000006000a7c82 */ /* 0x000fe20008000000 */
[----:B------:R-:W-:Y:S01]  /*6920*/  UMOV UR11, 0x40000040 ;  /* 0x40000040000b7882 */ /* 0x000fe20000000000 */
[----:B------:R-:W-:Y:S01]  /*6930*/  UIADD3 UR6, UR4, 0x180, URZ ;  /* 0x0000018004067890 */ /* 0x000fe2000fffe03f */
[----:B------:R-:W-:Y:S01]  /*6940*/  @P2 FFMA.FTZ R0, R10, R46, R7 ;  /* 0x0000002e0a002223 */ /* 0x000fe20000010007 */
        /* <DEDUP_REMOVED lines=35> */
.L_x_232:
[----:B------:R-:W2:Y:S01]  /*6b80*/  LDL.LU R5, [R1+0x18] ;  /* 0x0000180001057983 */ /* 0x000ea20000300800 */
[----:B------:R-:W-:Y:S01]  /*6b90*/  UIADD3 UR4, UR5, 0x16860, URZ ;  /* 0x0001686005047890 */ /* 0x000fe2000fffe03f */
[-C--:B------:R-:W-:Y:S01]  /*6ba0*/  FMUL.FTZ R20, R88, R41.reuse ;  /* 0x0000002958147220 */ /* 0x080fe20000410000 */
[----:B------:R-:W-:Y:S01]  /*6bb0*/  UIADD3 UR39, UR39, 0x1, URZ ;  /* 0x0000000127277890 */ /* 0x000fe2000fffe03f */
[-C--:B------:R-:W-:Y:S01]  /*6bc0*/  FMUL.FTZ R21, R89, R41.reuse ;  /* 0x0000002959157220 */ /* 0x080fe20000410000 */
[----:B------:R-:W-:Y:S01]  /*6bd0*/  UPRMT UR4, UR7, 0x654, UR4 ;  /* 0x0000065407047896 */ /* 0x000fe20008000004 */
[-C--:B------:R-:W-:Y:S01]  /*6be0*/  FMUL.FTZ R28, R92, R41.reuse ;  /* 0x000000295c1c7220 */ /* 0x080fe20000410000 */
[----:B------:R-:W-:Y:S01]  /*6bf0*/  UISETP.NE.AND UP0, UPT, UR39, 0x2, UPT ;  /* 0x000000022700788c */ /* 0x000fe2000bf05270 */
        /* <DEDUP_REMOVED lines=11> */
[-C--:B------:R-:W-:Y:S01]  /*6cb0*/  FMUL.FTZ R39, R113, R41.reuse ;  /* 0x0000002971277220 */ /* 0x080fe20000410000 */
[-C--:B------:R-:W-:Y:S01]  /*6cc0*/  FMUL.FTZ R40, R116, R41.reuse ;  /* 0x0000002974287220 */ /* 0x080fe20000410000 */
[----:B------:R-:W-:Y:S01]  /*6cd0*/  USEL UR4, URZ, 0x1, UP0 ;  /* 0x000000013f047887 */ /* 0x000fe20008000000 */
        /* <DEDUP_REMOVED lines=18> */
[----:B------:R-:W-:-:S02]  /*6e00*/  USEL UR39, UR39, URZ, UP0 ;  /* 0x0000003f27277287 */ /* 0x000fc40008000000 */
[----:B------:R-:W-:Y:S01]  /*6e10*/  ULOP3.LUT UR38, UR38, UR4, URZ, 0x3c, !UPT ;  /* 0x0000000426267292 */ /* 0x000fe2000f8e3c3f */
[----:B--2---:R-:W-:-:S05]  /*6e20*/  IADD3 R5, R5, 0x1, RZ ;  /* 0x0000000105057810 */ /* 0x004fca0007ffe0ff */
[----:B------:R1:W-:Y:S06]  /*6e30*/  STL [R1+0x18], R5 ;  /* 0x0000180501007387 */ /* 0x0003ec0000100800 */
.L_x_208:
[----:B-1----:R-:W1:Y:S01]  /*6e40*/  S2R R5, SR_CgaCtaId ;  /* 0x0000000000057919 */ /* 0x002e620000008800 */
[----:B------:R-:W-:Y:S01]  /*6e50*/  MOV R16, 0x400 ;  /* 0x0000040000107802 */ /* 0x000fe20000000f00 */
[----:B------:R-:W-:Y:S01]  /*6e60*/  BSSY B0, `(.L_x_233) ;  /* 0x0000223000007945 */ /* 0x000fe20003800000 */
[----:B------:R-:W-:Y:S02]  /*6e70*/  BAR.SYNC.DEFER_BLOCKING 0x5, 0x200 ;  /* 0x0148000000007b1d */ /* 0x000fe40000010000 */
[----:B-1----:R-:W-:-:S05]  /*6e80*/  LEA R16, R5, R16, 0x18 ;  /* 0x0000001005107211 */ /* 0x002fca00078ec0ff */
[----:B------:R1:W2:Y:S01]  /*6e90*/  LDS.128 R4, [R16+0x168d0] ;  /* 0x0168d00010047984 */ /* 0x0002a20000000c00 */
[----:B------:R-:W-:Y:S06]  /*6ea0*/  BAR.ARV 0x4, 0x200 ;  /* 0x0108000000007b1d */ /* 0x000fec0000002000 */
[----:B------:R-:W-:Y:S05]  /*6eb0*/  @P0 BRA `(.L_x_234) ;  /* 0x0000001400fc0947 */ /* 0x000fea0003800000 */
[----:B------:R-:W3:Y:S01]  /*6ec0*/  LDL R8, [R1+0x48] ;  /* 0x0000480001087983 */ /* 0x000ee20000100800 */
[----:B------:R-:W4:Y:S01]  /*6ed0*/  LDC.64 R60, c[0x0][0xc00] ;  /* 0x00030000ff3c7b82 */ /* 0x000f220000000a00 */
[----:B------:R-:W0:Y:S01]  /*6ee0*/  S2R R9, SR_SWINHI ;  /* 0x0000000000097919 */ /* 0x000e220000002f00 */
[----:B------:R-:W-:Y:S02]  /*6ef0*/  F2FP.F16.F32.PACK_AB R24, R21, R20 ;  /* 0x000000141518723e */ /* 0x000fe400000000ff */
[----:B------:R-:W-:Y:S01]  /*6f00*/  F2FP.F16.F32.PACK_AB R25, R43, R42 ;  /* 0x0000002a2b19723e */ /* 0x000fe200000000ff */
[----:B------:R-:W4:Y:S01]  /*6f10*/  LDL.LU R70, [R1+0xc] ;  /* 0x00000c0001467983 */ /* 0x000f220000300800 */
[----:B------:R-:W-:Y:S02]  /*6f20*/  F2FP.F16.F32.PACK_AB R26, R29, R28 ;  /* 0x0000001c1d1a723e */ /* 0x000fe400000000ff */
[----:B------:R-:W-:Y:S01]  /*6f30*/  F2FP.F16.F32.PACK_AB R27, R45, R44 ;  /* 0x0000002c2d1b723e */ /* 0x000fe200000000ff */
[----:B------:R-:W-:Y:S01]  /*6f40*/  IMAD.SHL.U32 R65, R17, 0x4, RZ ;  /* 0x0000000411417824 */ /* 0x000fe200078e00ff */
[----:B------:R-:W-:Y:S01]  /*6f50*/  MOV R62, RZ ;  /* 0x000000ff003e7202 */ /* 0x000fe20000000f00 */
[----:B------:R-:W4:Y:S01]  /*6f60*/  LDL R67, [R1+0x44] ;  /* 0x0000440001437983 */ /* 0x000f220000100800 */
[----:B------:R-:W-:-:S03]  /*6f70*/  ULDC.64 UR4, c[0x0][0xc08] ;  /* 0x0003020000047ab9 */ /* 0x000fc60000000a00 */
[----:B------:R-:W4:Y:S01]  /*6f80*/  LDL R69, [R1+0x8] ;  /* 0x0000080001457983 */ /* 0x000f220000100800 */
[----:B------:R-:W-:Y:S02]  /*6f90*/  MOV R56, R16 ;  /* 0x0000001000387202 */ /* 0x000fe40000000f00 */
[----:B0-----:R-:W-:Y:S01]  /*6fa0*/  MOV R57, R9 ;  /* 0x0000000900397202 */ /* 0x001fe20000000f00 */
[----:B------:R-:W-:Y:S02]  /*6fb0*/  BAR.SYNC.DEFER_BLOCKING 0x1, 0x180 ;  /* 0x0046000000007b1d */ /* 0x000fe40000010000 */
[----:B---3--:R-:W-:-:S03]  /*6fc0*/  IMAD.WIDE R8, R8, 0x2, R56 ;  /* 0x0000000208087825 */ /* 0x008fc600078e0238 */
[----:B------:R-:W-:-:S04]  /*6fd0*/  LOP3.LUT R11, R8, 0x380, RZ, 0xc0, !PT ;  /* 0x00000380080b7812 */ /* 0x000fc800078ec0ff */
[----:B------:R-:W-:Y:S02]  /*6fe0*/  SHF.R.U64 R11, R11, 0x3, RZ ;  /* 0x000000030b0b7819 */ /* 0x000fe400000012ff */
[C---:B------:R-:W-:Y:S02]  /*6ff0*/  IADD3 R10, P0, R8.reuse, 0x60, RZ ;  /* 0x00000060080a7810 */ /* 0x040fe40007f1e0ff */
[C---:B------:R-:W-:Y:S02]  /*7000*/  IADD3 R63, P1, R8.reuse, 0x40, RZ ;  /* 0x00000040083f7810 */ /* 0x040fe40007f3e0ff */
[----:B------:R-:W-:Y:S02]  /*7010*/  IADD3 R59, P2, R8, 0x20, RZ ;  /* 0x00000020083b7810 */ /* 0x000fe40007f5e0ff */
[----:B------:R-:W-:Y:S01]  /*7020*/  LOP3.LUT R8, R11, R8, RZ, 0x3c, !PT ;  /* 0x000000080b087212 */ /* 0x000fe200078e3cff */
[--C-:B------:R-:W-:Y:S02]  /*7030*/  IMAD.X R11, RZ, RZ, R9.reuse, P0 ;  /* 0x000000ffff0b7224 */ /* 0x100fe400000e0609 */
[--C-:B------:R-:W-:Y:S01]  /*7040*/  IMAD.X R13, RZ, RZ, R9.reuse, P1 ;  /* 0x000000ffff0d7224 */ /* 0x100fe200008e0609 */
[----:B------:R-:W-:Y:S01]  /*7050*/  MOV R58, R8 ;  /* 0x00000008003a7202 */ /* 0x000fe20000000f00 */
[----:B------:R-:W-:Y:S01]  /*7060*/  IMAD.X R15, RZ, RZ, R9, P2 ;  /* 0x000000ffff0f7224 */ /* 0x000fe200010e0609 */
[----:B------:R-:W-:-:S02]  /*7070*/  LOP3.LUT R9, R10, 0x380, RZ, 0xc0, !PT ;  /* 0x000003800a097812 */ /* 0x000fc400078ec0ff */
[----:B------:R-:W-:Y:S02]  /*7080*/  LOP3.LUT R8, R63, 0x380, RZ, 0xc0, !PT ;  /* 0x000003803f087812 */ /* 0x000fe400078ec0ff */
[----:B--2---:R-:W-:Y:S02]  /*7090*/  LOP3.LUT R4, R59, 0x380, RZ, 0xc0, !PT ;  /* 0x000003803b047812 */ /* 0x004fe400078ec0ff */
[----:B------:R-:W-:Y:S02]  /*70a0*/  SHF.R.U64 R9, R9, 0x3, RZ ;  /* 0x0000000309097819 */ /* 0x000fe400000012ff */
[----:B------:R-:W-:Y:S02]  /*70b0*/  SHF.R.U64 R8, R8, 0x3, RZ ;  /* 0x0000000308087819 */ /* 0x000fe400000012ff */
[----:B------:R-:W-:Y:S02]  /*70c0*/  SHF.R.U64 R4, R4, 0x3, RZ ;  /* 0x0000000304047819 */ /* 0x000fe400000012ff */
[----:B------:R-:W-:-:S02]  /*70d0*/  LOP3.LUT R10, R9, R10, RZ, 0x3c, !PT ;  /* 0x0000000a090a7212 */ /* 0x000fc400078e3cff */
[----:B------:R-:W-:Y:S02]  /*70e0*/  LOP3.LUT R12, R8, R63, RZ, 0x3c, !PT ;  /* 0x0000003f080c7212 */ /* 0x000fe400078e3cff */
[----:B------:R-:W-:Y:S02]  /*70f0*/  LOP3.LUT R14, R4, R59, RZ, 0x3c, !PT ;  /* 0x0000003b040e7212 */ /* 0x000fe400078e3cff */
[----:B------:R-:W-:Y:S01]  /*7100*/  MOV R4, R10 ;  /* 0x0000000a00047202 */ /* 0x000fe20000000f00 */
[----:B------:R0:W-:Y:S01]  /*7110*/  STSM.16.M88.4 [R58], R24 ;  /* 0x000000183a007844 */ /* 0x0001e20000000200 */
[----:B------:R-:W-:Y:S02]  /*7120*/  MOV R66, R12 ;  /* 0x0000000c00427202 */ /* 0x000fe40000000f00 */
[----:B------:R-:W-:Y:S02]  /*7130*/  MOV R63, R14 ;  /* 0x0000000e003f7202 */ /* 0x000fe40000000f00 */
        /* <DEDUP_REMOVED lines=8> */
[----:B0-----:R-:W-:Y:S02]  /*71c0*/  F2FP.F16.F32.PACK_AB R24, R39, R38 ;  /* 0x000000262718723e */ /* 0x001fe400000000ff */
[----:B------:R-:W-:Y:S02]  /*71d0*/  F2FP.F16.F32.PACK_AB R25, R55, R54 ;  /* 0x000000363719723e */ /* 0x000fe400000000ff */
[----:B------:R-:W-:Y:S02]  /*71e0*/  F2FP.F16.F32.PACK_AB R26, R41, R40 ;  /* 0x00000028291a723e */ /* 0x000fe400000000ff */
[----:B------:R-:W-:Y:S01]  /*71f0*/  F2FP.F16.F32.PACK_AB R27, R119, R118 ;  /* 0x00000076771b723e */ /* 0x000fe200000000ff */
[----:B------:R0:W-:Y:S04]  /*7200*/  STSM.16.M88.4 [R63], R8 ;  /* 0x000000083f007844 */ /* 0x0001e80000000200 */
[----:B------:R-:W-:Y:S04]  /*7210*/  STSM.16.M88.4 [R66], R12 ;  /* 0x0000000c42007844 */ /* 0x000fe80000000200 */
[----:B------:R2:W-:Y:S01]  /*7220*/  STSM.16.M88.4 [R4], R24 ;  /* 0x0000001804007844 */ /* 0x0005e20000000200 */
[----:B------:R-:W-:Y:S01]  /*7230*/  BAR.SYNC.DEFER_BLOCKING 0x1, 0x180 ;  /* 0x0046000000007b1d */ /* 0x000fe20000010000 */
[----:B----4-:R-:W-:-:S04]  /*7240*/  ISETP.NE.U32.AND P0, PT, R60, RZ, PT ;  /* 0x000000ff3c00720c */ /* 0x010fc80003f05070 */
[----:B------:R-:W-:-:S03]  /*7250*/  ISETP.NE.AND.EX P0, PT, R61, RZ, PT, P0 ;  /* 0x000000ff3d00720c */ /* 0x000fc60003f05300 */
[----:B0-----:R-:W0:Y:S01]  /*7260*/  LDC R8, c[0x0][0xad4] ;  /* 0x0002b500ff087b82 */ /* 0x001e220000000800 */
[----:B------:R-:W-:Y:S02]  /*7270*/  SHF.L.U64.HI R68, R17, 0x2, R70 ;  /* 0x0000000211447819 */ /* 0x000fe40000010246 */
[----:B------:R-:W-:-:S05]  /*7280*/  IADD3 R58, P1, R65, R60, RZ ;  /* 0x0000003c413a7210 */ /* 0x000fca0007f3e0ff */
[----:B------:R-:W-:Y:S01]  /*7290*/  IMAD.X R59, R68, 0x1, R61, P1 ;  /* 0x00000001443b7824 */ /* 0x000fe200008e063d */
[----:B--2---:R-:W2:Y:S04]  /*72a0*/  LDC R4, c[0x0][0xbe8] ;  /* 0x0002fa00ff047b82 */ /* 0x004ea80000000800 */
[----:B------:R-:W3:Y:S01]  /*72b0*/  @P0 LDG.E R62, desc[UR36][R58.64] ;  /* 0x000000243a3e0981 */ /* 0x000ee2000c1e1900 */
[----:B------:R-:W-:-:S04]  /*72c0*/  ISETP.NE.U32.AND P1, PT, RZ, UR4, PT ;  /* 0x00000004ff007c0c */ /* 0x000fc8000bf25070 */
[----:B------:R-:W-:Y:S01]  /*72d0*/  ISETP.NE.AND.EX P1, PT, RZ, UR5, PT, P1 ;  /* 0x00000005ff007c0c */ /* 0x000fe2000bf25310 */
[----:B------:R-:W-:-:S12]  /*72e0*/  IMAD.MOV.U32 R26, RZ, RZ, 0x9b8 ;  /* 0x000009b8ff1a7424 */ /* 0x000fd800078e00ff */
[----:B------:R-:W-:-:S04]  /*72f0*/  @P1 IADD3 R64, P2, R65, UR4, RZ ;  /* 0x0000000441401c10 */ /* 0x000fc8000ff5e0ff */
[----:B------:R-:W-:Y:S02]  /*7300*/  @P1 IADD3.X R65, R68, UR5, RZ, P2, !PT ;  /* 0x0000000544411c10 */ /* 0x000fe400097fe4ff */
[----:B------:R-:W-:-:S04]  /*7310*/  ISETP.NE.AND P2, PT, R19, RZ, PT ;  /* 0x000000ff1300720c */ /* 0x000fc80003f45270 */
[----:B0-----:R-:W-:-:S04]  /*7320*/  SEL R8, R19, R8, P2 ;  /* 0x0000000813087207 */ /* 0x001fc80001000000 */
[----:B------:R-:W-:Y:S02]  /*7330*/  ISETP.GT.AND P3, PT, R8, 0x1, PT ;  /* 0x000000010800780c */ /* 0x000fe40003f64270 */
[----:B--2---:R-:W-:Y:S01]  /*7340*/  ISETP.NE.AND P4, PT, R4, 0x1, PT ;  /* 0x000000010400780c */ /* 0x004fe20003f85270 */
[----:B------:R-:W-:Y:S01]  /*7350*/  ULDC UR4, c[0x0][0xa88] ;  /* 0x0002a20000047ab9 */ /* 0x000fe20000000800 */
[----:B------:R-:W-:Y:S01]  /*7360*/  SEL R26, R26, 0x978, P3 ;  /* 0x000009781a1a7807 */ /* 0x000fe20001800000 */
[----:B------:R-:W0:Y:S08]  /*7370*/  LDC.64 R8, c[0x0][0xba8] ;  /* 0x0002ea00ff087b82 */ /* 0x000e300000000a00 */
[----:B------:R-:W2:Y:S01]  /*7380*/  LDC.64 R14, c[0x0][R26+0x220] ;  /* 0x000088001a0e7b82 */ /* 0x000ea20000000a00 */
[----:B------:R-:W-:Y:S01]  /*7390*/  IMAD.U32 R63, RZ, RZ, UR4 ;  /* 0x00000004ff3f7e24 */ /* 0x000fe2000f8e00ff */
[----:B------:R-:W-:-:S05]  /*73a0*/  ISETP.NE.U32.AND P2, PT, R60, RZ, PT ;  /* 0x000000ff3c00720c */ /* 0x000fca0003f45070 */
[----:B------:R4:W5:Y:S01]  /*73b0*/  @P1 LDG.E R63, desc[UR36][R64.64] ;  /* 0x00000024403f1981 */ /* 0x000962000c1e1900 */
[----:B------:R-:W1:Y:S01]  /*73c0*/  LDC.64 R12, c[0x0][R26+0x218] ;  /* 0x000086001a0c7b82 */ /* 0x000e620000000a00 */
[----:B------:R-:W-:-:S07]  /*73d0*/  ISETP.NE.AND.EX P2, PT, R61, RZ, PT, P2 ;  /* 0x000000ff3d00720c */ /* 0x000fce0003f45320 */
[----:B------:R-:W3:Y:S01]  /*73e0*/  @P4 LDC R60, c[0x0][0xbec] ;  /* 0x0002fb00ff3c4b82 */ /* 0x000ee20000000800 */
[----:B------:R-:W-:-:S07]  /*73f0*/  SEL R17, R17, RZ, !P2 ;  /* 0x000000ff11117207 */ /* 0x000fce0005000000 */
[----:B----4-:R-:W4:Y:S01]  /*7400*/  @P4 LDC R65, c[0x0][0xbf0] ;  /* 0x0002fc00ff414b82 */ /* 0x010f220000000800 */
[----:B------:R-:W-:Y:S01]  /*7410*/  SEL R19, R70, RZ, !P2 ;  /* 0x000000ff46137207 */ /* 0x000fe20005000000 */
[----:B--2---:R-:W-:-:S06]  /*7420*/  IMAD R15, R15, R17, RZ ;  /* 0x000000110f0f7224 */ /* 0x004fcc00078e02ff */
[----:B------:R-:W2:Y:S01]  /*7430*/  LDC.64 R10, c[0x0][R26+0x228] ;  /* 0x00008a001a0a7b82 */ /* 0x000ea20000000a00 */
[----:B------:R-:W-:Y:S02]  /*7440*/  IMAD R61, R14, R19, R15 ;  /* 0x000000130e3d7224 */ /* 0x000fe400078e020f */
[----:B-1----:R-:W-:-:S04]  /*7450*/  IMAD.WIDE.U32 R24, R12, R18, RZ ;  /* 0x000000120c187225 */ /* 0x002fc800078e00ff */
[----:B------:R-:W-:Y:S01]  /*7460*/  IMAD.WIDE.U32 R14, R14, R17, RZ ;  /* 0x000000110e0e7225 */ /* 0x000fe200078e00ff */
[----:B0-----:R-:W0:Y:S03]  /*7470*/  @!P3 LDC R8, c[0x0][0xb50] ;  /* 0x0002d400ff08bb82 */ /* 0x001e260000000800 */
[----:B------:R-:W-:Y:S02]  /*7480*/  IMAD R27, R13, R18, RZ ;  /* 0x000000120d1b7224 */ /* 0x000fe400078e02ff */
[----:B------:R-:W-:-:S03]  /*7490*/  IMAD R67, R23, 0xc0, R67 ;  /* 0x000000c017437824 */ /* 0x000fc600078e0243 */
[----:B------:R-:W1:Y:S01]  /*74a0*/  LDC.64 R12, c[0x0][R26+0x210] ;  /* 0x000084001a0c7b82 */ /* 0x000e620000000a00 */
[----:B------:R-:W-:Y:S01]  /*74b0*/  SEL R19, R69, RZ, P3 ;  /* 0x000000ff45137207 */ /* 0x000fe20001800000 */
[----:B------:R-:W-:Y:S02]  /*74c0*/  IMAD.IADD R61, R15, 0x1, R61 ;  /* 0x000000010f3d7824 */ /* 0x000fe400078e023d */
[----:B------:R-:W-:Y:S02]  /*74d0*/  IMAD.MOV.U32 R15, RZ, RZ, R67 ;  /* 0x000000ffff0f7224 */ /* 0x000fe400078e0043 */
[----:B------:R-:W-:Y:S02]  /*74e0*/  IMAD.IADD R27, R25, 0x1, R27 ;  /* 0x00000001191b7824 */ /* 0x000fe400078e021b */
[-C--:B--2---:R-:W-:Y:S01]  /*74f0*/  IMAD R25, R11, R19.reuse, RZ ;  /* 0x000000130b197224 */ /* 0x084fe200078e02ff */
[----:B------:R-:W2:Y:S01]  /*7500*/  @!P3 LDC R9, c[0x0][0xb54] ;  /* 0x0002d500ff09bb82 */ /* 0x000ea20000000800 */
[----:B------:R-:W-:-:S04]  /*7510*/  IMAD.WIDE.U32 R10, R10, R19, RZ ;  /* 0x000000130a0a7225 */ /* 0x000fc800078e00ff */
[----:B------:R-:W-:Y:S01]  /*7520*/  IMAD.IADD R25, R11, 0x1, R25 ;  /* 0x000000010b197824 */ /* 0x000fe200078e0219 */
[--C-:B---3--:R-:W-:Y:S01]  /*7530*/  IADD3 R24, P2, P5, R14, R24, R62.reuse ;  /* 0x000000180e187210 */ /* 0x108fe20007d5e03e */
[----:B------:R-:W-:Y:S01]  /*7540*/  @P4 IMAD.HI.U32 R14, R67, R60, RZ ;  /* 0x0000003c430e4227 */ /* 0x000fe200078e00ff */
[----:B------:R-:W-:-:S04]  /*7550*/  SHF.R.S32.HI R60, RZ, 0x1f, R62 ;  /* 0x0000001fff3c7819 */ /* 0x000fc8000001143e */
[----:B----4-:R-:W-:-:S04]  /*7560*/  @P4 SHF.R.U32.HI R15, RZ, R65, R14 ;  /* 0x00000041ff0f4219 */ /* 0x010fc8000001160e */
[----:B------:R-:W-:Y:S02]  /*7570*/  IADD3 R19, -R15, RZ, RZ ;  /* 0x000000ff0f137210 */ /* 0x000fe40007ffe1ff */
[----:B------:R-:W-:Y:S02]  /*7580*/  IADD3.X R14, R61, R27, R60, P2, P5 ;  /* 0x0000001b3d0e7210 */ /* 0x000fe400017ea43c */
[----:B------:R-:W-:Y:S02]  /*7590*/  IADD3 R10, P2, P5, R15, R24, R10 ;  /* 0x000000180f0a7210 */ /* 0x000fe40007d5e00a */
[----:B------:R-:W-:Y:S01]  /*75a0*/  SHF.R.S32.HI R11, RZ, 0x1f, R15 ;  /* 0x0000001fff0b7819 */ /* 0x000fe2000001140f */
[----:B------:R-:W-:-:S03]  /*75b0*/  IMAD R15, R4, R19, R67 ;  /* 0x00000013040f7224 */ /* 0x000fc600078e0243 */
[----:B------:R-:W-:Y:S01]  /*75c0*/  IADD3.X R11, R11, R14, R25, P2, P5 ;  /* 0x0000000e0b0b7210 */ /* 0x000fe200017ea419 */
[----:B-1----:R-:W-:Y:S01]  /*75d0*/  IMAD R13, R13, R15, RZ ;  /* 0x0000000f0d0d7224 */ /* 0x002fe200078e02ff */
[----:B------:R-:W-:-:S05]  /*75e0*/  SHF.R.S32.HI R19, RZ, 0x1f, R15 ;  /* 0x0000001fff137819 */ /* 0x000fca000001140f */
[C---:B------:R-:W-:Y:S02]  /*75f0*/  IMAD R19, R12.reuse, R19, R13 ;  /* 0x000000130c137224 */ /* 0x040fe400078e020d */
[----:B------:R-:W-:-:S04]  /*7600*/  IMAD.WIDE.U32 R12, R12, R15, R10 ;  /* 0x0000000f0c0c7225 */ /* 0x000fc800078e000a */
[----:B------:R-:W-:Y:S01]  /*7610*/  IMAD.IADD R10, R13, 0x1, R19 ;  /* 0x000000010d0a7824 */ /* 0x000fe200078e0213 */
[----:B0-----:R-:W-:-:S04]  /*7620*/  LEA R13, P2, R12, R8, 0x2 ;  /* 0x000000080c0d7211 */ /* 0x001fc800078410ff */
[----:B--2---:R-:W-:Y:S01]  /*7630*/  LEA.HI.X R14, R12, R9, R10, 0x2, P2 ;  /* 0x000000090c0e7211 */ /* 0x004fe200010f140a */
[----:B------:R-:W-:Y:S08]  /*7640*/  @P1 BRA `(.L_x_235) ;  /* 0x0000000000101947 */ /* 0x000ff00003800000 */
[----:B------:R-:W-:Y:S05]  /*7650*/  @!P0 BRA `(.L_x_235) ;  /* 0x00000000000c8947 */ /* 0x000fea0003800000 */
[----:B------:R-:W2:Y:S04]  /*7660*/  LDG.E R8, desc[UR36][R58.64] ;  /* 0x000000243a087981 */ /* 0x000ea8000c1e1900 */
[----:B-----5:R-:W2:Y:S02]  /*7670*/  LDG.E R63, desc[UR36][R58.64+0x4] ;  /* 0x000004243a3f7981 */ /* 0x020ea4000c1e1900 */
[----:B--2---:R-:W-:-:S07]  /*7680*/  IMAD.IADD R63, R63, 0x1, -R8 ;  /* 0x000000013f3f7824 */ /* 0x004fce00078e0a08 */
.L_x_235:
[----:B------:R-:W2:Y:S01]  /*7690*/  LDL R15, [R1+0x40] ;  /* 0x00004000010f7983 */ /* 0x000ea20000100800 */
[----:B------:R-:W0:Y:S03]  /*76a0*/  S2R R8, SR_TID.X ;  /* 0x0000000000087919 */ /* 0x000e260000002100 */
[----:B------:R-:W-:Y:S04]  /*76b0*/  SHFL.IDX PT, R9, R14, RZ, 0x1c1f ;  /* 0x001c1fff0e097589 */ /* 0x000fe800000e0000 */
[----:B------:R-:W-:Y:S04]  /*76c0*/  SHFL.IDX PT, R10, R13, 0x1, 0x1c1f ;  /* 0x003c1f000d0a7f89 */ /* 0x000fe800000e0000 */
[----:B------:R-:W-:Y:S01]  /*76d0*/  SHFL.IDX PT, R11, R14, 0x1, 0x1c1f ;  /* 0x003c1f000e0b7f89 */ /* 0x000fe200000e0000 */
[----:B0-----:R-:W-:-:S05]  /*76e0*/  VIADD R19, R8, 0xffffff80 ;  /* 0xffffff8008137836 */ /* 0x001fca0000000000 */
[----:B------:R-:W-:-:S04]  /*76f0*/  SHF.R.S32.HI R12, RZ, 0x1f, R19 ;  /* 0x0000001fff0c7819 */ /* 0x000fc80000011413 */
[----:B------:R-:W-:Y:S01]  /*7700*/  LEA.HI R12, R12, R19, RZ, 0x7 ;  /* 0x000000130c0c7211 */ /* 0x000fe200078f38ff */
[----:B------:R-:W0:Y:S03]  /*7710*/  SHFL.IDX PT, R8, R13, RZ, 0x1c1f ;  /* 0x001c1fff0d087589 */ /* 0x000e2600000e0000 */
[----:B------:R-:W-:-:S05]  /*7720*/  LOP3.LUT R12, R12, 0xffffff80, RZ, 0xc0, !PT ;  /* 0xffffff800c0c7812 */ /* 0x000fca00078ec0ff */
[----:B------:R-:W-:Y:S02]  /*7730*/  IMAD.IADD R12, R19, 0x1, -R12 ;  /* 0x00000001130c7824 */ /* 0x000fe400078e0a0c */
[----:B-----5:R-:W-:-:S03]  /*7740*/  IMAD R19, R63, R4, RZ ;  /* 0x000000043f137224 */ /* 0x020fc600078e02ff */
[----:B------:R-:W-:Y:S01]  /*7750*/  LOP3.LUT P0, RZ, R12, 0x3, RZ, 0xc0, !PT ;  /* 0x000000030cff7812 */ /* 0x000fe2000780c0ff */
[----:B--2---:R-:W-:-:S05]  /*7760*/  IMAD R24, R23, 0xc0, R15 ;  /* 0x000000c017187824 */ /* 0x004fca00078e020f */
[C---:B------:R-:W-:Y:S02]  /*7770*/  IADD3 R12, R24.reuse, 0x8, RZ ;  /* 0x00000008180c7810 */ /* 0x040fe40007ffe0ff */
[-C--:B------:R-:W-:Y:S02]  /*7780*/  ISETP.GE.OR P1, PT, R24, R19.reuse, P0 ;  /* 0x000000131800720c */ /* 0x080fe40000726670 */
[-C--:B------:R-:W-:Y:S02]  /*7790*/  ISETP.GE.OR P0, PT, R12, R19.reuse, P0 ;  /* 0x000000130c00720c */ /* 0x080fe40000706670 */
[----:B------:R-:W-:-:S09]  /*77a0*/  ISETP.GE.AND P2, PT, R24, R19, PT ;  /* 0x000000131800720c */ /* 0x000fd20003f46270 */
[----:B0-----:R0:W-:Y:S04]  /*77b0*/  @!P1 ST.E desc[UR36][R8.64], R3 ;  /* 0x0000000308009985 */ /* 0x0011e8000c101924 */
[----:B------:R0:W-:Y:S01]  /*77c0*/  @!P0 ST.E desc[UR36][R10.64], R0 ;  /* 0x000000000a008985 */ /* 0x0001e2000c101924 */
[----:B------:R-:W-:Y:S01]  /*77d0*/  ISETP.GE.AND P0, PT, R12, R19, PT ;  /* 0x000000130c00720c */ /* 0x000fe20003f06270 */
[----:B------:R-:W-:-:S12]  /*77e0*/  @P3 BRA `(.L_x_236) ;  /* 0x0000000400b83947 */ /* 0x000fd80003800000 */
[----:B------:R-:W1:Y:S01]  /*77f0*/  S2R R15, SR_TID.X ;  /* 0x00000000000f7919 */ /* 0x000e620000002100 */
[----:B------:R-:W2:Y:S01]  /*7800*/  @P4 LDC R33, c[0x0][0xbec] ;  /* 0x0002fb00ff214b82 */ /* 0x000ea20000000800 */
[----:B------:R-:W-:-:S07]  /*7810*/  ULDC.64 UR4, c[0x0][0xaa0] ;  /* 0x0002a80000047ab9 */ /* 0x000fce0000000a00 */
[----:B------:R-:W3:Y:S01]  /*7820*/  @P4 LDC R35, c[0x0][0xbf0] ;  /* 0x0002fc00ff234b82 */ /* 0x000ee20000000800 */
[----:B-1----:R-:W-:-:S05]  /*7830*/  VIADD R15, R15, 0xffffff80 ;  /* 0xffffff800f0f7836 */ /* 0x002fca0000000000 */
[----:B------:R-:W-:-:S04]  /*7840*/  SHF.R.S32.HI R58, RZ, 0x1f, R15 ;  /* 0x0000001fff3a7819 */ /* 0x000fc8000001140f */
[----:B------:R-:W-:-:S04]  /*7850*/  LEA.HI R58, R58, R15, RZ, 0x3 ;  /* 0x0000000f3a3a7211 */ /* 0x000fc800078f18ff */
[----:B------:R-:W-:-:S05]  /*7860*/  SHF.R.S32.HI R58, RZ, 0x3, R58 ;  /* 0x00000003ff3a7819 */ /* 0x000fca000001143a */
[----:B0-----:R-:W-:-:S04]  /*7870*/  IMAD R3, R58, 0x40, R152 ;  /* 0x000000403a037824 */ /* 0x001fc800078e0298 */
[----:B------:R-:W-:-:S03]  /*7880*/  IMAD.WIDE R56, R3, 0x2, R56 ;  /* 0x0000000203387825 */ /* 0x000fc600078e0238 */
[C---:B------:R-:W-:Y:S02]  /*7890*/  IADD3 R25, P0, R56.reuse, 0x1800, RZ ;  /* 0x0000180038197810 */ /* 0x040fe40007f1e0ff */
[C---:B------:R-:W-:Y:S02]  /*78a0*/  IADD3 R29, P1, R56.reuse, 0x3000, RZ ;  /* 0x00003000381d7810 */ /* 0x040fe40007f3e0ff */
[----:B------:R-:W-:Y:S02]  /*78b0*/  LOP3.LUT R13, R56, 0x380, RZ, 0xc0, !PT ;  /* 0x00000380380d7812 */ /* 0x000fe400078ec0ff */
[----:B------:R-:W-:Y:S02]  /*78c0*/  LOP3.LUT R24, R25, 0x380, RZ, 0xc0, !PT ;  /* 0x0000038019187812 */ /* 0x000fe400078ec0ff */
[----:B------:R-:W-:Y:S02]  /*78d0*/  LOP3.LUT R28, R29, 0x380, RZ, 0xc0, !PT ;  /* 0x000003801d1c7812 */ /* 0x000fe400078ec0ff */
[----:B------:R-:W-:-:S02]  /*78e0*/  SHF.R.U64 R13, R13, 0x3, RZ ;  /* 0x000000030d0d7819 */ /* 0x000fc400000012ff */
[----:B------:R-:W-:Y:S02]  /*78f0*/  SHF.R.U64 R24, R24, 0x3, RZ ;  /* 0x0000000318187819 */ /* 0x000fe400000012ff */
[----:B------:R-:W-:Y:S02]  /*7900*/  SHF.R.U64 R28, R28, 0x3, RZ ;  /* 0x000000031c1c7819 */ /* 0x000fe400000012ff */
[----:B------:R-:W-:Y:S01]  /*7910*/  LOP3.LUT R12, R13, R56, RZ, 0x3c, !PT ;  /* 0x000000380d0c7212 */ /* 0x000fe200078e3cff */
[--C-:B------:R-:W-:Y:S01]  /*7920*/  IMAD.MOV.U32 R13, RZ, RZ, R57.reuse ;  /* 0x000000ffff0d7224 */ /* 0x100fe200078e0039 */
[----:B------:R-:W-:Y:S01]  /*7930*/  LOP3.LUT R24, R24, R25, RZ, 0x3c, !PT ;  /* 0x0000001918187212 */ /* 0x000fe200078e3cff */
[--C-:B------:R-:W-:Y:S01]  /*7940*/  IMAD.X R25, RZ, RZ, R57.reuse, P0 ;  /* 0x000000ffff197224 */ /* 0x100fe200000e0639 */
[----:B------:R-:W-:Y:S01]  /*7950*/  LOP3.LUT R28, R28, R29, RZ, 0x3c, !PT ;  /* 0x0000001d1c1c7212 */ /* 0x000fe200078e3cff */
[----:B------:R-:W-:Y:S02]  /*7960*/  IMAD.X R29, RZ, RZ, R57, P1 ;  /* 0x000000ffff1d7224 */ /* 0x000fe400008e0639 */
[----:B------:R-:W4:Y:S04]  /*7970*/  LD.E.128 R12, desc[UR36][R12.64] ;  /* 0x000000240c0c7980 */ /* 0x000f28000c101d00 */
[----:B------:R-:W4:Y:S04]  /*7980*/  LD.E.128 R24, desc[UR36][R24.64] ;  /* 0x0000002418187980 */ /* 0x000f28000c101d00 */
[----:B------:R-:W4:Y:S01]  /*7990*/  LD.E.128 R28, desc[UR36][R28.64] ;  /* 0x000000241c1c7980 */ /* 0x000f22000c101d00 */
[----:B------:R-:W-:-:S04]  /*79a0*/  IADD3 R3, P0, R56, 0x4800, RZ ;  /* 0x0000480038037810 */ /* 0x000fc80007f1e0ff */
[----:B------:R-:W-:Y:S01]  /*79b0*/  LOP3.LUT R0, R3, 0x380, RZ, 0xc0, !PT ;  /* 0x0000038003007812 */ /* 0x000fe200078ec0ff */
[----:B------:R-:W-:Y:S01]  /*79c0*/  IMAD.WIDE.U32 R20, R62, UR4, RZ ;  /* 0x000000043e147c25 */ /* 0x000fe2000f8e00ff */
[----:B------:R-:W-:Y:S02]  /*79d0*/  SHF.R.S32.HI R32, RZ, 0x1f, R17 ;  /* 0x0000001fff207819 */ /* 0x000fe40000011411 */
[----:B------:R-:W-:Y:S02]  /*79e0*/  SHF.R.U64 R0, R0, 0x3, RZ ;  /* 0x0000000300007819 */ /* 0x000fe400000012ff */
[----:B------:R-:W-:Y:S02]  /*79f0*/  IADD3.X R9, RZ, R57, RZ, P0, !PT ;  /* 0x00000039ff097210 */ /* 0x000fe400007fe4ff */
[----:B------:R-:W-:Y:S01]  /*7a00*/  LOP3.LUT R8, R0, R3, RZ, 0x3c, !PT ;  /* 0x0000000300087212 */ /* 0x000fe200078e3cff */
[----:B------:R-:W-:Y:S02]  /*7a10*/  IMAD R3, R60, UR4, RZ ;  /* 0x000000043c037c24 */ /* 0x000fe4000f8e02ff */
[----:B------:R-:W-:-:S02]  /*7a20*/  IMAD R0, R22, 0x30, R58 ;  /* 0x0000003016007824 */ /* 0x000fc400078e023a */
[----:B------:R-:W-:Y:S01]  /*7a30*/  IMAD R3, R62, UR5, R3 ;  /* 0x000000053e037c24 */ /* 0x000fe2000f8e0203 */
[----:B------:R-:W-:Y:S01]  /*7a40*/  ULDC.64 UR4, c[0x0][0xae8] ;  /* 0x0002ba0000047ab9 */ /* 0x000fe20000000a00 */
[----:B------:R-:W-:Y:S01]  /*7a50*/  IMAD R34, R23, 0xc0, R0 ;  /* 0x000000c017227824 */ /* 0x000fe200078e0200 */
[----:B------:R-:W5:Y:S01]  /*7a60*/  LD.E.128 R8, desc[UR36][R8.64] ;  /* 0x0000002408087980 */ /* 0x000f62000c101d00 */
[----:B------:R-:W-:Y:S02]  /*7a70*/  IMAD.IADD R21, R21, 0x1, R3 ;  /* 0x0000000115157824 */ /* 0x000fe400078e0203 */
[----:B--2---:R-:W-:Y:S01]  /*7a80*/  @P4 IMAD.HI.U32 R0, R34, R33, RZ ;  /* 0x0000002122004227 */ /* 0x004fe200078e00ff */
[----:B------:R-:W-:Y:S01]  /*7a90*/  @!PT LDS RZ, [RZ] ;  /* 0x00000000fffff984 */ /* 0x000fe20000000800 */
[----:B------:R-:W-:Y:S01]  /*7aa0*/  @!PT LDS RZ, [RZ] ;  /* 0x00000000fffff984 */ /* 0x000fe20000000800 */
[----:B------:R-:W-:Y:S01]  /*7ab0*/  @!PT LDS RZ, [RZ] ;  /* 0x00000000fffff984 */ /* 0x000fe20000000800 */
[----:B------:R-:W-:Y:S01]  /*7ac0*/  @!PT LDS RZ, [RZ] ;  /* 0x00000000fffff984 */ /* 0x000fe20000000800 */
[----:B------:R0:W-:Y:S06]  /*7ad0*/  MEMBAR.ALL.CTA ;  /* 0x0000000000007992 */ /* 0x0001ec0000008000 */
[----:B0-----:R-:W0:Y:S01]  /*7ae0*/  FENCE.VIEW.ASYNC.S ;  /* 0x00000000000073c6 */ /* 0x001e220000000000 */
[----:B------:R-:W-:-:S04]  /*7af0*/  IMAD.WIDE.U32 R20, R18, UR4, R20 ;  /* 0x0000000412147c25 */ /* 0x000fc8000f8e0014 */
[----:B------:R-:W-:Y:S01]  /*7b00*/  IMAD R21, R18, UR5, R21 ;  /* 0x0000000512157c24 */ /* 0x000fe2000f8e0215 */
[----:B------:R-:W-:Y:S01]  /*7b10*/  ULDC.64 UR4, c[0x0][0xaf0] ;  /* 0x0002bc0000047ab9 */ /* 0x000fe20000000a00 */
[----:B------:R-:W-:Y:S01]  /*7b20*/  IMAD.MOV.U32 R3, RZ, RZ, R34 ;  /* 0x000000ffff037224 */ /* 0x000fe200078e0022 */
[----:B---3--:R-:W-:Y:S01]  /*7b30*/  @P4 SHF.R.U32.HI R3, RZ, R35, R0 ;  /* 0x00000023ff034219 */ /* 0x008fe20000011600 */
[----:B------:R-:W-:Y:S02]  /*7b40*/  IMAD R18, R32, UR4, RZ ;  /* 0x0000000420127c24 */ /* 0x000fe4000f8e02ff */
[----:B------:R-:W-:Y:S01]  /*7b50*/  IMAD.WIDE.U32 R20, R17, UR4, R20 ;  /* 0x0000000411147c25 */ /* 0x000fe2000f8e0014 */
[----:B------:R-:W-:-:S03]  /*7b60*/  SHF.R.S32.HI R0, RZ, 0x1f, R3 ;  /* 0x0000001fff007819 */ /* 0x000fc60000011403 */
[----:B------:R-:W-:Y:S01]  /*7b70*/  IMAD R33, R17, UR5, R18 ;  /* 0x0000000511217c24 */ /* 0x000fe2000f8e0212 */
[----:B------:R-:W-:Y:S01]  /*7b80*/  ULDC.64 UR4, c[0x0][0xae0] ;  /* 0x0002b80000047ab9 */ /* 0x000fe20000000a00 */
[----:B------:R-:W-:Y:S02]  /*7b90*/  IMAD.MOV R17, RZ, RZ, -R3 ;  /* 0x000000ffff117224 */ /* 0x000fe400078e0a03 */
[----:B------:R-:W-:Y:S02]  /*7ba0*/  IMAD R0, R0, UR4, RZ ;  /* 0x0000000400007c24 */ /* 0x000fe4000f8e02ff */
[----:B------:R-:W-:Y:S02]  /*7bb0*/  IMAD R17, R4, R17, R34 ;  /* 0x0000001104117224 */ /* 0x000fe400078e0222 */
[----:B------:R-:W-:Y:S02]  /*7bc0*/  IMAD.IADD R21, R21, 0x1, R33 ;  /* 0x0000000115157824 */ /* 0x000fe400078e0221 */
[C---:B------:R-:W-:Y:S01]  /*7bd0*/  IMAD R33, R3.reuse, UR5, R0 ;  /* 0x0000000503217c24 */ /* 0x040fe2000f8e0200 */
[----:B------:R-:W-:Y:S01]  /*7be0*/  SHF.R.S32.HI R0, RZ, 0x1f, R17 ;  /* 0x0000001fff007819 */ /* 0x000fe20000011411 */
[----:B------:R-:W-:Y:S01]  /*7bf0*/  IMAD.WIDE.U32 R20, R3, UR4, R20 ;  /* 0x0000000403147c25 */ /* 0x000fe2000f8e0014 */
[----:B------:R-:W-:-:S03]  /*7c00*/  ULDC.64 UR4, c[0x0][0xad8] ;  /* 0x0002b60000047ab9 */ /* 0x000fc60000000a00 */
[----:B------:R-:W-:Y:S02]  /*7c10*/  IMAD.IADD R21, R21, 0x1, R33 ;  /* 0x0000000115157824 */ /* 0x000fe400078e0221 */
[----:B------:R-:W-:Y:S02]  /*7c20*/  IMAD R0, R0, UR4, RZ ;  /* 0x0000000400007c24 */ /* 0x000fe4000f8e02ff */
[----:B------:R-:W-:-:S04]  /*7c30*/  IMAD.WIDE.U32 R20, R17, UR4, R20 ;  /* 0x0000000411147c25 */ /* 0x000fc8000f8e0014 */
[----:B------:R-:W-:Y:S01]  /*7c40*/  IMAD R3, R17, UR5, R0 ;  /* 0x0000000511037c24 */ /* 0x000fe2000f8e0200 */
[----:B------:R-:W-:Y:S01]  /*7c50*/  ULDC.64 UR4, c[0x0][0xa80] ;  /* 0x0002a00000047ab9 */ /* 0x000fe20000000a00 */
[----:B------:R-:W-:Y:S01]  /*7c60*/  IMAD R34, R23, 0xc0, R58 ;  /* 0x000000c017227824 */ /* 0x000fe200078e023a */
[----:B------:R-:W-:Y:S01]  /*7c70*/  LEA R18, P0, R20, UR4, 0x1 ;  /* 0x0000000414127c11 */ /* 0x000fe2000f8008ff */
[----:B------:R-:W-:Y:S01]  /*7c80*/  ULDC UR4, c[0x0][0xac8] ;  /* 0x0002b20000047ab9 */ /* 0x000fe20000000800 */
[----:B------:R-:W-:Y:S01]  /*7c90*/  IADD3 R3, R21, R3, RZ ;  /* 0x0000000315037210 */ /* 0x000fe20007ffe0ff */
[----:B------:R-:W-:Y:S01]  /*7ca0*/  VIADD R0, R34, 0x30 ;  /* 0x0000003022007836 */ /* 0x000fe20000000000 */
[----:B------:R-:W-:Y:S01]  /*7cb0*/  SHF.R.S32.HI R58, RZ, 0x1f, R152 ;  /* 0x0000001fff3a7819 */ /* 0x000fe20000011498 */
[----:B0-----:R-:W0:Y:S01]  /*7cc0*/  SHFL.IDX PT, R21, R18, RZ, 0x181f ;  /* 0x00181fff12157589 */ /* 0x001e2200000e0000 */
[----:B------:R-:W-:Y:S01]  /*7cd0*/  LEA.HI.X R3, R20, UR5, R3, 0x1, P0 ;  /* 0x0000000514037c11 */ /* 0x000fe200080f0c03 */
[----:B------:R-:W-:Y:S01]  /*7ce0*/  VIADD R4, R34, 0x60 ;  /* 0x0000006022047836 */ /* 0x000fe20000000000 */
[----:B------:R-:W-:Y:S01]  /*7cf0*/  ISETP.GE.AND P0, PT, R152, UR4, PT ;  /* 0x0000000498007c0c */ /* 0x000fe2000bf06270 */
[----:B------:R-:W1:Y:S03]  /*7d00*/  SHFL.IDX PT, R33, R18, 0x1, 0x181f ;  /* 0x00381f0012217f89 */ /* 0x000e6600000e0000 */
[-C--:B------:R-:W-:Y:S01]  /*7d10*/  ISETP.GE.OR P1, PT, R34, R19.reuse, P0 ;  /* 0x000000132200720c */ /* 0x080fe20000726670 */
[----:B------:R-:W2:Y:S01]  /*7d20*/  SHFL.IDX PT, R37, R18, 0x2, 0x181f ;  /* 0x00581f0012257f89 */ /* 0x000ea200000e0000 */
[-C--:B------:R-:W-:Y:S01]  /*7d30*/  ISETP.GE.OR P2, PT, R0, R19.reuse, P0 ;  /* 0x000000130000720c */ /* 0x080fe20000746670 */
[----:B------:R-:W-:Y:S01]  /*7d40*/  VIADD R0, R16, 0x16820 ;  /* 0x0001682010007836 */ /* 0x000fe20000000000 */
[----:B------:R-:W-:Y:S01]  /*7d50*/  ISETP.GE.OR P3, PT, R4, R19, P0 ;  /* 0x000000130400720c */ /* 0x000fe20000766670 */
[----:B------:R-:W3:Y:S03]  /*7d60*/  SHFL.IDX PT, R17, R3, RZ, 0x181f ;  /* 0x00181fff03117589 */ /* 0x000ee600000e0000 */
[----:B------:R-:W-:Y:S01]  /*7d70*/  PRMT R0, RZ, 0x654, R0 ;  /* 0x00000654ff007816 */ /* 0x000fe20000000000 */
[----:B------:R-:W3:Y:S03]  /*7d80*/  SHFL.IDX PT, R23, R3, 0x1, 0x181f ;  /* 0x00381f0003177f89 */ /* 0x000ee600000e0000 */
[----:B------:R1:W-:Y:S01]  /*7d90*/  SYNCS.ARRIVE.TRANS64.RED.A1T0 RZ, [R0+URZ], RZ ;  /* 0x000000ff00ff79a7 */ /* 0x0003e2000810043f */
[----:B------:R-:W3:Y:S01]  /*7da0*/  SHFL.IDX PT, R35, R3, 0x2, 0x181f ;  /* 0x00581f0003237f89 */ /* 0x000ee200000e0000 */
[----:B0-----:R-:W-:-:S03]  /*7db0*/  @!P1 LEA R16, P4, R152, R21, 0x1 ;  /* 0x0000001598109211 */ /* 0x001fc600078808ff */
[----:B------:R-:W0:Y:S01]  /*7dc0*/  SHFL.IDX PT, R3, R3, 0x3, 0x181f ;  /* 0x00781f0003037f89 */ /* 0x000e2200000e0000 */
[----:B-1----:R-:W-:Y:S01]  /*7dd0*/  VIADD R0, R34, 0x90 ;  /* 0x0000009022007836 */ /* 0x002fe20000000000 */
[C---:B------:R-:W-:Y:S02]  /*7de0*/  @!P2 LEA R20, P5, R152.reuse, R33, 0x1 ;  /* 0x000000219814a211 */ /* 0x040fe400078a08ff */
[----:B--2---:R-:W-:Y:S02]  /*7df0*/  @!P3 LEA R32, P6, R152, R37, 0x1 ;  /* 0x000000259820b211 */ /* 0x004fe400078c08ff */
[----:B------:R-:W-:Y:S02]  /*7e00*/  ISETP.GE.OR P0, PT, R0, R19, P0 ;  /* 0x000000130000720c */ /* 0x000fe40000706670 */
[C-C-:B---3--:R-:W-:Y:S02]  /*7e10*/  @!P1 LEA.HI.X R17, R152.reuse, R17, R58.reuse, 0x1, P4 ;  /* 0x0000001198119211 */ /* 0x148fe400020f0c3a */
[----:B------:R-:W-:-:S02]  /*7e20*/  @!P2 LEA.HI.X R21, R152, R23, R58, 0x1, P5 ;  /* 0x000000179815a211 */ /* 0x000fc400028f0c3a */
[----:B------:R1:W2:Y:S01]  /*7e30*/  SHFL.IDX PT, R23, R18, 0x3, 0x181f ;  /* 0x00781f0012177f89 */ /* 0x0002a200000e0000 */
[----:B------:R-:W-:-:S03]  /*7e40*/  @!P3 LEA.HI.X R33, R152, R35, R58, 0x1, P6 ;  /* 0x000000239821b211 */ /* 0x000fc600030f0c3a */
[----:B----4-:R1:W-:Y:S04]  /*7e50*/  @!P1 ST.E.128 desc[UR36][R16.64], R12 ;  /* 0x0000000c10009985 */ /* 0x0103e8000c101d24 */
[----:B------:R1:W-:Y:S04]  /*7e60*/  @!P2 ST.E.128 desc[UR36][R20.64], R24 ;  /* 0x000000181400a985 */ /* 0x0003e8000c101d24 */
[----:B------:R1:W-:Y:S01]  /*7e70*/  @!P3 ST.E.128 desc[UR36][R32.64], R28 ;  /* 0x0000001c2000b985 */ /* 0x0003e2000c101d24 */
[----:B0-2---:R-:W-:Y:S05]  /*7e80*/  @P0 BRA `(.L_x_237) ;  /* 0x0000001000800947 */ /* 0x005fea0003800000 */
[----:B-1----:R-:W-:-:S04]  /*7e90*/  LEA R12, P0, R152, R23, 0x1 ;  /* 0x00000017980c7211 */ /* 0x002fc800078008ff */
[----:B------:R-:W-:-:S05]  /*7ea0*/  LEA.HI.X R13, R152, R3, R58, 0x1, P0 ;  /* 0x00000003980d7211 */ /* 0x000fca00000f0c3a */
[----:B-----5:R0:W-:Y:S01]  /*7eb0*/  ST.E.128 desc[UR36][R12.64], R8 ;  /* 0x000000080c007985 */ /* 0x0201e2000c101d24 */
[----:B------:R-:W-:Y:S05]  /*7ec0*/  BRA `(.L_x_237) ;  /* 0x0000001000707947 */ /* 0x000fea0003800000 */
.L_x_236:
[----:B------:R1:W5:Y:S01]  /*7ed0*/  LDL R59, [R1+0x10] ;  /* 0x00001000013b7983 */ /* 0x0003620000100800 */
[----:B0-----:R-:W0:Y:S01]  /*7ee0*/  @P4 LDC R10, c[0x0][0xbec] ;  /* 0x0002fb00ff0a4b82 */ /* 0x001e220000000800 */
[----:B------:R-:W-:Y:S01]  /*7ef0*/  ULDC.64 UR4, c[0x0][0xb08] ;  /* 0x0002c20000047ab9 */ /* 0x000fe20000000a00 */
[----:B------:R-:W-:Y:S01]  /*7f00*/  SHF.R.S32.HI R0, RZ, 0x1f, R17 ;  /* 0x0000001fff007819 */ /* 0x000fe20000011411 */
[----:B------:R1:W5:Y:S01]  /*7f10*/  LDL R58, [R1+0x38] ;  /* 0x00003800013a7983 */ /* 0x0003620000100800 */
[----:B------:R-:W-:Y:S01]  /*7f20*/  IMAD R3, R60, UR4, RZ ;  /* 0x000000043c037c24 */ /* 0x000fe2000f8e02ff */
[----:B------:R-:W-:Y:S01]  /*7f30*/  ULDC.64 UR6, c[0x0][0xb30] ;  /* 0x0002cc0000067ab9 */ /* 0x000fe20000000a00 */
[C---:B------:R-:W-:Y:S01]  /*7f40*/  IMAD.WIDE.U32 R8, R62.reuse, UR4, RZ ;  /* 0x000000043e087c25 */ /* 0x040fe2000f8e00ff */
[----:B------:R1:W5:Y:S01]  /*7f50*/  LDL R57, [R1+0x4] ;  /* 0x0000040001397983 */ /* 0x0003620000100800 */
[----:B------:R-:W2:Y:S02]  /*7f60*/  @P4 LDC R13, c[0x0][0xbf0] ;  /* 0x0002fc00ff0d4b82 */ /* 0x000ea40000000800 */
[----:B------:R-:W-:Y:S01]  /*7f70*/  IMAD R3, R62, UR5, R3 ;  /* 0x000000053e037c24 */ /* 0x000fe2000f8e0203 */
[----:B------:R1:W5:Y:S01]  /*7f80*/  LDL R56, [R1+0x34] ;  /* 0x0000340001387983 */ /* 0x0003620000100800 */
[----:B------:R-:W-:-:S02]  /*7f90*/  ULDC.64 UR4, c[0x0][0xb38] ;  /* 0x0002ce0000047ab9 */ /* 0x000fc40000000a00 */
[----:B------:R-:W-:Y:S01]  /*7fa0*/  IMAD.IADD R9, R9, 0x1, R3 ;  /* 0x0000000109097824 */ /* 0x000fe200078e0203 */
[----:B------:R1:W5:Y:S01]  /*7fb0*/  LDL R27, [R1] ;  /* 0x00000000011b7983 */ /* 0x0003620000100800 */
[----:B------:R-:W-:Y:S01]  /*7fc0*/  MOV R3, R67 ;  /* 0x0000004300037202 */ /* 0x000fe20000000f00 */
[----:B------:R-:W-:-:S04]  /*7fd0*/  IMAD.WIDE.U32 R8, R18, UR4, R8 ;  /* 0x0000000412087c25 */ /* 0x000fc8000f8e0008 */
[----:B------:R-:W-:Y:S01]  /*7fe0*/  IMAD R9, R18, UR5, R9 ;  /* 0x0000000512097c24 */ /* 0x000fe2000f8e0209 */
[----:B------:R-:W-:Y:S01]  /*7ff0*/  ULDC.64 UR4, c[0x0][0xb40] ;  /* 0x0002d00000047ab9 */ /* 0x000fe20000000a00 */
[----:B0-----:R-:W-:-:S04]  /*8000*/  @P4 IMAD.HI.U32 R10, R67, R10, RZ ;  /* 0x0000000a430a4227 */ /* 0x001fc800078e00ff */
[----:B------:R-:W-:Y:S02]  /*8010*/  IMAD R0, R0, UR4, RZ ;  /* 0x0000000400007c24 */ /* 0x000fe4000f8e02ff */
[----:B------:R-:W-:Y:S01]  /*8020*/  IMAD.WIDE.U32 R8, R17, UR4, R8 ;  /* 0x0000000411087c25 */ /* 0x000fe2000f8e0008 */
[----:B--2---:R-:W-:-:S03]  /*8030*/  @P4 SHF.R.U32.HI R3, RZ, R13, R10 ;  /* 0x0000000dff034219 */ /* 0x004fc6000001160a */
[----:B------:R-:W-:Y:S01]  /*8040*/  IMAD R11, R17, UR5, R0 ;  /* 0x00000005110b7c24 */ /* 0x000fe2000f8e0200 */
[----:B------:R-:W-:Y:S01]  /*8050*/  ULDC.64 UR4, c[0x0][0xb48] ;  /* 0x0002d20000047ab9 */ /* 0x000fe20000000a00 */
[----:B------:R-:W-:Y:S02]  /*8060*/  SHF.R.S32.HI R0, RZ, 0x1f, R3 ;  /* 0x0000001fff007819 */ /* 0x000fe40000011403 */
[----:B------:R-:W-:Y:S02]  /*8070*/  IMAD.IADD R9, R9, 0x1, R11 ;  /* 0x0000000109097824 */ /* 0x000fe400078e020b */
[----:B------:R-:W-:Y:S02]  /*8080*/  IMAD.MOV R11, RZ, RZ, -R3 ;  /* 0x000000ffff0b7224 */ /* 0x000fe400078e0a03 */
[----:B------:R-:W-:-:S04]  /*8090*/  IMAD.WIDE.U32 R8, R69, UR4, R8 ;  /* 0x0000000445087c25 */ /* 0x000fc8000f8e0008 */
[----:B------:R-:W-:Y:S02]  /*80a0*/  IMAD R11, R4, R11, R67 ;  /* 0x0000000b040b7224 */ /* 0x000fe400078e0243 */
[----:B------:R-:W-:Y:S02]  /*80b0*/  IMAD R0, R0, UR6, RZ ;  /* 0x0000000600007c24 */ /* 0x000fe4000f8e02ff */
[----:B------:R-:W-:Y:S01]  /*80c0*/  IMAD R9, R69, UR5, R9 ;  /* 0x0000000545097c24 */ /* 0x000fe2000f8e0209 */
[----:B------:R-:W-:Y:S01]  /*80d0*/  ULDC.64 UR4, c[0x0][0xb28] ;  /* 0x0002ca0000047ab9 */ /* 0x000fe20000000a00 */
[C---:B------:R-:W-:Y:S01]  /*80e0*/  IMAD R13, R3.reuse, UR7, R0 ;  /* 0x00000007030d7c24 */ /* 0x040fe2000f8e0200 */
[----:B------:R-:W-:Y:S01]  /*80f0*/  SHF.R.S32.HI R0, RZ, 0x1f, R11 ;  /* 0x0000001fff007819 */ /* 0x000fe2000001140b */
[----:B------:R-:W-:-:S04]  /*8100*/  IMAD.WIDE.U32 R8, R3, UR6, R8 ;  /* 0x0000000603087c25 */ /* 0x000fc8000f8e0008 */
[----:B------:R-:W-:Y:S02]  /*8110*/  IMAD R0, R0, UR4, RZ ;  /* 0x0000000400007c24 */ /* 0x000fe4000f8e02ff */
[----:B------:R-:W-:Y:S02]  /*8120*/  IMAD.IADD R9, R9, 0x1, R13 ;  /* 0x0000000109097824 */ /* 0x000fe400078e020d */
[C---:B------:R-:W-:Y:S02]  /*8130*/  IMAD R3, R11.reuse, UR5, R0 ;  /* 0x000000050b037c24 */ /* 0x040fe4000f8e0200 */
[----:B------:R-:W-:Y:S01]  /*8140*/  IMAD.WIDE.U32 R8, R11, UR4, R8 ;  /* 0x000000040b087c25 */ /* 0x000fe2000f8e0008 */
[----:B------:R-:W-:-:S03]  /*8150*/  ULDC.64 UR4, c[0x0][0xb00] ;  /* 0x0002c00000047ab9 */ /* 0x000fc60000000a00 */
[----:B------:R-:W-:Y:S01]  /*8160*/  IMAD.IADD R3, R9, 0x1, R3 ;  /* 0x0000000109037824 */ /* 0x000fe200078e0203 */
[----:B------:R-:W-:Y:S01]  /*8170*/  LEA R0, P1, R8, UR4, 0x2 ;  /* 0x0000000408007c11 */ /* 0x000fe2000f8210ff */
[----:B------:R-:W-:-:S03]  /*8180*/  VIADD R16, R16, 0x16820 ;  /* 0x0001682010107836 */ /* 0x000fc60000000000 */
[----:B------:R-:W-:Y:S02]  /*8190*/  LEA.HI.X R3, R8, UR5, R3, 0x2, P1 ;  /* 0x0000000508037c11 */ /* 0x000fe400088f1403 */
[----:B------:R-:W-:Y:S01]  /*81a0*/  PRMT R16, RZ, 0x654, R16 ;  /* 0x00000654ff107816 */ /* 0x000fe20000000010 */
[----:B------:R1:W0:Y:S01]  /*81b0*/  SHFL.IDX PT, R10, R0, RZ, 0x1c1f ;  /* 0x001c1fff000a7589 */ /* 0x00022200000e0000 */
[----:B------:R-:W-:Y:S02]  /*81c0*/  BSSY B1, `(.L_x_238) ;  /* 0x0000029000017945 */ /* 0x000fe40003800000 */
[----:B------:R1:W-:Y:S01]  /*81d0*/  SYNCS.ARRIVE.TRANS64.RED.A1T0 RZ, [R16+URZ], RZ ;  /* 0x000000ff10ff79a7 */ /* 0x0003e2000810043f */
[----:B------:R1:W2:Y:S01]  /*81e0*/  SHFL.IDX PT, R11, R3, RZ, 0x1c1f ;  /* 0x001c1fff030b7589 */ /* 0x0002a200000e0000 */
[----:B------:R-:W-:Y:S02]  /*81f0*/  SHF.R.S32.HI R4, RZ, 0x1f, R153 ;  /* 0x0000001fff047819 */ /* 0x000fe40000011499 */
[----:B------:R-:W-:-:S02]  /*8200*/  SHF.R.S32.HI R23, RZ, 0x1f, R154 ;  /* 0x0000001fff177819 */ /* 0x000fc4000001149a */
[----:B------:R-:W-:Y:S02]  /*8210*/  SHF.R.S32.HI R24, RZ, 0x1f, R155 ;  /* 0x0000001fff187819 */ /* 0x000fe4000001149b */
[----:B------:R-:W-:Y:S02]  /*8220*/  SHF.R.S32.HI R25, RZ, 0x1f, R156 ;  /* 0x0000001fff197819 */ /* 0x000fe4000001149c */
[----:B------:R-:W-:Y:S01]  /*8230*/  SHF.R.S32.HI R26, RZ, 0x1f, R157 ;  /* 0x0000001fff1a7819 */ /* 0x000fe2000001149d */
[----:B-1----:R-:W-:Y:S06]  /*8240*/  @P2 BRA `(.L_x_239) ;  /* 0x0000000000802947 */ /* 0x002fec0003800000 */
[----:B------:R-:W-:Y:S02]  /*8250*/  ULDC UR4, c[0x0][0xac8] ;  /* 0x0002b20000047ab9 */ /* 0x000fe40000000800 */
[----:B-----5:R-:W-:Y:S02]  /*8260*/  ISETP.GE.AND P4, PT, R59, UR4, PT ;  /* 0x000000043b007c0c */ /* 0x020fe4000bf86270 */
[----:B------:R-:W-:Y:S02]  /*8270*/  ISETP.GE.AND P2, PT, R57, UR4, PT ;  /* 0x0000000439007c0c */ /* 0x000fe4000bf46270 */
[----:B------:R-:W-:Y:S02]  /*8280*/  ISETP.GE.AND P1, PT, R27, UR4, PT ;  /* 0x000000041b007c0c */ /* 0x000fe4000bf26270 */
[----:B------:R-:W-:-:S07]  /*8290*/  ISETP.GE.AND P5, PT, R157, UR4, PT ;  /* 0x000000049d007c0c */ /* 0x000fce000bfa6270 */
[----:B0-2---:R-:W-:Y:S02]  /*82a0*/  @!P4 IMAD.WIDE R8, R59, 0x4, R10 ;  /* 0x000000043b08c825 */ /* 0x005fe400078e020a */
[-C--:B------:R-:W-:Y:S02]  /*82b0*/  @!P2 LEA R12, P6, R57, R10.reuse, 0x2 ;  /* 0x0000000a390ca211 */ /* 0x080fe400078c10ff */
[----:B------:R-:W-:Y:S01]  /*82c0*/  @!P1 LEA R14, P3, R27, R10, 0x2 ;  /* 0x0000000a1b0e9211 */ /* 0x000fe200078610ff */
[----:B------:R0:W-:Y:S01]  /*82d0*/  @!P4 ST.E.64 desc[UR36][R8.64], R20 ;  /* 0x000000140800c985 */ /* 0x0001e2000c101b24 */
[-C--:B------:R-:W-:Y:S02]  /*82e0*/  @!P2 LEA.HI.X R13, R57, R11.reuse, R58, 0x2, P6 ;  /* 0x0000000b390da211 */ /* 0x080fe400030f143a */
[----:B------:R-:W-:Y:S02]  /*82f0*/  ISETP.GE.AND P4, PT, R156, UR4, PT ;  /* 0x000000049c007c0c */ /* 0x000fe4000bf86270 */
[----:B------:R-:W-:Y:S01]  /*8300*/  @!P1 LEA.HI.X R15, R27, R11, R56, 0x2, P3 ;  /* 0x0000000b1b0f9211 */ /* 0x000fe200018f1438 */
[----:B------:R1:W-:Y:S01]  /*8310*/  @!P2 ST.E.64 desc[UR36][R12.64], R28 ;  /* 0x0000001c0c00a985 */ /* 0x0003e2000c101b24 */
[----:B------:R-:W-:-:S02]  /*8320*/  ISETP.GE.AND P3, PT, R155, UR4, PT ;  /* 0x000000049b007c0c */ /* 0x000fc4000bf66270 */
[-C--:B------:R-:W-:Y:S01]  /*8330*/  @!P5 LEA R16, P6, R157, R10.reuse, 0x2 ;  /* 0x0000000a9d10d211 */ /* 0x080fe200078c10ff */
[----:B------:R3:W-:Y:S01]  /*8340*/  @!P1 ST.E.64 desc[UR36][R14.64], R30 ;  /* 0x0000001e0e009985 */ /* 0x0007e2000c101b24 */
[----:B------:R-:W-:Y:S02]  /*8350*/  ISETP.GE.AND P2, PT, R154, UR4, PT ;  /* 0x000000049a007c0c */ /* 0x000fe4000bf46270 */
[----:B------:R-:W-:Y:S02]  /*8360*/  ISETP.GE.AND P1, PT, R153, UR4, PT ;  /* 0x0000000499007c0c */ /* 0x000fe4000bf26270 */
[----:B------:R-:W-:Y:S02]  /*8370*/  @!P5 LEA.HI.X R17, R157, R11, R26, 0x2, P6 ;  /* 0x0000000b9d11d211 */ /* 0x000fe400030f141a */
[----:B------:R-:W-:-:S03]  /*8380*/  @!P4 LEA R18, P6, R156, R10, 0x2 ;  /* 0x0000000a9c12c211 */ /* 0x000fc600078c10ff */
[----:B------:R3:W-:Y:S01]  /*8390*/  @!P5 ST.E.64 desc[UR36][R16.64], R32 ;  /* 0x000000201000d985 */ /* 0x0007e2000c101b24 */
[CC--:B0-----:R-:W-:Y:S02]  /*83a0*/  @!P3 LEA R8, P5, R155.reuse, R10.reuse, 0x2 ;  /* 0x0000000a9b08b211 */ /* 0x0c1fe400078a10ff */
[-C--:B------:R-:W-:Y:S02]  /*83b0*/  @!P4 LEA.HI.X R19, R156, R11.reuse, R25, 0x2, P6 ;  /* 0x0000000b9c13c211 */ /* 0x080fe400030f1419 */
[CC--:B-1----:R-:W-:Y:S02]  /*83c0*/  @!P2 LEA R12, P6, R154.reuse, R10.reuse, 0x2 ;  /* 0x0000000a9a0ca211 */ /* 0x0c2fe400078c10ff */
[-C--:B------:R-:W-:Y:S01]  /*83d0*/  @!P3 LEA.HI.X R9, R155, R11.reuse, R24, 0x2, P5 ;  /* 0x0000000b9b09b211 */ /* 0x080fe200028f1418 */
[----:B------:R3:W-:Y:S01]  /*83e0*/  @!P4 ST.E.64 desc[UR36][R18.64], R34 ;  /* 0x000000221200c985 */ /* 0x0007e2000c101b24 */
[C---:B------:R-:W-:Y:S02]  /*83f0*/  @!P1 LEA R10, P5, R153.reuse, R10, 0x2 ;  /* 0x0000000a990a9211 */ /* 0x040fe400078a10ff */
[-C--:B------:R-:W-:Y:S01]  /*8400*/  @!P2 LEA.HI.X R13, R154, R11.reuse, R23, 0x2, P6 ;  /* 0x0000000b9a0da211 */ /* 0x080fe200030f1417 */
[----:B------:R3:W-:Y:S01]  /*8410*/  @!P3 ST.E.64 desc[UR36][R8.64], R36 ;  /* 0x000000240800b985 */ /* 0x0007e2000c101b24 */
[----:B------:R-:W-:-:S03]  /*8420*/  @!P1 LEA.HI.X R11, R153, R11, R4, 0x2, P5 ;  /* 0x0000000b990b9211 */ /* 0x000fc600028f1404 */
[----:B------:R3:W-:Y:S04]  /*8430*/  @!P2 ST.E.64 desc[UR36][R12.64], R38 ;  /* 0x000000260c00a985 */ /* 0x0007e8000c101b24 */
[----:B------:R3:W-:Y:S02]  /*8440*/  @!P1 ST.E.64 desc[UR36][R10.64], R40 ;  /* 0x000000280a009985 */ /* 0x0007e4000c101b24 */
.L_x_239:
[----:B------:R-:W-:Y:S05]  /*8450*/  BSYNC B1 ;  /* 0x0000000000017941 */ /* 0x000fea0003800000 */
.L_x_238:
[----:B--23--:R1:W2:Y:S04]  /*8460*/  SHFL.IDX PT, R11, R3, 0x1, 0x1c1f ;  /* 0x003c1f00030b7f89 */ /* 0x00c2a800000e0000 */
[----:B0-----:R1:W0:Y:S01]  /*8470*/  SHFL.IDX PT, R10, R0, 0x1, 0x1c1f ;  /* 0x003c1f00000a7f89 */ /* 0x00122200000e0000 */
[----:B------:R-:W-:Y:S05]  /*8480*/  @P0 BRA `(.L_x_237) ;  /* 0x0000000c00000947 */ /* 0x000fea0003800000 */
[----:B------:R-:W-:Y:S02]  /*8490*/  ULDC UR4, c[0x0][0xac8] ;  /* 0x0002b20000047ab9 */ /* 0x000fe40000000800 */
[----:B-----5:R-:W-:Y:S02]  /*84a0*/  ISETP.GE.AND P0, PT, R59, UR4, PT ;  /* 0x000000043b007c0c */ /* 0x020fe4000bf06270 */
[----:B------:R-:W-:Y:S02]  /*84b0*/  ISETP.GE.AND P5, PT, R57, UR4, PT ;  /* 0x0000000439007c0c */ /* 0x000fe4000bfa6270 */
[----:B------:R-:W-:Y:S02]  /*84c0*/  ISETP.GE.AND P3, PT, R27, UR4, PT ;  /* 0x000000041b007c0c */ /* 0x000fe4000bf66270 */
[----:B------:R-:W-:Y:S02]  /*84d0*/  ISETP.GE.AND P2, PT, R157, UR4, PT ;  /* 0x000000049d007c0c */ /* 0x000fe4000bf46270 */
[----:B------:R-:W-:-:S05]  /*84e0*/  ISETP.GE.AND P1, PT, R156, UR4, PT ;  /* 0x000000049c007c0c */ /* 0x000fca000bf26270 */
[----:B0-2---:R-:W-:Y:S02]  /*84f0*/  @!P0 IMAD.WIDE R8, R59, 0x4, R10 ;  /* 0x000000043b088825 */ /* 0x005fe400078e020a */
[-C--:B------:R-:W-:Y:S02]  /*8500*/  @!P5 LEA R12, P4, R57, R10.reuse, 0x2 ;  /* 0x0000000a390cd211 */ /* 0x080fe400078810ff */
[----:B------:R-:W-:Y:S01]  /*8510*/  @!P3 LEA R14, P6, R27, R10, 0x2 ;  /* 0x0000000a1b0eb211 */ /* 0x000fe200078c10ff */
[----:B------:R0:W-:Y:S01]  /*8520*/  @!P0 ST.E.64 desc[UR36][R8.64], R42 ;  /* 0x0000002a08008985 */ /* 0x0001e2000c101b24 */
[----:B------:R-:W-:Y:S02]  /*8530*/  ISETP.GE.AND P0, PT, R155, UR4, PT ;  /* 0x000000049b007c0c */ /* 0x000fe4000bf06270 */
[----:B------:R-:W-:Y:S02]  /*8540*/  @!P5 LEA.HI.X R13, R57, R11, R58, 0x2, P4 ;  /* 0x0000000b390dd211 */ /* 0x000fe400020f143a */
[----:B------:R-:W-:-:S02]  /*8550*/  ISETP.GE.AND P4, PT, R154, UR4, PT ;  /* 0x000000049a007c0c */ /* 0x000fc4000bf86270 */
[----:B------:R-:W-:Y:S01]  /*8560*/  @!P3 LEA.HI.X R15, R27, R11, R56, 0x2, P6 ;  /* 0x0000000b1b0fb211 */ /* 0x000fe200030f1438 */
[----:B------:R3:W-:Y:S01]  /*8570*/  @!P5 ST.E.64 desc[UR36][R12.64], R44 ;  /* 0x0000002c0c00d985 */ /* 0x0007e2000c101b24 */
[----:B------:R-:W-:-:S03]  /*8580*/  @!P2 LEA R16, P5, R157, R10, 0x2 ;  /* 0x0000000a9d10a211 */ /* 0x000fc600078a10ff */
[----:B------:R3:W-:Y:S01]  /*8590*/  @!P3 ST.E.64 desc[UR36][R14.64], R46 ;  /* 0x0000002e0e00b985 */ /* 0x0007e2000c101b24 */
[-C--:B------:R-:W-:Y:S02]  /*85a0*/  @!P2 LEA.HI.X R17, R157, R11.reuse, R26, 0x2, P5 ;  /* 0x0000000b9d11a211 */ /* 0x080fe400028f141a */
[-C--:B0-----:R-:W-:Y:S02]  /*85b0*/  @!P1 LEA R8, P6, R156, R10.reuse, 0x2 ;  /* 0x0000000a9c089211 */ /* 0x081fe400078c10ff */
[CC--:B------:R-:W-:Y:S01]  /*85c0*/  @!P0 LEA R18, P3, R155.reuse, R10.reuse, 0x2 ;  /* 0x0000000a9b128211 */ /* 0x0c0fe200078610ff */
[----:B------:R3:W-:Y:S01]  /*85d0*/  @!P2 ST.E.64 desc[UR36][R16.64], R48 ;  /* 0x000000301000a985 */ /* 0x0007e2000c101b24 */
[----:B------:R-:W-:Y:S02]  /*85e0*/  @!P4 LEA R20, P5, R154, R10, 0x2 ;  /* 0x0000000a9a14c211 */ /* 0x000fe400078a10ff */
[-C--:B------:R-:W-:Y:S02]  /*85f0*/  @!P1 LEA.HI.X R9, R156, R11.reuse, R25, 0x2, P6 ;  /* 0x0000000b9c099211 */ /* 0x080fe400030f1419 */
[----:B------:R-:W-:-:S02]  /*8600*/  @!P0 LEA.HI.X R19, R155, R11, R24, 0x2, P3 ;  /* 0x0000000b9b138211 */ /* 0x000fc400018f1418 */
[----:B------:R-:W-:Y:S01]  /*8610*/  @!P4 LEA.HI.X R21, R154, R11, R23, 0x2, P5 ;  /* 0x0000000b9a15c211 */ /* 0x000fe200028f1417 */
[----:B------:R3:W-:Y:S04]  /*8620*/  @!P1 ST.E.64 desc[UR36][R8.64], R50 ;  /* 0x0000003208009985 */ /* 0x0007e8000c101b24 */
[----:B------:R3:W-:Y:S01]  /*8630*/  @!P0 ST.E.64 desc[UR36][R18.64], R52 ;  /* 0x0000003412008985 */ /* 0x0007e2000c101b24 */
[----:B------:R-:W-:-:S03]  /*8640*/  ISETP.GE.AND P0, PT, R153, UR4, PT ;  /* 0x0000000499007c0c */ /* 0x000fc6000bf06270 */
[----:B------:R3:W-:Y:S10]  /*8650*/  @!P4 ST.E.64 desc[UR36][R20.64], R54 ;  /* 0x000000361400c985 */ /* 0x0007f4000c101b24 */
[----:B------:R-:W-:Y:S05]  /*8660*/  @P0 BRA `(.L_x_237) ;  /* 0x0000000800880947 */ /* 0x000fea0003800000 */
[----:B---3--:R-:W-:-:S04]  /*8670*/  LEA R8, P0, R153, R10, 0x2 ;  /* 0x0000000a99087211 */ /* 0x008fc800078010ff */
[----:B------:R-:W-:-:S05]  /*8680*/  LEA.HI.X R9, R153, R11, R4, 0x2, P0 ;  /* 0x0000000b99097211 */ /* 0x000fca00000f1404 */
[----:B------:R4:W-:Y:S01]  /*8690*/  ST.E.64 desc[UR36][R8.64], R118 ;  /* 0x0000007608007985 */ /* 0x0009e2000c101b24 */
[----:B------:R-:W-:Y:S05]  /*86a0*/  BRA `(.L_x_237) ;  /* 0x0000000800787947 */ /* 0x000fea0003800000 */
.L_x_234:
[----:B------:R-:W3:Y:S01]  /*86b0*/  LDC.64 R10, c[0x0][0xc00] ;  /* 0x00030000ff0a7b82 */ /* 0x000ee20000000a00 */
[----:B------:R-:W-:Y:S01]  /*86c0*/  ULDC.64 UR4, c[0x0][0xc08] ;  /* 0x0003020000047ab9 */ /* 0x000fe20000000a00 */
[----:B------:R-:W-:Y:S02]  /*86d0*/  MOV R3, RZ ;  /* 0x000000ff00037202 */ /* 0x000fe40000000f00 */
[----:B------:R-:W-:-:S04]  /*86e0*/  ISETP.NE.U32.AND P0, PT, RZ, UR4, PT ;  /* 0x00000004ff007c0c */ /* 0x000fc8000bf05070 */
[----:B------:R-:W-:Y:S01]  /*86f0*/  ISETP.NE.AND.EX P1, PT, RZ, UR5, PT, P0 ;  /* 0x00000005ff007c0c */ /* 0x000fe2000bf25300 */
[----:B------:R-:W4:Y:S01]  /*8700*/  LDC.64 R8, c[0x0][0xc00] ;  /* 0x00030000ff087b82 */ /* 0x000f220000000a00 */
[----:B---3--:R-:W-:-:S04]  /*8710*/  ISETP.NE.U32.AND P0, PT, R10, RZ, PT ;  /* 0x000000ff0a00720c */ /* 0x008fc80003f05070 */
[----:B------:R-:W-:-:S07]  /*8720*/  ISETP.NE.AND.EX P0, PT, R11, RZ, PT, P0 ;  /* 0x000000ff0b00720c */ /* 0x000fce0003f05300 */
[----:B------:R-:W3:Y:S01]  /*8730*/  @P1 LDC.64 R10, c[0x0][0xc08] ;  /* 0x00030200ff0a1b82 */ /* 0x000ee20000000a00 */
[----:B------:R-:W-:Y:S01]  /*8740*/  ULDC UR4, c[0x0][0xa88] ;  /* 0x0002a20000047ab9 */ /* 0x000fe20000000800 */
[----:B----4-:R-:W-:-:S04]  /*8750*/  IMAD.WIDE R12, R17, 0x4, R8 ;  /* 0x00000004110c7825 */ /* 0x010fc800078e0208 */
[----:B------:R-:W-:Y:S01]  /*8760*/  IMAD.U32 R0, RZ, RZ, UR4 ;  /* 0x00000004ff007e24 */ /* 0x000fe2000f8e00ff */
[----:B------:R4:W5:Y:S01]  /*8770*/  @P0 LDG.E R3, desc[UR36][R12.64] ;  /* 0x000000240c030981 */ /* 0x000962000c1e1900 */
[----:B--2---:R-:W2:Y:S01]  /*8780*/  S2R R4, SR_TID.X ;  /* 0x0000000000047919 */ /* 0x004ea20000002100 */
[----:B---3--:R-:W-:-:S05]  /*8790*/  @P1 IMAD.WIDE R8, R17, 0x4, R10 ;  /* 0x0000000411081825 */ /* 0x008fca00078e020a */
[----:B------:R4:W5:Y:S01]  /*87a0*/  @P1 LDG.E R0, desc[UR36][R8.64] ;  /* 0x0000002408001981 */ /* 0x000962000c1e1900 */
[----:B------:R-:W-:-:S13]  /*87b0*/  ISETP.NE.AND P2, PT, R19, RZ, PT ;  /* 0x000000ff1300720c */ /* 0x000fda0003f45270 */
[----:B------:R-:W3:Y:S01]  /*87c0*/  @!P2 LDC R19, c[0x0][0xad4] ;  /* 0x0002b500ff13ab82 */ /* 0x000ee20000000800 */
[----:B--2---:R-:W-:-:S05]  /*87d0*/  VIADD R28, R4, 0xffffff80 ;  /* 0xffffff80041c7836 */ /* 0x004fca0000000000 */
[----:B------:R-:W-:Y:S02]  /*87e0*/  ISETP.GT.AND P3, PT, R28, 0xbf, PT ;  /* 0x000000bf1c00780c */ /* 0x000fe40003f64270 */
[----:B---3--:R-:W-:Y:S01]  /*87f0*/  ISETP.GT.AND P2, PT, R19, 0x1, PT ;  /* 0x000000011300780c */ /* 0x008fe20003f44270 */
[----:B----4-:R-:W-:-:S12]  /*8800*/  @P1 BRA `(.L_x_240) ;  /* 0x0000000000101947 */ /* 0x010fd80003800000 */
[----:B------:R-:W-:Y:S05]  /*8810*/  @!P0 BRA `(.L_x_240) ;  /* 0x00000000000c8947 */ /* 0x000fea0003800000 */
[----:B------:R-:W2:Y:S04]  /*8820*/  LDG.E R9, desc[UR36][R12.64] ;  /* 0x000000240c097981 */ /* 0x000ea8000c1e1900 */
[----:B-----5:R-:W2:Y:S02]  /*8830*/  LDG.E R0, desc[UR36][R12.64+0x4] ;  /* 0x000004240c007981 */ /* 0x020ea4000c1e1900 */
[----:B--2---:R-:W-:-:S07]  /*8840*/  IMAD.IADD R0, R0, 0x1, -R9 ;  /* 0x0000000100007824 */ /* 0x004fce00078e0a09 */
.L_x_240:
[----:B------:R-:W2:Y:S01]  /*8850*/  LDL.LU R8, [R1+0xc] ;  /* 0x00000c0001087983 */ /* 0x000ea20000300800 */
[----:B------:R-:W-:Y:S01]  /*8860*/  BSSY B1, `(.L_x_241) ;  /* 0x0000037000017945 */ /* 0x000fe20003800000 */
[----:B------:R-:W-:Y:S02]  /*8870*/  SEL R27, R17, RZ, !P0 ;  /* 0x000000ff111b7207 */ /* 0x000fe40004000000 */
[----:B-----5:R-:W-:Y:S02]  /*8880*/  SHF.R.S32.HI R24, RZ, 0x1f, R3 ;  /* 0x0000001fff187819 */ /* 0x020fe40000011403 */
[----:B--2---:R-:W-:Y:S01]  /*8890*/  SEL R26, R8, RZ, !P0 ;  /* 0x000000ff081a7207 */ /* 0x004fe20004000000 */
[----:B------:R-:W-:Y:S06]  /*88a0*/  @P3 BRA `(.L_x_242) ;  /* 0x0000000000c83947 */ /* 0x000fec0003800000 */
[----:B------:R-:W2:Y:S01]  /*88b0*/  LDC R33, c[0x0][0xbe8] ;  /* 0x0002fa00ff217b82 */ /* 0x000ea20000000800 */
[----:B------:R-:W-:-:S04]  /*88c0*/  IMAD R4, R23, 0xc0, R4 ;  /* 0x000000c017047824 */ /* 0x000fc800078e0204 */
[----:B------:R-:W-:Y:S02]  /*88d0*/  VIADD R29, R4, 0xffffff80 ;  /* 0xffffff80041d7836 */ /* 0x000fe40000000000 */
[----:B--2---:R-:W-:-:S05]  /*88e0*/  IMAD R8, R0, R33, RZ ;  /* 0x0000002100087224 */ /* 0x004fca00078e02ff */
[----:B------:R-:W-:-:S13]  /*88f0*/  ISETP.GE.AND P0, PT, R29, R8, PT ;  /* 0x000000081d00720c */ /* 0x000fda0003f06270 */
[----:B------:R-:W-:Y:S05]  /*8900*/  @P0 BRA `(.L_x_242) ;  /* 0x0000000000b00947 */ /* 0x000fea0003800000 */
[----:B------:R-:W2:Y:S01]  /*8910*/  LDL.LU R32, [R1+0x8] ;  /* 0x0000080001207983 */ /* 0x000ea20000300800 */
[----:B------:R-:W-:Y:S01]  /*8920*/  ISETP.NE.AND P1, PT, R33, 0x1, PT ;  /* 0x000000012100780c */ /* 0x000fe20003f25270 */
[----:B------:R-:W-:Y:S01]  /*8930*/  IMAD.MOV.U32 R20, RZ, RZ, 0x9b8 ;  /* 0x000009b8ff147424 */ /* 0x000fe200078e00ff */
[----:B------:R-:W-:Y:S01]  /*8940*/  ISETP.GT.AND P0, PT, R19, 0x1, PT ;  /* 0x000000011300780c */ /* 0x000fe20003f04270 */
[----:B------:R-:W3:Y:S01]  /*8950*/  LDC.64 R30, c[0x0][0xba8] ;  /* 0x0002ea00ff1e7b82 */ /* 0x000ee20000000a00 */
[----:B------:R-:W-:Y:S02]  /*8960*/  MOV R19, R29 ;  /* 0x0000001d00137202 */ /* 0x000fe40000000f00 */
[----:B------:R-:W-:-:S05]  /*8970*/  SEL R20, R20, 0x978, P0 ;  /* 0x0000097814147807 */ /* 0x000fca0000000000 */
[----:B------:R-:W4:Y:S08]  /*8980*/  LDC.64 R10, c[0x0][R20+0x220] ;  /* 0x00008800140a7b82 */ /* 0x000f300000000a00 */
[----:B------:R-:W5:Y:S08]  /*8990*/  @P1 LDC R4, c[0x0][0xbec] ;  /* 0x0002fb00ff041b82 */ /* 0x000f700000000800 */
[----:B------:R-:W3:Y:S08]  /*89a0*/  LDC.64 R8, c[0x0][R20+0x218] ;  /* 0x0000860014087b82 */ /* 0x000ef00000000a00 */
[----:B------:R-:W3:Y:S01]  /*89b0*/  @P1 LDC R25, c[0x0][0xbf0] ;  /* 0x0002fc00ff191b82 */ /* 0x000ee20000000800 */
[----:B----4-:R-:W-:-:S02]  /*89c0*/  IMAD R11, R11, R27, RZ ;  /* 0x0000001b0b0b7224 */ /* 0x010fc400078e02ff */
[----:B-1----:R-:W-:-:S05]  /*89d0*/  IMAD.WIDE.U32 R16, R10, R27, RZ ;  /* 0x0000001b0a107225 */ /* 0x002fca00078e00ff */
[----:B------:R-:W1:Y:S01]  /*89e0*/  LDC.64 R12, c[0x0][R20+0x228] ;  /* 0x00008a00140c7b82 */ /* 0x000e620000000a00 */
[----:B-----5:R-:W-:-:S07]  /*89f0*/  @P1 IMAD.HI.U32 R4, R29, R4, RZ ;  /* 0x000000041d041227 */ /* 0x020fce00078e00ff */
[----:B0-----:R-:W0:Y:S01]  /*8a00*/  LDC.64 R14, c[0x0][R20+0x210] ;  /* 0x00008400140e7b82 */ /* 0x001e220000000a00 */
[-C--:B---3--:R-:W-:Y:S02]  /*8a10*/  IMAD R21, R9, R18.reuse, RZ ;  /* 0x0000001209157224 */ /* 0x088fe400078e02ff */
[----:B------:R-:W-:-:S04]  /*8a20*/  IMAD.WIDE.U32 R8, R8, R18, RZ ;  /* 0x0000001208087225 */ /* 0x000fc800078e00ff */
[----:B------:R-:W-:Y:S01]  /*8a30*/  IMAD.IADD R21, R9, 0x1, R21 ;  /* 0x0000000109157824 */ /* 0x000fe200078e0215 */
[----:B------:R-:W-:Y:S01]  /*8a40*/  @P1 SHF.R.U32.HI R19, RZ, R25, R4 ;  /* 0x00000019ff131219 */ /* 0x000fe20000011604 */
[----:B------:R-:W-:Y:S01]  /*8a50*/  IMAD R25, R10, R26, R11 ;  /* 0x0000001a0a197224 */ /* 0x000fe200078e020b */
[----:B------:R-:W3:Y:S01]  /*8a60*/  @!P0 LDC R30, c[0x0][0xb50] ;  /* 0x0002d400ff1e8b82 */ /* 0x000ee20000000800 */
[----:B------:R-:W-:Y:S02]  /*8a70*/  IADD3 R4, P1, P3, R16, R8, R3 ;  /* 0x0000000810047210 */ /* 0x000fe40007b3e003 */
[----:B------:R-:W-:Y:S02]  /*8a80*/  IMAD.MOV R10, RZ, RZ, -R19 ;  /* 0x000000ffff0a7224 */ /* 0x000fe400078e0a13 */
[----:B------:R-:W-:-:S03]  /*8a90*/  IMAD.IADD R25, R17, 0x1, R25 ;  /* 0x0000000111197824 */ /* 0x000fc600078e0219 */
[----:B------:R-:W4:Y:S01]  /*8aa0*/  @!P0 LDC R31, c[0x0][0xb54] ;  /* 0x0002d500ff1f8b82 */ /* 0x000f220000000800 */
[----:B--2---:R-:W-:-:S05]  /*8ab0*/  SEL R11, R32, RZ, P0 ;  /* 0x000000ff200b7207 */ /* 0x004fca0000000000 */
[----:B-1----:R-:W-:-:S04]  /*8ac0*/  IMAD.WIDE.U32 R8, R12, R11, RZ ;  /* 0x0000000b0c087225 */ /* 0x002fc800078e00ff */
[----:B------:R-:W-:Y:S02]  /*8ad0*/  IMAD R13, R13, R11, RZ ;  /* 0x0000000b0d0d7224 */ /* 0x000fe400078e02ff */
[----:B------:R-:W-:Y:S01]  /*8ae0*/  IMAD R11, R33, R10, R29 ;  /* 0x0000000a210b7224 */ /* 0x000fe200078e021d */
[----:B------:R-:W-:Y:S01]  /*8af0*/  IADD3.X R10, R25, R21, R24, P1, P3 ;  /* 0x00000015190a7210 */ /* 0x000fe20000fe6418 */
[----:B------:R-:W-:Y:S01]  /*8b00*/  IMAD.IADD R13, R9, 0x1, R13 ;  /* 0x00000001090d7824 */ /* 0x000fe200078e020d */
[----:B------:R-:W-:Y:S01]  /*8b10*/  IADD3 R8, P0, P1, R19, R4, R8 ;  /* 0x0000000413087210 */ /* 0x000fe2000791e008 */
[----:B0-----:R-:W-:Y:S01]  /*8b20*/  IMAD R4, R15, R11, RZ ;  /* 0x0000000b0f047224 */ /* 0x001fe200078e02ff */
[----:B------:R-:W-:-:S04]  /*8b30*/  SHF.R.S32.HI R19, RZ, 0x1f, R19 ;  /* 0x0000001fff137819 */ /* 0x000fc80000011413 */
[----:B------:R-:W-:Y:S02]  /*8b40*/  IADD3.X R9, R19, R10, R13, P0, P1 ;  /* 0x0000000a13097210 */ /* 0x000fe400007e240d */
[----:B------:R-:W-:Y:S01]  /*8b50*/  SHF.R.S32.HI R13, RZ, 0x1f, R11 ;  /* 0x0000001fff0d7819 */ /* 0x000fe2000001140b */
[----:B------:R-:W-:-:S04]  /*8b60*/  IMAD.WIDE.U32 R8, R14, R11, R8 ;  /* 0x0000000b0e087225 */ /* 0x000fc800078e0008 */
[----:B------:R-:W-:Y:S01]  /*8b70*/  IMAD R13, R14, R13, R4 ;  /* 0x0000000d0e0d7224 */ /* 0x000fe200078e0204 */
[----:B---3--:R-:W-:-:S03]  /*8b80*/  LEA R10, P0, R8, R30, 0x2 ;  /* 0x0000001e080a7211 */ /* 0x008fc600078010ff */
[----:B------:R-:W-:Y:S01]  /*8b90*/  IMAD.IADD R4, R9, 0x1, R13 ;  /* 0x0000000109047824 */ /* 0x000fe200078e020d */
[----:B------:R-:W-:-:S04]  /*8ba0*/  MOV R9, 0xff800000 ;  /* 0xff80000000097802 */ /* 0x000fc80000000f00 */
[----:B----4-:R-:W-:-:S05]  /*8bb0*/  LEA.HI.X R11, R8, R31, R4, 0x2, P0 ;  /* 0x0000001f080b7211 */ /* 0x010fca00000f1404 */
[----:B------:R2:W-:Y:S02]  /*8bc0*/  STG.E desc[UR36][R10.64], R9 ;  /* 0x000000090a007986 */ /* 0x0005e4000c101924 */
.L_x_242:
[----:B------:R-:W-:Y:S05]  /*8bd0*/  BSYNC B1 ;  /* 0x0000000000017941 */ /* 0x000fea0003800000 */
.L_x_241:
[----:B------:R-:W-:Y:S05]  /*8be0*/  @P2 BRA `(.L_x_237) ;  /* 0x0000000400282947 */ /* 0x000fea0003800000 */
[----:B------:R-:W3:Y:S01]  /*8bf0*/  LDC R15, c[0x0][0xbe8] ;  /* 0x0002fa00ff0f7b82 */ /* 0x000ee20000000800 */
[----:B-1----:R-:W-:Y:S01]  /*8c00*/  SHF.R.S32.HI R16, RZ, 0x1f, R28 ;  /* 0x0000001fff107819 */ /* 0x002fe2000001141c */
[----:B------:R-:W-:Y:S01]  /*8c10*/  ULDC.64 UR4, c[0x0][0xaa0] ;  /* 0x0002a80000047ab9 */ /* 0x000fe20000000a00 */
[----:B------:R-:W-:Y:S01]  /*8c20*/  ULDC.64 UR6, c[0x0][0xaf0] ;  /* 0x0002bc0000067ab9 */ /* 0x000fe20000000a00 */
[----:B------:R-:W-:Y:S01]  /*8c30*/  IMAD R4, R24, UR4, RZ ;  /* 0x0000000418047c24 */ /* 0x000fe2000f8e02ff */
[----:B------:R-:W-:Y:S01]  /*8c40*/  LEA.HI R16, R16, R28, RZ, 0x3 ;  /* 0x0000001c10107211 */ /* 0x000fe200078f18ff */
[----:B--2---:R-:W-:-:S03]  /*8c50*/  IMAD.WIDE.U32 R8, R3, UR4, RZ ;  /* 0x0000000403087c25 */ /* 0x004fc6000f8e00ff */
[----:B------:R-:W-:Y:S01]  /*8c60*/  SHF.R.S32.HI R16, RZ, 0x3, R16 ;  /* 0x00000003ff107819 */ /* 0x000fe20000011410 */
[----:B------:R-:W-:Y:S01]  /*8c70*/  IMAD R11, R3, UR5, R4 ;  /* 0x00000005030b7c24 */ /* 0x000fe2000f8e0204 */
[----:B------:R-:W-:Y:S01]  /*8c80*/  ULDC.64 UR4, c[0x0][0xae8] ;  /* 0x0002ba0000047ab9 */ /* 0x000fe20000000a00 */
[----:B------:R-:W-:Y:S02]  /*8c90*/  IMAD R10, R26, UR6, RZ ;  /* 0x000000061a0a7c24 */ /* 0x000fe4000f8e02ff */
[----:B------:R-:W-:Y:S02]  /*8ca0*/  IMAD R4, R22, 0x30, R16 ;  /* 0x0000003016047824 */ /* 0x000fe400078e0210 */
[----:B------:R-:W-:Y:S02]  /*8cb0*/  IMAD.IADD R9, R9, 0x1, R11 ;  /* 0x0000000109097824 */ /* 0x000fe400078e020b */
[----:B------:R-:W-:Y:S02]  /*8cc0*/  IMAD R12, R23, 0xc0, R4 ;  /* 0x000000c0170c7824 */ /* 0x000fe400078e0204 */
[----:B------:R-:W-:Y:S01]  /*8cd0*/  IMAD.WIDE.U32 R8, R18, UR4, R8 ;  /* 0x0000000412087c25 */ /* 0x000fe2000f8e0008 */
[----:B---3--:R-:W-:-:S03]  /*8ce0*/  ISETP.NE.AND P0, PT, R15, 0x1, PT ;  /* 0x000000010f00780c */ /* 0x008fc60003f05270 */
[----:B------:R-:W-:Y:S02]  /*8cf0*/  IMAD.MOV.U32 R3, RZ, RZ, R12 ;  /* 0x000000ffff037224 */ /* 0x000fe400078e000c */
[----:B------:R-:W-:Y:S01]  /*8d00*/  IMAD R9, R18, UR5, R9 ;  /* 0x0000000512097c24 */ /* 0x000fe2000f8e0209 */
[----:B------:R-:W-:Y:S01]  /*8d10*/  ULDC.64 UR4, c[0x0][0xae0] ;  /* 0x0002b80000047ab9 */ /* 0x000fe20000000a00 */
[----:B------:R-:W-:-:S06]  /*8d20*/  IMAD.WIDE.U32 R8, R27, UR6, R8 ;  /* 0x000000061b087c25 */ /* 0x000fcc000f8e0008 */
[----:B------:R-:W1:Y:S08]  /*8d30*/  @P0 LDC R13, c[0x0][0xbec] ;  /* 0x0002fb00ff0d0b82 */ /* 0x000e700000000800 */
[----:B------:R-:W2:Y:S01]  /*8d40*/  @P0 LDC R17, c[0x0][0xbf0] ;  /* 0x0002fc00ff110b82 */ /* 0x000ea20000000800 */
[----:B-1----:R-:W-:-:S04]  /*8d50*/  @P0 IMAD.HI.U32 R4, R12, R13, RZ ;  /* 0x0000000d0c040227 */ /* 0x002fc800078e00ff */
[----:B------:R-:W-:Y:S02]  /*8d60*/  IMAD R13, R27, UR7, R10 ;  /* 0x000000071b0d7c24 */ /* 0x000fe4000f8e020a */
[----:B------:R-:W-:Y:S01]  /*8d70*/  IMAD R27, R0, R15, RZ ;  /* 0x0000000f001b7224 */ /* 0x000fe200078e02ff */
[----:B--2---:R-:W-:Y:S01]  /*8d80*/  @P0 SHF.R.U32.HI R3, RZ, R17, R4 ;  /* 0x00000011ff030219 */ /* 0x004fe20000011604 */
[----:B------:R-:W-:-:S03]  /*8d90*/  IMAD.IADD R9, R9, 0x1, R13 ;  /* 0x0000000109097824 */ /* 0x000fc600078e020d */
[--C-:B------:R-:W-:Y:S01]  /*8da0*/  SHF.R.S32.HI R4, RZ, 0x1f, R3.reuse ;  /* 0x0000001fff047819 */ /* 0x100fe20000011403 */
[----:B------:R-:W-:Y:S02]  /*8db0*/  IMAD.MOV R11, RZ, RZ, -R3 ;  /* 0x000000ffff0b7224 */ /* 0x000fe400078e0a03 */
[----:B------:R-:W-:-:S04]  /*8dc0*/  IMAD.WIDE.U32 R8, R3, UR4, R8 ;  /* 0x0000000403087c25 */ /* 0x000fc8000f8e0008 */
[----:B------:R-:W-:Y:S02]  /*8dd0*/  IMAD R11, R15, R11, R12 ;  /* 0x0000000b0f0b7224 */ /* 0x000fe400078e020c */
[----:B------:R-:W-:-:S04]  /*8de0*/  IMAD R4, R4, UR4, RZ ;  /* 0x0000000404047c24 */ /* 0x000fc8000f8e02ff */
[----:B------:R-:W-:Y:S01]  /*8df0*/  IMAD R13, R3, UR5, R4 ;  /* 0x00000005030d7c24 */ /* 0x000fe2000f8e0204 */
[----:B------:R-:W-:Y:S01]  /*8e00*/  SHF.R.S32.HI R4, RZ, 0x1f, R11 ;  /* 0x0000001fff047819 */ /* 0x000fe2000001140b */
[----:B------:R-:W-:Y:S02]  /*8e10*/  ULDC.64 UR4, c[0x0][0xad8] ;  /* 0x0002b60000047ab9 */ /* 0x000fe40000000a00 */
[----:B------:R-:W-:Y:S02]  /*8e20*/  IMAD.IADD R9, R9, 0x1, R13 ;  /* 0x0000000109097824 */ /* 0x000fe400078e020d */
[----:B------:R-:W-:Y:S02]  /*8e30*/  IMAD R4, R4, UR4, RZ ;  /* 0x0000000404047c24 */ /* 0x000fe4000f8e02ff */
[----:B------:R-:W-:-:S04]  /*8e40*/  IMAD.WIDE.U32 R8, R11, UR4, R8 ;  /* 0x000000040b087c25 */ /* 0x000fc8000f8e0008 */
[----:B------:R-:W-:Y:S01]  /*8e50*/  IMAD R3, R11, UR5, R4 ;  /* 0x000000050b037c24 */ /* 0x000fe2000f8e0204 */
[----:B------:R-:W-:Y:S01]  /*8e60*/  ULDC.64 UR4, c[0x0][0xa80] ;  /* 0x0002a00000047ab9 */ /* 0x000fe20000000a00 */
[----:B------:R-:W-:Y:S01]  /*8e70*/  IMAD R4, R23, 0xc0, R16 ;  /* 0x000000c017047824 */ /* 0x000fe200078e0210 */
[----:B------:R-:W-:Y:S02]  /*8e80*/  SHF.R.S32.HI R16, RZ, 0x1f, R152 ;  /* 0x0000001fff107819 */ /* 0x000fe40000011498 */
[----:B------:R-:W-:Y:S01]  /*8e90*/  IADD3 R3, R9, R3, RZ ;  /* 0x0000000309037210 */ /* 0x000fe20007ffe0ff */
[----:B------:R-:W-:Y:S01]  /*8ea0*/  VIADD R0, R4, 0x30 ;  /* 0x0000003004007836 */ /* 0x000fe20000000000 */
[----:B------:R-:W-:Y:S01]  /*8eb0*/  LEA R9, P0, R8, UR4, 0x1 ;  /* 0x0000000408097c11 */ /* 0x000fe2000f8008ff */
[----:B------:R-:W-:-:S03]  /*8ec0*/  ULDC UR4, c[0x0][0xac8] ;  /* 0x0002b20000047ab9 */ /* 0x000fc60000000800 */
[----:B0-----:R-:W-:Y:S01]  /*8ed0*/  LEA.HI.X R14, R8, UR5, R3, 0x1, P0 ;  /* 0x00000005080e7c11 */ /* 0x001fe200080f0c03 */
[----:B------:R-:W0:Y:S01]  /*8ee0*/  SHFL.IDX PT, R13, R9, RZ, 0x181f ;  /* 0x00181fff090d7589 */ /* 0x000e2200000e0000 */
[----:B------:R-:W-:Y:S01]  /*8ef0*/  ISETP.GE.AND P0, PT, R152, UR4, PT ;  /* 0x0000000498007c0c */ /* 0x000fe2000bf06270 */
[C---:B------:R-:W-:Y:S02]  /*8f00*/  VIADD R3, R4.reuse, 0x60 ;  /* 0x0000006004037836 */ /* 0x040fe40000000000 */
[----:B------:R-:W1:Y:S01]  /*8f10*/  SHFL.IDX PT, R17, R9, 0x1, 0x181f ;  /* 0x00381f0009117f89 */ /* 0x000e6200000e0000 */
[CC--:B------:R-:W-:Y:S01]  /*8f20*/  ISETP.GE.OR P3, PT, R4.reuse, R27.reuse, P0 ;  /* 0x0000001b0400720c */ /* 0x0c0fe20000766670 */
[----:B------:R-:W-:Y:S01]  /*8f30*/  VIADD R4, R4, 0x90 ;  /* 0x0000009004047836 */ /* 0x000fe20000000000 */
[-C--:B------:R-:W-:Y:S01]  /*8f40*/  ISETP.GE.OR P2, PT, R0, R27.reuse, P0 ;  /* 0x0000001b0000720c */ /* 0x080fe20000746670 */
[----:B------:R-:W2:Y:S01]  /*8f50*/  SHFL.IDX PT, R21, R9, 0x2, 0x181f ;  /* 0x00581f0009157f89 */ /* 0x000ea200000e0000 */
[----:B------:R-:W-:-:S02]  /*8f60*/  ISETP.GE.OR P1, PT, R3, R27, P0 ;  /* 0x0000001b0300720c */ /* 0x000fc40000726670 */
[----:B------:R-:W-:Y:S01]  /*8f70*/  ISETP.GE.OR P0, PT, R4, R27, P0 ;  /* 0x0000001b0400720c */ /* 0x000fe20000706670 */
[----:B------:R-:W3:Y:S04]  /*8f80*/  SHFL.IDX PT, R11, R14, RZ, 0x181f ;  /* 0x00181fff0e0b7589 */ /* 0x000ee800000e0000 */
[----:B------:R3:W4:Y:S04]  /*8f90*/  SHFL.IDX PT, R25, R9, 0x3, 0x181f ;  /* 0x00781f0009197f89 */ /* 0x00072800000e0000 */
[----:B------:R-:W5:Y:S04]  /*8fa0*/  SHFL.IDX PT, R15, R14, 0x1, 0x181f ;  /* 0x00381f000e0f7f89 */ /* 0x000f6800000e0000 */
[----:B------:R-:W5:Y:S01]  /*8fb0*/  SHFL.IDX PT, R19, R14, 0x2, 0x181f ;  /* 0x00581f000e137f89 */ /* 0x000f6200000e0000 */
[----:B0-----:R-:W-:-:S03]  /*8fc0*/  @!P3 LEA R8, P6, R152, R13, 0x1 ;  /* 0x0000000d9808b211 */ /* 0x001fc600078c08ff */
[----:B------:R4:W0:Y:S01]  /*8fd0*/  SHFL.IDX PT, R23, R14, 0x3, 0x181f ;  /* 0x00781f000e177f89 */ /* 0x00082200000e0000 */
[C---:B-1----:R-:W-:Y:S02]  /*8fe0*/  @!P2 LEA R10, P5, R152.reuse, R17, 0x1 ;  /* 0x00000011980aa211 */ /* 0x042fe400078a08ff */
[C---:B--2---:R-:W-:Y:S02]  /*8ff0*/  @!P1 LEA R12, P4, R152.reuse, R21, 0x1 ;  /* 0x00000015980c9211 */ /* 0x044fe400078808ff */
[C---:B---3--:R-:W-:Y:S02]  /*9000*/  @!P3 LEA.HI.X R9, R152.reuse, R11, R16, 0x1, P6 ;  /* 0x0000000b9809b211 */ /* 0x048fe400030f0c10 */
[----:B----4-:R-:W-:-:S03]  /*9010*/  @!P0 LEA R14, P6, R152, R25, 0x1 ;  /* 0x00000019980e8211 */ /* 0x010fc600078c08ff */
[----:B------:R1:W-:Y:S01]  /*9020*/  @!P3 ST.E.128 desc[UR36][R8.64], RZ ;  /* 0x000000ff0800b985 */ /* 0x0003e2000c101d24 */
[C-C-:B-----5:R-:W-:Y:S02]  /*9030*/  @!P2 LEA.HI.X R11, R152.reuse, R15, R16.reuse, 0x1, P5 ;  /* 0x0000000f980ba211 */ /* 0x160fe400028f0c10 */
[----:B------:R-:W-:-:S03]  /*9040*/  @!P1 LEA.HI.X R13, R152, R19, R16, 0x1, P4 ;  /* 0x00000013980d9211 */ /* 0x000fc600020f0c10 */
[----:B------:R1:W-:Y:S01]  /*9050*/  @!P2 ST.E.128 desc[UR36][R10.64], RZ ;  /* 0x000000ff0a00a985 */ /* 0x0003e2000c101d24 */
[----:B0-----:R-:W-:-:S03]  /*9060*/  @!P0 LEA.HI.X R15, R152, R23, R16, 0x1, P6 ;  /* 0x00000017980f8211 */ /* 0x001fc600030f0c10 */
[----:B------:R1:W-:Y:S04]  /*9070*/  @!P1 ST.E.128 desc[UR36][R12.64], RZ ;  /* 0x000000ff0c009985 */ /* 0x0003e8000c101d24 */
[----:B------:R1:W-:Y:S02]  /*9080*/  @!P0 ST.E.128 desc[UR36][R14.64], RZ ;  /* 0x000000ff0e008985 */ /* 0x0003e4000c101d24 */
.L_x_237:
[----:B------:R-:W-:Y:S05]  /*9090*/  BSYNC B0 ;  /* 0x0000000000007941 */ /* 0x000fea0003800000 */
.L_x_233:
[----:B------:R-:W-:Y:S02]  /*90a0*/  ULDC UR4, c[0x0][0xc3c] ;  /* 0x00030f0000047ab9 */ /* 0x000fe40000000800 */
[----:B------:R-:W-:-:S13]  /*90b0*/  ISETP.GE.AND P0, PT, R7, UR4, PT ;  /* 0x0000000407007c0c */ /* 0x000fda000bf06270 */
[----:B------:R-:W-:Y:S05]  /*90c0*/  @!P0 BRA `(.L_x_243) ;  /* 0xffffff7c00708947 */ /* 0x000fea000383ffff */
[----:B------:R-:W-:Y:S05]  /*90d0*/  EXIT ;  /* 0x000000000000794d */ /* 0x000fea0003800000 */
.L_x_204:
[----:B------:R-:W-:-:S08]  /*90e0*/  NOP ;  /* 0x0000000000007918 */ /* 0x000fd00000000000 */
[----:B------:R-:W0:-:S00]  /*90f0*/  USETMAXREG.DEALLOC.CTAPOOL 0x20 ;  /* 0x00000020000079c8 */ /* 0x000e0000080e0500 */
[----:B0-----:R-:W2:Y:S01]  /*9100*/  LDL.LU R2, [R1+0x4] ;  /* 0x0000040001027983 */ /* 0x001ea20000300800 */
[----:B------:R-:W-:-:S06]  /*9110*/  LOP3.LUT R0, R0, 0x3, RZ, 0xc0, !PT ;  /* 0x0000000300007812 */ /* 0x000fcc00078ec0ff */
[----:B------:R-:W0:Y:S02]  /*9120*/  SHFL.IDX PT, R0, R0, RZ, 0x1f ;  /* 0x00001fff00007589 */ /* 0x000e2400000e0000 */
[----:B0-----:R-:W-:Y:S01]  /*9130*/  ISETP.NE.AND P0, PT, R0, RZ, PT ;  /* 0x000000ff0000720c */ /* 0x001fe20003f05270 */
[----:B------:R-:W-:Y:S01]  /*9140*/  IMAD.MOV.U32 R0, RZ, RZ, RZ ;  /* 0x000000ffff007224 */ /* 0x000fe200078e00ff */
[----:B--2---:R-:W-:-:S11]  /*9150*/  LOP3.LUT R2, R2, 0xffffffef, RZ, 0xc0, !PT ;  /* 0xffffffef02027812 */ /* 0x004fd600078ec0ff */
[----:B------:R-:W-:-:S05]  /*9160*/  @P0 LOP3.LUT R2, R2, 0x10, RZ, 0xfc, !PT ;  /* 0x0000001002020812 */ /* 0x000fca00078efcff */
[----:B------:R0:W-:Y:S01]  /*9170*/  STL [R1+0x4], R2 ;  /* 0x0000040201007387 */ /* 0x0001e20000100800 */
[----:B------:R-:W-:Y:S05]  /*9180*/  @!P0 BRA `(.L_x_244) ;  /* 0x00000000001c8947 */ /* 0x000fea0003800000 */
[----:B------:R-:W1:Y:S08]  /*9190*/  S2UR UR5, SR_CgaCtaId ;  /* 0x00000000000579c3 */ /* 0x000e700000008800 */
[----:B------:R-:W-:Y:S06]  /*91a0*/  BAR.SYNC.DEFER_BLOCKING 0x5, 0x200 ;  /* 0x0148000000007b1d */ /* 0x000fec0000010000 */
[----:B------:R-:W-:-:S02]  /*91b0*/  UMOV UR4, 0x400 ;  /* 0x0000040000047882 */ /* 0x000fc40000000000 */
[----:B-1----:R-:W-:-:S09]  /*91c0*/  ULEA UR4, UR5, UR4, 0x18 ;  /* 0x0000000405047291 */ /* 0x002fd2000f8ec03f */
[----:B------:R-:W1:Y:S01]  /*91d0*/  LDS.128 R16, [UR4+0x168d0] ;  /* 0x0168d004ff107984 */ /* 0x000e620008000c00 */
[----:B------:R-:W-:Y:S06]  /*91e0*/  BAR.ARV 0x4, 0x200 ;  /* 0x0108000000007b1d */ /* 0x000fec0000002000 */
[----:B------:R-:W-:Y:S05]  /*91f0*/  BRA `(.L_x_245) ;  /* 0x0000000800907947 */ /* 0x000fea0003800000 */
.L_x_244:
[----:B0-----:R-:W0:Y:S01]  /*9200*/  S2R R2, SR_TID.X ;  /* 0x0000000000027919 */ /* 0x001e220000002100 */
[----:B------:R-:W-:Y:S01]  /*9210*/  ULDC UR4, c[0x0][0xc3c] ;  /* 0x00030f0000047ab9 */ /* 0x000fe20000000800 */
[----:B------:R-:W-:Y:S01]  /*9220*/  IMAD.MOV.U32 R9, RZ, RZ, RZ ;  /* 0x000000ffff097224 */ /* 0x000fe200078e00ff */
[----:B------:R-:W1:Y:S01]  /*9230*/  S2UR UR6, SR_CTAID.X ;  /* 0x00000000000679c3 */ /* 0x000e620000002500 */
[----:B------:R-:W-:Y:S01]  /*9240*/  ULDC UR5, c[0x0][0xc38] ;  /* 0x00030e0000057ab9 */ /* 0x000fe20000000800 */
[----:B0-----:R-:W-:-:S04]  /*9250*/  LOP3.LUT R7, R2, 0x1f, RZ, 0xc0, !PT ;  /* 0x0000001f02077812 */ /* 0x001fc800078ec0ff */
[----:B------:R-:W-:-:S04]  /*9260*/  ISETP.NE.AND P0, PT, R7, 0x1f, PT ;  /* 0x0000001f0700780c */ /* 0x000fc80003f05270 */
[----:B------:R-:W-:-:S13]  /*9270*/  ISETP.GE.OR P1, PT, R7, UR4, !P0 ;  /* 0x0000000407007c0c */ /* 0x000fda000c726670 */
[----:B------:R-:W0:Y:S08]  /*9280*/  @!P1 LDC.64 R4, c[0x0][0xc80] ;  /* 0x00032000ff049b82 */ /* 0x000e300000000a00 */
[----:B------:R-:W2:Y:S01]  /*9290*/  @!P1 LDC.64 R2, c[0x0][0xc78] ;  /* 0x00031e00ff029b82 */ /* 0x000ea20000000a00 */
[----:B0-----:R-:W-:-:S05]  /*92a0*/  @!P1 IMAD.WIDE.U32 R4, R7, 0x4, R4 ;  /* 0x0000000407049825 */ /* 0x001fca00078e0004 */
[----:B------:R-:W3:Y:S01]  /*92b0*/  @!P1 LDG.E R0, desc[UR36][R4.64] ;  /* 0x0000002404009981 */ /* 0x000ee2000c1e1900 */
[----:B--2---:R-:W-:-:S05]  /*92c0*/  @!P1 IMAD.WIDE.U32 R2, R7, 0x4, R2 ;  /* 0x0000000407029825 */ /* 0x004fca00078e0002 */
[----:B------:R-:W3:Y:S01]  /*92d0*/  @!P1 LDG.E R9, desc[UR36][R2.64] ;  /* 0x0000002402099981 */ /* 0x000ee2000c1e1900 */
[C---:B------:R-:W-:Y:S02]  /*92e0*/  ISETP.NE.AND P1, PT, R7.reuse, RZ, PT ;  /* 0x000000ff0700720c */ /* 0x040fe40003f25270 */
[C---:B------:R-:W-:Y:S02]  /*92f0*/  ISETP.GE.U32.AND P2, PT, R7.reuse, 0x2, PT ;  /* 0x000000020700780c */ /* 0x040fe40003f46070 */
[C---:B------:R-:W-:Y:S02]  /*9300*/  ISETP.GE.U32.AND P3, PT, R7.reuse, 0x4, PT ;  /* 0x000000040700780c */ /* 0x040fe40003f66070 */
[C---:B------:R-:W-:Y:S02]  /*9310*/  ISETP.GE.U32.AND P4, PT, R7.reuse, 0x8, PT ;  /* 0x000000080700780c */ /* 0x040fe40003f86070 */
[----:B------:R-:W-:Y:S01]  /*9320*/  ISETP.GE.U32.AND P5, PT, R7, 0x10, PT ;  /* 0x000000100700780c */ /* 0x000fe20003fa6070 */
[----:B------:R-:W-:Y:S01]  /*9330*/  UMOV UR4, URZ ;  /* 0x0000003f00047c82 */ /* 0x000fe20008000000 */
[----:B---3--:R-:W-:-:S05]  /*9340*/  IMAD R6, R0, R9, RZ ;  /* 0x0000000900067224 */ /* 0x008fca00078e02ff */
[----:B------:R-:W0:Y:S02]  /*9350*/  SHFL.UP PT, R8, R6, 0x1, RZ ;  /* 0x0420000006087989 */ /* 0x000e2400000e00ff */
[----:B0-----:R-:W-:-:S04]  /*9360*/  SEL R11, R8, RZ, P1 ;  /* 0x000000ff080b7207 */ /* 0x001fc80000800000 */
[----:B------:R-:W-:-:S05]  /*9370*/  IADD3 R11, R6, R11, RZ ;  /* 0x0000000b060b7210 */ /* 0x000fca0007ffe0ff */
[----:B------:R-:W0:Y:S02]  /*9380*/  SHFL.UP PT, R8, R11, 0x2, RZ ;  /* 0x044000000b087989 */ /* 0x000e2400000e00ff */
[----:B0-----:R-:W-:-:S05]  /*9390*/  SEL R8, R8, RZ, P2 ;  /* 0x000000ff08087207 */ /* 0x001fca0001000000 */
[----:B------:R-:W-:-:S05]  /*93a0*/  IMAD.IADD R8, R11, 0x1, R8 ;  /* 0x000000010b087824 */ /* 0x000fca00078e0208 */
        /* <DEDUP_REMOVED lines=9> */
[----:B------:R-:W0:Y:S02]  /*9440*/  SHFL.IDX PT, R6, R2, 0x1f, 0x1f ;  /* 0x03e01f0002067f89 */ /* 0x000e2400000e0000 */
[----:B0-----:R-:W-:-:S05]  /*9450*/  IMAD R6, R6, UR5, RZ ;  /* 0x0000000506067c24 */ /* 0x001fca000f8e02ff */
[----:B-1----:R-:W-:Y:S01]  /*9460*/  ISETP.GT.AND P6, PT, R6, UR6, PT ;  /* 0x0000000606007c0c */ /* 0x002fe2000bfc4270 */
[----:B------:R-:W-:-:S12]  /*9470*/  IMAD.MOV.U32 R3, RZ, RZ, R6 ;  /* 0x000000ffff037224 */ /* 0x000fd800078e0006 */
[----:B------:R-:W-:Y:S05]  /*9480*/  @P6 BRA `(.L_x_246) ;  /* 0x0000000000986947 */ /* 0x000fea0003800000 */
[----:B------:R-:W-:Y:S01]  /*9490*/  MOV R6, R3 ;  /* 0x0000000300067202 */ /* 0x000fe20000000f00 */
[----:B------:R-:W-:Y:S01]  /*94a0*/  UMOV UR4, URZ ;  /* 0x0000003f00047c82 */ /* 0x000fe20008000000 */
[----:B------:R-:W-:-:S05]  /*94b0*/  ULDC UR5, c[0x0][0xc38] ;  /* 0x00030e0000057ab9 */ /* 0x000fca0000000800 */
.L_x_248:
[----:B------:R-:W0:Y:S01]  /*94c0*/  LDC R0, c[0x0][0xc3c] ;  /* 0x00030f00ff007b82 */ /* 0x000e220000000800 */
[----:B------:R-:W-:-:S06]  /*94d0*/  UIADD3 UR4, UR4, 0x1f, URZ ;  /* 0x0000001f04047890 */ /* 0x000fcc000fffe03f */
[----:B0-----:R-:W-:-:S13]  /*94e0*/  ISETP.LE.AND P6, PT, R0, UR4, PT ;  /* 0x0000000400007c0c */ /* 0x001fda000bfc3270 */
[----:B------:R-:W-:Y:S05]  /*94f0*/  @P6 BRA `(.L_x_247) ;  /* 0x0000000400a46947 */ /* 0x000fea0003800000 */
[----:B------:R-:W-:-:S05]  /*9500*/  VIADD R9, R7, UR4 ;  /* 0x0000000407097c36 */ /* 0x000fca0008000000 */
[----:B------:R-:W-:Y:S01]  /*9510*/  ISETP.GE.OR P6, PT, R9, R0, !P0 ;  /* 0x000000000900720c */ /* 0x000fe200047c6670 */
[----:B------:R-:W-:-:S12]  /*9520*/  IMAD.MOV.U32 R0, RZ, RZ, RZ ;  /* 0x000000ffff007224 */ /* 0x000fd800078e00ff */
[----:B------:R-:W0:Y:S08]  /*9530*/  @!P6 LDC.64 R4, c[0x0][0xc80] ;  /* 0x00032000ff04eb82 */ /* 0x000e300000000a00 */
[----:B------:R-:W1:Y:S01]  /*9540*/  @!P6 LDC.64 R2, c[0x0][0xc78] ;  /* 0x00031e00ff02eb82 */ /* 0x000e620000000a00 */
[----:B0-----:R-:W-:-:S05]  /*9550*/  @!P6 IMAD.WIDE R4, R9, 0x4, R4 ;  /* 0x000000040904e825 */ /* 0x001fca00078e0204 */
[----:B------:R-:W2:Y:S01]  /*9560*/  @!P6 LDG.E R0, desc[UR36][R4.64] ;  /* 0x000000240400e981 */ /* 0x000ea2000c1e1900 */
[----:B-1----:R-:W-:-:S04]  /*9570*/  @!P6 IMAD.WIDE R2, R9, 0x4, R2 ;  /* 0x000000040902e825 */ /* 0x002fc800078e0202 */
[----:B------:R-:W-:-:S06]  /*9580*/  IMAD.MOV.U32 R9, RZ, RZ, RZ ;  /* 0x000000ffff097224 */ /* 0x000fcc00078e00ff */
[----:B------:R-:W2:Y:S02]  /*9590*/  @!P6 LDG.E R9, desc[UR36][R2.64] ;  /* 0x000000240209e981 */ /* 0x000ea4000c1e1900 */
[----:B--2---:R-:W-:-:S05]  /*95a0*/  IMAD R13, R0, R9, RZ ;  /* 0x00000009000d7224 */ /* 0x004fca00078e02ff */
[----:B------:R-:W0:Y:S02]  /*95b0*/  SHFL.UP PT, R8, R13, 0x1, RZ ;  /* 0x042000000d087989 */ /* 0x000e2400000e00ff */
[----:B0-----:R-:W-:-:S05]  /*95c0*/  SEL R8, R8, RZ, P1 ;  /* 0x000000ff08087207 */ /* 0x001fca0000800000 */
[----:B------:R-:W-:-:S05]  /*95d0*/  IMAD.IADD R8, R13, 0x1, R8 ;  /* 0x000000010d087824 */ /* 0x000fca00078e0208 */
[----:B------:R-:W0:Y:S02]  /*95e0*/  SHFL.UP PT, R10, R8, 0x2, RZ ;  /* 0x04400000080a7989 */ /* 0x000e2400000e00ff */
[----:B0-----:R-:W-:-:S05]  /*95f0*/  SEL R11, R10, RZ, P2 ;  /* 0x000000ff0a0b7207 */ /* 0x001fca0001000000 */
[----:B------:R-:W-:-:S05]  /*9600*/  IMAD.IADD R11, R8, 0x1, R11 ;  /* 0x00000001080b7824 */ /* 0x000fca00078e020b */
        /* <DEDUP_REMOVED lines=9> */
[----:B------:R-:W0:Y:S02]  /*96a0*/  SHFL.IDX PT, R4, R2, 0x1f, 0x1f ;  /* 0x03e01f0002047f89 */ /* 0x000e2400000e0000 */
[----:B0-----:R-:W-:-:S04]  /*96b0*/  IMAD R3, R4, UR5, RZ ;  /* 0x0000000504037c24 */ /* 0x001fc8000f8e02ff */
[----:B------:R-:W-:-:S05]  /*96c0*/  IMAD.IADD R6, R3, 0x1, R6 ;  /* 0x0000000103067824 */ /* 0x000fca00078e0206 */
[----:B------:R-:W-:-:S13]  /*96d0*/  ISETP.GT.AND P6, PT, R6, UR6, PT ;  /* 0x0000000606007c0c */ /* 0x000fda000bfc4270 */
[----:B------:R-:W-:Y:S05]  /*96e0*/  @!P6 BRA `(.L_x_248) ;  /* 0xfffffffc0074e947 */ /* 0x000fea000383ffff */
.L_x_246:
[----:B------:R-:W-:Y:S02]  /*96f0*/  IMAD.IADD R11, R6, 0x1, -R3 ;  /* 0x00000001060b7824 */ /* 0x000fe400078e0a03 */
[----:B------:R-:W-:Y:S02]  /*9700*/  IMAD.MOV.U32 R16, RZ, RZ, RZ ;  /* 0x000000ffff107224 */ /* 0x000fe400078e00ff */
[----:B------:R-:W-:-:S05]  /*9710*/  IMAD R3, R2, UR5, R11 ;  /* 0x0000000502037c24 */ /* 0x000fca000f8e020b */
[----:B------:R-:W-:-:S13]  /*9720*/  ISETP.GT.AND P0, PT, R3, UR6, PT ;  /* 0x0000000603007c0c */ /* 0x000fda000bf04270 */
[----:B------:R-:W-:-:S04]  /*9730*/  VOTE.ANY R5, PT, !P0 ;  /* 0x0000000000057806 */ /* 0x000fc800040e0100 */
[----:B------:R-:W0:Y:S01]  /*9740*/  POPC R19, R5 ;  /* 0x0000000500137309 */ /* 0x000e220000000000 */
[----:B------:R-:W-:Y:S01]  /*9750*/  ISETP.NE.AND P0, PT, R5, RZ, PT ;  /* 0x000000ff0500720c */ /* 0x000fe20003f05270 */
[----:B0-----:R-:W0:Y:S04]  /*9760*/  SHFL.IDX PT, R0, R0, R19, 0x1f ;  /* 0x00001f1300007589 */ /* 0x001e2800000e0000 */
[----:B------:R-:W1:Y:S01]  /*9770*/  SHFL.IDX PT, R9, R9, R19, 0x1f ;  /* 0x00001f1309097589 */ /* 0x000e6200000e0000 */
[----:B0-----:R-:W-:-:S04]  /*9780*/  IABS R4, R0 ;  /* 0x0000000000047213 */ /* 0x001fc80000000000 */
[----:B------:R-:W0:Y:S01]  /*9790*/  I2F.RP R6, R4 ;  /* 0x0000000400067306 */ /* 0x000e220000209400 */
[----:B-1----:R-:W-:-:S07]  /*97a0*/  IABS R8, R9 ;  /* 0x0000000900087213 */ /* 0x002fce0000000000 */
[----:B0-----:R-:W0:Y:S02]  /*97b0*/  MUFU.RCP R6, R6 ;  /* 0x0000000600067308 */ /* 0x001e240000001000 */
[----:B0-----:R-:W-:-:S06]  /*97c0*/  VIADD R3, R6, 0xffffffe ;  /* 0x0ffffffe06037836 */ /* 0x001fcc0000000000 */
[----:B------:R-:W0:Y:S02]  /*97d0*/  F2I.FTZ.U32.TRUNC.NTZ R3, R3 ;  /* 0x0000000300037305 */ /* 0x000e24000021f000 */
[----:B0-----:R-:W-:Y:S01]  /*97e0*/  IADD3 R13, RZ, -R3, RZ ;  /* 0x80000003ff0d7210 */ /* 0x001fe20007ffe0ff */
[----:B------:R-:W-:Y:S06]  /*97f0*/  @!P0 BRA `(.L_x_249) ;  /* 0x0000000000088947 */ /* 0x000fec0003800000 */
[----:B------:R-:W-:-:S05]  /*9800*/  VIADD R5, R19, 0xffffffff ;  /* 0xffffffff13057836 */ /* 0x000fca0000000000 */
[----:B------:R0:W1:Y:S02]  /*9810*/  SHFL.IDX PT, R16, R2, R5, 0x1f ;  /* 0x00001f0502107589 */ /* 0x00006400000e0000 */
.L_x_249:
[----:B-1----:R-:W-:Y:S01]  /*9820*/  IMAD R16, R16, UR5, R11 ;  /* 0x0000000510107c24 */ /* 0x002fe2000f8e020b */
[----:B------:R-:W-:Y:S01]  /*9830*/  IADD3 R19, R19, UR4, RZ ;  /* 0x0000000413137c10 */ /* 0x000fe2000fffe0ff */
[----:B------:R-:W-:Y:S02]  /*9840*/  IMAD R11, R13, R4, RZ ;  /* 0x000000040d0b7224 */ /* 0x000fe400078e02ff */
[----:B0-----:R-:W-:Y:S01]  /*9850*/  IMAD.MOV.U32 R2, RZ, RZ, RZ ;  /* 0x000000ffff027224 */ /* 0x001fe200078e00ff */
[----:B------:R-:W-:Y:S01]  /*9860*/  IADD3 R17, -R16, UR6, RZ ;  /* 0x0000000610117c10 */ /* 0x000fe2000fffe1ff */
[----:B------:R-:W-:Y:S01]  /*9870*/  IMAD.MOV.U32 R5, RZ, RZ, R8 ;  /* 0x000000ffff057224 */ /* 0x000fe200078e0008 */
[----:B------:R-:W-:Y:S01]  /*9880*/  IABS R8, R0 ;  /* 0x0000000000087213 */ /* 0x000fe20000000000 */
[----:B------:R-:W-:Y:S01]  /*9890*/  IMAD.HI.U32 R2, R3, R11, R2 ;  /* 0x0000000b03027227 */ /* 0x000fe200078e0002 */
[----:B------:R-:W-:Y:S01]  /*98a0*/  IABS R3, R17 ;  /* 0x0000001100037213 */ /* 0x000fe20000000000 */
[----:B------:R-:W0:Y:S02]  /*98b0*/  I2F.RP R6, R5 ;  /* 0x0000000500067306 */ /* 0x000e240000209400 */
[----:B------:R-:W-:-:S02]  /*98c0*/  IMAD.MOV R8, RZ, RZ, -R8 ;  /* 0x000000ffff087224 */ /* 0x000fc400078e0a08 */
[----:B------:R-:W-:-:S04]  /*98d0*/  IMAD.HI.U32 R2, R2, R3, RZ ;  /* 0x0000000302027227 */ /* 0x000fc800078e00ff */
[----:B------:R-:W-:-:S05]  /*98e0*/  IMAD R3, R2, R8, R3 ;  /* 0x0000000802037224 */ /* 0x000fca00078e0203 */
[----:B------:R-:W-:Y:S01]  /*98f0*/  ISETP.GT.U32.AND P1, PT, R4, R3, PT ;  /* 0x000000030400720c */ /* 0x000fe20003f24070 */
[----:B0-----:R-:W0:-:S12]  /*9900*/  MUFU.RCP R6, R6 ;  /* 0x0000000600067308 */ /* 0x001e180000001000 */
[-C--:B------:R-:W-:Y:S01]  /*9910*/  @!P1 IADD3 R3, R3, -R4.reuse, RZ ;  /* 0x8000000403039210 */ /* 0x080fe20007ffe0ff */
[----:B------:R-:W-:Y:S01]  /*9920*/  @!P1 VIADD R2, R2, 0x1 ;  /* 0x0000000102029836 */ /* 0x000fe20000000000 */
[----:B------:R-:W-:Y:S02]  /*9930*/  ISETP.NE.AND P1, PT, R0, RZ, PT ;  /* 0x000000ff0000720c */ /* 0x000fe40003f25270 */
[----:B------:R-:W-:Y:S01]  /*9940*/  ISETP.GE.U32.AND P0, PT, R3, R4, PT ;  /* 0x000000040300720c */ /* 0x000fe20003f06070 */
[----:B0-----:R-:W-:Y:S01]  /*9950*/  VIADD R8, R6, 0xffffffe ;  /* 0x0ffffffe06087836 */ /* 0x001fe20000000000 */
[----:B------:R-:W-:-:S03]  /*9960*/  LOP3.LUT R4, R17, R0, RZ, 0x3c, !PT ;  /* 0x0000000011047212 */ /* 0x000fc600078e3cff */
[----:B------:R0:W1:Y:S01]  /*9970*/  F2I.FTZ.U32.TRUNC.NTZ R3, R8 ;  /* 0x0000000800037305 */ /* 0x000062000021f000 */
[----:B------:R-:W-:-:S07]  /*9980*/  ISETP.GE.AND P2, PT, R4, RZ, PT ;  /* 0x000000ff0400720c */ /* 0x000fce0003f46270 */
[----:B------:R-:W-:Y:S01]  /*9990*/  @P0 VIADD R2, R2, 0x1 ;  /* 0x0000000102020836 */ /* 0x000fe20000000000 */
[----:B0-----:R-:W-:-:S03]  /*99a0*/  IABS R8, R9 ;  /* 0x0000000900087213 */ /* 0x001fc60000000000 */
[----:B------:R-:W-:Y:S02]  /*99b0*/  IMAD.MOV.U32 R6, RZ, RZ, R2 ;  /* 0x000000ffff067224 */ /* 0x000fe400078e0002 */
[----:B------:R-:W-:Y:S02]  /*99c0*/  IMAD.MOV R8, RZ, RZ, -R8 ;  /* 0x000000ffff087224 */ /* 0x000fe400078e0a08 */
[----:B-1----:R-:W-:Y:S01]  /*99d0*/  IMAD.MOV R2, RZ, RZ, -R3 ;  /* 0x000000ffff027224 */ /* 0x002fe200078e0a03 */
[----:B------:R-:W-:Y:S02]  /*99e0*/  @!P2 IADD3 R6, -R6, RZ, RZ ;  /* 0x000000ff0606a210 */ /* 0x000fe40007ffe1ff */
[----:B------:R-:W-:Y:S01]  /*99f0*/  @!P1 LOP3.LUT R6, RZ, R0, RZ, 0x33, !PT ;  /* 0x00000000ff069212 */ /* 0x000fe200078e33ff */
[----:B------:R-:W-:Y:S02]  /*9a00*/  IMAD R11, R2, R5, RZ ;  /* 0x00000005020b7224 */ /* 0x000fe400078e02ff */
[----:B------:R-:W-:Y:S01]  /*9a10*/  IMAD.MOV.U32 R2, RZ, RZ, RZ ;  /* 0x000000ffff027224 */ /* 0x000fe200078e00ff */
[-C--:B------:R-:W-:Y:S01]  /*9a20*/  IABS R4, R6.reuse ;  /* 0x0000000600047213 */ /* 0x080fe20000000000 */
[----:B------:R-:W-:-:S02]  /*9a30*/  IMAD R0, R0, R6, RZ ;  /* 0x0000000600007224 */ /* 0x000fc400078e02ff */
[----:B------:R-:W-:-:S04]  /*9a40*/  IMAD.HI.U32 R2, R3, R11, R2 ;  /* 0x0000000b03027227 */ /* 0x000fc800078e0002 */
[----:B------:R-:W-:Y:S02]  /*9a50*/  IMAD.MOV.U32 R3, RZ, RZ, R4 ;  /* 0x000000ffff037224 */ /* 0x000fe400078e0004 */
[----:B------:R-:W-:Y:S02]  /*9a60*/  IMAD.MOV.U32 R4, RZ, RZ, R8 ;  /* 0x000000ffff047224 */ /* 0x000fe400078e0008 */
[----:B------:R-:W-:-:S04]  /*9a70*/  IMAD.HI.U32 R2, R2, R3, RZ ;  /* 0x0000000302027227 */ /* 0x000fc800078e00ff */
[----:B------:R-:W-:Y:S01]  /*9a80*/  IMAD R4, R2, R4, R3 ;  /* 0x0000000402047224 */ /* 0x000fe200078e0203 */
[----:B------:R-:W-:Y:S01]  /*9a90*/  LOP3.LUT R3, R6, R9, RZ, 0x3c, !PT ;  /* 0x0000000906037212 */ /* 0x000fe200078e3cff */
[----:B------:R-:W-:-:S03]  /*9aa0*/  IMAD.IADD R17, R17, 0x1, -R0 ;  /* 0x0000000111117824 */ /* 0x000fc600078e0a00 */
[----:B------:R-:W-:Y:S02]  /*9ab0*/  ISETP.GT.U32.AND P1, PT, R5, R4, PT ;  /* 0x000000040500720c */ /* 0x000fe40003f24070 */
[----:B------:R-:W-:-:S11]  /*9ac0*/  ISETP.GE.AND P2, PT, R3, RZ, PT ;  /* 0x000000ff0300720c */ /* 0x000fd60003f46270 */
[----:B------:R-:W-:Y:S01]  /*9ad0*/  @!P1 IMAD.IADD R4, R4, 0x1, -R5 ;  /* 0x0000000104049824 */ /* 0x000fe200078e0a05 */
[----:B------:R-:W-:Y:S02]  /*9ae0*/  @!P1 IADD3 R2, R2, 0x1, RZ ;  /* 0x0000000102029810 */ /* 0x000fe40007ffe0ff */
[----:B------:R-:W-:Y:S02]  /*9af0*/  ISETP.NE.AND P1, PT, R9, RZ, PT ;  /* 0x000000ff0900720c */ /* 0x000fe40003f25270 */
[----:B------:R-:W-:-:S13]  /*9b00*/  ISETP.GE.U32.AND P0, PT, R4, R5, PT ;  /* 0x000000050400720c */ /* 0x000fda0003f06070 */
[----:B------:R-:W-:-:S04]  /*9b10*/  @P0 VIADD R2, R2, 0x1 ;  /* 0x0000000102020836 */ /* 0x000fc80000000000 */
[----:B------:R-:W-:Y:S01]  /*9b20*/  @!P2 IMAD.MOV R2, RZ, RZ, -R2 ;  /* 0x000000ffff02a224 */ /* 0x000fe200078e0a02 */
[----:B------:R-:W-:-:S05]  /*9b30*/  @!P1 LOP3.LUT R2, RZ, R9, RZ, 0x33, !PT ;  /* 0x00000009ff029212 */ /* 0x000fca00078e33ff */
[----:B------:R-:W-:-:S04]  /*9b40*/  IMAD.MOV R18, RZ, RZ, -R2 ;  /* 0x000000ffff127224 */ /* 0x000fc800078e0a02 */
[C---:B------:R-:W-:Y:S02]  /*9b50*/  IMAD R18, R9.reuse, R18, R6 ;  /* 0x0000001209127224 */ /* 0x040fe400078e0206 */
[----:B------:R-:W-:-:S04]  /*9b60*/  IMAD R9, R9, 0x1000000, R2 ;  /* 0x0100000009097824 */ /* 0x000fc800078e0202 */
[----:B------:R-:W-:Y:S01]  /*9b70*/  IMAD R18, R18, 0x10000, R9 ;  /* 0x0001000012127824 */ /* 0x000fe200078e0209 */
[----:B------:R-:W-:Y:S06]  /*9b80*/  BRA `(.L_x_250) ;  /* 0x0000000000147947 */ /* 0x000fec0003800000 */
.L_x_247:
[----:B------:R-:W-:Y:S01]  /*9b90*/  ULDC UR4, c[0x0][0xc3c] ;  /* 0x00030f0000047ab9 */ /* 0x000fe20000000800 */
[----:B------:R-:W-:Y:S02]  /*9ba0*/  IMAD.MOV.U32 R17, RZ, RZ, RZ ;  /* 0x000000ffff117224 */ /* 0x000fe400078e00ff */
[----:B------:R-:W-:Y:S02]  /*9bb0*/  IMAD.U32 R16, RZ, RZ, UR6 ;  /* 0x00000006ff107e24 */ /* 0x000fe4000f8e00ff */
[----:B------:R-:W-:Y:S02]  /*9bc0*/  IMAD.MOV.U32 R18, RZ, RZ, RZ ;  /* 0x000000ffff127224 */ /* 0x000fe400078e00ff */
[----:B------:R-:W-:-:S07]  /*9bd0*/  IMAD.U32 R19, RZ, RZ, UR4 ;  /* 0x00000004ff137e24 */ /* 0x000fce000f8e00ff */
.L_x_250:
[----:B------:R-:W-:-:S13]  /*9be0*/  ISETP.NE.AND P0, PT, R7, RZ, PT ;  /* 0x000000ff0700720c */ /* 0x000fda0003f05270 */
[----:B------:R-:W0:Y:S01]  /*9bf0*/  @!P0 S2R R3, SR_CgaCtaId ;  /* 0x0000000000038919 */ /* 0x000e220000008800 */
[----:B------:R-:W-:-:S04]  /*9c00*/  @!P0 MOV R0, 0x400 ;  /* 0x0000040000008802 */ /* 0x000fc80000000f00 */
[----:B0-----:R-:W-:-:S05]  /*9c10*/  @!P0 LEA R0, R3, R0, 0x18 ;  /* 0x0000000003008211 */ /* 0x001fca00078ec0ff */
[----:B------:R0:W-:Y:S01]  /*9c20*/  @!P0 STS.128 [R0+0x168d0], R16 ;  /* 0x0168d01000008388 */ /* 0x0001e20000000c00 */
[----:B------:R-:W-:Y:S06]  /*9c30*/  BAR.ARV 0x5, 0x200 ;  /* 0x0148000000007b1d */ /* 0x000fec0000002000 */
.L_x_245:
[----:B------:R2:W-:Y:S01]  /*9c40*/  STL [R1+0x3c], RZ ;  /* 0x00003cff01007387 */ /* 0x0005e20000100800 */
[----:B------:R-:W-:Y:S01]  /*9c50*/  ULDC UR4, c[0x0][0xc3c] ;  /* 0x00030f0000047ab9 */ /* 0x000fe20000000800 */
[----:B------:R-:W-:Y:S01]  /*9c60*/  MOV R27, 0x1 ;  /* 0x00000001001b7802 */ /* 0x000fe20000000f00 */
[----:B------:R-:W-:Y:S01]  /*9c70*/  IMAD.MOV.U32 R25, RZ, RZ, RZ ;  /* 0x000000ffff197224 */ /* 0x000fe200078e00ff */
[----:B-1----:R-:W-:-:S13]  /*9c80*/  ISETP.GE.AND P0, PT, R19, UR4, PT ;  /* 0x0000000413007c0c */ /* 0x002fda000bf06270 */
[----:B--2---:R-:W-:Y:S05]  /*9c90*/  @P0 BRA `(.L_x_251) ;  /* 0x0000004c009c0947 */ /* 0x004fea0003800000 */
[----:B------:R-:W2:Y:S01]  /*9ca0*/  LDL R5, [R1+0x28] ;  /* 0x0000280001057983 */ /* 0x000ea20000100800 */
[----:B------:R-:W1:Y:S01]  /*9cb0*/  S2R R3, SR_TID.X ;  /* 0x0000000000037919 */ /* 0x000e620000002100 */
[----:B------:R-:W3:Y:S01]  /*9cc0*/  S2UR UR5, SR_CgaCtaId ;  /* 0x00000000000579c3 */ /* 0x000ee20000008800 */
[----:B------:R-:W-:Y:S01]  /*9cd0*/  UMOV UR4, 0x400 ;  /* 0x0000040000047882 */ /* 0x000fe20000000000 */
[C---:B-1----:R-:W-:Y:S01]  /*9ce0*/  IMAD.SHL.U32 R28, R3.reuse, 0x8, RZ ;  /* 0x00000008031c7824 */ /* 0x042fe200078e00ff */
[C---:B------:R-:W-:Y:S01]  /*9cf0*/  LOP3.LUT R4, R3.reuse, 0x7f, RZ, 0xc0, !PT ;  /* 0x0000007f03047812 */ /* 0x040fe200078ec0ff */
[----:B0-----:R-:W-:-:S03]  /*9d00*/  IMAD.SHL.U32 R2, R3, 0x10, RZ ;  /* 0x0000001003027824 */ /* 0x001fc600078e00ff */
[----:B------:R-:W-:Y:S01]  /*9d10*/  LOP3.LUT R0, R28, 0x1f8, RZ, 0xc0, !PT ;  /* 0x000001f81c007812 */ /* 0x000fe200078ec0ff */
[----:B---3--:R-:W-:-:S03]  /*9d20*/  ULEA UR4, UR5, UR4, 0x18 ;  /* 0x0000000405047291 */ /* 0x008fc6000f8ec03f */
[----:B------:R-:W-:-:S03]  /*9d30*/  LOP3.LUT R3, R0, 0x38, R3, 0x78, !PT ;  /* 0x0000003800037812 */ /* 0x000fc600078e7803 */
[----:B------:R-:W-:Y:S02]  /*9d40*/  MOV R22, UR4 ;  /* 0x0000000400167c02 */ /* 0x000fe40008000f00 */
[----:B------:R-:W-:Y:S02]  /*9d50*/  LOP3.LUT R2, R2, 0x70, RZ, 0xc0, !PT ;  /* 0x0000007002027812 */ /* 0x000fe400078ec0ff */
[----:B------:R-:W-:Y:S01]  /*9d60*/  SHF.R.U32.HI R4, RZ, 0x3, R4 ;  /* 0x00000003ff047819 */ /* 0x000fe20000011604 */
[----:B------:R-:W-:Y:S01]  /*9d70*/  BSSY B8, `(.L_x_251) ;  /* 0x00004d9000087945 */ /* 0x000fe20003800000 */
[----:B------:R-:W-:Y:S02]  /*9d80*/  IMAD.MOV.U32 R27, RZ, RZ, 0x1 ;  /* 0x00000001ff1b7424 */ /* 0x000fe400078e00ff */
[----:B------:R-:W-:Y:S01]  /*9d90*/  IMAD.MOV.U32 R25, RZ, RZ, RZ ;  /* 0x000000ffff197224 */ /* 0x000fe200078e00ff */
[----:B------:R-:W-:Y:S01]  /*9da0*/  LOP3.LUT R2, R4, R2, RZ, 0xfc, !PT ;  /* 0x0000000204027212 */ /* 0x000fe200078efcff */
[----:B------:R-:W-:Y:S01]  /*9db0*/  ULDC UR38, c[0x0][0xc] ;  /* 0x0000030000267ab9 */ /* 0x000fe20000000800 */
[----:B--2---:R-:W-:-:S05]  /*9dc0*/  LOP3.LUT R0, R5, 0x2, RZ, 0xfc, !PT ;  /* 0x0000000205007812 */ /* 0x004fca00078efcff */
[----:B------:R0:W-:Y:S02]  /*9dd0*/  STL [R1+0x48], R0 ;  /* 0x0000480001007387 */ /* 0x0001e40000100800 */
[----:B0-----:R-:W-:Y:S02]  /*9de0*/  LOP3.LUT R0, R3, 0x200, R28, 0xf8, !PT ;  /* 0x0000020003007812 */ /* 0x001fe400078ef81c */
[----:B------:R0:W-:Y:S03]  /*9df0*/  STL [R1+0x3c], RZ ;  /* 0x00003cff01007387 */ /* 0x0001e60000100800 */
[----:B------:R-:W-:-:S05]  /*9e00*/  IMAD R0, R0, 0x2, R22 ;  /* 0x0000000200007824 */ /* 0x000fca00078e0216 */
[----:B------:R0:W-:Y:S01]  /*9e10*/  STL [R1+0x1c], R0 ;  /* 0x00001c0001007387 */ /* 0x0001e20000100800 */
[----:B------:R-:W-:-:S07]  /*9e20*/  LOP3.LUT R28, R28, 0x38, RZ, 0xc0, !PT ;  /* 0x000000381c1c7812 */ /* 0x000fce00078ec0ff */
.L_x_312:
[----:B------:R-:W1:Y:S01]  /*9e30*/  LDC.64 R2, c[0x0][0xc88] ;  /* 0x00032200ff027b82 */ /* 0x000e620000000a00 */
[----:B0-2---:R-:W2:Y:S01]  /*9e40*/  LDL.LU R0, [R1+0x4] ;  /* 0x0000040001007983 */ /* 0x005ea20000300800 */
[----:B-1----:R-:W-:-:S05]  /*9e50*/  IMAD.WIDE R2, R19, 0x4, R2 ;  /* 0x0000000413027825 */ /* 0x002fca00078e0202 */
[----:B------:R-:W3:Y:S01]  /*9e60*/  LDG.E R29, desc[UR36][R2.64] ;  /* 0x00000024021d7981 */ /* 0x000ee2000c1e1900 */
[----:B------:R-:W-:Y:S05]  /*9e70*/  YIELD ;  /* 0x0000000000007946 */ /* 0x000fea0003800000 */
[----:B------:R-:W-:Y:S01]  /*9e80*/  ULDC.64 UR4, c[0x0][0xa28] ;  /* 0x00028a0000047ab9 */ /* 0x000fe20000000a00 */
[----:B------:R-:W-:Y:S01]  /*9e90*/  IMAD.MOV.U32 R6, RZ, RZ, RZ ;  /* 0x000000ffff067224 */ /* 0x000fe200078e00ff */
[----:B------:R-:W-:Y:S01]  /*9ea0*/  ISETP.NE.U32.AND P0, PT, RZ, UR4, PT ;  /* 0x00000004ff007c0c */ /* 0x000fe2000bf05070 */
[----:B------:R-:W-:-:S03]  /*9eb0*/  ULDC.64 UR6, c[0x0][0xa18] ;  /* 0x0002860000067ab9 */ /* 0x000fc60000000a00 */
[----:B------:R-:W-:Y:S02]  /*9ec0*/  ISETP.NE.AND.EX P0, PT, RZ, UR5, PT, P0 ;  /* 0x00000005ff007c0c */ /* 0x000fe4000bf05300 */
[----:B--2---:R-:W-:Y:S02]  /*9ed0*/  LOP3.LUT R0, R0, 0xfffffff7, RZ, 0xc0, !PT ;  /* 0xfffffff700007812 */ /* 0x004fe400078ec0ff */
[----:B---3--:R-:W-:-:S09]  /*9ee0*/  SHF.R.S32.HI R4, RZ, 0x1f, R29 ;  /* 0x0000001fff047819 */ /* 0x008fd2000001141d */
[C---:B------:R-:W-:Y:S01]  /*9ef0*/  @P0 LEA R2, P1, R29.reuse, UR4, 0x2 ;  /* 0x000000041d020c11 */ /* 0x040fe2000f8210ff */
[C---:B------:R-:W-:Y:S01]  /*9f00*/  IMAD.SHL.U32 R23, R29.reuse, 0x4, RZ ;  /* 0x000000041d177824 */ /* 0x040fe200078e00ff */
[C-C-:B------:R-:W-:Y:S01]  /*9f10*/  SHF.L.U64.HI R24, R29.reuse, 0x2, R4.reuse ;  /* 0x000000021d187819 */ /* 0x140fe20000010204 */
[----:B------:R0:W-:Y:S01]  /*9f20*/  STL [R1+0x2c], R4 ;  /* 0x00002c0401007387 */ /* 0x0001e20000100800 */
[----:B------:R-:W-:Y:S01]  /*9f30*/  @P0 LEA.HI.X R3, R29, UR5, R4, 0x2, P1 ;  /* 0x000000051d030c11 */ /* 0x000fe200088f1404 */
[----:B------:R-:W-:-:S04]  /*9f40*/  ULDC.64 UR4, c[0x0][0xa00] ;  /* 0x0002800000047ab9 */ /* 0x000fc80000000a00 */
[----:B------:R1:W2:Y:S01]  /*9f50*/  @P0 LDG.E R6, desc[UR36][R2.64] ;  /* 0x0000002402060981 */ /* 0x0002a2000c1e1900 */
[----:B------:R-:W-:-:S04]  /*9f60*/  ISETP.NE.U32.AND P0, PT, RZ, UR4, PT ;  /* 0x00000004ff007c0c */ /* 0x000fc8000bf05070 */
[----:B------:R-:W-:Y:S02]  /*9f70*/  ISETP.NE.AND.EX P2, PT, RZ, UR5, PT, P0 ;  /* 0x00000005ff007c0c */ /* 0x000fe4000bf45300 */
[----:B------:R-:W-:Y:S02]  /*9f80*/  ISETP.NE.U32.AND P0, PT, RZ, UR6, PT ;  /* 0x00000006ff007c0c */ /* 0x000fe4000bf05070 */
[----:B-1----:R-:W-:Y:S02]  /*9f90*/  IADD3 R2, P1, R23, UR4, RZ ;  /* 0x0000000417027c10 */ /* 0x002fe4000ff3e0ff */
[----:B------:R-:W-:Y:S02]  /*9fa0*/  ISETP.NE.AND.EX P0, PT, RZ, UR7, PT, P0 ;  /* 0x00000007ff007c0c */ /* 0x000fe4000bf05300 */
[----:B------:R-:W-:Y:S01]  /*9fb0*/  IADD3.X R3, R24, UR5, RZ, P1, !PT ;  /* 0x0000000518037c10 */ /* 0x000fe20008ffe4ff */
[----:B------:R-:W-:-:S04]  /*9fc0*/  ULDC.64 UR4, c[0x0][0x418] ;  /* 0x0001060000047ab9 */ /* 0x000fc80000000a00 */
[----:B------:R-:W-:-:S05]  /*9fd0*/  @P2 LOP3.LUT R0, R0, 0x8, RZ, 0xfc, !PT ;  /* 0x0000000800002812 */ /* 0x000fca00078efcff */
[----:B------:R1:W-:Y:S01]  /*9fe0*/  STL [R1+0x4], R0 ;  /* 0x0000040001007387 */ /* 0x0003e20000100800 */
[----:B0-----:R-:W-:-:S04]  /*9ff0*/  @P0 IADD3 R4, P1, R23, UR6, RZ ;  /* 0x0000000617040c10 */ /* 0x001fc8000ff3e0ff */
[----:B------:R-:W-:Y:S01]  /*a000*/  @P0 IADD3.X R5, R24, UR7, RZ, P1, !PT ;  /* 0x0000000718050c10 */ /* 0x000fe20008ffe4ff */
[----:B-1----:R-:W-:-:S04]  /*a010*/  IMAD.MOV.U32 R0, RZ, RZ, RZ ;  /* 0x000000ffff007224 */ /* 0x002fc800078e00ff */
[----:B------:R-:W3:Y:S04]  /*a020*/  @P0 LDG.E R4, desc[UR36][R4.64] ;  /* 0x0000002404040981 */ /* 0x000ee8000c1e1900 */
[----:B------:R-:W4:Y:S01]  /*a030*/  @P2 LDG.E R0, desc[UR36][R2.64] ;  /* 0x0000002402002981 */ /* 0x000f22000c1e1900 */
[----:B------:R-:W-:-:S03]  /*a040*/  UISETP.NE.U32.AND UP0, UPT, UR4, URZ, UPT ;  /* 0x0000003f0400728c */ /* 0x000fc6000bf05070 */
[----:B------:R-:W-:Y:S01]  /*a050*/  ULDC UR4, c[0x0][0x424] ;  /* 0x0001090000047ab9 */ /* 0x000fe20000000800 */
[----:B------:R-:W-:-:S03]  /*a060*/  UISETP.NE.AND.EX UP0, UPT, UR5, URZ, UPT, UP0 ;  /* 0x0000003f0500728c */ /* 0x000fc6000bf05300 */
[----:B------:R-:W-:Y:S01]  /*a070*/  ULDC UR5, c[0x0][0x2f0] ;  /* 0x0000bc0000057ab9 */ /* 0x000fe20000000800 */
[----:B------:R-:W-:-:S04]  /*a080*/  USEL UR4, UR4, 0x1, UP0 ;  /* 0x0000000104047887 */ /* 0x000fc80008000000 */
[----:B------:R-:W-:Y:S01]  /*a090*/  UIMAD UR4, UR4, UR5, URZ ;  /* 0x00000005040472a4 */ /* 0x000fe2000f8e023f */
[----:B----4-:R0:W-:Y:S04]  /*a0a0*/  STL [R1+0x20], R0 ;  /* 0x0000200001007387 */ /* 0x0101e80000100800 */
[----:B--2---:R1:W-:Y:S04]  /*a0b0*/  STL [R1+0x14], R6 ;  /* 0x0000140601007387 */ /* 0x0043e80000100800 */
[----:B---3--:R1:W-:Y:S01]  /*a0c0*/  @P0 STL [R1+0x30], R4 ;  /* 0x0000300401000387 */ /* 0x0083e20000100800 */
[----:B0-----:R-:W-:Y:S01]  /*a0d0*/  IMAD.U32 R0, RZ, RZ, UR4 ;  /* 0x00000004ff007e24 */ /* 0x001fe2000f8e00ff */
[----:B------:R-:W-:Y:S06]  /*a0e0*/  @P0 BRA `(.L_x_252) ;  /* 0x0000000000200947 */ /* 0x000fec0003800000 */
[----:B------:R-:W-:Y:S02]  /*a0f0*/  ULDC UR4, c[0x0][0x288] ;  /* 0x0000a20000047ab9 */ /* 0x000fe40000000800 */
[----:B-1----:R-:W-:-:S05]  /*a100*/  MOV R4, UR4 ;  /* 0x0000000400047c02 */ /* 0x002fca0008000f00 */
[----:B------:R0:W-:Y:S01]  /*a110*/  STL [R1+0x30], R4 ;  /* 0x0000300401007387 */ /* 0x0001e20000100800 */
[----:B------:R-:W-:Y:S05]  /*a120*/  @!P2 BRA `(.L_x_252) ;  /* 0x000000000010a947 */ /* 0x000fea0003800000 */
[----:B0-----:R-:W2:Y:S04]  /*a130*/  LDG.E R4, desc[UR36][R2.64] ;  /* 0x0000002402047981 */ /* 0x001ea8000c1e1900 */
[----:B------:R-:W2:Y:S02]  /*a140*/  LDG.E R5, desc[UR36][R2.64+0x4] ;  /* 0x0000042402057981 */ /* 0x000ea4000c1e1900 */
[----:B--2---:R-:W-:-:S05]  /*a150*/  IMAD.IADD R2, R5, 0x1, -R4 ;  /* 0x0000000105027824 */ /* 0x004fca00078e0a04 */
[----:B------:R2:W-:Y:S02]  /*a160*/  STL [R1+0x30], R2 ;  /* 0x0000300201007387 */ /* 0x0005e40000100800 */
.L_x_252:
[----:B01----:R-:W-:Y:S01]  /*a170*/  IMAD.MOV.U32 R4, RZ, RZ, R29 ;  /* 0x000000ffff047224 */ /* 0x003fe200078e001d */
[----:B------:R-:W-:Y:S02]  /*a180*/  ULDC.64 UR4, c[0x0][0xa20] ;  /* 0x0002880000047ab9 */ /* 0x000fe40000000a00 */
[----:B------:R-:W-:Y:S02]  /*a190*/  ISETP.NE.U32.AND P0, PT, RZ, UR4, PT ;  /* 0x00000004ff007c0c */ /* 0x000fe4000bf05070 */
[----:B------:R0:W-:Y:S02]  /*a1a0*/  STL [R1], R4 ;  /* 0x0000000401007387 */ /* 0x0001e40000100800 */
[----:B------:R-:W-:-:S13]  /*a1b0*/  ISETP.NE.AND.EX P0, PT, RZ, UR5, PT, P0 ;  /* 0x00000005ff007c0c */ /* 0x000fda000bf05300 */
[----:B0-----:R-:W-:Y:S05]  /*a1c0*/  @!P0 BRA `(.L_x_253) ;  /* 0x0000000000108947 */ /* 0x001fea0003800000 */
[----:B--2---:R-:W-:-:S04]  /*a1d0*/  IADD3 R2, P0, R23, UR4, RZ ;  /* 0x0000000417027c10 */ /* 0x004fc8000ff1e0ff */
[----:B------:R-:W-:-:S05]  /*a1e0*/  IADD3.X R3, R24, UR5, RZ, P0, !PT ;  /* 0x0000000518037c10 */ /* 0x000fca00087fe4ff */
[----:B------:R0:W5:Y:S01]  /*a1f0*/  LDG.E R0, desc[UR36][R2.64] ;  /* 0x0000002402007981 */ /* 0x000162000c1e1900 */
[----:B------:R-:W-:Y:S05]  /*a200*/  BRA `(.L_x_254) ;  /* 0x0000000000247947 */ /* 0x000fea0003800000 */
.L_x_253:
[----:B------:R-:W-:Y:S02]  /*a210*/  ULDC.64 UR4, c[0x0][0xa08] ;  /* 0x0002820000047ab9 */ /* 0x000fe40000000a00 */
[----:B------:R-:W-:-:S04]  /*a220*/  ISETP.NE.U32.AND P0, PT, RZ, UR4, PT ;  /* 0x00000004ff007c0c */ /* 0x000fc8000bf05070 */
[----:B------:R-:W-:-:S13]  /*a230*/  ISETP.NE.AND.EX P0, PT, RZ, UR5, PT, P0 ;  /* 0x00000005ff007c0c */ /* 0x000fda000bf05300 */
[----:B------:R-:W-:Y:S05]  /*a240*/  @!P0 BRA `(.L_x_254) ;  /* 0x0000000000148947 */ /* 0x000fea0003800000 */
[----:B--2---:R-:W0:Y:S02]  /*a250*/  LDC.64 R2, c[0x0][0xa08] ;  /* 0x00028200ff027b82 */ /* 0x004e240000000a00 */
[----:B0-----:R-:W-:-:S05]  /*a260*/  IMAD.WIDE R2, R4, 0x4, R2 ;  /* 0x0000000404027825 */ /* 0x001fca00078e0202 */
[----:B------:R-:W2:Y:S04]  /*a270*/  LDG.E R0, desc[UR36][R2.64] ;  /* 0x0000002402007981 */ /* 0x000ea8000c1e1900 */
[----:B------:R-:W2:Y:S02]  /*a280*/  LDG.E R2, desc[UR36][R2.64+0x4] ;  /* 0x0000042402027981 */ /* 0x000ea4000c1e1900 */
[----:B--2---:R-:W-:-:S07]  /*a290*/  IMAD.IADD R0, R2, 0x1, -R0 ;  /* 0x0000000102007824 */ /* 0x004fce00078e0a00 */
.L_x_254:
[----:B0----5:R-:W-:Y:S01]  /*a2a0*/  IMAD.IADD R3, R0, 0x1, -R6 ;  /* 0x0000000100037824 */ /* 0x021fe200078e0a06 */
[C---:B--2---:R-:W-:Y:S01]  /*a2b0*/  LOP3.LUT R2, R18.reuse, 0xff000000, RZ, 0xc0, !PT ;  /* 0xff00000012027812 */ /* 0x044fe200078ec0ff */
[----:B------:R-:W-:Y:S01]  /*a2c0*/  BSSY B0, `(.L_x_255) ;  /* 0x0000029000007945 */ /* 0x000fe20003800000 */
[----:B------:R-:W-:Y:S01]  /*a2d0*/  LOP3.LUT R4, R18, 0xff0000, RZ, 0xc0, !PT ;  /* 0x00ff000012047812 */ /* 0x000fe200078ec0ff */
[C---:B------:R-:W-:Y:S01]  /*a2e0*/  VIADD R0, R3.reuse, 0x7f ;  /* 0x0000007f03007836 */ /* 0x040fe20000000000 */
[----:B------:R0:W-:Y:S01]  /*a2f0*/  STL [R1+0xc], R3 ;  /* 0x00000c0301007387 */ /* 0x0001e20000100800 */
[----:B------:R-:W-:Y:S02]  /*a300*/  ISETP.GE.AND P0, PT, R3, 0x1, PT ;  /* 0x000000010300780c */ /* 0x000fe40003f06270 */
[----:B------:R-:W-:-:S04]  /*a310*/  SHF.R.U32.HI R2, RZ, 0x8, R2 ;  /* 0x00000008ff027819 */ /* 0x000fc80000011602 */
[----:B------:R-:W-:Y:S02]  /*a320*/  LEA.HI R4, R4, R2, RZ, 0x10 ;  /* 0x0000000204047211 */ /* 0x000fe400078f80ff */
[----:B------:R-:W-:-:S04]  /*a330*/  SHF.R.S32.HI R2, RZ, 0x1f, R0 ;  /* 0x0000001fff027819 */ /* 0x000fc80000011400 */
[----:B------:R-:W-:Y:S02]  /*a340*/  LEA.HI R0, R2, R0, RZ, 0x7 ;  /* 0x0000000002007211 */ /* 0x000fe400078f38ff */
[----:B------:R-:W-:Y:S02]  /*a350*/  MOV R2, RZ ;  /* 0x000000ff00027202 */ /* 0x000fe40000000f00 */
[----:B------:R-:W-:Y:S01]  /*a360*/  SHF.R.S32.HI R0, RZ, 0x7, R0 ;  /* 0x00000007ff007819 */ /* 0x000fe20000011400 */
[----:B0-----:R-:W-:Y:S06]  /*a370*/  @!P0 BRA `(.L_x_256) ;  /* 0x0000000000748947 */ /* 0x001fec0003800000 */
[----:B------:R-:W-:-:S04]  /*a380*/  SHF.R.U32.HI R5, RZ, 0x10, R4 ;  /* 0x00000010ff057819 */ /* 0x000fc80000011604 */
[----:B------:R-:W-:-:S13]  /*a390*/  ISETP.NE.AND P0, PT, R5, RZ, PT ;  /* 0x000000ff0500720c */ /* 0x000fda0003f05270 */
[----:B------:R-:W0:Y:S02]  /*a3a0*/  @!P0 LDC R5, c[0x0][0x9f0] ;  /* 0x00027c00ff058b82 */ /* 0x000e240000000800 */
[----:B0-----:R-:W-:Y:S02]  /*a3b0*/  IABS R7, R5 ;  /* 0x0000000500077213 */ /* 0x001fe40000000000 */
[----:B------:R-:W-:Y:S02]  /*a3c0*/  IADD3 R6, R5, -0x1, R0 ;  /* 0xffffffff05067810 */ /* 0x000fe40007ffe000 */
[----:B------:R-:W0:Y:S08]  /*a3d0*/  I2F.RP R2, R7 ;  /* 0x0000000700027306 */ /* 0x000e300000209400 */
[----:B0-----:R-:W0:Y:S02]  /*a3e0*/  MUFU.RCP R2, R2 ;  /* 0x0000000200027308 */ /* 0x001e240000001000 */
[----:B0-----:R-:W-:-:S06]  /*a3f0*/  VIADD R2, R2, 0xffffffe ;  /* 0x0ffffffe02027836 */ /* 0x001fcc0000000000 */
[----:B------:R0:W1:Y:S02]  /*a400*/  F2I.FTZ.U32.TRUNC.NTZ R3, R2 ;  /* 0x0000000200037305 */ /* 0x000064000021f000 */
[----:B0-----:R-:W-:-:S04]  /*a410*/  LOP3.LUT R2, R6, R5, RZ, 0x3c, !PT ;  /* 0x0000000506027212 */ /* 0x001fc800078e3cff */
[----:B------:R-:W-:Y:S01]  /*a420*/  ISETP.GE.AND P2, PT, R2, RZ, PT ;  /* 0x000000ff0200720c */ /* 0x000fe20003f46270 */
[----:B-1----:R-:W-:-:S04]  /*a430*/  IMAD.MOV R2, RZ, RZ, -R3 ;  /* 0x000000ffff027224 */ /* 0x002fc800078e0a03 */
[----:B------:R-:W-:Y:S02]  /*a440*/  IMAD R8, R2, R7, RZ ;  /* 0x0000000702087224 */ /* 0x000fe400078e02ff */
[----:B------:R-:W-:-:S04]  /*a450*/  IMAD.MOV.U32 R2, RZ, RZ, RZ ;  /* 0x000000ffff027224 */ /* 0x000fc800078e00ff */
[----:B------:R-:W-:Y:S01]  /*a460*/  IMAD.HI.U32 R8, R3, R8, R2 ;  /* 0x0000000803087227 */ /* 0x000fe200078e0002 */
[----:B------:R-:W-:Y:S02]  /*a470*/  IABS R2, R6 ;  /* 0x0000000600027213 */ /* 0x000fe40000000000 */
[----:B------:R-:W-:-:S03]  /*a480*/  IABS R3, R5 ;  /* 0x0000000500037213 */ /* 0x000fc60000000000 */
[----:B------:R-:W-:-:S04]  /*a490*/  IMAD.HI.U32 R8, R8, R2, RZ ;  /* 0x0000000208087227 */ /* 0x000fc800078e00ff */
[----:B------:R-:W-:-:S04]  /*a4a0*/  IMAD.MOV R3, RZ, RZ, -R3 ;  /* 0x000000ffff037224 */ /* 0x000fc800078e0a03 */
[----:B------:R-:W-:-:S05]  /*a4b0*/  IMAD R2, R8, R3, R2 ;  /* 0x0000000308027224 */ /* 0x000fca00078e0202 */
[----:B------:R-:W-:-:S13]  /*a4c0*/  ISETP.GT.U32.AND P1, PT, R7, R2, PT ;  /* 0x000000020700720c */ /* 0x000fda0003f24070 */
[----:B------:R-:W-:Y:S01]  /*a4d0*/  @!P1 IMAD.IADD R2, R2, 0x1, -R7 ;  /* 0x0000000102029824 */ /* 0x000fe200078e0a07 */
[----:B------:R-:W-:Y:S02]  /*a4e0*/  @!P1 IADD3 R8, R8, 0x1, RZ ;  /* 0x0000000108089810 */ /* 0x000fe40007ffe0ff */
[----:B------:R-:W-:Y:S02]  /*a4f0*/  ISETP.NE.AND P1, PT, R5, RZ, PT ;  /* 0x000000ff0500720c */ /* 0x000fe40003f25270 */
[----:B------:R-:W-:-:S13]  /*a500*/  ISETP.GE.U32.AND P0, PT, R2, R7, PT ;  /* 0x000000070200720c */ /* 0x000fda0003f06070 */
[----:B------:R-:W-:-:S04]  /*a510*/  @P0 VIADD R8, R8, 0x1 ;  /* 0x0000000108080836 */ /* 0x000fc80000000000 */
[----:B------:R-:W-:-:S04]  /*a520*/  IMAD.MOV.U32 R2, RZ, RZ, R8 ;  /* 0x000000ffff027224 */ /* 0x000fc800078e0008 */
[----:B------:R-:W-:Y:S01]  /*a530*/  @!P2 IMAD.MOV R2, RZ, RZ, -R2 ;  /* 0x000000ffff02a224 */ /* 0x000fe200078e0a02 */
[----:B------:R-:W-:-:S07]  /*a540*/  @!P1 LOP3.LUT R2, RZ, R5, RZ, 0x33, !PT ;  /* 0x00000005ff029212 */ /* 0x000fce00078e33ff */
.L_x_256:
[----:B------:R-:W-:Y:S05]  /*a550*/  BSYNC B0 ;  /* 0x0000000000007941 */ /* 0x000fea0003800000 */
.L_x_255:
[----:B------:R-:W-:Y:S01]  /*a560*/  LOP3.LUT R4, R4, 0xff, RZ, 0xc0, !PT ;  /* 0x000000ff04047812 */ /* 0x000fe200078ec0ff */
[----:B------:R-:W-:Y:S04]  /*a570*/  BSSY B7, `(.L_x_257) ;  /* 0x0000395000077945 */ /* 0x000fe80003800000 */
[----:B------:R-:W-:-:S05]  /*a580*/  IMAD R3, R4, R2, RZ ;  /* 0x0000000204037224 */ /* 0x000fca00078e02ff */
[----:B------:R-:W-:Y:S01]  /*a590*/  VIADDMNMX R0, R3, R2, R0, PT ;  /* 0x0000000203007246 */ /* 0x000fe20003800100 */
[----:B------:R0:W-:Y:S03]  /*a5a0*/  STL [R1+0x10], R3 ;  /* 0x0000100301007387 */ /* 0x0001e60000100800 */
[----:B------:R-:W-:Y:S01]  /*a5b0*/  ISETP.GT.AND P0, PT, R0, R3, PT ;  /* 0x000000030000720c */ /* 0x000fe20003f04270 */
[----:B------:R0:W-:-:S12]  /*a5c0*/  STL [R1+0x34], R0 ;  /* 0x0000340001007387 */ /* 0x0001d80000100800 */
[----:B0-----:R-:W-:Y:S05]  /*a5d0*/  @P0 BRA `(.L_x_258) ;  /* 0x0000000000440947 */ /* 0x001fea0003800000 */
[----:B------:R-:W0:Y:S02]  /*a5e0*/  S2R R3, SR_TID.X ;  /* 0x0000000000037919 */ /* 0x000e240000002100 */
[----:B0-----:R-:W-:-:S04]  /*a5f0*/  LOP3.LUT R3, R3, 0x7f, RZ, 0xc0, !PT ;  /* 0x0000007f03037812 */ /* 0x001fc800078ec0ff */
[----:B------:R-:W-:-:S13]  /*a600*/  ISETP.NE.AND P0, PT, R3, RZ, PT ;  /* 0x000000ff0300720c */ /* 0x000fda0003f05270 */
[----:B------:R-:W-:Y:S05]  /*a610*/  @P0 BRA `(.L_x_259) ;  /* 0x0000003800280947 */ /* 0x000fea0003800000 */
[----:B------:R-:W0:Y:S01]  /*a620*/  S2R R5, SR_LANEID ;  /* 0x0000000000057919 */ /* 0x000e220000000000 */
[----:B------:R-:W-:Y:S01]  /*a630*/  VOTEU.ANY UR4, UPT, PT ;  /* 0x0000000000047886 */ /* 0x000fe200038e0100 */
[----:B------:R-:W1:Y:S01]  /*a640*/  LDC.64 R2, c[0x0][0xc60] ;  /* 0x00031800ff027b82 */ /* 0x000e620000000a00 */
[----:B------:R-:W0:Y:S02]  /*a650*/  FLO.U32 R0, UR4 ;  /* 0x0000000400007d00 */ /* 0x000e2400080e0000 */
[----:B0-----:R-:W-:-:S06]  /*a660*/  ISETP.EQ.U32.AND P0, PT, R0, R5, PT ;  /* 0x000000050000720c */ /* 0x001fcc0003f02070 */
[----:B------:R-:W1:Y:S07]  /*a670*/  POPC R5, UR4 ;  /* 0x0000000400057d09 */ /* 0x000e6e0008000000 */
[----:B-1----:R-:W2:Y:S01]  /*a680*/  @P0 ATOMG.E.ADD.STRONG.GPU PT, R3, desc[UR36][R2.64], R5 ;  /* 0x00000005020309a8 */ /* 0x002ea200081ee1e4 */
[----:B------:R-:W0:Y:S02]  /*a690*/  S2R R4, SR_LTMASK ;  /* 0x0000000000047919 */ /* 0x000e240000003900 */
[----:B0-----:R-:W-:-:S04]  /*a6a0*/  LOP3.LUT R4, R4, UR4, RZ, 0xc0, !PT ;  /* 0x0000000404047c12 */ /* 0x001fc8000f8ec0ff */
[----:B------:R-:W0:Y:S01]  /*a6b0*/  POPC R7, R4 ;  /* 0x0000000400077309 */ /* 0x000e220000000000 */
[----:B--2---:R-:W0:Y:S02]  /*a6c0*/  SHFL.IDX PT, R0, R3, R0, 0x1f ;  /* 0x00001f0003007589 */ /* 0x004e2400000e0000 */
[----:B0-----:R-:W-:Y:S01]  /*a6d0*/  IADD3 R16, R0, UR38, R7 ;  /* 0x0000002600107c10 */ /* 0x001fe2000fffe007 */
[----:B------:R-:W-:Y:S06]  /*a6e0*/  BRA `(.L_x_259) ;  /* 0x0000003400f47947 */ /* 0x000fec0003800000 */
.L_x_258:
[----:B------:R-:W-:Y:S01]  /*a6f0*/  VIADD R0, R22, 0xe400 ;  /* 0x0000e40016007836 */ /* 0x000fe20000000000 */
[----:B------:R-:W-:Y:S04]  /*a700*/  BSSY B6, `(.L_x_260) ;  /* 0x0000013000067945 */ /* 0x000fe80003800000 */
[----:B------:R-:W-:-:S13]  /*a710*/  LOP3.LUT P0, RZ, R0, 0x3ff, RZ, 0xc0, !PT ;  /* 0x000003ff00ff7812 */ /* 0x000fda000780c0ff */
[----:B------:R-:W-:Y:S05]  /*a720*/  @!P0 BRA `(.L_x_261) ;  /* 0x0000000000408947 */ /* 0x000fea0003800000 */
        /* <DEDUP_REMOVED lines=8> */
[----:B------:R-:W-:Y:S01]  /*a7b0*/  MOV R12, 0x1 ;  /* 0x00000001000c7802 */ /* 0x000fe20000000f00 */
[----:B------:R-:W-:Y:S02]  /*a7c0*/  IMAD.U32 R7, RZ, RZ, UR9 ;  /* 0x00000009ff077e24 */ /* 0x000fe4000f8e00ff */
[----:B------:R-:W-:-:S02]  /*a7d0*/  IMAD.U32 R10, RZ, RZ, UR4 ;  /* 0x00000004ff0a7e24 */ /* 0x000fc4000f8e00ff */
[----:B------:R-:W-:Y:S02]  /*a7e0*/  IMAD.U32 R11, RZ, RZ, UR5 ;  /* 0x00000005ff0b7e24 */ /* 0x000fe4000f8e00ff */
[----:B------:R-:W-:Y:S02]  /*a7f0*/  IMAD.MOV.U32 R8, RZ, RZ, 0x70 ;  /* 0x00000070ff087424 */ /* 0x000fe400078e00ff */
[----:B------:R-:W-:-:S07]  /*a800*/  IMAD.MOV.U32 R13, RZ, RZ, RZ ;  /* 0x000000ffff0d7224 */ /* 0x000fce00078e00ff */
[----:B------:R-:W-:-:S07]  /*a810*/  LEPC R20, `(.L_x_261) ;  /* 0x000000001014794e */ /* 0x000fce0000000000 */
[----:B0-----:R-:W-:Y:S05]  /*a820*/  CALL.ABS.NOINC R2 ;  /* 0x0000000002007343 */ /* 0x001fea0003c00000 */
.L_x_261:
[----:B------:R-:W-:Y:S05]  /*a830*/  BSYNC B6 ;  /* 0x0000000000067941 */ /* 0x000fea0003800000 */
.L_x_260:
        /* <DEDUP_REMOVED lines=8> */
[----:B------:R0:W1:Y:S01]  /*a8c0*/  LDC.64 R2, c[0x4][R26] ;  /* 0x010000001a027b82 */ /* 0x0000620000000a00 */
[----:B------:R-:W-:Y:S01]  /*a8d0*/  IMAD.U32 R4, RZ, RZ, UR6 ;  /* 0x00000006ff047e24 */ /* 0x000fe2000f8e00ff */
[----:B------:R-:W-:Y:S01]  /*a8e0*/  MOV R7, UR9 ;  /* 0x0000000900077c02 */ /* 0x000fe20008000f00 */
[----:B------:R-:W-:Y:S02]  /*a8f0*/  IMAD.U32 R5, RZ, RZ, UR7 ;  /* 0x00000007ff057e24 */ /* 0x000fe4000f8e00ff */
[----:B------:R-:W-:Y:S02]  /*a900*/  IMAD.U32 R6, RZ, RZ, UR8 ;  /* 0x00000008ff067e24 */ /* 0x000fe4000f8e00ff */
[----:B------:R-:W-:-:S02]  /*a910*/  IMAD.U32 R10, RZ, RZ, UR4 ;  /* 0x00000004ff0a7e24 */ /* 0x000fc4000f8e00ff */
[----:B------:R-:W-:Y:S02]  /*a920*/  IMAD.U32 R11, RZ, RZ, UR5 ;  /* 0x00000005ff0b7e24 */ /* 0x000fe4000f8e00ff */
[----:B------:R-:W-:Y:S02]  /*a930*/  IMAD.MOV.U32 R8, RZ, RZ, 0x70 ;  /* 0x00000070ff087424 */ /* 0x000fe400078e00ff */
[----:B------:R-:W-:Y:S02]  /*a940*/  IMAD.MOV.U32 R12, RZ, RZ, 0x1 ;  /* 0x00000001ff0c7424 */ /* 0x000fe400078e00ff */
[----:B0-----:R-:W-:-:S07]  /*a950*/  IMAD.MOV.U32 R13, RZ, RZ, RZ ;  /* 0x000000ffff0d7224 */ /* 0x001fce00078e00ff */
[----:B------:R-:W-:-:S07]  /*a960*/  LEPC R20, `(.L_x_264) ;  /* 0x000000001014794e */ /* 0x000fce0000000000 */
[----:B-1----:R-:W-:Y:S05]  /*a970*/  CALL.ABS.NOINC R2 ;  /* 0x0000000002007343 */ /* 0x002fea0003c00000 */
.L_x_264:
[----:B------:R0:W1:Y:S01]  /*a980*/  LDC.64 R2, c[0x4][R26] ;  /* 0x010000001a027b82 */ /* 0x0000620000000a00 */
[----:B------:R-:W-:Y:S01]  /*a990*/  ULDC.64 UR6, c[0x4][0x88] ;  /* 0x0100220000067ab9 */ /* 0x000fe20000000a00 */
[----:B------:R-:W-:Y:S01]  /*a9a0*/  ULDC.64 UR8, c[0x4][0x90] ;  /* 0x0100240000087ab9 */ /* 0x000fe20000000a00 */
[----:B------:R-:W-:Y:S01]  /*a9b0*/  ULDC.64 UR4, c[0x4][0x18] ;  /* 0x0100060000047ab9 */ /* 0x000fe20000000a00 */
[----:B------:R-:W-:Y:S01]  /*a9c0*/  MOV R4, UR6 ;  /* 0x0000000600047c02 */ /* 0x000fe20008000f00 */
[----:B------:R-:W-:Y:S01]  /*a9d0*/  IMAD.U32 R5, RZ, RZ, UR7 ;  /* 0x00000007ff057e24 */ /* 0x000fe2000f8e00ff */
[----:B------:R-:W-:Y:S01]  /*a9e0*/  MOV R8, 0x70 ;  /* 0x0000007000087802 */ /* 0x000fe20000000f00 */
[----:B------:R-:W-:Y:S02]  /*a9f0*/  IMAD.U32 R6, RZ, RZ, UR8 ;  /* 0x00000008ff067e24 */ /* 0x000fe4000f8e00ff */
[----:B------:R-:W-:Y:S02]  /*aa00*/  IMAD.U32 R7, RZ, RZ, UR9 ;  /* 0x00000009ff077e24 */ /* 0x000fe4000f8e00ff */
[----:B------:R-:W-:-:S02]  /*aa10*/  IMAD.U32 R10, RZ, RZ, UR4 ;  /* 0x00000004ff0a7e24 */ /* 0x000fc4000f8e00ff */
[----:B------:R-:W-:Y:S02]  /*aa20*/  IMAD.U32 R11, RZ, RZ, UR5 ;  /* 0x00000005ff0b7e24 */ /* 0x000fe4000f8e00ff */
[----:B------:R-:W-:Y:S02]  /*aa30*/  IMAD.MOV.U32 R12, RZ, RZ, 0x1 ;  /* 0x00000001ff0c7424 */ /* 0x000fe400078e00ff */
[----:B0-----:R-:W-:-:S07]  /*aa40*/  IMAD.MOV.U32 R13, RZ, RZ, RZ ;  /* 0x000000ffff0d7224 */ /* 0x001fce00078e00ff */
[----:B------:R-:W-:-:S07]  /*aa50*/  LEPC R20, `(.L_x_263) ;  /* 0x000000001014794e */ /* 0x000fce0000000000 */
[----:B-1----:R-:W-:Y:S05]  /*aa60*/  CALL.ABS.NOINC R2 ;  /* 0x0000000002007343 */ /* 0x002fea0003c00000 */
.L_x_263:
[----:B------:R-:W-:Y:S05]  /*aa70*/  BSYNC B6 ;  /* 0x0000000000067941 */ /* 0x000fea0003800000 */
.L_x_262:
[----:B------:R-:W2:Y:S01]  /*aa80*/  LDL R21, [R1] ;  /* 0x0000000001157983 */ /* 0x000ea20000100800 */
[----:B------:R-:W-:Y:S01]  /*aa90*/  ULDC.64 UR4, c[0x0][0x9f8] ;  /* 0x00027e0000047ab9 */ /* 0x000fe20000000a00 */
[----:B------:R-:W0:Y:S01]  /*aaa0*/  LDC R6, c[0x0][0x430] ;  /* 0x00010c00ff067b82 */ /* 0x000e220000000800 */
[----:B------:R-:W-:Y:S01]  /*aab0*/  ISETP.NE.U32.AND P0, PT, RZ, UR4, PT ;  /* 0x00000004ff007c0c */ /* 0x000fe2000bf05070 */
[----:B------:R-:W3:Y:S03]  /*aac0*/  LDL R26, [R1+0x34] ;  /* 0x00003400011a7983 */ /* 0x000ee60000100800 */
[----:B------:R-:W-:Y:S01]  /*aad0*/  ISETP.NE.AND.EX P0, PT, RZ, UR5, PT, P0 ;  /* 0x00000005ff007c0c */ /* 0x000fe2000bf05300 */
[----:B------:R-:W4:Y:S04]  /*aae0*/  LDL R5, [R1+0xc] ;  /* 0x00000c0001057983 */ /* 0x000f280000100800 */
[----:B------:R-:W4:Y:S01]  /*aaf0*/  LDL R4, [R1+0x14] ;  /* 0x0000140001047983 */ /* 0x000f220000100800 */
[----:B------:R-:W1:Y:S07]  /*ab00*/  S2R R7, SR_TID.X ;  /* 0x0000000000077919 */ /* 0x000e6e0000002100 */
[----:B------:R-:W-:Y:S01]  /*ab10*/  @P0 IADD3 R2, P1, R23, UR4, RZ ;  /* 0x0000000417020c10 */ /* 0x000fe2000ff3e0ff */
[----:B------:R-:W1:Y:S03]  /*ab20*/  S2R R0, SR_TID.X ;  /* 0x0000000000007919 */ /* 0x000e660000002100 */
[----:B------:R-:W-:Y:S01]  /*ab30*/  @P0 IADD3.X R3, R24, UR5, RZ, P1, !PT ;  /* 0x0000000518030c10 */ /* 0x000fe20008ffe4ff */
[----:B------:R-:W4:Y:S01]  /*ab40*/  LDL.LU R20, [R1+0x4] ;  /* 0x0000040001147983 */ /* 0x000f220000300800 */
[----:B0-----:R-:W-:-:S03]  /*ab50*/  ISETP.NE.AND P2, PT, R6, 0x1, PT ;  /* 0x000000010600780c */ /* 0x001fc60003f45270 */
[----:B------:R-:W4:Y:S04]  /*ab60*/  LDL R9, [R1+0x48] ;  /* 0x0000480001097983 */ /* 0x000f280000100800 */
[----:B--2---:R0:W2:Y:S01]  /*ab70*/  @P0 LDG.E R21, desc[UR36][R2.64] ;  /* 0x0000002402150981 */ /* 0x0040a2000c1e1900 */
[----:B-1----:R-:W-:Y:S01]  /*ab80*/  IMAD.SHL.U32 R7, R7, 0x10, RZ ;  /* 0x0000001007077824 */ /* 0x002fe200078e00ff */
[----:B------:R-:W-:Y:S01]  /*ab90*/  LOP3.LUT R0, R0, 0x7f, RZ, 0xc0, !PT ;  /* 0x0000007f00007812 */ /* 0x000fe200078ec0ff */
[----:B---3--:R-:W-:-:S03]  /*aba0*/  VIADD R26, R26, 0xffffffff ;  /* 0xffffffff1a1a7836 */ /* 0x008fc60000000000 */
[----:B0-----:R-:W0:Y:S01]  /*abb0*/  @P2 LDC R3, c[0x0][0x434] ;  /* 0x00010d00ff032b82 */ /* 0x001e220000000800 */
[----:B------:R-:W-:Y:S01]  /*abc0*/  IMAD.SHL.U32 R8, R26, 0x80, RZ ;  /* 0x000000801a087824 */ /* 0x000fe200078e00ff */
[----:B------:R-:W-:Y:S02]  /*abd0*/  SHF.R.U32.HI R0, RZ, 0x3, R0 ;  /* 0x00000003ff007819 */ /* 0x000fe40000011600 */
[----:B------:R-:W-:-:S04]  /*abe0*/  LOP3.LUT R7, R7, 0x70, RZ, 0xc0, !PT ;  /* 0x0000007007077812 */ /* 0x000fc800078ec0ff */
[----:B------:R-:W1:Y:S01]  /*abf0*/  @P2 LDC R2, c[0x0][0x438] ;  /* 0x00010e00ff022b82 */ /* 0x000e620000000800 */
[----:B------:R-:W-:Y:S01]  /*ac00*/  LOP3.LUT R0, R8, R0, R7, 0xfe, !PT ;  /* 0x0000000008007212 */ /* 0x000fe200078efe07 */
[----:B--2---:R-:W-:Y:S03]  /*ac10*/  @P0 STL [R1], R21 ;  /* 0x0000001501000387 */ /* 0x004fe60000100800 */
[C---:B----4-:R-:W-:Y:S02]  /*ac20*/  ISETP.GE.AND P0, PT, R0.reuse, R5, PT ;  /* 0x000000050000720c */ /* 0x050fe40003f06270 */
[----:B------:R-:W-:-:S05]  /*ac30*/  IADD3 R0, R0, R4, RZ ;  /* 0x0000000400007210 */ /* 0x000fca0007ffe0ff */
[----:B0-----:R-:W-:-:S04]  /*ac40*/  @P2 IMAD.HI.U32 R3, R0, R3, RZ ;  /* 0x0000000300032227 */ /* 0x001fc800078e00ff */
[----:B------:R-:W-:Y:S01]  /*ac50*/  IMAD.MOV.U32 R4, RZ, RZ, R0 ;  /* 0x000000ffff047224 */ /* 0x000fe200078e0000 */
[----:B-1----:R-:W-:Y:S02]  /*ac60*/  @P2 SHF.R.U32.HI R4, RZ, R2, R3 ;  /* 0x00000002ff042219 */ /* 0x002fe40000011603 */
[----:B------:R-:W0:Y:S03]  /*ac70*/  @!P0 LDC.64 R2, c[0x0][0x428] ;  /* 0x00010a00ff028b82 */ /* 0x000e260000000a00 */
[----:B------:R-:W-:-:S04]  /*ac80*/  IMAD.MOV R5, RZ, RZ, -R4 ;  /* 0x000000ffff057224 */ /* 0x000fc800078e0a04 */
[----:B------:R-:W-:Y:S01]  /*ac90*/  IMAD R0, R6, R5, R0 ;  /* 0x0000000506007224 */ /* 0x000fe200078e0200 */
[----:B------:R-:W-:Y:S02]  /*aca0*/  SHF.R.S32.HI R6, RZ, 0x1f, R21 ;  /* 0x0000001fff067819 */ /* 0x000fe40000011415 */
[----:B------:R-:W-:-:S03]  /*acb0*/  @!P0 SHF.R.S32.HI R5, RZ, 0x1f, R4 ;  /* 0x0000001fff058819 */ /* 0x000fc60000011404 */
[-C--:B0-----:R-:W-:Y:S02]  /*acc0*/  @!P0 IMAD R7, R6, R2.reuse, RZ ;  /* 0x0000000206078224 */ /* 0x081fe400078e02ff */
[----:B------:R-:W-:-:S04]  /*acd0*/  @!P0 IMAD.WIDE.U32 R4, R21, R2, R4 ;  /* 0x0000000215048225 */ /* 0x000fc800078e0004 */
[----:B------:R-:W-:Y:S02]  /*ace0*/  @!P0 IMAD R7, R21, R3, R7 ;  /* 0x0000000315078224 */ /* 0x000fe400078e0207 */
[----:B------:R-:W0:Y:S01]  /*acf0*/  @!P0 LDC.64 R2, c[0x0][0x418] ;  /* 0x00010600ff028b82 */ /* 0x000e220000000a00 */
[----:B------:R0:W-:Y:S01]  /*ad00*/  STL [R1+0x18], R6 ;  /* 0x0000180601007387 */ /* 0x0001e20000100800 */
[----:B------:R-:W-:Y:S01]  /*ad10*/  @!P0 IMAD.IADD R7, R5, 0x1, R7 ;  /* 0x0000000105078824 */ /* 0x000fe200078e0207 */
[----:B0-----:R-:W-:Y:S01]  /*ad20*/  @!P0 LEA R6, P1, R4, R2, 0x2 ;  /* 0x0000000204068211 */ /* 0x001fe200078210ff */
[----:B------:R-:W-:-:S03]  /*ad30*/  IMAD.MOV.U32 R2, RZ, RZ, RZ ;  /* 0x000000ffff027224 */ /* 0x000fc600078e00ff */
[----:B------:R-:W-:-:S05]  /*ad40*/  @!P0 LEA.HI.X R7, R4, R3, R7, 0x2, P1 ;  /* 0x0000000304078211 */ /* 0x000fca00008f1407 */
[----:B------:R0:W5:Y:S01]  /*ad50*/  @!P0 LDG.E R2, desc[UR36][R6.64] ;  /* 0x0000002406028981 */ /* 0x000162000c1e1900 */
[----:B------:R-:W-:-:S04]  /*ad60*/  LOP3.LUT R20, R20, 0xfffffffb, RZ, 0xc0, !PT ;  /* 0xfffffffb14147812 */ /* 0x000fc800078ec0ff */
[----:B------:R-:W-:Y:S02]  /*ad70*/  @P2 LOP3.LUT R20, R20, 0x4, RZ, 0xfc, !PT ;  /* 0x0000000414142812 */ /* 0x000fe400078efcff */
[----:B------:R-:W-:Y:S02]  /*ad80*/  ISETP.NE.AND P2, PT, R9, 0x3, PT ;  /* 0x000000030900780c */ /* 0x000fe40003f45270 */
[----:B------:R-:W-:-:S11]  /*ad90*/  LOP3.LUT R20, R20, 0xfffffffd, RZ, 0xc0, !PT ;  /* 0xfffffffd14147812 */ /* 0x000fd600078ec0ff */
[----:B------:R-:W-:-:S05]  /*ada0*/  @P2 LOP3.LUT R20, R20, 0x2, RZ, 0xfc, !PT ;  /* 0x0000000214142812 */ /* 0x000fca00078efcff */
[----:B------:R0:W-:Y:S01]  /*adb0*/  STL [R1+0x4], R20 ;  /* 0x0000041401007387 */ /* 0x0001e20000100800 */
[----:B------:R-:W-:-:S03]  /*adc0*/  UMOV UR4, 0xffffffff ;  /* 0xffffffff00047882 */ /* 0x000fc60000000000 */
[----:B------:R-:W-:Y:S05]  /*add0*/  BRA.DIV UR4, `(.L_x_265) ;  /* 0x0000004204a87947 */ /* 0x000fea000b800000 */
.L_x_329:
[----:B------:R-:W-:Y:S01]  /*ade0*/  LOP3.LUT R24, R18, 0xffff, RZ, 0xc0, !PT ;  /* 0x0000ffff12187812 */ /* 0x000fe200078ec0ff */
[----:B------:R-:W-:Y:S06]  /*adf0*/  @!P2 BRA `(.L_x_266) ;  /* 0x000000000004a947 */ /* 0x000fec0003800000 */
[----:B------:R-:W-:Y:S01]  /*ae00*/  BPT.TRAP 0x1 ;  /* 0x000000040000795c */ /* 0x000fe20000300000 */
.L_x_266:
[----:B0-----:R-:W-:Y:S01]  /*ae10*/  SHF.R.S32.HI R6, RZ, 0x1f, R0 ;  /* 0x0000001fff067819 */ /* 0x001fe20000011400 */
[----:B------:R-:W-:Y:S01]  /*ae20*/  ULDC.64 UR4, c[0x0][0x328] ;  /* 0x0000ca0000047ab9 */ /* 0x000fe20000000a00 */
[----:B-----5:R-:W-:Y:S01]  /*ae30*/  SHF.R.S32.HI R7, RZ, 0x1f, R2 ;  /* 0x0000001fff077819 */ /* 0x020fe20000011402 */
[----:B------:R-:W-:Y:S01]  /*ae40*/  IMAD.WIDE.U32 R4, R0, UR4, RZ ;  /* 0x0000000400047c25 */ /* 0x000fe2000f8e00ff */
[----:B------:R-:W-:Y:S01]  /*ae50*/  ULDC.64 UR6, c[0x0][0x318] ;  /* 0x0000c60000067ab9 */ /* 0x000fe20000000a00 */
[----:B------:R-:W-:Y:S02]  /*ae60*/  BSSY B0, `(.L_x_267) ;  /* 0x0000012000007945 */ /* 0x000fe40003800000 */
[----:B------:R-:W-:-:S04]  /*ae70*/  IMAD R3, R6, UR4, RZ ;  /* 0x0000000406037c24 */ /* 0x000fc8000f8e02ff */
[----:B------:R-:W-:Y:S01]  /*ae80*/  IMAD R3, R0, UR5, R3 ;  /* 0x0000000500037c24 */ /* 0x000fe2000f8e0203 */
[----:B------:R-:W-:-:S03]  /*ae90*/  ULDC.64 UR4, c[0x0][0x338] ;  /* 0x0000ce0000047ab9 */ /* 0x000fc60000000a00 */
[----:B------:R-:W-:Y:S02]  /*aea0*/  IMAD.IADD R5, R5, 0x1, R3 ;  /* 0x0000000105057824 */ /* 0x000fe400078e0203 */
[----:B------:R-:W-:Y:S02]  /*aeb0*/  IMAD R3, R7, UR4, RZ ;  /* 0x0000000407037c24 */ /* 0x000fe4000f8e02ff */
[----:B------:R-:W-:-:S04]  /*aec0*/  IMAD.WIDE.U32 R4, R2, UR4, R4 ;  /* 0x0000000402047c25 */ /* 0x000fc8000f8e0004 */
[----:B------:R-:W-:Y:S01]  /*aed0*/  IMAD R3, R2, UR5, R3 ;  /* 0x0000000502037c24 */ /* 0x000fe2000f8e0203 */
[----:B------:R-:W-:-:S04]  /*aee0*/  ULDC.64 UR4, c[0x0][0x330] ;  /* 0x0000cc0000047ab9 */ /* 0x000fc80000000a00 */
[----:B------:R-:W-:Y:S01]  /*aef0*/  IADD3 R5, R5, R3, RZ ;  /* 0x0000000305057210 */ /* 0x000fe20007ffe0ff */
[----:B------:R-:W-:Y:S02]  /*af00*/  IMAD R3, R25, 0x8, R22 ;  /* 0x0000000819037824 */ /* 0x000fe400078e0216 */
[----:B------:R-:W-:-:S04]  /*af10*/  IMAD.WIDE.U32 R4, R24, UR4, R4 ;  /* 0x0000000418047c25 */ /* 0x000fc8000f8e0004 */
[----:B------:R-:W-:Y:S01]  /*af20*/  IMAD R23, R24, UR5, R5 ;  /* 0x0000000518177c24 */ /* 0x000fe2000f8e0205 */
[----:B------:R-:W-:-:S04]  /*af30*/  LEA R18, P0, R4, UR6, 0x1 ;  /* 0x0000000604127c11 */ /* 0x000fc8000f8008ff */
[----:B------:R-:W-:Y:S02]  /*af40*/  LEA.HI.X R23, R4, UR7, R23, 0x1, P0 ;  /* 0x0000000704177c11 */ /* 0x000fe400080f0c17 */
[----:B------:R-:W-:-:S06]  /*af50*/  SHF.L.U32 R4, R27, 0x1f, RZ ;  /* 0x0000001f1b047819 */ /* 0x000fcc00000006ff */
[----:B------:R-:W0:Y:S02]  /*af60*/  SYNCS.PHASECHK.TRANS64.TRYWAIT P0, [R3+URZ+0x16840], R4 ;  /* 0x01684004030075a7 */ /* 0x000e24000800017f */
[----:B0-----:R-:W-:Y:S05]  /*af70*/  @!P0 BRA `(.L_x_268) ;  /* 0x0000004000748947 */ /* 0x001fea0003800000 */
.L_x_330:
[----:B------:R-:W-:Y:S05]  /*af80*/  BSYNC B0 ;  /* 0x0000000000007941 */ /* 0x000fea0003800000 */
.L_x_267:
[----:B------:R-:W2:Y:S01]  /*af90*/  LDL R11, [R1+0xc] ;  /* 0x00000c00010b7983 */ /* 0x000ea20000100800 */
[----:B------:R-:W-:Y:S01]  /*afa0*/  ULDC.64 UR4, c[0x0][0x300] ;  /* 0x0000c00000047ab9 */ /* 0x000fe20000000a00 */
[----:B------:R-:W-:Y:S02]  /*afb0*/  ULDC.64 UR6, c[0x0][0x2e8] ;  /* 0x0000ba0000067ab9 */ /* 0x000fe40000000a00 */
[----:B------:R-:W3:Y:S01]  /*afc0*/  LDL.LU R9, [R1+0x4] ;  /* 0x0000040001097983 */ /* 0x000ee20000300800 */
[----:B------:R-:W-:Y:S02]  /*afd0*/  IMAD R6, R6, UR4, RZ ;  /* 0x0000000406067c24 */ /* 0x000fe4000f8e02ff */
[C---:B0-----:R-:W-:Y:S01]  /*afe0*/  IMAD.WIDE.U32 R4, R0.reuse, UR4, RZ ;  /* 0x0000000400047c25 */ /* 0x041fe2000f8e00ff */
[----:B------:R-:W0:Y:S03]  /*aff0*/  S2R R10, SR_TID.X ;  /* 0x00000000000a7919 */ /* 0x000e260000002100 */
[----:B------:R-:W-:Y:S01]  /*b000*/  IMAD R6, R0, UR5, R6 ;  /* 0x0000000500067c24 */ /* 0x000fe2000f8e0206 */
[----:B------:R-:W-:Y:S01]  /*b010*/  ULDC.64 UR4, c[0x0][0x310] ;  /* 0x0000c40000047ab9 */ /* 0x000fe20000000a00 */
[----:B------:R-:W1:Y:S01]  /*b020*/  S2R R12, SR_TID.X ;  /* 0x00000000000c7919 */ /* 0x000e620000002100 */
[----:B------:R-:W-:-:S02]  /*b030*/  IMAD R7, R7, UR4, RZ ;  /* 0x0000000407077c24 */ /* 0x000fc4000f8e02ff */
[----:B------:R-:W-:Y:S02]  /*b040*/  IMAD.IADD R5, R5, 0x1, R6 ;  /* 0x0000000105057824 */ /* 0x000fe400078e0206 */
[C---:B------:R-:W-:Y:S02]  /*b050*/  IMAD R7, R2.reuse, UR5, R7 ;  /* 0x0000000502077c24 */ /* 0x040fe4000f8e0207 */
[----:B------:R-:W-:Y:S01]  /*b060*/  IMAD.WIDE.U32 R4, R2, UR4, R4 ;  /* 0x0000000402047c25 */ /* 0x000fe2000f8e0004 */
[----:B------:R-:W-:-:S03]  /*b070*/  ULDC.64 UR4, c[0x0][0x308] ;  /* 0x0000c20000047ab9 */ /* 0x000fc60000000a00 */
[----:B------:R-:W-:Y:S02]  /*b080*/  IMAD.IADD R5, R5, 0x1, R7 ;  /* 0x0000000105057824 */ /* 0x000fe400078e0207 */
[----:B------:R-:W-:Y:S01]  /*b090*/  IMAD.WIDE.U32 R4, R24, UR4, R4 ;  /* 0x0000000418047c25 */ /* 0x000fe2000f8e0004 */
[----:B------:R-:W-:Y:S02]  /*b0a0*/  ULDC UR4, c[0x0][0x2f4] ;  /* 0x0000bd0000047ab9 */ /* 0x000fe40000000800 */
[----:B------:R-:W-:Y:S01]  /*b0b0*/  ISETP.GE.AND P2, PT, R28, UR4, PT ;  /* 0x000000041c007c0c */ /* 0x000fe2000bf46270 */
[----:B------:R-:W-:Y:S01]  /*b0c0*/  IMAD R2, R24, UR5, R5 ;  /* 0x0000000518027c24 */ /* 0x000fe2000f8e0205 */
[----:B------:R-:W-:Y:S01]  /*b0d0*/  LEA R0, P0, R4, UR6, 0x1 ;  /* 0x0000000604007c11 */ /* 0x000fe2000f8008ff */
[----:B------:R-:W-:-:S03]  /*b0e0*/  UMOV UR4, 0xffffffff ;  /* 0xffffffff00047882 */ /* 0x000fc60000000000 */
[----:B------:R-:W-:Y:S02]  /*b0f0*/  LEA.HI.X R2, R4, UR7, R2, 0x1, P0 ;  /* 0x0000000704027c11 */ /* 0x000fe400080f0c02 */
[----:B0-----:R-:W-:-:S04]  /*b100*/  LOP3.LUT R10, R10, 0x7f, RZ, 0xc0, !PT ;  /* 0x0000007f0a0a7812 */ /* 0x001fc800078ec0ff */
[----:B------:R-:W-:-:S04]  /*b110*/  SHF.R.U32.HI R10, RZ, 0x3, R10 ;  /* 0x00000003ff0a7819 */ /* 0x000fc8000001160a */
[----:B--2---:R-:W-:Y:S01]  /*b120*/  IADD3 R4, -R10, R11, -R8 ;  /* 0x0000000b0a047210 */ /* 0x004fe20007ffe908 */
[C---:B-1----:R-:W-:Y:S02]  /*b130*/  IMAD.SHL.U32 R10, R12.reuse, 0x8, RZ ;  /* 0x000000080c0a7824 */ /* 0x042fe400078e00ff */
[----:B------:R-:W-:Y:S01]  /*b140*/  IMAD.SHL.U32 R11, R12, 0x8, RZ ;  /* 0x000000080c0b7824 */ /* 0x000fe200078e00ff */
[----:B---3--:R-:W-:Y:S02]  /*b150*/  LOP3.LUT R9, R9, 0xfffffffe, RZ, 0xc0, !PT ;  /* 0xfffffffe09097812 */ /* 0x008fe400078ec0ff */
[----:B------:R-:W-:Y:S02]  /*b160*/  LOP3.LUT R10, R10, 0x1f8, RZ, 0xc0, !PT ;  /* 0x000001f80a0a7812 */ /* 0x000fe400078ec0ff */
[----:B------:R-:W-:Y:S02]  /*b170*/  @P2 LOP3.LUT R9, R9, 0x1, RZ, 0xfc, !PT ;  /* 0x0000000109092812 */ /* 0x000fe400078efcff */
[----:B------:R-:W-:-:S02]  /*b180*/  LOP3.LUT R10, R10, 0x38, R12, 0x78, !PT ;  /* 0x000000380a0a7812 */ /* 0x000fc400078e780c */
[----:B------:R-:W-:Y:S01]  /*b190*/  ISETP.GE.AND P0, PT, R4, 0x1, PT ;  /* 0x000000010400780c */ /* 0x000fe20003f06270 */
[----:B------:R0:W-:Y:S01]  /*b1a0*/  STL [R1+0x4], R9 ;  /* 0x0000040901007387 */ /* 0x0001e20000100800 */
[----:B------:R-:W-:-:S04]  /*b1b0*/  LOP3.LUT R10, R10, 0x200, R11, 0xf8, !PT ;  /* 0x000002000a0a7812 */ /* 0x000fc800078ef80b */
[----:B------:R-:W-:Y:S01]  /*b1c0*/  LEA R5, R25, R10, 0xd ;  /* 0x0000000a19057211 */ /* 0x000fe200078e68ff */
[----:B------:R-:W-:Y:S06]  /*b1d0*/  BRA.DIV UR4, `(.L_x_269) ;  /* 0x0000003e04f07947 */ /* 0x000fec000b800000 */
[----:B------:R-:W1:Y:S01]  /*b1e0*/  SHFL.IDX PT, R7, R0, RZ, 0x181f ;  /* 0x00181fff00077589 */ /* 0x000e6200000e0000 */
[----:B------:R-:W-:-:S03]  /*b1f0*/  @P0 IMAD R8, R5, 0x2, R22 ;  /* 0x0000000205080824 */ /* 0x000fc600078e0216 */
[----:B------:R-:W2:Y:S01]  /*b200*/  SHFL.IDX PT, R6, R2, RZ, 0x181f ;  /* 0x00181fff02067589 */ /* 0x000ea200000e0000 */
[----:B-1----:R-:W-:-:S05]  /*b210*/  @P0 LEA R7, P1, R28, R7, 0x1 ;  /* 0x000000071c070211 */ /* 0x002fca00078208ff */
[----:B--2---:R-:W-:Y:S01]  /*b220*/  @P0 IMAD.X R6, RZ, RZ, R6, P1 ;  /* 0x000000ffff060224 */ /* 0x004fe200008e0606 */
[----:B------:R-:W-:-:S04]  /*b230*/  ISETP.GE.AND P1, PT, R4, 0x11, PT ;  /* 0x000000110400780c */ /* 0x000fc80003f26270 */
[----:B------:R-:W-:-:S04]  /*b240*/  @P0 LOP3.LUT R7, R7, R6, RZ, 0x3c, !PT ;  /* 0x0000000607070212 */ /* 0x000fc800078e3cff */
[----:B------:R-:W-:-:S04]  /*b250*/  @P0 LOP3.LUT R6, R7, R6, RZ, 0x3c, !PT ;  /* 0x0000000607060212 */ /* 0x000fc800078e3cff */
[----:B------:R-:W-:-:S05]  /*b260*/  @P0 LOP3.LUT R7, R7, R6, RZ, 0x3c, !PT ;  /* 0x0000000607070212 */ /* 0x000fca00078e3cff */
[----:B------:R-:W-:Y:S01]  /*b270*/  @!PT LDS RZ, [RZ] ;  /* 0x00000000fffff984 */ /* 0x000fe20000000800 */
[----:B------:R1:W-:Y:S04]  /*b280*/  @P0 LDGSTS.E.BYPASS.LTC128B.128 [R8+0xe400], desc[UR36][R6.64], !P2 ;  /* 0x0e40000006080fae */ /* 0x0003e8000d101d64 */
[----:B-1----:R-:W1:Y:S01]  /*b290*/  SHFL.IDX PT, R7, R0, 0x1, 0x181f ;  /* 0x00381f0000077f89 */ /* 0x002e6200000e0000 */
[----:B------:R-:W-:-:S03]  /*b2a0*/  @P1 IMAD R8, R5, 0x2, R22 ;  /* 0x0000000205081824 */ /* 0x000fc600078e0216 */
[----:B------:R-:W2:Y:S01]  /*b2b0*/  SHFL.IDX PT, R6, R2, 0x1, 0x181f ;  /* 0x00381f0002067f89 */ /* 0x000ea200000e0000 */
[----:B-1----:R-:W-:-:S05]  /*b2c0*/  @P1 LEA R7, P0, R28, R7, 0x1 ;  /* 0x000000071c071211 */ /* 0x002fca00078008ff */
[----:B--2---:R-:W-:-:S05]  /*b2d0*/  @P1 IMAD.X R6, RZ, RZ, R6, P0 ;  /* 0x000000ffff061224 */ /* 0x004fca00000e0606 */
[----:B------:R-:W-:-:S04]  /*b2e0*/  @P1 LOP3.LUT R7, R7, R6, RZ, 0x3c, !PT ;  /* 0x0000000607071212 */ /* 0x000fc800078e3cff */
[----:B------:R-:W-:-:S04]  /*b2f0*/  @P1 LOP3.LUT R6, R7, R6, RZ, 0x3c, !PT ;  /* 0x0000000607061212 */ /* 0x000fc800078e3cff */
[----:B------:R-:W-:-:S05]  /*b300*/  @P1 LOP3.LUT R7, R7, R6, RZ, 0x3c, !PT ;  /* 0x0000000607071212 */ /* 0x000fca00078e3cff */
[----:B------:R1:W-:Y:S01]  /*b310*/  @P1 LDGSTS.E.BYPASS.LTC128B.128 [R8+0xec00], desc[UR36][R6.64], !P2 ;  /* 0x0ec0000006081fae */ /* 0x0003e2000d101d64 */
[----:B------:R-:W-:-:S03]  /*b320*/  ISETP.GE.AND P1, PT, R4, 0x21, PT ;  /* 0x000000210400780c */ /* 0x000fc60003f26270 */
[----:B-1----:R-:W1:Y:S10]  /*b330*/  SHFL.IDX PT, R7, R0, 0x2, 0x181f ;  /* 0x00581f0000077f89 */ /* 0x002e7400000e0000 */
[----:B------:R-:W-:Y:S01]  /*b340*/  @P1 LEA R8, R5, R22, 0x1 ;  /* 0x0000001605081211 */ /* 0x000fe200078e08ff */
        /* <DEDUP_REMOVED lines=9> */
[----:B------:R-:W-:Y:S01]  /*b3e0*/  @P1 IMAD R8, R5, 0x2, R22 ;  /* 0x0000000205081824 */ /* 0x000fe200078e0216 */
        /* <DEDUP_REMOVED lines=30> */
[----:B------:R-:W2:Y:S04]  /*b5d0*/  SHFL.IDX PT, R6, R2, 0x6, 0x181f ;  /* 0x00d81f0002067f89 */ /* 0x000ea800000e0000 */
[----:B------:R-:W3:Y:S04]  /*b5e0*/  SHFL.IDX PT, R2, R2, 0x7, 0x181f ;  /* 0x00f81f0002027f89 */ /* 0x000ee800000e0000 */
[----:B------:R-:W4:Y:S01]  /*b5f0*/  SHFL.IDX PT, R0, R0, 0x7, 0x181f ;  /* 0x00f81f0000007f89 */ /* 0x000f2200000e0000 */
[----:B-1----:R-:W-:-:S05]  /*b600*/  @P1 LEA R7, P0, R28, R7, 0x1 ;  /* 0x000000071c071211 */ /* 0x002fca00078008ff */
[----:B--2---:R-:W-:-:S05]  /*b610*/  @P1 IMAD.X R6, RZ, RZ, R6, P0 ;  /* 0x000000ffff061224 */ /* 0x004fca00000e0606 */
[----:B------:R-:W-:-:S04]  /*b620*/  @P1 LOP3.LUT R7, R7, R6, RZ, 0x3c, !PT ;  /* 0x0000000607071212 */ /* 0x000fc800078e3cff */
[----:B------:R-:W-:-:S04]  /*b630*/  @P1 LOP3.LUT R6, R7, R6, RZ, 0x3c, !PT ;  /* 0x0000000607061212 */ /* 0x000fc800078e3cff */
[----:B------:R-:W-:-:S05]  /*b640*/  @P1 LOP3.LUT R7, R7, R6, RZ, 0x3c, !PT ;  /* 0x0000000607071212 */ /* 0x000fca00078e3cff */
[----:B---34-:R1:W-:Y:S02]  /*b650*/  @P1 LDGSTS.E.BYPASS.LTC128B.128 [R8+0x11400], desc[UR36][R6.64], !P2 ;  /* 0x1140000006081fae */ /* 0x0183e4000d101d64 */
.L_x_348:
[----:B------:R-:W-:-:S13]  /*b660*/  ISETP.GE.AND P0, PT, R4, 0x71, PT ;  /* 0x000000710400780c */ /* 0x000fda0003f06270 */
[----:B-1----:R-:W-:Y:S01]  /*b670*/  @P0 LEA R6, P1, R28, R0, 0x1 ;  /* 0x000000001c060211 */ /* 0x002fe200078208ff */
[----:B------:R-:W-:-:S04]  /*b680*/  @P0 IMAD R5, R5, 0x2, R22 ;  /* 0x0000000205050824 */ /* 0x000fc800078e0216 */
[----:B------:R-:W-:-:S05]  /*b690*/  @P0 IMAD.X R7, RZ, RZ, R2, P1 ;  /* 0x000000ffff070224 */ /* 0x000fca00008e0602 */
[----:B------:R-:W-:Y:S01]  /*b6a0*/  @!PT LDS RZ, [RZ] ;  /* 0x00000000fffff984 */ /* 0x000fe20000000800 */
[----:B------:R-:W-:Y:S01]  /*b6b0*/  @!PT LDS RZ, [RZ] ;  /* 0x00000000fffff984 */ /* 0x000fe20000000800 */
[----:B------:R-:W-:Y:S01]  /*b6c0*/  @!PT LDS RZ, [RZ] ;  /* 0x00000000fffff984 */ /* 0x000fe20000000800 */
[----:B------:R1:W-:Y:S01]  /*b6d0*/  @P0 LDGSTS.E.BYPASS.LTC128B.128 [R5+0x11c00], desc[UR36][R6.64], !P2 ;  /* 0x11c0000006050fae */ /* 0x0003e2000d101d64 */
[----:B------:R-:W-:Y:S01]  /*b6e0*/  PLOP3.LUT P0, PT, PT, PT, PT, 0x80, 0x0 ;  /* 0x000000000000781c */ /* 0x000fe20003f0f070 */
[----:B------:R-:W-:-:S12]  /*b6f0*/  NOP ;  /* 0x0000000000007918 */ /* 0x000fd80000000000 */
.L_x_270:
[----:B------:R-:W-:Y:S02]  /*b700*/  PLOP3.LUT P1, PT, P1, P0, PT, 0xa2, 0x0 ;  /* 0x000000000000781c */ /* 0x000fe40000f21472 */
[----:B------:R-:W-:-:S08]  /*b710*/  @P0 R2UR P1, UR4, R3 ;  /* 0x00000000030402ca */ /* 0x000fd00000020000 */
[----:B------:R-:W-:-:S05]  /*b720*/  @P0 PLOP3.LUT P0, PT, P1, PT, PT, 0x80, 0x0 ;  /* 0x000000000000081c */ /* 0x000fca0000f0f070 */
[----:B------:R-:W-:Y:S01]  /*b730*/  @!P1 SYNCS.ARRIVE.TRANS64.RED.A0T1 RZ, [UR4+0x16830], RZ ;  /* 0x016830ffffff99a7 */ /* 0x000fe20008200404 */
[----:B------:R-:W-:Y:S07]  /*b740*/  @!P1 ARRIVES.LDGSTSBAR.64.TRANSCNT [UR4+0x16830] ;  /* 0x01683000ff0099b0 */ /* 0x000fee0008000a84 */
[----:B------:R-:W-:Y:S05]  /*b750*/  @P0 BRA.U.ANY `(.L_x_270) ;  /* 0xfffffffd00e80947 */ /* 0x000fea000393ffff */
[----:B------:R-:W-:Y:S01]  /*b760*/  NOP ;  /* 0x0000000000007918 */ /* 0x000fe20000000000 */
[----:B------:R-:W2:Y:S02]  /*b770*/  LDL R0, [R1+0x48] ;  /* 0x0000480001007983 */ /* 0x000ea40000100800 */
[----:B--2---:R-:W-:-:S13]  /*b780*/  ISETP.NE.AND P2, PT, R0, 0x3, PT ;  /* 0x000000030000780c */ /* 0x004fda0003f45270 */
[----:B------:R-:W-:Y:S05]  /*b790*/  @!P2 BRA `(.L_x_271) ;  /* 0x000000000004a947 */ /* 0x000fea0003800000 */
[----:B------:R-:W-:Y:S01]  /*b7a0*/  BPT.TRAP 0x1 ;  /* 0x000000040000795c */ /* 0x000fe20000300000 */
.L_x_271:
[----:B------:R2:W5:Y:S01]  /*b7b0*/  LDL R0, [R1+0x4] ;  /* 0x0000040001007983 */ /* 0x0005620000100800 */
[----:B------:R2:W-:Y:S03]  /*b7c0*/  SYNCS.ARRIVE.TRANS64.A1T0 RZ, [R3+URZ+0x16830], RZ ;  /* 0x016830ff03ff79a7 */ /* 0x0005e6000810003f */
[----:B-1----:R2:W5:Y:S04]  /*b7d0*/  LDL.LU R5, [R1+0x20] ;  /* 0x0000200001057983 */ /* 0x0025680000300800 */
[----:B------:R2:W5:Y:S02]  /*b7e0*/  LDL.LU R4, [R1+0x2c] ;  /* 0x00002c0001047983 */ /* 0x0005640000300800 */
[----:B------:R-:W-:Y:S05]  /*b7f0*/  WARPSYNC.ALL ;  /* 0x0000000000007948 */ /* 0x000fea0003800000 */
[----:B------:R-:W-:Y:S01]  /*b800*/  ULDC.64 UR4, c[0x0][0x298] ;  /* 0x0000a60000047ab9 */ /* 0x000fe20000000a00 */
[----:B------:R-:W-:Y:S01]  /*b810*/  VIADD R2, R22, 0x8400 ;  /* 0x0000840016027836 */ /* 0x000fe20000000000 */
[----:B------:R-:W-:Y:S01]  /*b820*/  BSSY B6, `(.L_x_272) ;  /* 0x000001f000067945 */ /* 0x000fe20003800000 */
[----:B------:R-:W-:Y:S03]  /*b830*/  BAR.SYNC.DEFER_BLOCKING 0x8, 0x200 ;  /* 0x0208000000007b1d */ /* 0x000fe60000010000 */
[----:B------:R-:W-:-:S02]  /*b840*/  LOP3.LUT P0, RZ, R2, 0x3ff, RZ, 0xc0, !PT ;  /* 0x000003ff02ff7812 */ /* 0x000fc4000780c0ff */
[----:B-----5:R-:W-:Y:S02]  /*b850*/  LOP3.LUT P1, RZ, R0, 0x8, RZ, 0xc0, !PT ;  /* 0x0000000800ff7812 */ /* 0x020fe4000782c0ff */
[----:B------:R-:W-:Y:S01]  /*b860*/  SHF.R.S32.HI R0, RZ, 0x1f, R5 ;  /* 0x0000001fff007819 */ /* 0x000fe20000011405 */
[----:B--2---:R-:W-:Y:S01]  /*b870*/  IMAD.WIDE.U32 R2, R5, UR4, RZ ;  /* 0x0000000405027c25 */ /* 0x004fe2000f8e00ff */
[----:B------:R-:W-:Y:S02]  /*b880*/  SEL R29, R29, RZ, !P1 ;  /* 0x000000ff1d1d7207 */ /* 0x000fe40004800000 */
[----:B------:R-:W-:Y:S01]  /*b890*/  SEL R4, R4, RZ, !P1 ;  /* 0x000000ff04047207 */ /* 0x000fe20004800000 */
[----:B------:R-:W-:Y:S01]  /*b8a0*/  IMAD R0, R0, UR4, RZ ;  /* 0x0000000400007c24 */ /* 0x000fe2000f8e02ff */
[----:B------:R1:W-:Y:S03]  /*b8b0*/  STL.64 [R1+0x20], R2 ;  /* 0x0000200201007387 */ /* 0x0003e60000100a00 */
[----:B------:R-:W-:Y:S01]  /*b8c0*/  IMAD R0, R5, UR5, R0 ;  /* 0x0000000505007c24 */ /* 0x000fe2000f8e0200 */
[----:B------:R1:W-:Y:S04]  /*b8d0*/  STL [R1+0x38], R4 ;  /* 0x0000380401007387 */ /* 0x0003e80000100800 */
[----:B------:R-:W-:-:S05]  /*b8e0*/  IADD3 R0, R3, R0, RZ ;  /* 0x0000000003007210 */ /* 0x000fca0007ffe0ff */
[----:B------:R1:W-:Y:S01]  /*b8f0*/  STL [R1+0x2c], R0 ;  /* 0x00002c0001007387 */ /* 0x0003e20000100800 */
[----:B------:R-:W-:Y:S05]  /*b900*/  @!P0 BRA `(.L_x_273) ;  /* 0x0000000000408947 */ /* 0x000fea0003800000 */
[----:B-1----:R-:W-:Y:S01]  /*b910*/  MOV R2, 0x0 ;  /* 0x0000000000027802 */ /* 0x002fe20000000f00 */
[----:B------:R-:W-:Y:S01]  /*b920*/  ULDC.64 UR6, c[0x4][0x88] ;  /* 0x0100220000067ab9 */ /* 0x000fe20000000a00 */
[----:B------:R-:W-:Y:S01]  /*b930*/  ULDC.64 UR8, c[0x4][0x90] ;  /* 0x0100240000087ab9 */ /* 0x000fe20000000a00 */
[----:B------:R-:W-:Y:S01]  /*b940*/  ULDC.64 UR4, c[0x4][0x20] ;  /* 0x0100080000047ab9 */ /* 0x000fe20000000a00 */
[----:B------:R-:W-:Y:S01]  /*b950*/  IMAD.U32 R4, RZ, RZ, UR6 ;  /* 0x00000006ff047e24 */ /* 0x000fe2000f8e00ff */
[----:B------:R-:W-:Y:S01]  /*b960*/  MOV R11, UR5 ;  /* 0x00000005000b7c02 */ /* 0x000fe20008000f00 */
[----:B------:R-:W1:Y:S01]  /*b970*/  LDC.64 R2, c[0x4][R2] ;  /* 0x0100000002027b82 */ /* 0x000e620000000a00 */
[----:B------:R-:W-:Y:S02]  /*b980*/  IMAD.U32 R5, RZ, RZ, UR7 ;  /* 0x00000007ff057e24 */ /* 0x000fe4000f8e00ff */
[----:B------:R-:W-:Y:S02]  /*b990*/  IMAD.U32 R6, RZ, RZ, UR8 ;  /* 0x00000008ff067e24 */ /* 0x000fe4000f8e00ff */
[----:B------:R-:W-:-:S02]  /*b9a0*/  IMAD.U32 R7, RZ, RZ, UR9 ;  /* 0x00000009ff077e24 */ /* 0x000fc4000f8e00ff */
[----:B------:R-:W-:Y:S02]  /*b9b0*/  IMAD.U32 R10, RZ, RZ, UR4 ;  /* 0x00000004ff0a7e24 */ /* 0x000fe4000f8e00ff */
[----:B------:R-:W-:Y:S02]  /*b9c0*/  IMAD.MOV.U32 R8, RZ, RZ, 0x70 ;  /* 0x00000070ff087424 */ /* 0x000fe400078e00ff */
[----:B------:R-:W-:Y:S02]  /*b9d0*/  IMAD.MOV.U32 R12, RZ, RZ, 0x1 ;  /* 0x00000001ff0c7424 */ /* 0x000fe400078e00ff */
[----:B------:R-:W-:-:S07]  /*b9e0*/  IMAD.MOV.U32 R13, RZ, RZ, RZ ;  /* 0x000000ffff0d7224 */ /* 0x000fce00078e00ff */
[----:B------:R-:W-:-:S07]  /*b9f0*/  LEPC R20, `(.L_x_273) ;  /* 0x000000001014794e */ /* 0x000fce0000000000 */
[----:B01----:R-:W-:Y:S05]  /*ba00*/  CALL.ABS.NOINC R2 ;  /* 0x0000000002007343 */ /* 0x003fea0003c00000 */
.L_x_273:
[----:B------:R-:W-:Y:S05]  /*ba10*/  BSYNC B6 ;  /* 0x0000000000067941 */ /* 0x000fea0003800000 */
.L_x_272:
[----:B-1----:R-:W2:Y:S01]  /*ba20*/  LDL.LU R2, [R1+0x2c] ;  /* 0x00002c0001027983 */ /* 0x002ea20000300800 */
[----:B0-----:R-:W0:Y:S01]  /*ba30*/  LDC R9, c[0x0][0x448] ;  /* 0x00011200ff097b82 */ /* 0x001e220000000800 */
[----:B------:R-:W-:Y:S01]  /*ba40*/  ULDC.64 UR4, c[0x0][0x2d8] ;  /* 0x0000b60000047ab9 */ /* 0x000fe20000000a00 */
[----:B------:R-:W-:Y:S01]  /*ba50*/  ULDC.64 UR6, c[0x0][0x2e0] ;  /* 0x0000b80000067ab9 */ /* 0x000fe20000000a00 */
[----:B------:R-:W3:Y:S01]  /*ba60*/  LDL.LU.64 R20, [R1+0x20] ;  /* 0x0000200001147983 */ /* 0x000ee20000300a00 */
[----:B------:R-:W-:-:S03]  /*ba70*/  ULDC.64 UR8, c[0x0][0x280] ;  /* 0x0000a00000087ab9 */ /* 0x000fc60000000a00 */
[----:B------:R-:W4:Y:S04]  /*ba80*/  LDL.LU R0, [R1+0x38] ;  /* 0x0000380001007983 */ /* 0x000f280000300800 */
[----:B------:R1:W5:Y:S01]  /*ba90*/  LDL R10, [R1+0x1c] ;  /* 0x00001c00010a7983 */ /* 0x0003620000100800 */
[----:B0-----:R-:W-:-:S13]  /*baa0*/  ISETP.NE.AND P0, PT, R9, 0x1, PT ;  /* 0x000000010900780c */ /* 0x001fda0003f05270 */
[----:B------:R-:W0:Y:S08]  /*bab0*/  @P0 LDC R4, c[0x0][0x44c] ;  /* 0x00011300ff040b82 */ /* 0x000e300000000800 */
[----:B------:R-:W1:Y:S08]  /*bac0*/  @P0 LDC R5, c[0x0][0x450] ;  /* 0x00011400ff050b82 */ /* 0x000e700000000800 */
[----:B------:R-:W1:Y:S01]  /*bad0*/  @P0 LDC R8, c[0x0][0x450] ;  /* 0x00011400ff080b82 */ /* 0x000e620000000800 */
[----:B--2---:R-:W-:-:S02]  /*bae0*/  IMAD.MOV.U32 R3, RZ, RZ, R2 ;  /* 0x000000ffff037224 */ /* 0x004fc400078e0002 */
[----:B---3--:R-:W-:Y:S01]  /*baf0*/  IMAD.MOV.U32 R2, RZ, RZ, R20 ;  /* 0x000000ffff027224 */ /* 0x008fe200078e0014 */
[----:B------:R-:W2:Y:S03]  /*bb00*/  S2R R21, SR_TID.X ;  /* 0x0000000000157919 */ /* 0x000ea60000002100 */
[C---:B------:R-:W-:Y:S01]  /*bb10*/  IMAD.WIDE.U32 R2, R24.reuse, UR4, R2 ;  /* 0x0000000418027c25 */ /* 0x040fe2000f8e0002 */
[----:B------:R-:W3:Y:S03]  /*bb20*/  S2R R20, SR_TID.X ;  /* 0x0000000000147919 */ /* 0x000ee60000002100 */
[----:B------:R-:W-:Y:S01]  /*bb30*/  IMAD R3, R24, UR5, R3 ;  /* 0x0000000518037c24 */ /* 0x000fe2000f8e0203 */
[----:B------:R-:W-:Y:S01]  /*bb40*/  ULDC.64 UR4, c[0x0][0x2d0] ;  /* 0x0000b40000047ab9 */ /* 0x000fe20000000a00 */
[----:B----4-:R-:W-:-:S02]  /*bb50*/  IMAD R0, R0, UR6, RZ ;  /* 0x0000000600007c24 */ /* 0x010fc4000f8e02ff */
[----:B------:R-:W-:-:S04]  /*bb60*/  IMAD.WIDE.U32 R2, R29, UR6, R2 ;  /* 0x000000061d027c25 */ /* 0x000fc8000f8e0002 */
[----:B------:R-:W-:Y:S01]  /*bb70*/  IMAD R0, R29, UR7, R0 ;  /* 0x000000071d007c24 */ /* 0x000fe2000f8e0200 */
[----:B------:R-:W-:-:S03]  /*bb80*/  ULDC.64 UR6, c[0x0][0x2c8] ;  /* 0x0000b20000067ab9 */ /* 0x000fc60000000a00 */
[----:B------:R-:W-:Y:S01]  /*bb90*/  IMAD.IADD R3, R3, 0x1, R0 ;  /* 0x0000000103037824 */ /* 0x000fe200078e0200 */
[----:B--2---:R-:W-:Y:S02]  /*bba0*/  SHF.L.U32 R21, R21, 0x4, RZ ;  /* 0x0000000415157819 */ /* 0x004fe400000006ff */
[----:B---3--:R-:W-:Y:S02]  /*bbb0*/  LOP3.LUT R20, R20, 0x7f, RZ, 0xc0, !PT ;  /* 0x0000007f14147812 */ /* 0x008fe400078ec0ff */
[----:B------:R-:W-:Y:S02]  /*bbc0*/  LOP3.LUT R21, R21, 0x70, RZ, 0xc0, !PT ;  /* 0x0000007015157812 */ /* 0x000fe400078ec0ff */
[----:B------:R-:W-:-:S04]  /*bbd0*/  SHF.R.U32.HI R20, RZ, 0x3, R20 ;  /* 0x00000003ff147819 */ /* 0x000fc80000011614 */
[----:B------:R-:W-:Y:S02]  /*bbe0*/  LOP3.LUT R20, R20, R21, RZ, 0xfc, !PT ;  /* 0x0000001514147212 */ /* 0x000fe400078efcff */
[----:B------:R2:W5:Y:S03]  /*bbf0*/  LDL R21, [R1+0x30] ;  /* 0x0000300001157983 */ /* 0x0005660000100800 */
[----:B------:R-:W-:-:S04]  /*bc00*/  IMAD R6, R17, 0xc0, R20 ;  /* 0x000000c011067824 */ /* 0x000fc800078e0214 */
[----:B0-----:R-:W-:-:S04]  /*bc10*/  @P0 IMAD.HI.U32 R0, R6, R4, RZ ;  /* 0x0000000406000227 */ /* 0x001fc800078e00ff */
[----:B------:R-:W-:Y:S01]  /*bc20*/  IMAD.MOV.U32 R4, RZ, RZ, R6 ;  /* 0x000000ffff047224 */ /* 0x000fe200078e0006 */
[----:B-1----:R-:W-:-:S04]  /*bc30*/  @P0 SHF.R.U32.HI R4, RZ, R5, R0 ;  /* 0x00000005ff040219 */ /* 0x002fc80000011600 */
[----:B------:R-:W-:-:S05]  /*bc40*/  SHF.R.S32.HI R0, RZ, 0x1f, R4 ;  /* 0x0000001fff007819 */ /* 0x000fca0000011404 */
[----:B------:R-:W-:-:S04]  /*bc50*/  IMAD R0, R0, UR4, RZ ;  /* 0x0000000400007c24 */ /* 0x000fc8000f8e02ff */
[C---:B------:R-:W-:Y:S02]  /*bc60*/  IMAD R7, R4.reuse, UR5, R0 ;  /* 0x0000000504077c24 */ /* 0x040fe4000f8e0200 */
[----:B------:R-:W-:Y:S02]  /*bc70*/  IMAD.MOV R0, RZ, RZ, -R4 ;  /* 0x000000ffff007224 */ /* 0x000fe400078e0a04 */
[----:B------:R-:W-:-:S04]  /*bc80*/  IMAD.WIDE.U32 R4, R4, UR4, R2 ;  /* 0x0000000404047c25 */ /* 0x000fc8000f8e0002 */
[----:B------:R-:W-:Y:S02]  /*bc90*/  IMAD R0, R9, R0, R6 ;  /* 0x0000000009007224 */ /* 0x000fe400078e0206 */
[----:B------:R-:W-:-:S03]  /*bca0*/  IMAD.IADD R5, R5, 0x1, R7 ;  /* 0x0000000105057824 */ /* 0x000fc600078e0207 */
[----:B------:R-:W-:-:S05]  /*bcb0*/  SHF.R.S32.HI R7, RZ, 0x1f, R0 ;  /* 0x0000001fff077819 */ /* 0x000fca0000011400 */
[----:B------:R-:W-:Y:S02]  /*bcc0*/  IMAD R7, R7, UR6, RZ ;  /* 0x0000000607077c24 */ /* 0x000fe4000f8e02ff */
[----:B------:R-:W-:-:S04]  /*bcd0*/  IMAD.WIDE.U32 R4, R0, UR6, R4 ;  /* 0x0000000600047c25 */ /* 0x000fc8000f8e0004 */
[----:B------:R-:W-:-:S04]  /*bce0*/  IMAD R7, R0, UR7, R7 ;  /* 0x0000000700077c24 */ /* 0x000fc8000f8e0207 */
[----:B------:R-:W-:Y:S02]  /*bcf0*/  IMAD.IADD R5, R5, 0x1, R7 ;  /* 0x0000000105057824 */ /* 0x000fe400078e0207 */
[----:B------:R-:W0:Y:S01]  /*bd00*/  @P0 LDC R7, c[0x0][0x44c] ;  /* 0x00011300ff070b82 */ /* 0x000e220000000800 */
[----:B------:R-:W-:-:S04]  /*bd10*/  LEA R0, P1, R4, UR8, 0x1 ;  /* 0x0000000804007c11 */ /* 0x000fc8000f8208ff */
[----:B------:R-:W-:Y:S02]  /*bd20*/  LEA.HI.X R4, R4, UR9, R5, 0x1, P1 ;  /* 0x0000000904047c11 */ /* 0x000fe400088f0c05 */
[----:B------:R-:W-:-:S05]  /*bd30*/  IADD3 R5, R6, 0x80, RZ ;  /* 0x0000008006057810 */ /* 0x000fca0007ffe0ff */
[----:B------:R-:W-:Y:S01]  /*bd40*/  IMAD.MOV.U32 R6, RZ, RZ, R5 ;  /* 0x000000ffff067224 */ /* 0x000fe200078e0005 */
[----:B------:R-:W1:Y:S01]  /*bd50*/  S2R R20, SR_TID.X ;  /* 0x0000000000147919 */ /* 0x000e620000002100 */
[----:B0-----:R-:W-:-:S05]  /*bd60*/  @P0 IMAD.HI.U32 R7, R5, R7, RZ ;  /* 0x0000000705070227 */ /* 0x001fca00078e00ff */
[----:B------:R-:W-:-:S05]  /*bd70*/  @P0 SHF.R.U32.HI R6, RZ, R8, R7 ;  /* 0x00000008ff060219 */ /* 0x000fca0000011607 */
[----:B------:R-:W-:-:S04]  /*bd80*/  IMAD.MOV R7, RZ, RZ, -R6 ;  /* 0x000000ffff077224 */ /* 0x000fc800078e0a06 */
[----:B------:R-:W-:Y:S01]  /*bd90*/  IMAD R5, R9, R7, R5 ;  /* 0x0000000709057224 */ /* 0x000fe200078e0205 */
[----:B------:R-:W-:Y:S01]  /*bda0*/  SHF.R.S32.HI R7, RZ, 0x1f, R6 ;  /* 0x0000001fff077819 */ /* 0x000fe20000011406 */
[----:B------:R-:W-:-:S04]  /*bdb0*/  IMAD.WIDE.U32 R2, R6, UR4, R2 ;  /* 0x0000000406027c25 */ /* 0x000fc8000f8e0002 */
[----:B------:R-:W-:Y:S01]  /*bdc0*/  IMAD R7, R7, UR4, RZ ;  /* 0x0000000407077c24 */ /* 0x000fe2000f8e02ff */
[----:B------:R-:W-:-:S03]  /*bdd0*/  ULDC UR4, c[0x0][0x2b8] ;  /* 0x0000ae0000047ab9 */ /* 0x000fc60000000800 */
[----:B------:R-:W-:Y:S01]  /*bde0*/  IMAD R7, R6, UR5, R7 ;  /* 0x0000000506077c24 */ /* 0x000fe2000f8e0207 */
[----:B------:R-:W-:-:S03]  /*bdf0*/  SHF.R.S32.HI R6, RZ, 0x1f, R5 ;  /* 0x0000001fff067819 */ /* 0x000fc60000011405 */
[----:B------:R-:W-:Y:S02]  /*be00*/  IMAD.IADD R3, R3, 0x1, R7 ;  /* 0x0000000103037824 */ /* 0x000fe400078e0207 */
[----:B------:R-:W-:Y:S02]  /*be10*/  IMAD R6, R6, UR6, RZ ;  /* 0x0000000606067c24 */ /* 0x000fe4000f8e02ff */
[----:B------:R-:W-:-:S04]  /*be20*/  IMAD.WIDE.U32 R2, R5, UR6, R2 ;  /* 0x0000000605027c25 */ /* 0x000fc8000f8e0002 */
[----:B------:R-:W-:Y:S01]  /*be30*/  IMAD R6, R5, UR7, R6 ;  /* 0x0000000705067c24 */ /* 0x000fe2000f8e0206 */
[----:B------:R-:W-:-:S03]  /*be40*/  LEA R5, P1, R2, UR8, 0x1 ;  /* 0x0000000802057c11 */ /* 0x000fc6000f8208ff */
[----:B------:R-:W-:Y:S01]  /*be50*/  IMAD.IADD R6, R3, 0x1, R6 ;  /* 0x0000000103067824 */ /* 0x000fe200078e0206 */
[----:B------:R-:W-:Y:S01]  /*be60*/  ISETP.GE.AND P0, PT, R28, UR4, PT ;  /* 0x000000041c007c0c */ /* 0x000fe2000bf06270 */
[----:B------:R-:W-:Y:S01]  /*be70*/  UMOV UR4, 0xffffffff ;  /* 0xffffffff00047882 */ /* 0x000fe20000000000 */
[----:B-1----:R-:W-:Y:S02]  /*be80*/  LOP3.LUT R20, R20, 0x7f, RZ, 0xc0, !PT ;  /* 0x0000007f14147812 */ /* 0x002fe400078ec0ff */
[----:B------:R-:W-:Y:S02]  /*be90*/  LEA.HI.X R2, R2, UR9, R6, 0x1, P1 ;  /* 0x0000000902027c11 */ /* 0x000fe400088f0c06 */
[----:B------:R-:W-:Y:S01]  /*bea0*/  SHF.R.U32.HI R20, RZ, 0x3, R20 ;  /* 0x00000003ff147819 */ /* 0x000fe20000011614 */
[----:B--2---:R-:W-:Y:S06]  /*beb0*/  BRA.DIV UR4, `(.L_x_274) ;  /* 0x0000003e04687947 */ /* 0x004fec000b800000 */
[----:B------:R-:W0:Y:S01]  /*bec0*/  SHFL.IDX PT, R7, R0, RZ, 0x181f ;  /* 0x00181fff00077589 */ /* 0x000e2200000e0000 */
[----:B-----5:R-:W-:Y:S02]  /*bed0*/  IMAD R3, R21, R9, RZ ;  /* 0x0000000915037224 */ /* 0x020fe400078e02ff */
[----:B------:R-:W-:Y:S01]  /*bee0*/  IMAD R17, R17, 0xc0, R20 ;  /* 0x000000c011117824 */ /* 0x000fe200078e0214 */
[----:B------:R-:W1:Y:S04]  /*bef0*/  SHFL.IDX PT, R6, R4, RZ, 0x181f ;  /* 0x00181fff04067589 */ /* 0x000e6800000e0000 */
[----:B------:R-:W-:-:S13]  /*bf00*/  ISETP.GE.AND P2, PT, R17, R3, PT ;  /* 0x000000031100720c */ /* 0x000fda0003f46270 */
[----:B0-----:R-:W-:-:S05]  /*bf10*/  @!P2 LEA R7, P1, R28, R7, 0x1 ;  /* 0x000000071c07a211 */ /* 0x001fca00078208ff */
[----:B-1----:R-:W-:-:S05]  /*bf20*/  @!P2 IMAD.X R6, RZ, RZ, R6, P1 ;  /* 0x000000ffff06a224 */ /* 0x002fca00008e0606 */
[----:B------:R-:W-:-:S04]  /*bf30*/  @!P2 LOP3.LUT R7, R7, R6, RZ, 0x3c, !PT ;  /* 0x000000060707a212 */ /* 0x000fc800078e3cff */
[----:B------:R-:W-:-:S04]  /*bf40*/  @!P2 LOP3.LUT R6, R7, R6, RZ, 0x3c, !PT ;  /* 0x000000060706a212 */ /* 0x000fc800078e3cff */
[----:B------:R-:W-:-:S05]  /*bf50*/  @!P2 LOP3.LUT R7, R7, R6, RZ, 0x3c, !PT ;  /* 0x000000060707a212 */ /* 0x000fca00078e3cff */
[----:B------:R-:W-:Y:S01]  /*bf60*/  @!PT LDS RZ, [RZ] ;  /* 0x00000000fffff984 */ /* 0x000fe20000000800 */
[----:B------:R0:W-:Y:S02]  /*bf70*/  @!P2 LDGSTS.E.BYPASS.LTC128B.128 [R10+0x8400], desc[UR36][R6.64], !P0 ;  /* 0x08400000060aafae */ /* 0x0001e4000c101d64 */
[----:B0-----:R-:W-:Y:S02]  /*bf80*/  IADD3 R6, R17, 0x10, RZ ;  /* 0x0000001011067810 */ /* 0x001fe40007ffe0ff */
[----:B------:R-:W0:Y:S02]  /*bf90*/  SHFL.IDX PT, R7, R0, 0x1, 0x181f ;  /* 0x00381f0000077f89 */ /* 0x000e2400000e0000 */
[----:B------:R-:W-:Y:S02]  /*bfa0*/  ISETP.GE.AND P1, PT, R6, R3, PT ;  /* 0x000000030600720c */ /* 0x000fe40003f26270 */
[----:B------:R-:W1:Y:S11]  /*bfb0*/  SHFL.IDX PT, R6, R4, 0x1, 0x181f ;  /* 0x00381f0004067f89 */ /* 0x000e7600000e0000 */
[----:B0-----:R-:W-:-:S05]  /*bfc0*/  @!P1 LEA R7, P2, R28, R7, 0x1 ;  /* 0x000000071c079211 */ /* 0x001fca00078408ff */
[----:B-1----:R-:W-:-:S05]  /*bfd0*/  @!P1 IMAD.X R6, RZ, RZ, R6, P2 ;  /* 0x000000ffff069224 */ /* 0x002fca00010e0606 */
[----:B------:R-:W-:-:S04]  /*bfe0*/  @!P1 LOP3.LUT R7, R7, R6, RZ, 0x3c, !PT ;  /* 0x0000000607079212 */ /* 0x000fc800078e3cff */
[----:B------:R-:W-:-:S04]  /*bff0*/  @!P1 LOP3.LUT R6, R7, R6, RZ, 0x3c, !PT ;  /* 0x0000000607069212 */ /* 0x000fc800078e3cff */
[----:B------:R-:W-:-:S05]  /*c000*/  @!P1 LOP3.LUT R7, R7, R6, RZ, 0x3c, !PT ;  /* 0x0000000607079212 */ /* 0x000fca00078e3cff */
[----:B------:R0:W-:Y:S02]  /*c010*/  @!P1 LDGSTS.E.BYPASS.LTC128B.128 [R10+0x8c00], desc[UR36][R6.64], !P0 ;  /* 0x08c00000060a9fae */ /* 0x0001e4000c101d64 */
[----:B0-----:R-:W-:Y:S02]  /*c020*/  VIADD R6, R17, 0x20 ;  /* 0x0000002011067836 */ /* 0x001fe40000000000 */
[----:B------:R-:W0:Y:S03]  /*c030*/  SHFL.IDX PT, R7, R0, 0x2, 0x181f ;  /* 0x00581f0000077f89 */ /* 0x000e2600000e0000 */
        /* <DEDUP_REMOVED lines=41> */
[----:B------:R-:W1:Y:S04]  /*c2d0*/  SHFL.IDX PT, R6, R4, 0x6, 0x181f ;  /* 0x00d81f0004067f89 */ /* 0x000e6800000e0000 */
[----:B------:R-:W-:Y:S07]  /*c2e0*/  SHFL.IDX PT, R4, R4, 0x7, 0x181f ;  /* 0x00f81f0004047f89 */ /* 0x000fee00000e0000 */
[----:B0-----:R-:W-:-:S05]  /*c2f0*/  @!P1 LEA R7, P2, R28, R7, 0x1 ;  /* 0x000000071c079211 */ /* 0x001fca00078408ff */
[----:B-1----:R-:W-:-:S05]  /*c300*/  @!P1 IMAD.X R6, RZ, RZ, R6, P2 ;  /* 0x000000ffff069224 */ /* 0x002fca00010e0606 */
[----:B------:R-:W-:-:S04]  /*c310*/  @!P1 LOP3.LUT R7, R7, R6, RZ, 0x3c, !PT ;  /* 0x0000000607079212 */ /* 0x000fc800078e3cff */
[----:B------:R-:W-:-:S04]  /*c320*/  @!P1 LOP3.LUT R6, R7, R6, RZ, 0x3c, !PT ;  /* 0x0000000607069212 */ /* 0x000fc800078e3cff */
[----:B------:R-:W-:-:S05]  /*c330*/  @!P1 LOP3.LUT R7, R7, R6, RZ, 0x3c, !PT ;  /* 0x0000000607079212 */ /* 0x000fca00078e3cff */
[----:B------:R0:W-:Y:S04]  /*c340*/  @!P1 LDGSTS.E.BYPASS.LTC128B.128 [R10+0xb400], desc[UR36][R6.64], !P0 ;  /* 0x0b400000060a9fae */ /* 0x0001e8000c101d64 */
[----:B0-----:R0:W1:Y:S02]  /*c350*/  SHFL.IDX PT, R6, R0, 0x7, 0x181f ;  /* 0x00f81f0000067f89 */ /* 0x00106400000e0000 */
[----:B0-----:R-:W-:-:S04]  /*c360*/  IADD3 R0, R17, 0x80, RZ ;  /* 0x0000008011007810 */ /* 0x001fc80007ffe0ff */
[----:B------:R-:W-:Y:S01]  /*c370*/  ISETP.GE.AND P1, PT, R0, R3, PT ;  /* 0x000000030000720c */ /* 0x000fe20003f26270 */
[----:B------:R-:W-:-:S05]  /*c380*/  VIADD R0, R17, 0x70 ;  /* 0x0000007011007836 */ /* 0x000fca0000000000 */
[----:B------:R-:W-:Y:S02]  /*c390*/  ISETP.GE.AND P2, PT, R0, R3, PT ;  /* 0x000000030000720c */ /* 0x000fe40003f46270 */
[----:B------:R-:W-:Y:S11]  /*c3a0*/  SHFL.IDX PT, R0, R2, RZ, 0x181f ;  /* 0x00181fff02007589 */ /* 0x000ff600000e0000 */
[----:B-1----:R-:W-:-:S05]  /*c3b0*/  @!P2 LEA R6, P3, R28, R6, 0x1 ;  /* 0x000000061c06a211 */ /* 0x002fca00078608ff */
[----:B------:R-:W-:Y:S02]  /*c3c0*/  @!P2 IMAD.X R7, RZ, RZ, R4, P3 ;  /* 0x000000ffff07a224 */ /* 0x000fe400018e0604 */
[----:B------:R-:W0:Y:S04]  /*c3d0*/  SHFL.IDX PT, R4, R5, RZ, 0x181f ;  /* 0x00181fff05047589 */ /* 0x000e2800000e0000 */
[----:B------:R1:W-:Y:S01]  /*c3e0*/  @!P2 LDGSTS.E.BYPASS.LTC128B.128 [R10+0xbc00], desc[UR36][R6.64], !P0 ;  /* 0x0bc00000060aafae */ /* 0x0003e2000c101d64 */
[----:B0-----:R-:W-:-:S05]  /*c3f0*/  @!P1 LEA R4, P3, R28, R4, 0x1 ;  /* 0x000000041c049211 */ /* 0x001fca00078608ff */
[----:B------:R-:W-:Y:S02]  /*c400*/  @!P1 IMAD.X R0, RZ, RZ, R0, P3 ;  /* 0x000000ffff009224 */ /* 0x000fe400018e0600 */
[----:B-1----:R-:W-:Y:S02]  /*c410*/  @!P1 IMAD.MOV.U32 R6, RZ, RZ, R4 ;  /* 0x000000ffff069224 */ /* 0x002fe400078e0004 */
[----:B------:R-:W-:Y:S01]  /*c420*/  @!P1 IMAD.MOV.U32 R7, RZ, RZ, R0 ;  /* 0x000000ffff079224 */ /* 0x000fe200078e0000 */
[----:B------:R-:W-:-:S04]  /*c430*/  IADD3 R0, R17, 0x90, RZ ;  /* 0x0000009011007810 */ /* 0x000fc80007ffe0ff */
[----:B------:R0:W-:Y:S01]  /*c440*/  @!P1 LDGSTS.E.BYPASS.LTC128B.128 [R10+0xc400], desc[UR36][R6.64], !P0 ;  /* 0x0c400000060a9fae */ /* 0x0001e2000c101d64 */
[----:B------:R-:W-:-:S03]  /*c450*/  ISETP.GE.AND P1, PT, R0, R3, PT ;  /* 0x000000030000720c */ /* 0x000fc60003f26270 */
[----:B------:R-:W-:Y:S04]  /*c460*/  SHFL.IDX PT, R0, R2, 0x1, 0x181f ;  /* 0x00381f0002007f89 */ /* 0x000fe800000e0000 */
[----:B0-----:R-:W0:Y:S06]  /*c470*/  SHFL.IDX PT, R6, R5, 0x1, 0x181f ;  /* 0x00381f0005067f89 */ /* 0x001e2c00000e0000 */
[----:B0-----:R-:W-:-:S05]  /*c480*/  @!P1 LEA R6, P2, R28, R6, 0x1 ;  /* 0x000000061c069211 */ /* 0x001fca00078408ff */
[----:B------:R-:W-:-:S04]  /*c490*/  @!P1 IMAD.X R0, RZ, RZ, R0, P2 ;  /* 0x000000ffff009224 */ /* 0x000fc800010e0600 */
[----:B------:R-:W-:Y:S02]  /*c4a0*/  @!P1 IMAD.MOV.U32 R7, RZ, RZ, R0 ;  /* 0x000000ffff079224 */ /* 0x000fe400078e0000 */
[----:B------:R-:W-:-:S03]  /*c4b0*/  VIADD R0, R17, 0xa0 ;  /* 0x000000a011007836 */ /* 0x000fc60000000000 */
[----:B------:R0:W-:Y:S02]  /*c4c0*/  @!P1 LDGSTS.E.BYPASS.LTC128B.128 [R10+0xcc00], desc[UR36][R6.64], !P0 ;  /* 0x0cc00000060a9fae */ /* 0x0001e4000c101d64 */
[----:B------:R-:W-:Y:S02]  /*c4d0*/  ISETP.GE.AND P2, PT, R0, R3, PT ;  /* 0x000000030000720c */ /* 0x000fe40003f46270 */
[----:B------:R-:W-:Y:S04]  /*c4e0*/  SHFL.IDX PT, R0, R2, 0x2, 0x181f ;  /* 0x00581f0002007f89 */ /* 0x000fe800000e0000 */
[----:B0-----:R-:W0:Y:S07]  /*c4f0*/  SHFL.IDX PT, R6, R5, 0x2, 0x181f ;  /* 0x00581f0005067f89 */ /* 0x001e2e00000e0000 */
[----:B0-----:R-:W-:-:S05]  /*c500*/  @!P2 LEA R6, P1, R28, R6, 0x1 ;  /* 0x000000061c06a211 */ /* 0x001fca00078208ff */
[----:B------:R-:W-:-:S04]  /*c510*/  @!P2 IMAD.X R0, RZ, RZ, R0, P1 ;  /* 0x000000ffff00a224 */ /* 0x000fc800008e0600 */
[----:B------:R-:W-:Y:S02]  /*c520*/  @!P2 IMAD.MOV.U32 R7, RZ, RZ, R0 ;  /* 0x000000ffff07a224 */ /* 0x000fe400078e0000 */
[----:B------:R0:W1:Y:S04]  /*c530*/  SHFL.IDX PT, R0, R2, 0x3, 0x181f ;  /* 0x00781f0002007f89 */ /* 0x00006800000e0000 */
[----:B------:R0:W-:Y:S04]  /*c540*/  @!P2 LDGSTS.E.BYPASS.LTC128B.128 [R10+0xd400], desc[UR36][R6.64], !P0 ;  /* 0x0d400000060aafae */ /* 0x0001e8000c101d64 */
[----:B------:R0:W2:Y:S02]  /*c550*/  SHFL.IDX PT, R2, R5, 0x3, 0x181f ;  /* 0x00781f0005027f89 */ /* 0x0000a400000e0000 */
.L_x_373:
[----:B------:R-:W-:-:S04]  /*c560*/  IADD3 R17, R17, 0xb0, RZ ;  /* 0x000000b011117810 */ /* 0x000fc80007ffe0ff */
[----:B------:R-:W-:-:S13]  /*c570*/  ISETP.GE.AND P1, PT, R17, R3, PT ;  /* 0x000000031100720c */ /* 0x000fda0003f26270 */
[----:B0-2---:R-:W-:-:S05]  /*c580*/  @!P1 LEA R2, P2, R28, R2, 0x1 ;  /* 0x000000021c029211 */ /* 0x005fca00078408ff */
[----:B-1----:R-:W-:-:S05]  /*c590*/  @!P1 IMAD.X R3, RZ, RZ, R0, P2 ;  /* 0x000000ffff039224 */ /* 0x002fca00010e0600 */
[----:B------:R-:W-:Y:S01]  /*c5a0*/  @!PT LDS RZ, [RZ] ;  /* 0x00000000fffff984 */ /* 0x000fe20000000800 */
[----:B------:R-:W-:Y:S01]  /*c5b0*/  @!PT LDS RZ, [RZ] ;  /* 0x00000000fffff984 */ /* 0x000fe20000000800 */
[----:B------:R-:W-:Y:S01]  /*c5c0*/  @!PT LDS RZ, [RZ] ;  /* 0x00000000fffff984 */ /* 0x000fe20000000800 */
[----:B------:R0:W-:Y:S01]  /*c5d0*/  @!P1 LDGSTS.E.BYPASS.LTC128B.128 [R10+0xdc00], desc[UR36][R2.64], !P0 ;  /* 0x0dc00000020a9fae */ /* 0x0001e2000c101d64 */
[----:B------:R-:W-:Y:S01]  /*c5e0*/  PLOP3.LUT P0, PT, PT, PT, PT, 0x80, 0x0 ;  /* 0x000000000000781c */ /* 0x000fe20003f0f070 */
[----:B------:R-:W-:-:S12]  /*c5f0*/  NOP ;  /* 0x0000000000007918 */ /* 0x000fd80000000000 */
.L_x_275:
[----:B------:R-:W-:Y:S02]  /*c600*/  PLOP3.LUT P1, PT, P1, P0, PT, 0xa2, 0x0 ;  /* 0x000000000000781c */ /* 0x000fe40000f21472 */
[----:B------:R-:W-:-:S08]  /*c610*/  @P0 R2UR P1, UR4, R22 ;  /* 0x00000000160402ca */ /* 0x000fd00000020000 */
[----:B------:R-:W-:-:S05]  /*c620*/  @P0 PLOP3.LUT P0, PT, P1, PT, PT, 0x80, 0x0 ;  /* 0x000000000000081c */ /* 0x000fca0000f0f070 */
[----:B------:R-:W-:Y:S01]  /*c630*/  @!P1 SYNCS.ARRIVE.TRANS64.RED.A0T1 RZ, [UR4+0x16800], RZ ;  /* 0x016800ffffff99a7 */ /* 0x000fe20008200404 */
[----:B------:R-:W-:Y:S07]  /*c640*/  @!P1 ARRIVES.LDGSTSBAR.64.TRANSCNT [UR4+0x16800] ;  /* 0x01680000ff0099b0 */ /* 0x000fee0008000a84 */
[----:B------:R-:W-:Y:S05]  /*c650*/  @P0 BRA.U.ANY `(.L_x_275) ;  /* 0xfffffffd00e80947 */ /* 0x000fea000393ffff */
[----:B0-----:R-:W2:Y:S02]  /*c660*/  LDL.LU R2, [R1+0x3c] ;  /* 0x00003c0001027983 */ /* 0x001ea40000300800 */
[----:B--2---:R-:W-:-:S05]  /*c670*/  VIADD R2, R2, 0x1 ;  /* 0x0000000102027836 */ /* 0x004fca0000000000 */
[----:B------:R0:W-:Y:S01]  /*c680*/  STL [R1+0x3c], R2 ;  /* 0x00003c0201007387 */ /* 0x0001e20000100800 */
[----:B------:R-:W-:-:S04]  /*c690*/  LEA.HI R0, R2, R2, RZ, 0x1 ;  /* 0x0000000202007211 */ /* 0x000fc800078f08ff */
[----:B------:R-:W-:-:S05]  /*c6a0*/  LOP3.LUT R0, R0, 0xfffffffe, RZ, 0xc0, !PT ;  /* 0xfffffffe00007812 */ /* 0x000fca00078ec0ff */
[----:B------:R-:W-:-:S05]  /*c6b0*/  IMAD.IADD R0, R2, 0x1, -R0 ;  /* 0x0000000102007824 */ /* 0x000fca00078e0a00 */
[----:B------:R-:W-:Y:S01]  /*c6c0*/  SHF.L.U32 R0, R0, 0x1f, RZ ;  /* 0x0000001f00007819 */ /* 0x000fe200000006ff */
[----:B------:R-:W-:Y:S01]  /*c6d0*/  NOP ;  /* 0x0000000000007918 */ /* 0x000fe20000000000 */
[----:B------:R0:W-:Y:S01]  /*c6e0*/  SYNCS.ARRIVE.TRANS64.A1T0 RZ, [R22+URZ+0x16800], RZ ;  /* 0x016800ff16ff79a7 */ /* 0x0001e2000810003f */
[----:B------:R-:W-:Y:S01]  /*c6f0*/  BSSY B0, `(.L_x_276) ;  /* 0x0000003000007945 */ /* 0x000fe20003800000 */
[----:B------:R-:W1:Y:S03]  /*c700*/  SYNCS.PHASECHK.TRANS64.TRYWAIT P0, [R22+URZ+0x16820], R0 ;  /* 0x01682000160075a7 */ /* 0x000e66000800017f */
[----:B01----:R-:W-:Y:S05]  /*c710*/  @!P0 BRA `(.L_x_277) ;  /* 0x0000004400348947 */ /* 0x003fea0003800000 */
.L_x_374:
[----:B------:R-:W-:Y:S05]  /*c720*/  BSYNC B0 ;  /* 0x0000000000007941 */ /* 0x000fea0003800000 */
.L_x_276:
[----:B------:R-:W2:Y:S04]  /*c730*/  LDL.LU R3, [R1+0x34] ;  /* 0x0000340001037983 */ /* 0x000ea80000300800 */
[----:B------:R-:W3:Y:S01]  /*c740*/  LDL R2, [R1+0x10] ;  /* 0x0000100001027983 */ /* 0x000ee20000100800 */
[----:B------:R-:W-:Y:S01]  /*c750*/  BSSY B0, `(.L_x_278) ;  /* 0x0000102000007945 */ /* 0x000fe20003800000 */
[----:B--2---:R-:W-:-:S05]  /*c760*/  VIADD R7, R3, 0xfffffffe ;  /* 0xfffffffe03077836 */ /* 0x004fca0000000000 */
[----:B---3--:R-:W-:-:S13]  /*c770*/  ISETP.GE.AND P0, PT, R7, R2, PT ;  /* 0x000000020700720c */ /* 0x008fda0003f06270 */
[----:B------:R-:W-:Y:S05]  /*c780*/  @!P0 BRA `(.L_x_279) ;  /* 0x0000000c00f88947 */ /* 0x000fea0003800000 */
[----:B------:R-:W-:Y:S01]  /*c790*/  ULDC UR4, c[0x0][0x2f4] ;  /* 0x0000bd0000047ab9 */ /* 0x000fe20000000800 */
[----:B------:R-:W-:Y:S01]  /*c7a0*/  IMAD.MOV.U32 R17, RZ, RZ, R27 ;  /* 0x000000ffff117224 */ /* 0x000fe200078e001b */
[----:B------:R-:W-:Y:S01]  /*c7b0*/  ISETP.GE.AND P1, PT, R28, UR4, PT ;  /* 0x000000041c007c0c */ /* 0x000fe2000bf26270 */
[----:B------:R-:W-:Y:S01]  /*c7c0*/  IMAD.MOV.U32 R29, RZ, RZ, R26 ;  /* 0x000000ffff1d7224 */ /* 0x000fe200078e001a */
[----:B------:R-:W-:-:S11]  /*c7d0*/  MOV R6, R25 ;  /* 0x0000001900067202 */ /* 0x000fd60000000f00 */
.L_x_292:
[----:B------:R-:W2:Y:S01]  /*c7e0*/  LDL R10, [R1+0x14] ;  /* 0x00001400010a7983 */ /* 0x000ea20000100800 */
[----:B------:R-:W1:Y:S03]  /*c7f0*/  LDC R3, c[0x0][0x430] ;  /* 0x00010c00ff037b82 */ /* 0x000e660000000800 */
[----:B------:R-:W3:Y:S04]  /*c800*/  LDL R9, [R1+0x18] ;  /* 0x0000180001097983 */ /* 0x000ee80000100800 */
[----:B------:R-:W4:Y:S01]  /*c810*/  LDL R5, [R1] ;  /* 0x0000000001057983 */ /* 0x000f220000100800 */
[----:B------:R-:W0:Y:S03]  /*c820*/  S2R R2, SR_TID.X ;  /* 0x0000000000027919 */ /* 0x000e260000002100 */
[----:B------:R-:W5:Y:S01]  /*c830*/  LDL R8, [R1+0x48] ;  /* 0x0000480001087983 */ /* 0x000f620000100800 */
[----:B-1----:R-:W-:-:S13]  /*c840*/  ISETP.NE.AND P0, PT, R3, 0x1, PT ;  /* 0x000000010300780c */ /* 0x002fda0003f05270 */
[----:B------:R-:W1:Y:S01]  /*c850*/  @P0 LDC R4, c[0x0][0x434] ;  /* 0x00010d00ff040b82 */ /* 0x000e620000000800 */
[----:B0-----:R-:W-:-:S04]  /*c860*/  LOP3.LUT R0, R2, 0x7f, RZ, 0xc0, !PT ;  /* 0x0000007f02007812 */ /* 0x001fc800078ec0ff */
[----:B------:R-:W-:-:S03]  /*c870*/  SHF.R.U32.HI R3, RZ, 0x3, R0 ;  /* 0x00000003ff037819 */ /* 0x000fc60000011600 */
[----:B------:R-:W0:Y:S01]  /*c880*/  @P0 LDC R0, c[0x0][0x438] ;  /* 0x00010e00ff000b82 */ /* 0x000e220000000800 */
[----:B------:R-:W-:Y:S02]  /*c890*/  IMAD.SHL.U32 R2, R2, 0x10, RZ ;  /* 0x0000001002027824 */ /* 0x000fe400078e00ff */
[----:B------:R-:W-:-:S03]  /*c8a0*/  IMAD R3, R7, 0x80, R3 ;  /* 0x0000008007037824 */ /* 0x000fc600078e0203 */
[----:B------:R-:W-:Y:S01]  /*c8b0*/  LOP3.LUT R2, R2, 0x70, RZ, 0xc0, !PT ;  /* 0x0000007002027812 */ /* 0x000fe200078ec0ff */
[----:B------:R-:W-:Y:S05]  /*c8c0*/  YIELD ;  /* 0x0000000000007946 */ /* 0x000fea0003800000 */
[----:B------:R-:W-:Y:S01]  /*c8d0*/  ULDC UR4, c[0x0][0x430] ;  /* 0x00010c0000047ab9 */ /* 0x000fe20000000800 */
[----:B--2---:R-:W-:-:S05]  /*c8e0*/  IADD3 R3, R2, R3, R10 ;  /* 0x0000000302037210 */ /* 0x004fca0007ffe00a */
[----:B-1----:R-:W-:-:S04]  /*c8f0*/  @P0 IMAD.HI.U32 R4, R3, R4, RZ ;  /* 0x0000000403040227 */ /* 0x002fc800078e00ff */
[----:B------:R-:W-:Y:S01]  /*c900*/  IMAD.MOV.U32 R2, RZ, RZ, R3 ;  /* 0x000000ffff027224 */ /* 0x000fe200078e0003 */
[----:B0-----:R-:W-:-:S05]  /*c910*/  @P0 SHF.R.U32.HI R2, RZ, R0, R4 ;  /* 0x00000000ff020219 */ /* 0x001fca0000011604 */
[----:B------:R-:W-:-:S04]  /*c920*/  IMAD.MOV R0, RZ, RZ, -R2 ;  /* 0x000000ffff007224 */ /* 0x000fc800078e0a02 */
[----:B------:R-:W-:Y:S01]  /*c930*/  IMAD R0, R0, UR4, R3 ;  /* 0x0000000400007c24 */ /* 0x000fe2000f8e0203 */
[----:B------:R-:W-:Y:S01]  /*c940*/  ULDC.64 UR4, c[0x0][0x428] ;  /* 0x00010a0000047ab9 */ /* 0x000fe20000000a00 */
[----:B------:R-:W-:Y:S01]  /*c950*/  SHF.R.S32.HI R3, RZ, 0x1f, R2 ;  /* 0x0000001fff037819 */ /* 0x000fe20000011402 */
[----:B---3--:R-:W-:-:S04]  /*c960*/  IMAD R4, R9, UR4, RZ ;  /* 0x0000000409047c24 */ /* 0x008fc8000f8e02ff */
[C---:B----4-:R-:W-:Y:S02]  /*c970*/  IMAD R4, R5.reuse, UR5, R4 ;  /* 0x0000000505047c24 */ /* 0x050fe4000f8e0204 */
[----:B------:R-:W-:Y:S01]  /*c980*/  IMAD.WIDE.U32 R2, R5, UR4, R2 ;  /* 0x0000000405027c25 */ /* 0x000fe2000f8e0002 */
[----:B------:R-:W-:-:S04]  /*c990*/  ULDC.64 UR4, c[0x0][0x418] ;  /* 0x0001060000047ab9 */ /* 0x000fc80000000a00 */
[----:B------:R-:W-:Y:S02]  /*c9a0*/  IADD3 R3, R4, R3, RZ ;  /* 0x0000000304037210 */ /* 0x000fe40007ffe0ff */
[----:B------:R-:W-:-:S04]  /*c9b0*/  LEA R4, P0, R2, UR4, 0x2 ;  /* 0x0000000402047c11 */ /* 0x000fc8000f8010ff */
[----:B------:R-:W-:-:S05]  /*c9c0*/  LEA.HI.X R5, R2, UR5, R3, 0x2, P0 ;  /* 0x0000000502057c11 */ /* 0x000fca00080f1403 */
[----:B------:R-:W2:Y:S01]  /*c9d0*/  LDG.E R4, desc[UR36][R4.64] ;  /* 0x0000002404047981 */ /* 0x000ea2000c1e1900 */
[----:B-----5:R-:W-:Y:S01]  /*c9e0*/  ISETP.NE.AND P2, PT, R8, 0x3, PT ;  /* 0x000000030800780c */ /* 0x020fe20003f45270 */
[----:B------:R-:W-:-:S05]  /*c9f0*/  VIADD R25, R6, 0x1 ;  /* 0x0000000106197836 */ /* 0x000fca0000000000 */
[----:B------:R-:W-:-:S04]  /*ca00*/  ISETP.NE.AND P0, PT, R25, 0x2, PT ;  /* 0x000000021900780c */ /* 0x000fc80003f05270 */
[----:B------:R-:W-:Y:S01]  /*ca10*/  SEL R27, RZ, 0x1, P0 ;  /* 0x00000001ff1b7807 */ /* 0x000fe20000000000 */
[----:B------:R-:W-:Y:S01]  /*ca20*/  IMAD.MOV.U32 R26, RZ, RZ, R7 ;  /* 0x000000ffff1a7224 */ /* 0x000fe200078e0007 */
[----:B------:R-:W-:Y:S02]  /*ca30*/  SEL R25, R25, RZ, P0 ;  /* 0x000000ff19197207 */ /* 0x000fe40000000000 */
[----:B------:R-:W-:Y:S02]  /*ca40*/  LOP3.LUT R27, R17, R27, RZ, 0x3c, !PT ;  /* 0x0000001b111b7212 */ /* 0x000fe400078e3cff */
[----:B--2---:R-:W-:Y:S01]  /*ca50*/  SHF.R.S32.HI R21, RZ, 0x1f, R4 ;  /* 0x0000001fff157819 */ /* 0x004fe20000011404 */
[----:B------:R-:W-:Y:S06]  /*ca60*/  @!P2 BRA `(.L_x_280) ;  /* 0x000000000004a947 */ /* 0x000fec0003800000 */
[----:B------:R-:W-:Y:S01]  /*ca70*/  BPT.TRAP 0x1 ;  /* 0x000000040000795c */ /* 0x000fe20000300000 */
.L_x_280:
[----:B------:R-:W-:Y:S01]  /*ca80*/  IMAD R5, R25, 0x8, R22 ;  /* 0x0000000819057824 */ /* 0x000fe200078e0216 */
[----:B------:R-:W-:Y:S01]  /*ca90*/  SHF.L.U32 R2, R27, 0x1f, RZ ;  /* 0x0000001f1b027819 */ /* 0x000fe200000006ff */
[----:B------:R-:W-:Y:S03]  /*caa0*/  BSSY B1, `(.L_x_281) ;  /* 0x0000003000017945 */ /* 0x000fe60003800000 */
[----:B------:R-:W0:Y:S02]  /*cab0*/  SYNCS.PHASECHK.TRANS64.TRYWAIT P0, [R5+URZ+0x16840], R2 ;  /* 0x01684002050075a7 */ /* 0x000e24000800017f */
[----:B0-----:R-:W-:Y:S05]  /*cac0*/  @!P0 BRA `(.L_x_282) ;  /* 0x00000040005c8947 */ /* 0x001fea0003800000 */
.L_x_375:
[----:B------:R-:W-:Y:S05]  /*cad0*/  BSYNC B1 ;  /* 0x0000000000017941 */ /* 0x000fea0003800000 */
.L_x_281:
[----:B------:R-:W2:Y:S01]  /*cae0*/  LDL R3, [R1+0x4] ;  /* 0x0000040001037983 */ /* 0x000ea20000100800 */
[----:B------:R-:W-:Y:S01]  /*caf0*/  SHF.R.S32.HI R20, RZ, 0x1f, R0 ;  /* 0x0000001fff147819 */ /* 0x000fe20000011400 */
[----:B------:R-:W-:Y:S01]  /*cb00*/  ULDC.64 UR4, c[0x0][0x300] ;  /* 0x0000c00000047ab9 */ /* 0x000fe20000000a00 */
[----:B------:R-:W-:Y:S01]  /*cb10*/  ULDC.64 UR6, c[0x0][0x2e8] ;  /* 0x0000ba0000067ab9 */ /* 0x000fe20000000a00 */
[----:B------:R-:W1:Y:S02]  /*cb20*/  S2R R8, SR_TID.X ;  /* 0x0000000000087919 */ /* 0x000e640000002100 */
[----:B------:R-:W-:-:S04]  /*cb30*/  IMAD R7, R20, UR4, RZ ;  /* 0x0000000414077c24 */ /* 0x000fc8000f8e02ff */
[----:B------:R-:W-:Y:S02]  /*cb40*/  IMAD R7, R0, UR5, R7 ;  /* 0x0000000500077c24 */ /* 0x000fe4000f8e0207 */
[C---:B-1----:R-:W-:Y:S01]  /*cb50*/  IMAD.SHL.U32 R9, R8.reuse, 0x8, RZ ;  /* 0x0000000808097824 */ /* 0x042fe200078e00ff */
[----:B------:R-:W-:-:S04]  /*cb60*/  SHF.L.U32 R11, R8, 0x3, RZ ;  /* 0x00000003080b7819 */ /* 0x000fc800000006ff */
[----:B------:R-:W-:-:S04]  /*cb70*/  LOP3.LUT R9, R9, 0x1f8, RZ, 0xc0, !PT ;  /* 0x000001f809097812 */ /* 0x000fc800078ec0ff */
[----:B------:R-:W-:-:S04]  /*cb80*/  LOP3.LUT R9, R9, 0x38, R8, 0x78, !PT ;  /* 0x0000003809097812 */ /* 0x000fc800078e7808 */
[----:B------:R-:W-:-:S05]  /*cb90*/  LOP3.LUT R9, R9, 0x200, R11, 0xf8, !PT ;  /* 0x0000020009097812 */ /* 0x000fca00078ef80b */
[----:B------:R-:W-:Y:S01]  /*cba0*/  IMAD R9, R25, 0x2000, R9 ;  /* 0x0000200019097824 */ /* 0x000fe200078e0209 */
[----:B--2---:R-:W-:Y:S01]  /*cbb0*/  LOP3.LUT P2, RZ, R3, 0x1, RZ, 0xc0, !PT ;  /* 0x0000000103ff7812 */ /* 0x004fe2000784c0ff */
[----:B0-----:R-:W-:Y:S01]  /*cbc0*/  IMAD.WIDE.U32 R2, R0, UR4, RZ ;  /* 0x0000000400027c25 */ /* 0x001fe2000f8e00ff */
[----:B------:R-:W-:-:S03]  /*cbd0*/  ULDC.64 UR4, c[0x0][0x310] ;  /* 0x0000c40000047ab9 */ /* 0x000fc60000000a00 */
[----:B------:R-:W-:Y:S02]  /*cbe0*/  IMAD.IADD R3, R3, 0x1, R7 ;  /* 0x0000000103037824 */ /* 0x000fe400078e0207 */
[----:B------:R-:W-:Y:S02]  /*cbf0*/  IMAD R7, R21, UR4, RZ ;  /* 0x0000000415077c24 */ /* 0x000fe4000f8e02ff */
[----:B------:R-:W-:-:S04]  /*cc00*/  IMAD.WIDE.U32 R2, R4, UR4, R2 ;  /* 0x0000000404027c25 */ /* 0x000fc8000f8e0002 */
[----:B------:R-:W-:Y:S01]  /*cc10*/  IMAD R7, R4, UR5, R7 ;  /* 0x0000000504077c24 */ /* 0x000fe2000f8e0207 */
[----:B------:R-:W-:-:S03]  /*cc20*/  ULDC.64 UR4, c[0x0][0x308] ;  /* 0x0000c20000047ab9 */ /* 0x000fc60000000a00 */
[----:B------:R-:W-:Y:S02]  /*cc30*/  IMAD.IADD R3, R3, 0x1, R7 ;  /* 0x0000000103037824 */ /* 0x000fe400078e0207 */
[----:B------:R-:W-:Y:S01]  /*cc40*/  IMAD.WIDE.U32 R2, R24, UR4, R2 ;  /* 0x0000000418027c25 */ /* 0x000fe2000f8e0002 */
[----:B------:R-:W-:-:S03]  /*cc50*/  UMOV UR4, 0xffffffff ;  /* 0xffffffff00047882 */ /* 0x000fc60000000000 */
[----:B------:R-:W-:Y:S01]  /*cc60*/  IMAD R10, R24, UR5, R3 ;  /* 0x00000005180a7c24 */ /* 0x000fe2000f8e0203 */
[----:B------:R-:W-:-:S04]  /*cc70*/  LEA R8, P0, R2, UR6, 0x1 ;  /* 0x0000000602087c11 */ /* 0x000fc8000f8008ff */
[----:B------:R-:W-:Y:S01]  /*cc80*/  LEA.HI.X R10, R2, UR7, R10, 0x1, P0 ;  /* 0x00000007020a7c11 */ /* 0x000fe200080f0c0a */
[----:B------:R-:W-:Y:S08]  /*cc90*/  BRA.DIV UR4, `(.L_x_283) ;  /* 0x0000003e04fc7947 */ /* 0x000ff0000b800000 */
[----:B------:R-:W0:Y:S01]  /*cca0*/  SHFL.IDX PT, R2, R8, RZ, 0x181f ;  /* 0x00181fff08027589 */ /* 0x000e2200000e0000 */
[----:B------:R-:W-:Y:S02]  /*ccb0*/  IMAD.SHL.U32 R7, R28, 0x2, RZ ;  /* 0x000000021c077824 */ /* 0x000fe400078e00ff */
[----:B------:R-:W-:Y:S01]  /*ccc0*/  IMAD R9, R9, 0x2, R22 ;  /* 0x0000000209097824 */ /* 0x000fe200078e0216 */
[----:B------:R-:W1:Y:S02]  /*ccd0*/  SHFL.IDX PT, R3, R10, RZ, 0x181f ;  /* 0x00181fff0a037589 */ /* 0x000e6400000e0000 */
[----:B0-----:R-:W-:-:S05]  /*cce0*/  IADD3 R2, P0, R2, R7, RZ ;  /* 0x0000000702027210 */ /* 0x001fca0007f1e0ff */
[----:B-1----:R-:W-:-:S05]  /*ccf0*/  IMAD.X R3, RZ, RZ, R3, P0 ;  /* 0x000000ffff037224 */ /* 0x002fca00000e0603 */
[----:B------:R-:W-:Y:S01]  /*cd00*/  @!PT LDS RZ, [RZ] ;  /* 0x00000000fffff984 */ /* 0x000fe20000000800 */
        /* <DEDUP_REMOVED lines=27> */
[----:B------:R-:W1:Y:S04]  /*cec0*/  SHFL.IDX PT, R3, R10, 0x6, 0x181f ;  /* 0x00d81f000a037f89 */ /* 0x000e6800000e0000 */
[----:B------:R-:W2:Y:S01]  /*ced0*/  SHFL.IDX PT, R10, R10, 0x7, 0x181f ;  /* 0x00f81f000a0a7f89 */ /* 0x000ea200000e0000 */
[----:B0-----:R-:W-:-:S05]  /*cee0*/  IADD3 R2, P0, R2, R7, RZ ;  /* 0x0000000702027210 */ /* 0x001fca0007f1e0ff */
[----:B-1----:R-:W-:-:S05]  /*cef0*/  IMAD.X R3, RZ, RZ, R3, P0 ;  /* 0x000000ffff037224 */ /* 0x002fca00000e0603 */
[----:B------:R0:W-:Y:S04]  /*cf00*/  LDGSTS.E.BYPASS.LTC128B.128 [R9+0x11400], desc[UR36][R2.64], !P2 ;  /* 0x1140000002097fae */ /* 0x0001e8000d101d64 */
[----:B0-2---:R0:W1:Y:S02]  /*cf10*/  SHFL.IDX PT, R2, R8, 0x7, 0x181f ;  /* 0x00f81f0008027f89 */ /* 0x00506400000e0000 */
.L_x_393:
[----:B-1----:R-:W-:-:S04]  /*cf20*/  IADD3 R2, P0, R2, R7, RZ ;  /* 0x0000000702027210 */ /* 0x002fc80007f1e0ff */
[----:B------:R-:W-:Y:S02]  /*cf30*/  IADD3.X R3, RZ, R10, RZ, P0, !PT ;  /* 0x0000000aff037210 */ /* 0x000fe400007fe4ff */
[----:B------:R-:W-:-:S03]  /*cf40*/  PLOP3.LUT P0, PT, PT, PT, PT, 0x80, 0x0 ;  /* 0x000000000000781c */ /* 0x000fc60003f0f070 */
[----:B------:R-:W-:Y:S01]  /*cf50*/  @!PT LDS RZ, [RZ] ;  /* 0x00000000fffff984 */ /* 0x000fe20000000800 */
[----:B------:R-:W-:Y:S01]  /*cf60*/  @!PT LDS RZ, [RZ] ;  /* 0x00000000fffff984 */ /* 0x000fe20000000800 */
[----:B------:R-:W-:Y:S01]  /*cf70*/  @!PT LDS RZ, [RZ] ;  /* 0x00000000fffff984 */ /* 0x000fe20000000800 */
[----:B------:R1:W-:Y:S01]  /*cf80*/  LDGSTS.E.BYPASS.LTC128B.128 [R9+0x11c00], desc[UR36][R2.64], !P2 ;  /* 0x11c0000002097fae */ /* 0x0003e2000d101d64 */
[----:B------:R-:W-:-:S09]  /*cf90*/  NOP ;  /* 0x0000000000007918 */ /* 0x000fd20000000000 */
.L_x_284:
[----:B------:R-:W-:Y:S02]  /*cfa0*/  PLOP3.LUT P2, PT, P2, P0, PT, 0xa2, 0x0 ;  /* 0x000000000000781c */ /* 0x000fe40001741472 */
[----:B------:R-:W-:-:S08]  /*cfb0*/  @P0 R2UR P2, UR4, R5 ;  /* 0x00000000050402ca */ /* 0x000fd00000040000 */
[----:B------:R-:W-:-:S05]  /*cfc0*/  @P0 PLOP3.LUT P0, PT, P2, PT, PT, 0x80, 0x0 ;  /* 0x000000000000081c */ /* 0x000fca000170f070 */
[----:B------:R-:W-:Y:S01]  /*cfd0*/  @!P2 SYNCS.ARRIVE.TRANS64.RED.A0T1 RZ, [UR4+0x16830], RZ ;  /* 0x016830ffffffa9a7 */ /* 0x000fe20008200404 */
[----:B------:R-:W-:Y:S07]  /*cfe0*/  @!P2 ARRIVES.LDGSTSBAR.64.TRANSCNT [UR4+0x16830] ;  /* 0x01683000ff00a9b0 */ /* 0x000fee0008000a84 */
[----:B------:R-:W-:Y:S05]  /*cff0*/  @P0 BRA.U.ANY `(.L_x_284) ;  /* 0xfffffffd00e80947 */ /* 0x000fea000393ffff */
[----:B------:R-:W-:Y:S01]  /*d000*/  NOP ;  /* 0x0000000000007918 */ /* 0x000fe20000000000 */
[----:B-1----:R-:W2:Y:S02]  /*d010*/  LDL R2, [R1+0x48] ;  /* 0x0000480001027983 */ /* 0x002ea40000100800 */
[----:B--2---:R-:W-:-:S13]  /*d020*/  ISETP.NE.AND P3, PT, R2, 0x3, PT ;  /* 0x000000030200780c */ /* 0x004fda0003f65270 */
[----:B------:R-:W-:Y:S05]  /*d030*/  @!P3 BRA `(.L_x_285) ;  /* 0x000000000004b947 */ /* 0x000fea0003800000 */
[----:B------:R-:W-:Y:S01]  /*d040*/  BPT.TRAP 0x1 ;  /* 0x000000040000795c */ /* 0x000fe20000300000 */
.L_x_285:
[----:B------:R1:W-:Y:S01]  /*d050*/  SYNCS.ARRIVE.TRANS64.A1T0 RZ, [R5+URZ+0x16830], RZ ;  /* 0x016830ff05ff79a7 */ /* 0x0003e2000810003f */
[----:B------:R-:W-:Y:S05]  /*d060*/  @!P3 BRA `(.L_x_286) ;  /* 0x000000000004b947 */ /* 0x000fea0003800000 */
[----:B------:R-:W-:Y:S01]  /*d070*/  BPT.TRAP 0x1 ;  /* 0x000000040000795c */ /* 0x000fe20000300000 */
.L_x_286:
[----:B------:R-:W-:Y:S01]  /*d080*/  SHF.L.U32 R2, R17, 0x1f, RZ ;  /* 0x0000001f11027819 */ /* 0x000fe200000006ff */
[----:B-1----:R-:W-:Y:S01]  /*d090*/  IMAD R5, R6, 0x8, R22 ;  /* 0x0000000806057824 */ /* 0x002fe200078e0216 */
[----:B------:R-:W-:Y:S03]  /*d0a0*/  BSSY B1, `(.L_x_287) ;  /* 0x0000003000017945 */ /* 0x000fe60003800000 */
[----:B------:R-:W1:Y:S02]  /*d0b0*/  SYNCS.PHASECHK.TRANS64.TRYWAIT P0, [R5+URZ+0x16860], R2 ;  /* 0x01686002050075a7 */ /* 0x000e64000800017f */
[----:B-1----:R-:W-:Y:S05]  /*d0c0*/  @!P0 BRA `(.L_x_288) ;  /* 0x0000004400208947 */ /* 0x002fea0003800000 */
.L_x_394:
[----:B------:R-:W-:Y:S05]  /*d0d0*/  BSYNC B1 ;  /* 0x0000000000017941 */ /* 0x000fea0003800000 */
.L_x_287:
[----:B0-----:R-:W2:Y:S01]  /*d0e0*/  LDL R8, [R1+0xc] ;  /* 0x00000c0001087983 */ /* 0x001ea20000100800 */
[----:B------:R-:W0:Y:S01]  /*d0f0*/  S2R R11, SR_TID.X ;  /* 0x00000000000b7919 */ /* 0x000e220000002100 */
[----:B------:R-:W-:Y:S01]  /*d100*/  UMOV UR4, 0xffffffff ;  /* 0xffffffff00047882 */ /* 0x000fe20000000000 */
[C---:B0-----:R-:W-:Y:S01]  /*d110*/  IMAD.SHL.U32 R9, R11.reuse, 0x8, RZ ;  /* 0x000000080b097824 */ /* 0x041fe200078e00ff */
[C---:B------:R-:W-:Y:S01]  /*d120*/  LOP3.LUT R3, R11.reuse, 0x7f, RZ, 0xc0, !PT ;  /* 0x0000007f0b037812 */ /* 0x040fe200078ec0ff */
[----:B------:R-:W-:-:S03]  /*d130*/  IMAD.SHL.U32 R10, R11, 0x8, RZ ;  /* 0x000000080b0a7824 */ /* 0x000fc600078e00ff */
[----:B------:R-:W-:-:S04]  /*d140*/  LOP3.LUT R9, R9, 0x1f8, RZ, 0xc0, !PT ;  /* 0x000001f809097812 */ /* 0x000fc800078ec0ff */
[----:B------:R-:W-:Y:S02]  /*d150*/  LOP3.LUT R9, R9, 0x38, R11, 0x78, !PT ;  /* 0x0000003809097812 */ /* 0x000fe400078e780b */
[----:B------:R-:W-:Y:S02]  /*d160*/  SHF.R.U32.HI R3, RZ, 0x3, R3 ;  /* 0x00000003ff037819 */ /* 0x000fe40000011603 */
[----:B------:R-:W-:-:S05]  /*d170*/  LOP3.LUT R9, R9, 0x200, R10, 0xf8, !PT ;  /* 0x0000020009097812 */ /* 0x000fca00078ef80a */
[----:B------:R-:W-:Y:S02]  /*d180*/  IMAD R6, R6, 0x2000, R9 ;  /* 0x0000200006067824 */ /* 0x000fe400078e0209 */
[----:B--2---:R-:W-:-:S04]  /*d190*/  IMAD R8, R29, -0x80, R8 ;  /* 0xffffff801d087824 */ /* 0x004fc800078e0208 */
[----:B------:R-:W-:Y:S01]  /*d1a0*/  IMAD.IADD R8, R8, 0x1, -R3 ;  /* 0x0000000108087824 */ /* 0x000fe200078e0a03 */
[----:B------:R-:W-:Y:S06]  /*d1b0*/  BRA.DIV UR4, `(.L_x_289) ;  /* 0x0000004204f87947 */ /* 0x000fec000b800000 */
[----:B-1----:R-:W0:Y:S01]  /*d1c0*/  SHFL.IDX PT, R2, R18, RZ, 0x181f ;  /* 0x00181fff12027589 */ /* 0x002e2200000e0000 */
[----:B------:R-:W-:Y:S01]  /*d1d0*/  ISETP.LT.OR P0, PT, R8, 0x1, P1 ;  /* 0x000000010800780c */ /* 0x000fe20000f01670 */
[----:B------:R-:W-:Y:S02]  /*d1e0*/  IMAD R6, R6, 0x2, R22 ;  /* 0x0000000206067824 */ /* 0x000fe400078e0216 */
[----:B------:R-:W1:Y:S01]  /*d1f0*/  SHFL.IDX PT, R3, R23, RZ, 0x181f ;  /* 0x00181fff17037589 */ /* 0x000e6200000e0000 */
[----:B0-----:R-:W-:-:S04]  /*d200*/  IADD3 R2, P2, R2, R7, RZ ;  /* 0x0000000702027210 */ /* 0x001fc80007f5e0ff */
[----:B-1----:R-:W-:-:S05]  /*d210*/  IADD3.X R3, RZ, R3, RZ, P2, !PT ;  /* 0x00000003ff037210 */ /* 0x002fca00017fe4ff */
[----:B------:R-:W-:Y:S01]  /*d220*/  @!PT LDS RZ, [RZ] ;  /* 0x00000000fffff984 */ /* 0x000fe20000000800 */
[----:B------:R0:W-:Y:S01]  /*d230*/  LDGSTS.E.BYPASS.LTC128B.128 [R6+0x400], desc[UR36][R2.64], !P0 ;  /* 0x0040000002067fae */ /* 0x0001e2000c101d64 */
[----:B------:R-:W-:-:S03]  /*d240*/  ISETP.LT.OR P0, PT, R8, 0x11, P1 ;  /* 0x000000110800780c */ /* 0x000fc60000f01670 */
[----:B0-----:R-:W0:Y:S04]  /*d250*/  SHFL.IDX PT, R2, R18, 0x1, 0x181f ;  /* 0x00381f0012027f89 */ /* 0x001e2800000e0000 */
[----:B------:R-:W1:Y:S01]  /*d260*/  SHFL.IDX PT, R3, R23, 0x1, 0x181f ;  /* 0x00381f0017037f89 */ /* 0x000e6200000e0000 */
[----:B0-----:R-:W-:-:S05]  /*d270*/  IADD3 R2, P2, R2, R7, RZ ;  /* 0x0000000702027210 */ /* 0x001fca0007f5e0ff */
[----:B-1----:R-:W-:-:S05]  /*d280*/  IMAD.X R3, RZ, RZ, R3, P2 ;  /* 0x000000ffff037224 */ /* 0x002fca00010e0603 */
        /* <DEDUP_REMOVED lines=22> */
[----:B0-----:R-:W-:-:S04]  /*d3f0*/  IADD3 R2, P2, R2, R7, RZ ;  /* 0x0000000702027210 */ /* 0x001fc80007f5e0ff */
[----:B-1----:R-:W-:-:S05]  /*d400*/  IADD3.X R3, RZ, R3, RZ, P2, !PT ;  /* 0x00000003ff037210 */ /* 0x002fca00017fe4ff */
[----:B------:R0:W-:Y:S01]  /*d410*/  LDGSTS.E.BYPASS.LTC128B.128 [R6+0x2c00], desc[UR36][R2.64], !P0 ;  /* 0x02c0000002067fae */ /* 0x0001e2000c101d64 */
[----:B------:R-:W-:-:S03]  /*d420*/  ISETP.LT.OR P0, PT, R8, 0x61, P1 ;  /* 0x000000610800780c */ /* 0x000fc60000f01670 */
[----:B0-----:R-:W0:Y:S04]  /*d430*/  SHFL.IDX PT, R2, R18, 0x6, 0x181f ;  /* 0x00d81f0012027f89 */ /* 0x001e2800000e0000 */
[----:B------:R-:W1:Y:S04]  /*d440*/  SHFL.IDX PT, R3, R23, 0x6, 0x181f ;  /* 0x00d81f0017037f89 */ /* 0x000e6800000e0000 */
[----:B------:R-:W2:Y:S01]  /*d450*/  SHFL.IDX PT, R23, R23, 0x7, 0x181f ;  /* 0x00f81f0017177f89 */ /* 0x000ea200000e0000 */
[----:B0-----:R-:W-:-:S05]  /*d460*/  IADD3 R2, P2, R2, R7, RZ ;  /* 0x0000000702027210 */ /* 0x001fca0007f5e0ff */
[----:B-1----:R-:W-:-:S05]  /*d470*/  IMAD.X R3, RZ, RZ, R3, P2 ;  /* 0x000000ffff037224 */ /* 0x002fca00010e0603 */
[----:B------:R0:W-:Y:S04]  /*d480*/  LDGSTS.E.BYPASS.LTC128B.128 [R6+0x3400], desc[UR36][R2.64], !P0 ;  /* 0x0340000002067fae */ /* 0x0001e8000c101d64 */
[----:B0-2---:R0:W1:Y:S02]  /*d490*/  SHFL.IDX PT, R2, R18, 0x7, 0x181f ;  /* 0x00f81f0012027f89 */ /* 0x00506400000e0000 */
.L_x_412:
[----:B------:R-:W-:Y:S01]  /*d4a0*/  ISETP.LT.OR P0, PT, R8, 0x71, P1 ;  /* 0x000000710800780c */ /* 0x000fe20000f01670 */
[----:B------:R-:W-:Y:S01]  /*d4b0*/  ULDC.64 UR4, c[0x0][0x328] ;  /* 0x0000ca0000047ab9 */ /* 0x000fe20000000a00 */
[----:B-1----:R-:W-:Y:S01]  /*d4c0*/  IADD3 R2, P2, R2, R7, RZ ;  /* 0x0000000702027210 */ /* 0x002fe20007f5e0ff */
[----:B------:R-:W-:-:S04]  /*d4d0*/  ULDC.64 UR6, c[0x0][0x318] ;  /* 0x0000c60000067ab9 */ /* 0x000fc80000000a00 */
[----:B------:R-:W-:-:S06]  /*d4e0*/  IMAD.X R3, RZ, RZ, R23, P2 ;  /* 0x000000ffff037224 */ /* 0x000fcc00010e0617 */
[----:B------:R-:W-:Y:S01]  /*d4f0*/  @!PT LDS RZ, [RZ] ;  /* 0x00000000fffff984 */ /* 0x000fe20000000800 */
[----:B------:R-:W-:Y:S01]  /*d500*/  @!PT LDS RZ, [RZ] ;  /* 0x00000000fffff984 */ /* 0x000fe20000000800 */
[----:B------:R-:W-:Y:S01]  /*d510*/  @!PT LDS RZ, [RZ] ;  /* 0x00000000fffff984 */ /* 0x000fe20000000800 */
[----:B------:R1:W-:Y:S01]  /*d520*/  LDGSTS.E.BYPASS.LTC128B.128 [R6+0x3c00], desc[UR36][R2.64], !P0 ;  /* 0x03c0000002067fae */ /* 0x0003e2000c101d64 */
[----:B------:R-:W-:Y:S01]  /*d530*/  PLOP3.LUT P0, PT, PT, PT, PT, 0x80, 0x0 ;  /* 0x000000000000781c */ /* 0x000fe20003f0f070 */
[----:B-1----:R-:W-:Y:S02]  /*d540*/  IMAD R6, R20, UR4, RZ ;  /* 0x0000000414067c24 */ /* 0x002fe4000f8e02ff */
[----:B------:R-:W-:-:S04]  /*d550*/  IMAD.WIDE.U32 R2, R0, UR4, RZ ;  /* 0x0000000400027c25 */ /* 0x000fc8000f8e00ff */
[----:B------:R-:W-:Y:S01]  /*d560*/  IMAD R6, R0, UR5, R6 ;  /* 0x0000000500067c24 */ /* 0x000fe2000f8e0206 */
[----:B------:R-:W-:Y:S01]  /*d570*/  ULDC.64 UR4, c[0x0][0x338] ;  /* 0x0000ce0000047ab9 */ /* 0x000fe20000000a00 */
[----:B------:R-:W-:Y:S02]  /*d580*/  NOP ;  /* 0x0000000000007918 */ /* 0x000fe40000000000 */
[----:B------:R-:W-:Y:S02]  /*d590*/  IMAD.IADD R3, R3, 0x1, R6 ;  /* 0x0000000103037824 */ /* 0x000fe400078e0206 */
[----:B------:R-:W-:-:S04]  /*d5a0*/  IMAD.WIDE.U32 R2, R4, UR4, R2 ;  /* 0x0000000404027c25 */ /* 0x000fc8000f8e0002 */
[----:B------:R-:W-:-:S04]  /*d5b0*/  IMAD R0, R21, UR4, RZ ;  /* 0x0000000415007c24 */ /* 0x000fc8000f8e02ff */
[----:B------:R-:W-:Y:S01]  /*d5c0*/  IMAD R0, R4, UR5, R0 ;  /* 0x0000000504007c24 */ /* 0x000fe2000f8e0200 */
[----:B------:R-:W-:-:S03]  /*d5d0*/  ULDC.64 UR4, c[0x0][0x330] ;  /* 0x0000cc0000047ab9 */ /* 0x000fc60000000a00 */
[----:B------:R-:W-:Y:S02]  /*d5e0*/  IMAD.IADD R3, R3, 0x1, R0 ;  /* 0x0000000103037824 */ /* 0x000fe400078e0200 */
[----:B------:R-:W-:-:S04]  /*d5f0*/  IMAD.WIDE.U32 R2, R24, UR4, R2 ;  /* 0x0000000418027c25 */ /* 0x000fc8000f8e0002 */
[----:B------:R-:W-:Y:S01]  /*d600*/  IMAD R0, R24, UR5, R3 ;  /* 0x0000000518007c24 */ /* 0x000fe2000f8e0203 */
[----:B0-----:R-:W-:-:S04]  /*d610*/  LEA R18, P2, R2, UR6, 0x1 ;  /* 0x0000000602127c11 */ /* 0x001fc8000f8408ff */
[----:B------:R-:W-:-:S09]  /*d620*/  LEA.HI.X R0, R2, UR7, R0, 0x1, P2 ;  /* 0x0000000702007c11 */ /* 0x000fd200090f0c00 */
.L_x_290:
[----:B------:R-:W-:Y:S02]  /*d630*/  PLOP3.LUT P2, PT, P2, P0, PT, 0xa2, 0x0 ;  /* 0x000000000000781c */ /* 0x000fe40001741472 */
[----:B------:R-:W-:-:S08]  /*d640*/  @P0 R2UR P2, UR4, R5 ;  /* 0x00000000050402ca */ /* 0x000fd00000040000 */
[----:B------:R-:W-:-:S05]  /*d650*/  @P0 PLOP3.LUT P0, PT, P2, PT, PT, 0x80, 0x0 ;  /* 0x000000000000081c */ /* 0x000fca000170f070 */
[----:B------:R-:W-:Y:S01]  /*d660*/  @!P2 SYNCS.ARRIVE.TRANS64.RED.A0T1 RZ, [UR4+0x16850], RZ ;  /* 0x016850ffffffa9a7 */ /* 0x000fe20008200404 */
[----:B------:R-:W-:Y:S07]  /*d670*/  @!P2 ARRIVES.LDGSTSBAR.64.TRANSCNT [UR4+0x16850] ;  /* 0x01685000ff00a9b0 */ /* 0x000fee0008000a84 */
[----:B------:R-:W-:Y:S05]  /*d680*/  @P0 BRA.U.ANY `(.L_x_290) ;  /* 0xfffffffd00e80947 */ /* 0x000fea000393ffff */
[----:B------:R-:W-:Y:S01]  /*d690*/  NOP ;  /* 0x0000000000007918 */ /* 0x000fe20000000000 */
[----:B------:R-:W2:Y:S01]  /*d6a0*/  LDL R2, [R1+0x48] ;  /* 0x0000480001027983 */ /* 0x000ea20000100800 */
[----:B------:R-:W-:Y:S01]  /*d6b0*/  IMAD.MOV.U32 R23, RZ, RZ, R0 ;  /* 0x000000ffff177224 */ /* 0x000fe200078e0000 */
[----:B--2---:R-:W-:-:S13]  /*d6c0*/  ISETP.NE.AND P3, PT, R2, 0x3, PT ;  /* 0x000000030200780c */ /* 0x004fda0003f65270 */
[----:B------:R-:W-:Y:S05]  /*d6d0*/  @!P3 BRA `(.L_x_291) ;  /* 0x000000000004b947 */ /* 0x000fea0003800000 */
[----:B------:R-:W-:Y:S01]  /*d6e0*/  BPT.TRAP 0x1 ;  /* 0x000000040000795c */ /* 0x000fe20000300000 */
.L_x_291:
[----:B------:R-:W2:Y:S01]  /*d6f0*/  LDL R0, [R1+0x10] ;  /* 0x0000100001007983 */ /* 0x000ea20000100800 */
[----:B------:R1:W-:Y:S01]  /*d700*/  SYNCS.ARRIVE.TRANS64.A1T0 RZ, [R5+URZ+0x16850], RZ ;  /* 0x016850ff05ff79a7 */ /* 0x0003e2000810003f */
[C---:B------:R-:W-:Y:S01]  /*d710*/  IADD3 R7, R26.reuse, -0x1, RZ ;  /* 0xffffffff1a077810 */ /* 0x040fe20007ffe0ff */
[----:B------:R-:W-:Y:S02]  /*d720*/  IMAD.MOV.U32 R17, RZ, RZ, R27 ;  /* 0x000000ffff117224 */ /* 0x000fe400078e001b */
[----:B------:R-:W-:Y:S02]  /*d730*/  IMAD.MOV.U32 R6, RZ, RZ, R25 ;  /* 0x000000ffff067224 */ /* 0x000fe400078e0019 */
[----:B------:R-:W-:Y:S01]  /*d740*/  IMAD.MOV.U32 R29, RZ, RZ, R26 ;  /* 0x000000ffff1d7224 */ /* 0x000fe200078e001a */
[----:B--2---:R-:W-:-:S13]  /*d750*/  ISETP.GT.AND P0, PT, R26, R0, PT ;  /* 0x000000001a00720c */ /* 0x004fda0003f04270 */
[----:B-1----:R-:W-:Y:S05]  /*d760*/  @P0 BRA `(.L_x_292) ;  /* 0xfffffff0001c0947 */ /* 0x002fea000383ffff */
.L_x_279:
[----:B------:R-:W-:Y:S05]  /*d770*/  BSYNC B0 ;  /* 0x0000000000007941 */ /* 0x000fea0003800000 */
.L_x_278:
[----:B0-----:R-:W0:Y:S01]  /*d780*/  S2R R0, SR_TID.X ;  /* 0x0000000000007919 */ /* 0x001e220000002100 */
[----:B------:R-:W-:Y:S01]  /*d790*/  BSSY B0, `(.L_x_293) ;  /* 0x0000010000007945 */ /* 0x000fe20003800000 */
        /* <DEDUP_REMOVED lines=14> */
[----:B0-----:R-:W-:-:S07]  /*d880*/  IADD3 R16, R0, UR38, R7 ;  /* 0x0000002600107c10 */ /* 0x001fce000fffe007 */
.L_x_294:
[----:B------:R-:W-:Y:S05]  /*d890*/  BSYNC B0 ;  /* 0x0000000000007941 */ /* 0x000fea0003800000 */
.L_x_293:
[----:B------:R-:W2:Y:S02]  /*d8a0*/  LDL R0, [R1+0x48] ;  /* 0x0000480001007983 */ /* 0x000ea40000100800 */
[----:B--2---:R-:W-:-:S13]  /*d8b0*/  ISETP.NE.AND P0, PT, R0, 0x3, PT ;  /* 0x000000030000780c */ /* 0x004fda0003f05270 */
[----:B------:R-:W-:Y:S05]  /*d8c0*/  @!P0 BRA `(.L_x_295) ;  /* 0x0000000000048947 */ /* 0x000fea0003800000 */
[----:B------:R-:W-:Y:S01]  /*d8d0*/  BPT.TRAP 0x1 ;  /* 0x000000040000795c */ /* 0x000fe20000300000 */
.L_x_295:
[----:B------:R-:W2:Y:S01]  /*d8e0*/  LDL.LU R2, [R1+0xc] ;  /* 0x00000c0001027983 */ /* 0x000ea20000300800 */
[----:B------:R-:W-:Y:S01]  /*d8f0*/  IMAD R0, R25, 0x8, R22 ;  /* 0x0000000819007824 */ /* 0x000fe200078e0216 */
[----:B------:R-:W-:Y:S01]  /*d900*/  SHF.L.U32 R3, R27, 0x1f, RZ ;  /* 0x0000001f1b037819 */ /* 0x000fe200000006ff */
[----:B------:R-:W-:Y:S03]  /*d910*/  BSSY B0, `(.L_x_296) ;  /* 0x0000004000007945 */ /* 0x000fe60003800000 */
[----:B------:R-:W0:Y:S01]  /*d920*/  SYNCS.PHASECHK.TRANS64.TRYWAIT P0, [R0+URZ+0x16860], R3 ;  /* 0x01686003000075a7 */ /* 0x000e22000800017f */
[----:B--2---:R-:W-:Y:S01]  /*d930*/  IMAD R6, R26, -0x80, R2 ;  /* 0xffffff801a067824 */ /* 0x004fe200078e0202 */
[----:B0-----:R-:W-:Y:S06]  /*d940*/  @!P0 BRA `(.L_x_297) ;  /* 0x00000044005c8947 */ /* 0x001fec0003800000 */
.L_x_413:
[----:B------:R-:W-:Y:S05]  /*d950*/  BSYNC B0 ;  /* 0x0000000000007941 */ /* 0x000fea0003800000 */
.L_x_296:
[----:B------:R-:W1:Y:S01]  /*d960*/  S2R R7, SR_TID.X ;  /* 0x0000000000077919 */ /* 0x000e620000002100 */
[----:B------:R-:W-:Y:S02]  /*d970*/  ULDC UR4, c[0x0][0x2f4] ;  /* 0x0000bd0000047ab9 */ /* 0x000fe40000000800 */
[----:B------:R-:W-:Y:S01]  /*d980*/  ISETP.GE.AND P0, PT, R28, UR4, PT ;  /* 0x000000041c007c0c */ /* 0x000fe2000bf06270 */
[----:B------:R-:W-:Y:S01]  /*d990*/  UMOV UR4, 0xffffffff ;  /* 0xffffffff00047882 */ /* 0x000fe20000000000 */
[C---:B-1----:R-:W-:Y:S01]  /*d9a0*/  SHF.L.U32 R2, R7.reuse, 0x3, RZ ;  /* 0x0000000307027819 */ /* 0x042fe200000006ff */
[C---:B------:R-:W-:Y:S01]  /*d9b0*/  IMAD.SHL.U32 R4, R7.reuse, 0x8, RZ ;  /* 0x0000000807047824 */ /* 0x040fe200078e00ff */
[----:B------:R-:W-:Y:S02]  /*d9c0*/  LOP3.LUT R5, R7, 0x7f, RZ, 0xc0, !PT ;  /* 0x0000007f07057812 */ /* 0x000fe400078ec0ff */
[----:B------:R-:W-:Y:S02]  /*d9d0*/  LOP3.LUT R2, R2, 0x1f8, RZ, 0xc0, !PT ;  /* 0x000001f802027812 */ /* 0x000fe400078ec0ff */
[----:B------:R-:W-:-:S02]  /*d9e0*/  SHF.R.U32.HI R5, RZ, 0x3, R5 ;  /* 0x00000003ff057819 */ /* 0x000fc40000011605 */
[----:B------:R-:W-:-:S03]  /*d9f0*/  LOP3.LUT R2, R2, 0x38, R7, 0x78, !PT ;  /* 0x0000003802027812 */ /* 0x000fc600078e7807 */
[----:B------:R-:W-:Y:S01]  /*da00*/  IMAD.IADD R6, R6, 0x1, -R5 ;  /* 0x0000000106067824 */ /* 0x000fe200078e0a05 */
[----:B------:R-:W-:-:S05]  /*da10*/  LOP3.LUT R2, R2, 0x200, R4, 0xf8, !PT ;  /* 0x0000020002027812 */ /* 0x000fca00078ef804 */
[----:B------:R-:W-:Y:S01]  /*da20*/  IMAD R4, R25, 0x2000, R2 ;  /* 0x0000200019047824 */ /* 0x000fe200078e0202 */
[----:B------:R-:W-:Y:S06]  /*da30*/  BRA.DIV UR4, `(.L_x_298) ;  /* 0x0000004604347947 */ /* 0x000fec000b800000 */
[----:B------:R-:W1:Y:S01]  /*da40*/  SHFL.IDX PT, R14, R18, RZ, 0x181f ;  /* 0x00181fff120e7589 */ /* 0x000e6200000e0000 */
[----:B------:R-:W-:Y:S01]  /*da50*/  IMAD.SHL.U32 R5, R28, 0x2, RZ ;  /* 0x000000021c057824 */ /* 0x000fe200078e00ff */
[----:B------:R-:W-:Y:S01]  /*da60*/  ISETP.LT.OR P1, PT, R6, 0x1, P0 ;  /* 0x000000010600780c */ /* 0x000fe20000721670 */
[----:B------:R-:W-:Y:S01]  /*da70*/  IMAD R4, R4, 0x2, R22 ;  /* 0x0000000204047824 */ /* 0x000fe200078e0216 */
[----:B0-----:R-:W0:Y:S02]  /*da80*/  SHFL.IDX PT, R3, R23, RZ, 0x181f ;  /* 0x00181fff17037589 */ /* 0x001e2400000e0000 */
[----:B-1----:R-:W-:Y:S02]  /*da90*/  IADD3 R2, P2, R14, R5, RZ ;  /* 0x000000050e027210 */ /* 0x002fe40007f5e0ff */
[----:B------:R-:W1:Y:S03]  /*daa0*/  SHFL.IDX PT, R14, R18, 0x1, 0x181f ;  /* 0x00381f00120e7f89 */ /* 0x000e6600000e0000 */
[----:B0-----:R-:W-:-:S05]  /*dab0*/  IMAD.X R3, RZ, RZ, R3, P2 ;  /* 0x000000ffff037224 */ /* 0x001fca00010e0603 */
[----:B------:R0:W-:Y:S01]  /*dac0*/  LDGSTS.E.BYPASS.LTC128B.128 [R4+0x400], desc[UR36][R2.64], !P1 ;  /* 0x0040000002047fae */ /* 0x0001e2000c901d64 */
[----:B------:R-:W-:-:S03]  /*dad0*/  ISETP.LT.OR P1, PT, R6, 0x11, P0 ;  /* 0x000000110600780c */ /* 0x000fc60000721670 */
[----:B0-----:R-:W0:Y:S01]  /*dae0*/  SHFL.IDX PT, R3, R23, 0x1, 0x181f ;  /* 0x00381f0017037f89 */ /* 0x001e2200000e0000 */
[----:B-1----:R-:W-:-:S03]  /*daf0*/  IADD3 R2, P2, R14, R5, RZ ;  /* 0x000000050e027210 */ /* 0x002fc60007f5e0ff */
[----:B------:R-:W1:Y:S01]  /*db00*/  SHFL.IDX PT, R14, R18, 0x2, 0x181f ;  /* 0x00581f00120e7f89 */ /* 0x000e6200000e0000 */
[----:B0-----:R-:W-:-:S05]  /*db10*/  IADD3.X R3, RZ, R3, RZ, P2, !PT ;  /* 0x00000003ff037210 */ /* 0x001fca00017fe4ff */
[----:B------:R0:W-:Y:S01]  /*db20*/  LDGSTS.E.BYPASS.LTC128B.128 [R4+0xc00], desc[UR36][R2.64], !P1 ;  /* 0x00c0000002047fae */ /* 0x0001e2000c901d64 */
[----:B------:R-:W-:-:S03]  /*db30*/  ISETP.LT.OR P1, PT, R6, 0x21, P0 ;  /* 0x000000210600780c */ /* 0x000fc60000721670 */
[----:B0-----:R-:W0:Y:S01]  /*db40*/  SHFL.IDX PT, R3, R23, 0x2, 0x181f ;  /* 0x00581f0017037f89 */ /* 0x001e2200000e0000 */
[----:B-1----:R-:W-:-:S03]  /*db50*/  IADD3 R2, P2, R14, R5, RZ ;  /* 0x000000050e027210 */ /* 0x002fc60007f5e0ff */
[----:B------:R-:W1:Y:S02]  /*db60*/  SHFL.IDX PT, R14, R18, 0x3, 0x181f ;  /* 0x00781f00120e7f89 */ /* 0x000e6400000e0000 */
[----:B0-----:R-:W-:-:S05]  /*db70*/  IMAD.X R3, RZ, RZ, R3, P2 ;  /* 0x000000ffff037224 */ /* 0x001fca00010e0603 */
        /* <DEDUP_REMOVED lines=22> */
[----:B------:R-:W1:Y:S04]  /*dce0*/  SHFL.IDX PT, R23, R23, 0x7, 0x181f ;  /* 0x00f81f0017177f89 */ /* 0x000e6800000e0000 */
[----:B------:R2:W3:Y:S01]  /*dcf0*/  SHFL.IDX PT, R14, R18, 0x7, 0x181f ;  /* 0x00f81f00120e7f89 */ /* 0x0004e200000e0000 */
[----:B0-----:R-:W-:-:S05]  /*dd00*/  IMAD.X R3, RZ, RZ, R3, P2 ;  /* 0x000000ffff037224 */ /* 0x001fca00010e0603 */
[----:B-1----:R2:W-:Y:S02]  /*dd10*/  LDGSTS.E.BYPASS.LTC128B.128 [R4+0x3400], desc[UR36][R2.64], !P1 ;  /* 0x0340000002047fae */ /* 0x0025e4000c901d64 */
.L_x_431:
[----:B------:R-:W-:Y:S02]  /*dd20*/  ISETP.LT.OR P0, PT, R6, 0x71, P0 ;  /* 0x000000710600780c */ /* 0x000fe40000701670 */
[----:B--23--:R-:W-:-:S04]  /*dd30*/  IADD3 R2, P1, R14, R5, RZ ;  /* 0x000000050e027210 */ /* 0x00cfc80007f3e0ff */
[----:B------:R-:W-:-:S07]  /*dd40*/  IADD3.X R3, RZ, R23, RZ, P1, !PT ;  /* 0x00000017ff037210 */ /* 0x000fce0000ffe4ff */
[----:B------:R-:W-:Y:S01]  /*dd50*/  @!PT LDS RZ, [RZ] ;  /* 0x00000000fffff984 */ /* 0x000fe20000000800 */
[----:B------:R-:W-:Y:S01]  /*dd60*/  @!PT LDS RZ, [RZ] ;  /* 0x00000000fffff984 */ /* 0x000fe20000000800 */
[----:B------:R-:W-:Y:S01]  /*dd70*/  @!PT LDS RZ, [RZ] ;  /* 0x00000000fffff984 */ /* 0x000fe20000000800 */
[----:B------:R0:W-:Y:S01]  /*dd80*/  LDGSTS.E.BYPASS.LTC128B.128 [R4+0x3c00], desc[UR36][R2.64], !P0 ;  /* 0x03c0000002047fae */ /* 0x0001e2000c101d64 */
[----:B------:R-:W-:Y:S01]  /*dd90*/  PLOP3.LUT P0, PT, PT, PT, PT, 0x80, 0x0 ;  /* 0x000000000000781c */ /* 0x000fe20003f0f070 */
[----:B------:R-:W-:-:S12]  /*dda0*/  NOP ;  /* 0x0000000000007918 */ /* 0x000fd80000000000 */
.L_x_299:
[----:B------:R-:W-:Y:S02]  /*ddb0*/  PLOP3.LUT P1, PT, P1, P0, PT, 0xa2, 0x0 ;  /* 0x000000000000781c */ /* 0x000fe40000f21472 */
[----:B------:R-:W-:-:S08]  /*ddc0*/  @P0 R2UR P1, UR4, R0 ;  /* 0x00000000000402ca */ /* 0x000fd00000020000 */
[----:B------:R-:W-:-:S05]  /*ddd0*/  @P0 PLOP3.LUT P0, PT, P1, PT, PT, 0x80, 0x0 ;  /* 0x000000000000081c */ /* 0x000fca0000f0f070 */
[----:B------:R-:W-:Y:S01]  /*dde0*/  @!P1 SYNCS.ARRIVE.TRANS64.RED.A0T1 RZ, [UR4+0x16850], RZ ;  /* 0x016850ffffff99a7 */ /* 0x000fe20008200404 */
[----:B------:R-:W-:Y:S07]  /*ddf0*/  @!P1 ARRIVES.LDGSTSBAR.64.TRANSCNT [UR4+0x16850] ;  /* 0x01685000ff0099b0 */ /* 0x000fee0008000a84 */
[----:B------:R-:W-:Y:S05]  /*de00*/  @P0 BRA.U.ANY `(.L_x_299) ;  /* 0xfffffffd00e80947 */ /* 0x000fea000393ffff */
[----:B------:R-:W-:Y:S01]  /*de10*/  NOP ;  /* 0x0000000000007918 */ /* 0x000fe20000000000 */
[----:B0-----:R-:W2:Y:S02]  /*de20*/  LDL R2, [R1+0x48] ;  /* 0x0000480001027983 */ /* 0x001ea40000100800 */
[----:B--2---:R-:W-:-:S13]  /*de30*/  ISETP.NE.AND P2, PT, R2, 0x3, PT ;  /* 0x000000030200780c */ /* 0x004fda0003f45270 */
[----:B------:R-:W-:Y:S05]  /*de40*/  @!P2 BRA `(.L_x_300) ;  /* 0x000000000004a947 */ /* 0x000fea0003800000 */
[----:B------:R-:W-:Y:S01]  /*de50*/  BPT.TRAP 0x1 ;  /* 0x000000040000795c */ /* 0x000fe20000300000 */
.L_x_300:
[----:B------:R-:W-:Y:S01]  /*de60*/  VIADD R25, R25, 0x1 ;  /* 0x0000000119197836 */ /* 0x000fe20000000000 */
[----:B------:R0:W-:Y:S04]  /*de70*/  SYNCS.ARRIVE.TRANS64.A1T0 RZ, [R0+URZ+0x16850], RZ ;  /* 0x016850ff00ff79a7 */ /* 0x0001e8000810003f */
[----:B------:R-:W-:-:S04]  /*de80*/  ISETP.NE.AND P0, PT, R25, 0x2, PT ;  /* 0x000000021900780c */ /* 0x000fc80003f05270 */
[----:B0-----:R-:W-:Y:S02]  /*de90*/  SEL R0, RZ, 0x1, P0 ;  /* 0x00000001ff007807 */ /* 0x001fe40000000000 */
[----:B------:R-:W-:Y:S02]  /*dea0*/  SEL R25, R25, RZ, P0 ;  /* 0x000000ff19197207 */ /* 0x000fe40000000000 */
[----:B------:R-:W-:-:S07]  /*deb0*/  LOP3.LUT R27, R27, R0, RZ, 0x3c, !PT ;  /* 0x000000001b1b7212 */ /* 0x000fce00078e3cff */
.L_x_259:
[----:B------:R-:W-:Y:S05]  /*dec0*/  BSYNC B7 ;  /* 0x0000000000077941 */ /* 0x000fea0003800000 */
.L_x_257:
[----:B------:R-:W2:Y:S02]  /*ded0*/  LDL R0, [R1+0x4] ;  /* 0x0000040001007983 */ /* 0x000ea40000100800 */
[----:B--2---:R-:W-:-:S13]  /*dee0*/  LOP3.LUT P0, RZ, R0, 0x10, RZ, 0xc0, !PT ;  /* 0x0000001000ff7812 */ /* 0x004fda000780c0ff */
[----:B------:R-:W-:Y:S05]  /*def0*/  @!P0 BRA `(.L_x_301) ;  /* 0x0000000000248947 */ /* 0x000fea0003800000 */
[----:B------:R-:W-:Y:S05]  /*df00*/  WARPSYNC.ALL ;  /* 0x0000000000007948 */ /* 0x000fea0003800000 */
[----:B------:R-:W0:Y:S08]  /*df10*/  S2UR UR5, SR_CgaCtaId ;  /* 0x00000000000579c3 */ /* 0x000e300000008800 */
[----:B------:R-:W-:Y:S06]  /*df20*/  BAR.SYNC.DEFER_BLOCKING 0x5, 0x200 ;  /* 0x0148000000007b1d */ /* 0x000fec0000010000 */
[----:B------:R-:W-:-:S02]  /*df30*/  UMOV UR4, 0x400 ;  /* 0x0000040000047882 */ /* 0x000fc40000000000 */
[----:B0-----:R-:W-:-:S06]  /*df40*/  ULEA UR4, UR5, UR4, 0x18 ;  /* 0x0000000405047291 */ /* 0x001fcc000f8ec03f */
[----:B------:R-:W-:-:S05]  /*df50*/  IMAD.U32 R22, RZ, RZ, UR4 ;  /* 0x00000004ff167e24 */ /* 0x000fca000f8e00ff */
[----:B------:R0:W1:Y:S01]  /*df60*/  LDS.128 R16, [R22+0x168d0] ;  /* 0x0168d00016107984 */ /* 0x0000620000000c00 */
[----:B------:R-:W-:Y:S06]  /*df70*/  BAR.ARV 0x4, 0x200 ;  /* 0x0108000000007b1d */ /* 0x000fec0000002000 */
[----:B------:R-:W-:Y:S05]  /*df80*/  BRA `(.L_x_302) ;  /* 0x0000000800d07947 */ /* 0x000fea0003800000 */
.L_x_301:
[----:B------:R-:W0:Y:S01]  /*df90*/  S2R R0, SR_TID.X ;  /* 0x0000000000007919 */ /* 0x000e220000002100 */
[----:B------:R-:W-:Y:S01]  /*dfa0*/  UMOV UR4, 0xffffffff ;  /* 0xffffffff00047882 */ /* 0x000fe20000000000 */
[----:B0-----:R-:W-:-:S04]  /*dfb0*/  LOP3.LUT R9, R0, 0x1f, RZ, 0xc0, !PT ;  /* 0x0000001f00097812 */ /* 0x001fc800078ec0ff */
[----:B------:R-:W-:Y:S01]  /*dfc0*/  ISETP.NE.AND P0, PT, R9, 0x1f, PT ;  /* 0x0000001f0900780c */ /* 0x000fe20003f05270 */
[----:B------:R-:W-:-:S12]  /*dfd0*/  BRA.DIV UR4, `(.L_x_303) ;  /* 0x0000004604f87947 */ /* 0x000fd8000b800000 */
[----:B------:R-:W-:Y:S01]  /*dfe0*/  IMAD.IADD R7, R19, 0x1, R9 ;  /* 0x0000000113077824 */ /* 0x000fe200078e0209 */
[----:B------:R-:W-:-:S04]  /*dff0*/  ULDC UR4, c[0x0][0xc3c] ;  /* 0x00030f0000047ab9 */ /* 0x000fc80000000800 */
[----:B------:R-:W-:-:S13]  /*e000*/  ISETP.GE.OR P1, PT, R7, UR4, !P0 ;  /* 0x0000000407007c0c */ /* 0x000fda000c726670 */
[----:B------:R-:W0:Y:S08]  /*e010*/  @!P1 LDC.64 R2, c[0x0][0xc80] ;  /* 0x00032000ff029b82 */ /* 0x000e300000000a00 */
[----:B------:R-:W1:Y:S01]  /*e020*/  @!P1 LDC.64 R4, c[0x0][0xc78] ;  /* 0x00031e00ff049b82 */ /* 0x000e620000000a00 */
[----:B0-----:R-:W-:-:S05]  /*e030*/  @!P1 IMAD.WIDE R2, R7, 0x4, R2 ;  /* 0x0000000407029825 */ /* 0x001fca00078e0202 */
[----:B------:R1:W2:Y:S02]  /*e040*/  @!P1 LDG.E R8, desc[UR36][R2.64] ;  /* 0x0000002402089981 */ /* 0x0002a4000c1e1900 */
[----:B-1----:R-:W-:-:S05]  /*e050*/  @!P1 IMAD.WIDE R2, R7, 0x4, R4 ;  /* 0x0000000407029825 */ /* 0x002fca00078e0204 */
[----:B------:R-:W3:Y:S01]  /*e060*/  @!P1 LDG.E R5, desc[UR36][R2.64] ;  /* 0x0000002402059981 */ /* 0x000ee2000c1e1900 */
[----:B------:R-:W-:Y:S01]  /*e070*/  IMAD.MOV.U32 R7, RZ, RZ, RZ ;  /* 0x000000ffff077224 */ /* 0x000fe200078e00ff */
[----:B------:R-:W-:Y:S02]  /*e080*/  MOV R4, RZ ;  /* 0x000000ff00047202 */ /* 0x000fe40000000f00 */
[C---:B------:R-:W-:Y:S01]  /*e090*/  ISETP.GE.U32.AND P2, PT, R9.reuse, 0x2, PT ;  /* 0x000000020900780c */ /* 0x040fe20003f46070 */
[----:B------:R-:W-:Y:S01]  /*e0a0*/  SHFL.IDX PT, R0, R16, RZ, 0x1f ;  /* 0x00001fff10007589 */ /* 0x000fe200000e0000 */
[C---:B------:R-:W-:Y:S02]  /*e0b0*/  ISETP.GE.U32.AND P3, PT, R9.reuse, 0x4, PT ;  /* 0x000000040900780c */ /* 0x040fe40003f66070 */
[C---:B------:R-:W-:Y:S01]  /*e0c0*/  ISETP.GE.U32.AND P4, PT, R9.reuse, 0x8, PT ;  /* 0x000000080900780c */ /* 0x040fe20003f86070 */
[----:B------:R0:W-:Y:S01]  /*e0d0*/  SHFL.IDX PT, R6, R16, 0x1, 0x1f ;  /* 0x00201f0010067f89 */ /* 0x0001e200000e0000 */
[----:B------:R-:W-:Y:S01]  /*e0e0*/  ISETP.GE.U32.AND P5, PT, R9, 0x10, PT ;  /* 0x000000100900780c */ /* 0x000fe20003fa6070 */
[----:B0-----:R-:W-:-:S02]  /*e0f0*/  IMAD.MOV.U32 R16, RZ, RZ, RZ ;  /* 0x000000ffff107224 */ /* 0x001fc400078e00ff */
[----:B--2---:R-:W-:Y:S02]  /*e100*/  @!P1 IMAD.MOV.U32 R7, RZ, RZ, R8 ;  /* 0x000000ffff079224 */ /* 0x004fe400078e0008 */
[----:B---3--:R-:W-:Y:S01]  /*e110*/  @!P1 IMAD.MOV.U32 R4, RZ, RZ, R5 ;  /* 0x000000ffff049224 */ /* 0x008fe200078e0005 */
[----:B------:R-:W-:-:S03]  /*e120*/  ISETP.NE.AND P1, PT, R9, RZ, PT ;  /* 0x000000ff0900720c */ /* 0x000fc60003f25270 */
[----:B------:R-:W-:-:S05]  /*e130*/  IMAD R13, R4, R7, RZ ;  /* 0x00000007040d7224 */ /* 0x000fca00078e02ff */
        /* <DEDUP_REMOVED lines=15> */
[----:B------:R0:W1:Y:S02]  /*e230*/  SHFL.IDX PT, R14, R3, 0x1f, 0x1f ;  /* 0x03e01f00030e7f89 */ /* 0x00006400000e0000 */
.L_x_441:
[----:B------:R-:W-:Y:S02]  /*e240*/  ULDC UR4, c[0x0][0xc38] ;  /* 0x00030e0000047ab9 */ /* 0x000fe40000000800 */
[----:B------:R-:W-:-:S04]  /*e250*/  IMAD.U32 R2, RZ, RZ, UR4 ;  /* 0x00000004ff027e24 */ /* 0x000fc8000f8e00ff */
[----:B-1----:R-:W-:-:S04]  /*e260*/  IMAD R5, R14, R2, RZ ;  /* 0x000000020e057224 */ /* 0x002fc800078e02ff */
[----:B------:R-:W-:-:S05]  /*e270*/  IMAD.IADD R6, R6, 0x1, R5 ;  /* 0x0000000106067824 */ /* 0x000fca00078e0205 */
[----:B------:R-:W-:-:S13]  /*e280*/  ISETP.GT.AND P6, PT, R6, R0, PT ;  /* 0x000000000600720c */ /* 0x000fda0003fc4270 */
[----:B------:R-:W-:Y:S05]  /*e290*/  @P6 BRA `(.L_x_304) ;  /* 0x0000000000a46947 */ /* 0x000fea0003800000 */
.L_x_307:
[----:B------:R-:W1:Y:S01]  /*e2a0*/  LDC R2, c[0x0][0xc3c] ;  /* 0x00030f00ff027b82 */ /* 0x000e620000000800 */
[----:B------:R-:W-:-:S05]  /*e2b0*/  VIADD R19, R19, 0x1f ;  /* 0x0000001f13137836 */ /* 0x000fca0000000000 */
[----:B-1----:R-:W-:-:S13]  /*e2c0*/  ISETP.GE.AND P6, PT, R19, R2, PT ;  /* 0x000000021300720c */ /* 0x002fda0003fc6270 */
[----:B------:R-:W-:Y:S05]  /*e2d0*/  @P6 BRA `(.L_x_305) ;  /* 0x0000000400b86947 */ /* 0x000fea0003800000 */
[----:B0-----:R-:W0:Y:S01]  /*e2e0*/  S2R R3, SR_TID.X ;  /* 0x0000000000037919 */ /* 0x001e220000002100 */
[----:B------:R-:W-:Y:S02]  /*e2f0*/  MOV R7, RZ ;  /* 0x000000ff00077202 */ /* 0x000fe40000000f00 */
[----:B0-----:R-:W-:-:S05]  /*e300*/  LOP3.LUT R3, R3, 0x1f, RZ, 0xc0, !PT ;  /* 0x0000001f03037812 */ /* 0x001fca00078ec0ff */
[----:B------:R-:W-:-:S05]  /*e310*/  IMAD.IADD R9, R19, 0x1, R3 ;  /* 0x0000000113097824 */ /* 0x000fca00078e0203 */
[----:B------:R-:W-:-:S13]  /*e320*/  ISETP.GE.OR P6, PT, R9, R2, !P0 ;  /* 0x000000020900720c */ /* 0x000fda00047c6670 */
[----:B------:R-:W0:Y:S08]  /*e330*/  @!P6 LDC.64 R2, c[0x0][0xc80] ;  /* 0x00032000ff02eb82 */ /* 0x000e300000000a00 */
[----:B------:R-:W1:Y:S01]  /*e340*/  @!P6 LDC.64 R4, c[0x0][0xc78] ;  /* 0x00031e00ff04eb82 */ /* 0x000e620000000a00 */
[----:B0-----:R-:W-:-:S05]  /*e350*/  @!P6 IMAD.WIDE R2, R9, 0x4, R2 ;  /* 0x000000040902e825 */ /* 0x001fca00078e0202 */
[----:B------:R1:W2:Y:S02]  /*e360*/  @!P6 LDG.E R7, desc[UR36][R2.64] ;  /* 0x000000240207e981 */ /* 0x0002a4000c1e1900 */
[----:B-1----:R-:W-:-:S04]  /*e370*/  @!P6 IMAD.WIDE R2, R9, 0x4, R4 ;  /* 0x000000040902e825 */ /* 0x002fc800078e0204 */
[----:B------:R-:W-:-:S06]  /*e380*/  IMAD.MOV.U32 R4, RZ, RZ, RZ ;  /* 0x000000ffff047224 */ /* 0x000fcc00078e00ff */
[----:B------:R-:W2:Y:S01]  /*e390*/  @!P6 LDG.E R4, desc[UR36][R2.64] ;  /* 0x000000240204e981 */ /* 0x000ea2000c1e1900 */
[----:B------:R-:W-:Y:S01]  /*e3a0*/  UMOV UR4, 0xffffffff ;  /* 0xffffffff00047882 */ /* 0x000fe20000000000 */
[----:B--2---:R-:W-:Y:S02]  /*e3b0*/  IMAD R13, R4, R7, RZ ;  /* 0x00000007040d7224 */ /* 0x004fe400078e02ff */
[----:B------:R-:W-:Y:S05]  /*e3c0*/  BRA.DIV UR4, `(.L_x_306) ;  /* 0x0000004a04387947 */ /* 0x000fea000b800000 */
        /* <DEDUP_REMOVED lines=16> */
.L_x_449:
[----:B------:R-:W-:Y:S02]  /*e4d0*/  ULDC UR4, c[0x0][0xc38] ;  /* 0x00030e0000047ab9 */ /* 0x000fe40000000800 */
[----:B------:R-:W-:-:S04]  /*e4e0*/  IMAD.U32 R2, RZ, RZ, UR4 ;  /* 0x00000004ff027e24 */ /* 0x000fc8000f8e00ff */
[----:B-1----:R-:W-:-:S04]  /*e4f0*/  IMAD R5, R14, R2, RZ ;  /* 0x000000020e057224 */ /* 0x002fc800078e02ff */
[----:B------:R-:W-:-:S05]  /*e500*/  IMAD.IADD R6, R5, 0x1, R6 ;  /* 0x0000000105067824 */ /* 0x000fca00078e0206 */
[----:B------:R-:W-:-:S13]  /*e510*/  ISETP.GT.AND P6, PT, R6, R0, PT ;  /* 0x000000000600720c */ /* 0x000fda0003fc4270 */
[----:B------:R-:W-:Y:S05]  /*e520*/  @!P6 BRA `(.L_x_307) ;  /* 0xfffffffc005ce947 */ /* 0x000fea000383ffff */
.L_x_304:
[----:B------:R-:W-:Y:S01]  /*e530*/  IMAD.IADD R6, R6, 0x1, -R5 ;  /* 0x0000000106067824 */ /* 0x000fe200078e0a05 */
[----:B------:R-:W-:-:S03]  /*e540*/  UMOV UR4, 0xffffffff ;  /* 0xffffffff00047882 */ /* 0x000fc60000000000 */
[----:B------:R-:W-:-:S05]  /*e550*/  IMAD R5, R3, R2, R6 ;  /* 0x0000000203057224 */ /* 0x000fca00078e0206 */
[----:B------:R-:W-:Y:S01]  /*e560*/  ISETP.GT.AND P6, PT, R5, R0, PT ;  /* 0x000000000500720c */ /* 0x000fe20003fc4270 */
[----:B------:R-:W-:-:S12]  /*e570*/  BRA.DIV UR4, `(.L_x_308) ;  /* 0x0000004a04847947 */ /* 0x000fd8000b800000 */
[----:B------:R-:W-:-:S04]  /*e580*/  VOTE.ANY R8, PT, !P6 ;  /* 0x0000000000087806 */ /* 0x000fc800070e0100 */
[----:B------:R-:W1:Y:S02]  /*e590*/  POPC R5, R8 ;  /* 0x0000000800057309 */ /* 0x000e640000000000 */
[----:B-1----:R1:W2:Y:S04]  /*e5a0*/  SHFL.IDX PT, R7, R7, R5, 0x1f ;  /* 0x00001f0507077589 */ /* 0x0022a800000e0000 */
[----:B------:R1:W3:Y:S02]  /*e5b0*/  SHFL.IDX PT, R4, R4, R5, 0x1f ;  /* 0x00001f0504047589 */ /* 0x0002e400000e0000 */
.L_x_454:
[----:B------:R-:W-:-:S13]  /*e5c0*/  ISETP.NE.AND P0, PT, R8, RZ, PT ;  /* 0x000000ff0800720c */ /* 0x000fda0003f05270 */
[----:B------:R-:W-:Y:S05]  /*e5d0*/  @!P0 BRA `(.L_x_309) ;  /* 0x0000000000108947 */ /* 0x000fea0003800000 */
[----:B------:R-:W-:Y:S01]  /*e5e0*/  UMOV UR4, 0xffffffff ;  /* 0xffffffff00047882 */ /* 0x000fe20000000000 */
[----:B------:R-:W-:Y:S02]  /*e5f0*/  VIADD R12, R5, 0xffffffff ;  /* 0xffffffff050c7836 */ /* 0x000fe40000000000 */
[----:B------:R-:W-:Y:S05]  /*e600*/  BRA.DIV UR4, `(.L_x_310) ;  /* 0x0000004a04bc7947 */ /* 0x000fea000b800000 */
[----:B------:R4:W0:Y:S02]  /*e610*/  SHFL.IDX PT, R16, R3, R12, 0x1f ;  /* 0x00001f0c03107589 */ /* 0x00082400000e0000 */
.L_x_309:
[-C--:B--2---:R-:W-:Y:S01]  /*e620*/  IABS R8, R7.reuse ;  /* 0x0000000700087213 */ /* 0x084fe20000000000 */
[----:B0-----:R-:W-:Y:S01]  /*e630*/  IMAD R16, R16, R2, R6 ;  /* 0x0000000210107224 */ /* 0x001fe200078e0206 */
[----:B------:R-:W-:Y:S01]  /*e640*/  IABS R6, R7 ;  /* 0x0000000700067213 */ /* 0x000fe20000000000 */
[----:B------:R-:W-:Y:S01]  /*e650*/  IMAD.MOV.U32 R2, RZ, RZ, RZ ;  /* 0x000000ffff027224 */ /* 0x000fe200078e00ff */
[----:B------:R-:W0:Y:S01]  /*e660*/  I2F.RP R9, R8 ;  /* 0x0000000800097306 */ /* 0x000e220000209400 */
[----:B------:R-:W-:Y:S01]  /*e670*/  IMAD.IADD R0, R0, 0x1, -R16 ;  /* 0x0000000100007824 */ /* 0x000fe200078e0a10 */
[----:B------:R-:W-:Y:S01]  /*e680*/  IADD3 R19, R5, R19, RZ ;  /* 0x0000001305137210 */ /* 0x000fe20007ffe0ff */
[----:B------:R-:W-:Y:S01]  /*e690*/  IMAD.MOV R10, RZ, RZ, -R6 ;  /* 0x000000ffff0a7224 */ /* 0x000fe200078e0a06 */
[----:B---3--:R-:W-:-:S04]  /*e6a0*/  IABS R6, R4 ;  /* 0x0000000400067213 */ /* 0x008fc80000000000 */
[----:B0-----:R-:W4:Y:S02]  /*e6b0*/  MUFU.RCP R9, R9 ;  /* 0x0000000900097308 */ /* 0x001f240000001000 */
[----:B----4-:R-:W-:-:S06]  /*e6c0*/  VIADD R3, R9, 0xffffffe ;  /* 0x0ffffffe09037836 */ /* 0x010fcc0000000000 */
[----:B------:R-:W0:Y:S02]  /*e6d0*/  F2I.FTZ.U32.TRUNC.NTZ R3, R3 ;  /* 0x0000000300037305 */ /* 0x000e24000021f000 */
[----:B0-----:R-:W-:-:S05]  /*e6e0*/  IADD3 R11, RZ, -R3, RZ ;  /* 0x80000003ff0b7210 */ /* 0x001fca0007ffe0ff */
[----:B------:R-:W-:-:S04]  /*e6f0*/  IMAD R11, R11, R8, RZ ;  /* 0x000000080b0b7224 */ /* 0x000fc800078e02ff */
[----:B------:R-:W-:Y:S01]  /*e700*/  IMAD.HI.U32 R2, R3, R11, R2 ;  /* 0x0000000b03027227 */ /* 0x000fe200078e0002 */
[----:B------:R-:W-:-:S05]  /*e710*/  IABS R11, R0 ;  /* 0x00000000000b7213 */ /* 0x000fca0000000000 */
[----:B------:R-:W-:-:S04]  /*e720*/  IMAD.HI.U32 R9, R2, R11, RZ ;  /* 0x0000000b02097227 */ /* 0x000fc800078e00ff */
[----:B------:R-:W-:Y:S02]  /*e730*/  IMAD R11, R9, R10, R11 ;  /* 0x0000000a090b7224 */ /* 0x000fe400078e020b */
[----:B------:R-:W0:Y:S01]  /*e740*/  I2F.RP R10, R6 ;  /* 0x00000006000a7306 */ /* 0x000e220000209400 */
[----:B------:R-:W-:Y:S02]  /*e750*/  IMAD.MOV.U32 R2, RZ, RZ, RZ ;  /* 0x000000ffff027224 */ /* 0x000fe400078e00ff */
[----:B------:R-:W-:-:S05]  /*e760*/  ISETP.GT.U32.AND P1, PT, R8, R11, PT ;  /* 0x0000000b0800720c */ /* 0x000fca0003f24070 */
[----:B0-----:R-:W0:Y:S08]  /*e770*/  MUFU.RCP R10, R10 ;  /* 0x0000000a000a7308 */ /* 0x001e300000001000 */
[----:B------:R-:W-:Y:S02]  /*e780*/  @!P1 IMAD.IADD R11, R11, 0x1, -R8 ;  /* 0x000000010b0b9824 */ /* 0x000fe400078e0a08 */
[----:B------:R-:W-:Y:S01]  /*e790*/  @!P1 VIADD R9, R9, 0x1 ;  /* 0x0000000109099836 */ /* 0x000fe20000000000 */
[----:B------:R-:W-:-:S02]  /*e7a0*/  ISETP.NE.AND P1, PT, R7, RZ, PT ;  /* 0x000000ff0700720c */ /* 0x000fc40003f25270 */
[----:B------:R-:W-:Y:S02]  /*e7b0*/  ISETP.GE.U32.AND P0, PT, R11, R8, PT ;  /* 0x000000080b00720c */ /* 0x000fe40003f06070 */
[----:B------:R-:W-:-:S05]  /*e7c0*/  IABS R8, R4 ;  /* 0x0000000400087213 */ /* 0x000fca0000000000 */
[----:B------:R-:W-:Y:S02]  /*e7d0*/  IMAD.MOV R8, RZ, RZ, -R8 ;  /* 0x000000ffff087224 */ /* 0x000fe400078e0a08 */
[----:B0-----:R-:W-:-:S04]  /*e7e0*/  VIADD R12, R10, 0xffffffe ;  /* 0x0ffffffe0a0c7836 */ /* 0x001fc80000000000 */
[----:B------:R-:W-:Y:S01]  /*e7f0*/  @P0 VIADD R9, R9, 0x1 ;  /* 0x0000000109090836 */ /* 0x000fe20000000000 */
[----:B------:R-:W0:Y:S02]  /*e800*/  F2I.FTZ.U32.TRUNC.NTZ R3, R12 ;  /* 0x0000000c00037305 */ /* 0x000e24000021f000 */
[----:B0-----:R-:W-:-:S05]  /*e810*/  IADD3 R11, RZ, -R3, RZ ;  /* 0x80000003ff0b7210 */ /* 0x001fca0007ffe0ff */
[----:B------:R-:W-:-:S04]  /*e820*/  IMAD R11, R11, R6, RZ ;  /* 0x000000060b0b7224 */ /* 0x000fc800078e02ff */
[----:B------:R-:W-:Y:S01]  /*e830*/  IMAD.HI.U32 R2, R3, R11, R2 ;  /* 0x0000000b03027227 */ /* 0x000fe200078e0002 */
[----:B------:R-:W-:-:S04]  /*e840*/  LOP3.LUT R3, R0, R7, RZ, 0x3c, !PT ;  /* 0x0000000700037212 */ /* 0x000fc800078e3cff */
[----:B------:R-:W-:-:S13]  /*e850*/  ISETP.GE.AND P2, PT, R3, RZ, PT ;  /* 0x000000ff0300720c */ /* 0x000fda0003f46270 */
[----:B------:R-:W-:Y:S01]  /*e860*/  @!P2 IMAD.MOV R9, RZ, RZ, -R9 ;  /* 0x000000ffff09a224 */ /* 0x000fe200078e0a09 */
[----:B------:R-:W-:-:S04]  /*e870*/  @!P1 LOP3.LUT R9, RZ, R7, RZ, 0x33, !PT ;  /* 0x00000007ff099212 */ /* 0x000fc800078e33ff */
[-C--:B------:R-:W-:Y:S01]  /*e880*/  IABS R3, R9.reuse ;  /* 0x0000000900037213 */ /* 0x080fe20000000000 */
[----:B------:R-:W-:-:S04]  /*e890*/  IMAD R7, R7, R9, RZ ;  /* 0x0000000907077224 */ /* 0x000fc800078e02ff */
[----:B------:R-:W-:-:S04]  /*e8a0*/  IMAD.HI.U32 R2, R2, R3, RZ ;  /* 0x0000000302027227 */ /* 0x000fc800078e00ff */
[----:B------:R-:W-:Y:S02]  /*e8b0*/  IMAD R3, R2, R8, R3 ;  /* 0x0000000802037224 */ /* 0x000fe400078e0203 */
[----:B------:R-:W-:-:S03]  /*e8c0*/  IMAD.IADD R17, R0, 0x1, -R7 ;  /* 0x0000000100117824 */ /* 0x000fc600078e0a07 */
[----:B------:R-:W-:-:S13]  /*e8d0*/  ISETP.GT.U32.AND P1, PT, R6, R3, PT ;  /* 0x000000030600720c */ /* 0x000fda0003f24070 */
[-C--:B------:R-:W-:Y:S01]  /*e8e0*/  @!P1 IADD3 R3, R3, -R6.reuse, RZ ;  /* 0x8000000603039210 */ /* 0x080fe20007ffe0ff */
[----:B------:R-:W-:Y:S01]  /*e8f0*/  @!P1 VIADD R2, R2, 0x1 ;  /* 0x0000000102029836 */ /* 0x000fe20000000000 */
[----:B------:R-:W-:Y:S02]  /*e900*/  ISETP.NE.AND P1, PT, R4, RZ, PT ;  /* 0x000000ff0400720c */ /* 0x000fe40003f25270 */
[----:B------:R-:W-:Y:S02]  /*e910*/  ISETP.GE.U32.AND P0, PT, R3, R6, PT ;  /* 0x000000060300720c */ /* 0x000fe40003f06070 */
[----:B------:R-:W-:-:S04]  /*e920*/  LOP3.LUT R3, R9, R4, RZ, 0x3c, !PT ;  /* 0x0000000409037212 */ /* 0x000fc800078e3cff */
[----:B------:R-:W-:-:S07]  /*e930*/  ISETP.GE.AND P2, PT, R3, RZ, PT ;  /* 0x000000ff0300720c */ /* 0x000fce0003f46270 */
[----:B------:R-:W-:-:S06]  /*e940*/  @P0 VIADD R2, R2, 0x1 ;  /* 0x0000000102020836 */ /* 0x000fcc0000000000 */
[----:B------:R-:W-:Y:S01]  /*e950*/  @!P2 IMAD.MOV R2, RZ, RZ, -R2 ;  /* 0x000000ffff02a224 */ /* 0x000fe200078e0a02 */
[----:B------:R-:W-:-:S05]  /*e960*/  @!P1 LOP3.LUT R2, RZ, R4, RZ, 0x33, !PT ;  /* 0x00000004ff029212 */ /* 0x000fca00078e33ff */
[--C-:B------:R-:W-:Y:S02]  /*e970*/  IMAD.MOV R3, RZ, RZ, -R2.reuse ;  /* 0x000000ffff037224 */ /* 0x100fe400078e0a02 */
[C---:B------:R-:W-:Y:S02]  /*e980*/  IMAD R2, R4.reuse, 0x1000000, R2 ;  /* 0x0100000004027824 */ /* 0x040fe400078e0202 */
[----:B------:R-:W-:-:S04]  /*e990*/  IMAD R9, R4, R3, R9 ;  /* 0x0000000304097224 */ /* 0x000fc800078e0209 */
[----:B------:R-:W-:Y:S01]  /*e9a0*/  IMAD R18, R9, 0x10000, R2 ;  /* 0x0001000009127824 */ /* 0x000fe200078e0202 */
[----:B------:R-:W-:Y:S06]  /*e9b0*/  BRA `(.L_x_311) ;  /* 0x00000000001c7947 */ /* 0x000fec0003800000 */
.L_x_305:
[----:B------:R-:W-:Y:S01]  /*e9c0*/  UMOV UR4, URZ ;  /* 0x0000003f00047c82 */ /* 0x000fe20008000000 */
[----:B------:R-:W-:Y:S01]  /*e9d0*/  UMOV UR5, URZ ;  /* 0x0000003f00057c82 */ /* 0x000fe20008000000 */
[----:B------:R-:W-:Y:S01]  /*e9e0*/  ULDC UR6, c[0x0][0xc3c] ;  /* 0x00030f0000067ab9 */ /* 0x000fe20000000800 */
[----:B------:R-:W-:Y:S01]  /*e9f0*/  IMAD.MOV.U32 R16, RZ, RZ, R0 ;  /* 0x000000ffff107224 */ /* 0x000fe200078e0000 */
[----:B------:R-:W-:Y:S01]  /*ea00*/  MOV R19, UR6 ;  /* 0x0000000600137c02 */ /* 0x000fe20008000f00 */
[----:B------:R-:W-:Y:S02]  /*ea10*/  IMAD.U32 R17, RZ, RZ, UR4 ;  /* 0x00000004ff117e24 */ /* 0x000fe4000f8e00ff */
[----:B------:R-:W-:-:S07]  /*ea20*/  IMAD.U32 R18, RZ, RZ, UR5 ;  /* 0x00000005ff127e24 */ /* 0x000fce000f8e00ff */
.L_x_311:
[----:B------:R-:W2:Y:S01]  /*ea30*/  S2R R0, SR_TID.X ;  /* 0x0000000000007919 */ /* 0x000ea20000002100 */
[----:B------:R-:W-:Y:S05]  /*ea40*/  WARPSYNC.ALL ;  /* 0x0000000000007948 */ /* 0x000fea0003800000 */
[----:B------:R-:W-:Y:S01]  /*ea50*/  BAR.SYNC.DEFER_BLOCKING 0x4, 0x200 ;  /* 0x0108000000007b1d */ /* 0x000fe20000010000 */
[----:B--2---:R-:W-:-:S04]  /*ea60*/  LOP3.LUT R0, R0, 0x1f, RZ, 0xc0, !PT ;  /* 0x0000001f00007812 */ /* 0x004fc800078ec0ff */
[----:B------:R-:W-:-:S13]  /*ea70*/  ISETP.NE.AND P0, PT, R0, RZ, PT ;  /* 0x000000ff0000720c */ /* 0x000fda0003f05270 */
[----:B0-----:R-:W0:Y:S01]  /*ea80*/  @!P0 S2R R3, SR_CgaCtaId ;  /* 0x0000000000038919 */ /* 0x001e220000008800 */
[----:B------:R-:W-:-:S04]  /*ea90*/  @!P0 MOV R0, 0x400 ;  /* 0x0000040000008802 */ /* 0x000fc80000000f00 */
[----:B0-----:R-:W-:-:S05]  /*eaa0*/  @!P0 LEA R22, R3, R0, 0x18 ;  /* 0x0000000003168211 */ /* 0x001fca00078ec0ff */
[----:B------:R2:W-:Y:S01]  /*eab0*/  @!P0 STS.128 [R22+0x168d0], R16 ;  /* 0x0168d01016008388 */ /* 0x0005e20000000c00 */
[----:B------:R-:W-:Y:S06]  /*eac0*/  BAR.ARV 0x5, 0x200 ;  /* 0x0148000000007b1d */ /* 0x000fec0000002000 */
.L_x_302:
[----:B------:R-:W-:Y:S02]  /*ead0*/  ULDC UR4, c[0x0][0xc3c] ;  /* 0x00030f0000047ab9 */ /* 0x000fe40000000800 */
[----:B-1----:R-:W-:-:S13]  /*eae0*/  ISETP.GE.AND P0, PT, R19, UR4, PT ;  /* 0x0000000413007c0c */ /* 0x002fda000bf06270 */
[----:B------:R-:W-:Y:S05]  /*eaf0*/  @!P0 BRA `(.L_x_312) ;  /* 0xffffffb000cc8947 */ /* 0x000fea000383ffff */
[----:B------:R-:W-:Y:S05]  /*eb00*/  BSYNC B8 ;  /* 0x0000000000087941 */ /* 0x000fea0003800000 */
.L_x_251:
[----:B0-----:R-:W3:Y:S01]  /*eb10*/  LDL.LU R0, [R1+0x3c] ;  /* 0x00003c0001007983 */ /* 0x001ee20000300800 */
[----:B------:R-:W-:Y:S01]  /*eb20*/  BSSY B0, `(.L_x_313) ;  /* 0x000000b000007945 */ /* 0x000fe20003800000 */
[----:B------:R-:W0:Y:S01]  /*eb30*/  S2R R5, SR_CgaCtaId ;  /* 0x0000000000057919 */ /* 0x000e220000008800 */
[----:B---3--:R-:W-:-:S05]  /*eb40*/  VIADD R0, R0, 0x1 ;  /* 0x0000000100007836 */ /* 0x008fca0000000000 */
[----:B------:R-:W-:-:S04]  /*eb50*/  LEA.HI R2, R0, R0, RZ, 0x1 ;  /* 0x0000000000027211 */ /* 0x000fc800078f08ff */
[----:B------:R-:W-:Y:S02]  /*eb60*/  LOP3.LUT R3, R2, 0xfffffffe, RZ, 0xc0, !PT ;  /* 0xfffffffe02037812 */ /* 0x000fe400078ec0ff */
[----:B------:R-:W-:-:S03]  /*eb70*/  MOV R2, 0x400 ;  /* 0x0000040000027802 */ /* 0x000fc60000000f00 */
[----:B------:R-:W-:Y:S01]  /*eb80*/  IMAD.IADD R0, R0, 0x1, -R3 ;  /* 0x0000000100007824 */ /* 0x000fe200078e0a03 */
[----:B0-----:R-:W-:-:S04]  /*eb90*/  LEA R5, R5, R2, 0x18 ;  /* 0x0000000205057211 */ /* 0x001fc800078ec0ff */
[----:B------:R-:W-:-:S04]  /*eba0*/  SHF.L.U32 R0, R0, 0x1f, RZ ;  /* 0x0000001f00007819 */ /* 0x000fc800000006ff */
[----:B------:R-:W0:Y:S02]  /*ebb0*/  SYNCS.PHASECHK.TRANS64.TRYWAIT P0, [R5+URZ+0x16820], R0 ;  /* 0x01682000050075a7 */ /* 0x000e24000800017f */
[----:B0-----:R-:W-:Y:S05]  /*ebc0*/  @!P0 BRA `(.L_x_314) ;  /* 0x0000004400748947 */ /* 0x001fea0003800000 */
.L_x_457:
[----:B------:R-:W-:Y:S05]  /*ebd0*/  BSYNC B0 ;  /* 0x0000000000007941 */ /* 0x000fea0003800000 */
.L_x_313:
[----:B------:R-:W-:-:S03]  /*ebe0*/  UMOV UR4, 0xffffffff ;  /* 0xffffffff00047882 */ /* 0x000fc60000000000 */
[----:B------:R-:W-:Y:S05]  /*ebf0*/  BRA.DIV UR4, `(.L_x_315) ;  /* 0x00000046047c7947 */ /* 0x000fea000b800000 */
[----:B0-----:R-:W0:Y:S02]  /*ec00*/  S2R R0, SR_TID.X ;  /* 0x0000000000007919 */ /* 0x001e240000002100 */
[----:B0-----:R-:W-:-:S04]  /*ec10*/  SHF.R.U32.HI R0, RZ, 0x5, R0 ;  /* 0x00000005ff007819 */ /* 0x001fc80000011600 */
[----:B------:R-:W-:-:S05]  /*ec20*/  LOP3.LUT R0, R0, 0x3, RZ, 0xc0, !PT ;  /* 0x0000000300007812 */ /* 0x000fca00078ec0ff */
[----:B------:R0:W1:Y:S02]  /*ec30*/  SHFL.IDX PT, R14, R0, RZ, 0x1f ;  /* 0x00001fff000e7589 */ /* 0x00006400000e0000 */
.L_x_460:
[----:B-1----:R-:W-:Y:S01]  /*ec40*/  ISETP.NE.AND P0, PT, R14, RZ, PT ;  /* 0x000000ff0e00720c */ /* 0x002fe20003f05270 */
[----:B------:R-:W-:-:S12]  /*ec50*/  BSSY B0, `(.L_x_316) ;  /* 0x0000024000007945 */ /* 0x000fd80003800000 */
[----:B------:R-:W-:Y:S05]  /*ec60*/  @P0 BRA `(.L_x_317) ;  /* 0x0000000000880947 */ /* 0x000fea0003800000 */
[----:B------:R-:W-:-:S03]  /*ec70*/  UMOV UR4, 0xffffffff ;  /* 0xffffffff00047882 */ /* 0x000fc60000000000 */
[----:B------:R-:W-:Y:S05]  /*ec80*/  BRA.DIV UR4, `(.L_x_318) ;  /* 0x00000046048c7947 */ /* 0x000fea000b800000 */
[----:B------:R-:W-:-:S13]  /*ec90*/  ELECT P6, URZ, PT ;  /* 0x00000000003f782f */ /* 0x000fda00038c0000 */
.L_x_463:
[----:B------:R-:W-:Y:S05]  /*eca0*/  @!P6 BRA `(.L_x_317) ;  /* 0x000000000078e947 */ /* 0x000fea0003800000 */
[----:B0-----:R-:W3:Y:S02]  /*ecb0*/  LDL.LU R0, [R1+0x28] ;  /* 0x0000280001007983 */ /* 0x001ee40000300800 */
[----:B---3--:R-:W-:-:S04]  /*ecc0*/  LOP3.LUT R0, R0, 0x2, RZ, 0xfc, !PT ;  /* 0x0000000200007812 */ /* 0x008fc800078efcff */
[----:B------:R-:W-:-:S13]  /*ecd0*/  ISETP.NE.AND P0, PT, R0, 0x3, PT ;  /* 0x000000030000780c */ /* 0x000fda0003f05270 */
[----:B------:R-:W-:Y:S05]  /*ece0*/  @!P0 BRA `(.L_x_319) ;  /* 0x0000000000048947 */ /* 0x000fea0003800000 */
[----:B------:R-:W-:Y:S01]  /*ecf0*/  BPT.TRAP 0x1 ;  /* 0x000000040000795c */ /* 0x000fe20000300000 */
.L_x_319:
[----:B------:R-:W-:Y:S01]  /*ed00*/  IMAD R3, R25, 0x8, R5 ;  /* 0x0000000819037824 */ /* 0x000fe200078e0205 */
[----:B------:R-:W-:Y:S01]  /*ed10*/  SHF.L.U32 R2, R27, 0x1f, RZ ;  /* 0x0000001f1b027819 */ /* 0x000fe200000006ff */
[----:B------:R-:W-:-:S03]  /*ed20*/  VIADD R25, R25, 0x1 ;  /* 0x0000000119197836 */ /* 0x000fc60000000000 */
[----:B------:R-:W0:Y:S02]  /*ed30*/  SYNCS.PHASECHK.TRANS64.TRYWAIT P1, [R3+URZ+0x16840], R2 ;  /* 0x01684002030075a7 */ /* 0x000e24000802017f */
[----:B------:R-:W-:-:S04]  /*ed40*/  ISETP.NE.AND P2, PT, R25, 0x2, PT ;  /* 0x000000021900780c */ /* 0x000fc80003f45270 */
[----:B------:R-:W-:Y:S01]  /*ed50*/  SEL R0, RZ, 0x1, P2 ;  /* 0x00000001ff007807 */ /* 0x000fe20001000000 */
[----:B0-----:R-:W-:Y:S08]  /*ed60*/  @!P1 BRA `(.L_x_320) ;  /* 0x0000004400749947 */ /* 0x001ff00003800000 */
.L_x_464:
[----:B------:R-:W-:Y:S02]  /*ed70*/  SEL R25, R25, RZ, P2 ;  /* 0x000000ff19197207 */ /* 0x000fe40001000000 */
[----:B------:R-:W-:Y:S01]  /*ed80*/  LOP3.LUT R0, R27, R0, RZ, 0x3c, !PT ;  /* 0x000000001b007212 */ /* 0x000fe200078e3cff */
[----:B------:R-:W-:Y:S06]  /*ed90*/  @!P0 BRA `(.L_x_321) ;  /* 0x0000000000048947 */ /* 0x000fec0003800000 */
[----:B------:R-:W-:Y:S01]  /*eda0*/  BPT.TRAP 0x1 ;  /* 0x000000040000795c */ /* 0x000fe20000300000 */
.L_x_321:
[----:B------:R-:W-:Y:S01]  /*edb0*/  IMAD R25, R25, 0x8, R5 ;  /* 0x0000000819197824 */ /* 0x000fe200078e0205 */
[----:B------:R-:W-:-:S04]  /*edc0*/  SHF.L.U32 R0, R0, 0x1f, RZ ;  /* 0x0000001f00007819 */ /* 0x000fc800000006ff */
[----:B------:R-:W1:Y:S02]  /*edd0*/  SYNCS.PHASECHK.TRANS64.TRYWAIT P1, [R25+URZ+0x16840], R0 ;  /* 0x01684000190075a7 */ /* 0x000e64000802017f */
[----:B-1----:R-:W-:Y:S05]  /*ede0*/  @!P1 BRA `(.L_x_322) ;  /* 0x0000004400689947 */ /* 0x002fea0003800000 */
.L_x_465:
[----:B------:R-:W-:Y:S05]  /*edf0*/  @!P0 BRA `(.L_x_323) ;  /* 0x0000000000048947 */ /* 0x000fea0003800000 */
[----:B------:R-:W-:Y:S01]  /*ee00*/  BPT.TRAP 0x1 ;  /* 0x000000040000795c */ /* 0x000fe20000300000 */
.L_x_323:
[----:B------:R-:W3:Y:S02]  /*ee10*/  SYNCS.PHASECHK.TRANS64.TRYWAIT P1, [R3+URZ+0x16860], R2 ;  /* 0x01686002030075a7 */ /* 0x000ee4000802017f */
[----:B---3--:R-:W-:Y:S05]  /*ee20*/  @!P1 BRA `(.L_x_324) ;  /* 0x00000044006c9947 */ /* 0x008fea0003800000 */
.L_x_466:
[----:B------:R-:W-:Y:S05]  /*ee30*/  @!P0 BRA `(.L_x_325) ;  /* 0x0000000000048947 */ /* 0x000fea0003800000 */
[----:B------:R-:W-:Y:S01]  /*ee40*/  BPT.TRAP 0x1 ;  /* 0x000000040000795c */ /* 0x000fe20000300000 */
.L_x_325:
[----:B----4-:R4:W0:Y:S02]  /*ee50*/  SYNCS.PHASECHK.TRANS64.TRYWAIT P0, [R25+URZ+0x16860], R0 ;  /* 0x01686000190075a7 */ /* 0x010824000800017f */
[----:B0-----:R-:W-:Y:S05]  /*ee60*/  @!P0 NANOSLEEP.SYNCS 0x989680 ;  /* 0x009896800000895d */ /* 0x001fea0003900000 */
[----:B------:R-:W0:Y:S02]  /*ee70*/  @!P0 SYNCS.PHASECHK.TRANS64 P0, [R25+URZ+0x16860], R0 ;  /* 0x01686000190085a7 */ /* 0x000e24000800007f */
[----:B0-----:R-:W-:Y:S05]  /*ee80*/  @!P0 BRA `(.L_x_325) ;  /* 0xfffffffc00f08947 */ /* 0x001fea000383ffff */
.L_x_317:
[----:B------:R-:W-:Y:S05]  /*ee90*/  BSYNC B0 ;  /* 0x0000000000007941 */ /* 0x000fea0003800000 */
.L_x_316:
[----:B------:R-:W-:Y:S05]  /*eea0*/  EXIT ;  /* 0x000000000000794d */ /* 0x000fea0003800000 */
.L_x_210:
[----:B-1----:R-:W-:-:S04]  /*eeb0*/  MOV R3, UR43 ;  /* 0x0000002b00037c02 */ /* 0x002fc80008000f00 */
[----:B------:R1:W2:Y:S03]  /*eec0*/  SYNCS.PHASECHK.TRANS64.TRYWAIT P1, [R3+URZ+0x16800], R0 ;  /* 0x01680000030075a7 */ /* 0x0002a6000802017f */
[----:B--2---:R-:W-:Y:S05]  /*eed0*/  @!P1 NANOSLEEP.SYNCS 0x989680 ;  /* 0x009896800000995d */ /* 0x004fea0003900000 */
[----:B------:R-:W2:Y:S02]  /*eee0*/  @!P1 SYNCS.PHASECHK.TRANS64 P1, [R3+URZ+0x16800], R0 ;  /* 0x01680000030095a7 */ /* 0x000ea4000802007f */
[----:B--2---:R-:W-:Y:S05]  /*eef0*/  @!P1 BRA `(.L_x_210) ;  /* 0xfffffffc00ec9947 */ /* 0x004fea000383ffff */
[----:B------:R-:W-:Y:S05]  /*ef00*/  BRA `(.L_x_326) ;  /* 0xffffff2800307947 */ /* 0x000fea000383ffff */
.L_x_214:
[----:B--2---:R2:W3:Y:S02]  /*ef10*/  SYNCS.PHASECHK.TRANS64.TRYWAIT P1, [R0+URZ+0x16830], R3 ;  /* 0x01683003000075a7 */ /* 0x0044e4000802017f */
[----:B---3--:R-:W-:Y:S05]  /*ef20*/  @!P1 NANOSLEEP.SYNCS 0x989680 ;  /* 0x009896800000995d */ /* 0x008fea0003900000 */
[----:B------:R-:W3:Y:S02]  /*ef30*/  @!P1 SYNCS.PHASECHK.TRANS64 P1, [R0+URZ+0x16830], R3 ;  /* 0x01683003000095a7 */ /* 0x000ee4000802007f */
[----:B---3--:R-:W-:Y:S05]  /*ef40*/  @!P1 BRA `(.L_x_214) ;  /* 0xfffffffc00f09947 */ /* 0x008fea000383ffff */
[----:B------:R-:W-:Y:S05]  /*ef50*/  BRA `(.L_x_213) ;  /* 0xffffff2800507947 */ /* 0x000fea000383ffff */
.L_x_220:
[----:B-1----:R-:W-:-:S04]  /*ef60*/  IMAD.U32 R8, RZ, RZ, UR10 ;  /* 0x0000000aff087e24 */ /* 0x002fc8000f8e00ff */
[----:B------:R1:W2:Y:S03]  /*ef70*/  SYNCS.PHASECHK.TRANS64.TRYWAIT P1, [R8+URZ+0x16830], R7 ;  /* 0x01683007080075a7 */ /* 0x0002a6000802017f */
[----:B--2---:R-:W-:Y:S05]  /*ef80*/  @!P1 NANOSLEEP.SYNCS 0x989680 ;  /* 0x009896800000995d */ /* 0x004fea0003900000 */
[----:B------:R-:W2:Y:S02]  /*ef90*/  @!P1 SYNCS.PHASECHK.TRANS64 P1, [R8+URZ+0x16830], R7 ;  /* 0x01683007080095a7 */ /* 0x000ea4000802007f */
[----:B--2---:R-:W-:Y:S05]  /*efa0*/  @!P1 BRA `(.L_x_220) ;  /* 0xfffffffc00ec9947 */ /* 0x004fea000383ffff */
[----:B------:R-:W-:Y:S05]  /*efb0*/  BRA `(.L_x_217) ;  /* 0xffffff5000507947 */ /* 0x000fea000383ffff */
.L_x_224:
[----:B-1----:R-:W-:-:S04]  /*efc0*/  IMAD.U32 R8, RZ, RZ, UR10 ;  /* 0x0000000aff087e24 */ /* 0x002fc8000f8e00ff */
[----:B------:R1:W2:Y:S03]  /*efd0*/  SYNCS.PHASECHK.TRANS64.TRYWAIT P1, [R8+URZ+0x16850], R7 ;  /* 0x01685007080075a7 */ /* 0x0002a6000802017f */
[----:B--2---:R-:W-:Y:S05]  /*efe0*/  @!P1 NANOSLEEP.SYNCS 0x989680 ;  /* 0x009896800000995d */ /* 0x004fea0003900000 */
[----:B------:R-:W2:Y:S02]  /*eff0*/  @!P1 SYNCS.PHASECHK.TRANS64 P1, [R8+URZ+0x16850], R7 ;  /* 0x01685007080095a7 */ /* 0x000ea4000802007f */
[----:B--2---:R-:W-:Y:S05]  /*f000*/  @!P1 BRA `(.L_x_224) ;  /* 0xfffffffc00ec9947 */ /* 0x004fea000383ffff */
[----:B------:R-:W-:Y:S05]  /*f010*/  BRA `(.L_x_221) ;  /* 0xffffff5000e87947 */ /* 0x000fea000383ffff */
.L_x_231:
[----:B-1----:R-:W-:-:S04]  /*f020*/  IMAD.U32 R5, RZ, RZ, UR5 ;  /* 0x00000005ff057e24 */ /* 0x002fc8000f8e00ff */
[----:B------:R1:W2:Y:S03]  /*f030*/  SYNCS.PHASECHK.TRANS64.TRYWAIT P1, [R5+URZ+0x16850], R0 ;  /* 0x01685000050075a7 */ /* 0x0002a6000802017f */
[----:B--2---:R-:W-:Y:S05]  /*f040*/  @!P1 NANOSLEEP.SYNCS 0x989680 ;  /* 0x009896800000995d */ /* 0x004fea0003900000 */
[----:B------:R-:W2:Y:S02]  /*f050*/  @!P1 SYNCS.PHASECHK.TRANS64 P1, [R5+URZ+0x16850], R0 ;  /* 0x01685000050095a7 */ /* 0x000ea4000802007f */
[----:B--2---:R-:W-:Y:S05]  /*f060*/  @!P1 BRA `(.L_x_231) ;  /* 0xfffffffc00ec9947 */ /* 0x004fea000383ffff */
[----:B------:R-:W-:Y:S05]  /*f070*/  BRA `(.L_x_230) ;  /* 0xffffff74008c7947 */ /* 0x000fea000383ffff */
.L_x_265:
[----:B0-----:R-:W0:Y:S01]  /*f080*/  S2R R20, SR_TID.X ;  /* 0x0000000000147919 */ /* 0x001e220000002100 */
[----:B------:R-:W-:Y:S01]  /*f090*/  BSSY B0, `(.L_x_327) ;  /* 0x000000a000007945 */ /* 0x000fe20003800000 */
[----:B------:R-:W-:Y:S01]  /*f0a0*/  IMAD.MOV.U32 R12, RZ, RZ, RZ ;  /* 0x000000ffff0c7224 */ /* 0x000fe200078e00ff */
[----:B------:R-:W-:Y:S01]  /*f0b0*/  MOV R11, 0x1f ;  /* 0x0000001f000b7802 */ /* 0x000fe20000000f00 */
[----:B------:R-:W-:Y:S01]  /*f0c0*/  IMAD.MOV.U32 R15, RZ, RZ, -0x1 ;  /* 0xffffffffff0f7424 */ /* 0x000fe200078e00ff */
[----:B0-----:R-:W-:-:S04]  /*f0d0*/  SHF.R.U32.HI R9, RZ, 0x5, R20 ;  /* 0x00000005ff097819 */ /* 0x001fc80000011614 */
[----:B------:R-:W-:-:S05]  /*f0e0*/  LOP3.LUT R9, R9, 0x3, RZ, 0xc0, !PT ;  /* 0x0000000309097812 */ /* 0x000fca00078ec0ff */
[----:B------:R-:W-:-:S07]  /*f0f0*/  IMAD.MOV.U32 R13, RZ, RZ, R9 ;  /* 0x000000ffff0d7224 */ /* 0x000fce00078e0009 */
[----:B-----5:R-:W-:Y:S05]  /*f100*/  WARPSYNC.COLLECTIVE R15, `(.L_x_328) ;  /* 0x000000000f087348 */ /* 0x020fea0003c00000 */
[----:B------:R0:W1:Y:S02]  /*f110*/  SHFL.IDX P6, R14, R13, R12, R11 ;  /* 0x0000000c0d0e7389 */ /* 0x00006400000c000b */
[----:B01---5:R-:W-:Y:S01]  /*f120*/  ENDCOLLECTIVE ;  /* 0x000000000000791b */ /* 0x023fe20003800000 */
.L_x_328:
[----:B------:R-:W-:Y:S05]  /*f130*/  BSYNC B0 ;  /* 0x0000000000007941 */ /* 0x000fea0003800000 */
.L_x_327:
[----:B------:R-:W-:Y:S05]  /*f140*/  BRA `(.L_x_329) ;  /* 0xffffffbc00247947 */ /* 0x000fea000383ffff */
.L_x_268:
[----:B0-----:R0:W1:Y:S02]  /*f150*/  SYNCS.PHASECHK.TRANS64.TRYWAIT P0, [R3+URZ+0x16840], R4 ;  /* 0x01684004030075a7 */ /* 0x001064000800017f */
[----:B-1----:R-:W-:Y:S05]  /*f160*/  @!P0 NANOSLEEP.SYNCS 0x989680 ;  /* 0x009896800000895d */ /* 0x002fea0003900000 */
[----:B------:R-:W1:Y:S02]  /*f170*/  @!P0 SYNCS.PHASECHK.TRANS64 P0, [R3+URZ+0x16840], R4 ;  /* 0x01684004030085a7 */ /* 0x000e64000800007f */
[----:B-1----:R-:W-:Y:S05]  /*f180*/  @!P0 BRA `(.L_x_268) ;  /* 0xfffffffc00f08947 */ /* 0x002fea000383ffff */
[----:B------:R-:W-:Y:S05]  /*f190*/  BRA `(.L_x_330) ;  /* 0xffffffbc00787947 */ /* 0x000fea000383ffff */
.L_x_269:
[----:B------:R-:W-:Y:S01]  /*f1a0*/  BSSY B0, `(.L_x_331) ;  /* 0x0000008000007945 */ /* 0x000fe20003800000 */
[----:B------:R-:W-:Y:S02]  /*f1b0*/  IMAD.MOV.U32 R13, RZ, RZ, R2 ;  /* 0x000000ffff0d7224 */ /* 0x000fe400078e0002 */
[----:B------:R-:W-:Y:S02]  /*f1c0*/  IMAD.MOV.U32 R12, RZ, RZ, RZ ;  /* 0x000000ffff0c7224 */ /* 0x000fe400078e00ff */
[----:B------:R-:W-:Y:S02]  /*f1d0*/  IMAD.MOV.U32 R11, RZ, RZ, 0x181f ;  /* 0x0000181fff0b7424 */ /* 0x000fe400078e00ff */
[----:B------:R-:W-:-:S07]  /*f1e0*/  IMAD.MOV.U32 R15, RZ, RZ, -0x1 ;  /* 0xffffffffff0f7424 */ /* 0x000fce00078e00ff */
[----:B0-----:R-:W-:Y:S05]  /*f1f0*/  WARPSYNC.COLLECTIVE R15, `(.L_x_332) ;  /* 0x000000000f087348 */ /* 0x001fea0003c00000 */
[----:B------:R1:W2:Y:S02]  /*f200*/  SHFL.IDX P6, R14, R13, R12, R11 ;  /* 0x0000000c0d0e7389 */ /* 0x0002a400000c000b */
[----:B012---:R-:W-:Y:S01]  /*f210*/  ENDCOLLECTIVE ;  /* 0x000000000000791b */ /* 0x007fe20003800000 */
.L_x_332:
[----:B------:R-:W-:Y:S05]  /*f220*/  BSYNC B0 ;  /* 0x0000000000007941 */ /* 0x000fea0003800000 */
.L_x_331:
[----:B------:R-:W-:Y:S01]  /*f230*/  IMAD.MOV.U32 R13, RZ, RZ, R0 ;  /* 0x000000ffff0d7224 */ /* 0x000fe200078e0000 */
[----:B------:R-:W-:Y:S01]  /*f240*/  MOV R6, R14 ;  /* 0x0000000e00067202 */ /* 0x000fe20000000f00 */
[----:B------:R-:W-:Y:S02]  /*f250*/  IMAD.MOV.U32 R12, RZ, RZ, RZ ;  /* 0x000000ffff0c7224 */ /* 0x000fe400078e00ff */
[----:B------:R-:W-:Y:S02]  /*f260*/  IMAD.MOV.U32 R11, RZ, RZ, 0x181f ;  /* 0x0000181fff0b7424 */ /* 0x000fe400078e00ff */
[----:B------:R-:W-:Y:S02]  /*f270*/  IMAD.MOV.U32 R15, RZ, RZ, -0x1 ;  /* 0xffffffffff0f7424 */ /* 0x000fe400078e00ff */
[----:B------:R-:W-:-:S07]  /*f280*/  @P0 IMAD R8, R5, 0x2, R22 ;  /* 0x0000000205080824 */ /* 0x000fce00078e0216 */
[----:B------:R-:W-:Y:S05]  /*f290*/  WARPSYNC.COLLECTIVE R15, `(.L_x_333) ;  /* 0x000000000f087348 */ /* 0x000fea0003c00000 */
[----:B------:R0:W1:Y:S02]  /*f2a0*/  SHFL.IDX P6, R14, R13, R12, R11 ;  /* 0x0000000c0d0e7389 */ /* 0x00006400000c000b */
[----:B01----:R-:W-:Y:S01]  /*f2b0*/  ENDCOLLECTIVE ;  /* 0x000000000000791b */ /* 0x003fe20003800000 */
.L_x_333:
[----:B------:R-:W-:Y:S02]  /*f2c0*/  IMAD.MOV.U32 R13, RZ, RZ, R2 ;  /* 0x000000ffff0d7224 */ /* 0x000fe400078e0002 */
[----:B------:R-:W-:Y:S02]  /*f2d0*/  IMAD.MOV.U32 R12, RZ, RZ, 0x1 ;  /* 0x00000001ff0c7424 */ /* 0x000fe400078e00ff */
[----:B------:R-:W-:-:S07]  /*f2e0*/  IMAD.MOV.U32 R7, RZ, RZ, R14 ;  /* 0x000000ffff077224 */ /* 0x000fce00078e000e */
[----:B------:R-:W-:Y:S05]  /*f2f0*/  WARPSYNC.COLLECTIVE R15, `(.L_x_334) ;  /* 0x000000000f087348 */ /* 0x000fea0003c00000 */
[----:B------:R0:W1:Y:S02]  /*f300*/  SHFL.IDX P6, R14, R13, R12, R11 ;  /* 0x0000000c0d0e7389 */ /* 0x00006400000c000b */
[----:B01----:R-:W-:Y:S01]  /*f310*/  ENDCOLLECTIVE ;  /* 0x000000000000791b */ /* 0x003fe20003800000 */
.L_x_334:
[----:B------:R-:W-:-:S04]  /*f320*/  @P0 LEA R7, P1, R28, R7, 0x1 ;  /* 0x000000071c070211 */ /* 0x000fc800078208ff */
[----:B------:R-:W-:Y:S02]  /*f330*/  @P0 IADD3.X R6, RZ, R6, RZ, P1, !PT ;  /* 0x00000006ff060210 */ /* 0x000fe40000ffe4ff */
[----:B------:R-:W-:Y:S02]  /*f340*/  ISETP.GE.AND P1, PT, R4, 0x11, PT ;  /* 0x000000110400780c */ /* 0x000fe40003f26270 */
[----:B------:R-:W-:Y:S01]  /*f350*/  @P0 LOP3.LUT R7, R7, R6, RZ, 0x3c, !PT ;  /* 0x0000000607070212 */ /* 0x000fe200078e3cff */
[----:B------:R-:W-:-:S03]  /*f360*/  IMAD.MOV.U32 R13, RZ, RZ, R0 ;  /* 0x000000ffff0d7224 */ /* 0x000fc600078e0000 */
[----:B------:R-:W-:-:S04]  /*f370*/  @P0 LOP3.LUT R6, R7, R6, RZ, 0x3c, !PT ;  /* 0x0000000607060212 */ /* 0x000fc800078e3cff */
[----:B------:R-:W-:-:S05]  /*f380*/  @P0 LOP3.LUT R7, R7, R6, RZ, 0x3c, !PT ;  /* 0x0000000607070212 */ /* 0x000fca00078e3cff */
[----:B------:R-:W-:Y:S01]  /*f390*/  @!PT LDS RZ, [RZ] ;  /* 0x00000000fffff984 */ /* 0x000fe20000000800 */
[----:B------:R-:W-:Y:S01]  /*f3a0*/  @!PT LDS RZ, [RZ] ;  /* 0x00000000fffff984 */ /* 0x000fe20000000800 */
[----:B------:R-:W-:Y:S01]  /*f3b0*/  @!PT LDS RZ, [RZ] ;  /* 0x00000000fffff984 */ /* 0x000fe20000000800 */
[----:B------:R0:W-:Y:S02]  /*f3c0*/  @P0 LDGSTS.E.BYPASS.LTC128B.128 [R8+0xe400], desc[UR36][R6.64], !P2 ;  /* 0x0e40000006080fae */ /* 0x0001e4000d101d64 */
[----:B0-----:R-:W-:-:S07]  /*f3d0*/  IMAD.MOV.U32 R6, RZ, RZ, R14 ;  /* 0x000000ffff067224 */ /* 0x001fce00078e000e */
[----:B------:R-:W-:Y:S05]  /*f3e0*/  WARPSYNC.COLLECTIVE R15, `(.L_x_335) ;  /* 0x000000000f087348 */ /* 0x000fea0003c00000 */
[----:B------:R0:W1:Y:S02]  /*f3f0*/  SHFL.IDX P6, R14, R13, R12, R11 ;  /* 0x0000000c0d0e7389 */ /* 0x00006400000c000b */
[----:B01----:R-:W-:Y:S01]  /*f400*/  ENDCOLLECTIVE ;  /* 0x000000000000791b */ /* 0x003fe20003800000 */
.L_x_335:
[----:B------:R-:W-:Y:S02]  /*f410*/  @P1 IMAD R8, R5, 0x2, R22 ;  /* 0x0000000205081824 */ /* 0x000fe400078e0216 */
[----:B------:R-:W-:Y:S02]  /*f420*/  IMAD.MOV.U32 R13, RZ, RZ, R2 ;  /* 0x000000ffff0d7224 */ /* 0x000fe400078e0002 */
[----:B------:R-:W-:Y:S01]  /*f430*/  IMAD.MOV.U32 R12, RZ, RZ, 0x2 ;  /* 0x00000002ff0c7424 */ /* 0x000fe200078e00ff */
[----:B------:R-:W-:-:S07]  /*f440*/  MOV R7, R14 ;  /* 0x0000000e00077202 */ /* 0x000fce0000000f00 */
[----:B------:R-:W-:Y:S05]  /*f450*/  WARPSYNC.COLLECTIVE R15, `(.L_x_336) ;  /* 0x000000000f087348 */ /* 0x000fea0003c00000 */
[----:B------:R0:W1:Y:S02]  /*f460*/  SHFL.IDX P6, R14, R13, R12, R11 ;  /* 0x0000000c0d0e7389 */ /* 0x00006400000c000b */
[----:B01----:R-:W-:Y:S01]  /*f470*/  ENDCOLLECTIVE ;  /* 0x000000000000791b */ /* 0x003fe20003800000 */
.L_x_336:
[----:B------:R-:W-:-:S05]  /*f480*/  @P1 LEA R7, P0, R28, R7, 0x1 ;  /* 0x000000071c071211 */ /* 0x000fca00078008ff */
[----:B------:R-:W-:-:S05]  /*f490*/  @P1 IMAD.X R6, RZ, RZ, R6, P0 ;  /* 0x000000ffff061224 */ /* 0x000fca00000e0606 */
[----:B------:R-:W-:Y:S02]  /*f4a0*/  @P1 LOP3.LUT R7, R7, R6, RZ, 0x3c, !PT ;  /* 0x0000000607071212 */ /* 0x000fe400078e3cff */
[----:B------:R-:W-:Y:S02]  /*f4b0*/  MOV R13, R0 ;  /* 0x00000000000d7202 */ /* 0x000fe40000000f00 */
[----:B------:R-:W-:-:S04]  /*f4c0*/  @P1 LOP3.LUT R6, R7, R6, RZ, 0x3c, !PT ;  /* 0x0000000607061212 */ /* 0x000fc800078e3cff */
[----:B------:R-:W-:-:S05]  /*f4d0*/  @P1 LOP3.LUT R7, R7, R6, RZ, 0x3c, !PT ;  /* 0x0000000607071212 */ /* 0x000fca00078e3cff */
[----:B------:R-:W-:Y:S01]  /*f4e0*/  @!PT LDS RZ, [RZ] ;  /* 0x00000000fffff984 */ /* 0x000fe20000000800 */
[----:B------:R-:W-:Y:S01]  /*f4f0*/  @!PT LDS RZ, [RZ] ;  /* 0x00000000fffff984 */ /* 0x000fe20000000800 */
[----:B------:R-:W-:Y:S01]  /*f500*/  @!PT LDS RZ, [RZ] ;  /* 0x00000000fffff984 */ /* 0x000fe20000000800 */
[----:B------:R0:W-:Y:S01]  /*f510*/  @P1 LDGSTS.E.BYPASS.LTC128B.128 [R8+0xec00], desc[UR36][R6.64], !P2 ;  /* 0x0ec0000006081fae */ /* 0x0001e2000d101d64 */
[----:B------:R-:W-:Y:S01]  /*f520*/  ISETP.GE.AND P1, PT, R4, 0x21, PT ;  /* 0x000000210400780c */ /* 0x000fe20003f26270 */
[----:B0-----:R-:W-:-:S12]  /*f530*/  IMAD.MOV.U32 R6, RZ, RZ, R14 ;  /* 0x000000ffff067224 */ /* 0x001fd800078e000e */
[----:B------:R-:W-:Y:S05]  /*f540*/  WARPSYNC.COLLECTIVE R15, `(.L_x_337) ;  /* 0x000000000f087348 */ /* 0x000fea0003c00000 */
[----:B------:R0:W1:Y:S02]  /*f550*/  SHFL.IDX P6, R14, R13, R12, R11 ;  /* 0x0000000c0d0e7389 */ /* 0x00006400000c000b */
[----:B01----:R-:W-:Y:S01]  /*f560*/  ENDCOLLECTIVE ;  /* 0x000000000000791b */ /* 0x003fe20003800000 */
.L_x_337:
[----:B------:R-:W-:Y:S02]  /*f570*/  @P1 IMAD R8, R5, 0x2, R22 ;  /* 0x0000000205081824 */ /* 0x000fe400078e0216 */
[----:B------:R-:W-:Y:S02]  /*f580*/  IMAD.MOV.U32 R13, RZ, RZ, R2 ;  /* 0x000000ffff0d7224 */ /* 0x000fe400078e0002 */
[----:B------:R-:W-:Y:S02]  /*f590*/  IMAD.MOV.U32 R12, RZ, RZ, 0x3 ;  /* 0x00000003ff0c7424 */ /* 0x000fe400078e00ff */
[----:B------:R-:W-:-:S07]  /*f5a0*/  IMAD.MOV.U32 R7, RZ, RZ, R14 ;  /* 0x000000ffff077224 */ /* 0x000fce00078e000e */
[----:B------:R-:W-:Y:S05]  /*f5b0*/  WARPSYNC.COLLECTIVE R15, `(.L_x_338) ;  /* 0x000000000f087348 */ /* 0x000fea0003c00000 */
[----:B------:R0:W1:Y:S02]  /*f5c0*/  SHFL.IDX P6, R14, R13, R12, R11 ;  /* 0x0000000c0d0e7389 */ /* 0x00006400000c000b */
[----:B01----:R-:W-:Y:S01]  /*f5d0*/  ENDCOLLECTIVE ;  /* 0x000000000000791b */ /* 0x003fe20003800000 */
.L_x_338:
[----:B------:R-:W-:-:S05]  /*f5e0*/  @P1 LEA R7, P0, R28, R7, 0x1 ;  /* 0x000000071c071211 */ /* 0x000fca00078008ff */
[----:B------:R-:W-:-:S05]  /*f5f0*/  @P1 IMAD.X R6, RZ, RZ, R6, P0 ;  /* 0x000000ffff061224 */ /* 0x000fca00000e0606 */
[----:B------:R-:W-:Y:S01]  /*f600*/  @P1 LOP3.LUT R7, R7, R6, RZ, 0x3c, !PT ;  /* 0x0000000607071212 */ /* 0x000fe200078e3cff */
[----:B------:R-:W-:-:S03]  /*f610*/  IMAD.MOV.U32 R13, RZ, RZ, R0 ;  /* 0x000000ffff0d7224 */ /* 0x000fc600078e0000 */
[----:B------:R-:W-:-:S04]  /*f620*/  @P1 LOP3.LUT R6, R7, R6, RZ, 0x3c, !PT ;  /* 0x0000000607061212 */ /* 0x000fc800078e3cff */
[----:B------:R-:W-:-:S05]  /*f630*/  @P1 LOP3.LUT R7, R7, R6, RZ, 0x3c, !PT ;  /* 0x0000000607071212 */ /* 0x000fca00078e3cff */
[----:B------:R-:W-:Y:S01]  /*f640*/  @!PT LDS RZ, [RZ] ;  /* 0x00000000fffff984 */ /* 0x000fe20000000800 */
[----:B------:R-:W-:Y:S01]  /*f650*/  @!PT LDS RZ, [RZ] ;  /* 0x00000000fffff984 */ /* 0x000fe20000000800 */
[----:B------:R-:W-:Y:S01]  /*f660*/  @!PT LDS RZ, [RZ] ;  /* 0x00000000fffff984 */ /* 0x000fe20000000800 */
[----:B------:R0:W-:Y:S01]  /*f670*/  @P1 LDGSTS.E.BYPASS.LTC128B.128 [R8+0xf400], desc[UR36][R6.64], !P2 ;  /* 0x0f40000006081fae */ /* 0x0001e2000d101d64 */
[----:B------:R-:W-:Y:S02]  /*f680*/  ISETP.GE.AND P1, PT, R4, 0x31, PT ;  /* 0x000000310400780c */ /* 0x000fe40003f26270 */
[----:B0-----:R-:W-:-:S11]  /*f690*/  MOV R6, R14 ;  /* 0x0000000e00067202 */ /* 0x001fd60000000f00 */
[----:B------:R-:W-:Y:S05]  /*f6a0*/  WARPSYNC.COLLECTIVE R15, `(.L_x_339) ;  /* 0x000000000f087348 */ /* 0x000fea0003c00000 */
[----:B------:R0:W1:Y:S02]  /*f6b0*/  SHFL.IDX P6, R14, R13, R12, R11 ;  /* 0x0000000c0d0e7389 */ /* 0x00006400000c000b */
[----:B01----:R-:W-:Y:S01]  /*f6c0*/  ENDCOLLECTIVE ;  /* 0x000000000000791b */ /* 0x003fe20003800000 */
.L_x_339:
[----:B------:R-:W-:Y:S02]  /*f6d0*/  @P1 IMAD R8, R5, 0x2, R22 ;  /* 0x0000000205081824 */ /* 0x000fe400078e0216 */
[----:B------:R-:W-:Y:S01]  /*f6e0*/  IMAD.MOV.U32 R13, RZ, RZ, R2 ;  /* 0x000000ffff0d7224 */ /* 0x000fe200078e0002 */
[----:B------:R-:W-:Y:S01]  /*f6f0*/  MOV R12, 0x4 ;  /* 0x00000004000c7802 */ /* 0x000fe20000000f00 */
[----:B------:R-:W-:-:S07]  /*f700*/  IMAD.MOV.U32 R7, RZ, RZ, R14 ;  /* 0x000000ffff077224 */ /* 0x000fce00078e000e */
[----:B------:R-:W-:Y:S05]  /*f710*/  WARPSYNC.COLLECTIVE R15, `(.L_x_340) ;  /* 0x000000000f087348 */ /* 0x000fea0003c00000 */
[----:B------:R0:W1:Y:S02]  /*f720*/  SHFL.IDX P6, R14, R13, R12, R11 ;  /* 0x0000000c0d0e7389 */ /* 0x00006400000c000b */
[----:B01----:R-:W-:Y:S01]  /*f730*/  ENDCOLLECTIVE ;  /* 0x000000000000791b */ /* 0x003fe20003800000 */
.L_x_340:
        /* <DEDUP_REMOVED lines=15> */
.L_x_341:
[----:B------:R-:W-:Y:S01]  /*f830*/  @P1 IMAD R8, R5, 0x2, R22 ;  /* 0x0000000205081824 */ /* 0x000fe200078e0216 */
[----:B------:R-:W-:Y:S01]  /*f840*/  MOV R13, R2 ;  /* 0x00000002000d7202 */ /* 0x000fe20000000f00 */
[----:B------:R-:W-:Y:S02]  /*f850*/  IMAD.MOV.U32 R12, RZ, RZ, 0x5 ;  /* 0x00000005ff0c7424 */ /* 0x000fe400078e00ff */
[----:B------:R-:W-:-:S07]  /*f860*/  IMAD.MOV.U32 R7, RZ, RZ, R14 ;  /* 0x000000ffff077224 */ /* 0x000fce00078e000e */
[----:B------:R-:W-:Y:S05]  /*f870*/  WARPSYNC.COLLECTIVE R15, `(.L_x_342) ;  /* 0x000000000f087348 */ /* 0x000fea0003c00000 */
[----:B------:R0:W1:Y:S02]  /*f880*/  SHFL.IDX P6, R14, R13, R12, R11 ;  /* 0x0000000c0d0e7389 */ /* 0x00006400000c000b */
[----:B01----:R-:W-:Y:S01]  /*f890*/  ENDCOLLECTIVE ;  /* 0x000000000000791b */ /* 0x003fe20003800000 */
.L_x_342:
        /* <DEDUP_REMOVED lines=15> */
.L_x_343:
[----:B------:R-:W-:Y:S01]  /*f990*/  @P1 LEA R8, R5, R22, 0x1 ;  /* 0x0000001605081211 */ /* 0x000fe200078e08ff */
[----:B------:R-:W-:Y:S02]  /*f9a0*/  IMAD.MOV.U32 R13, RZ, RZ, R2 ;  /* 0x000000ffff0d7224 */ /* 0x000fe400078e0002 */
[----:B------:R-:W-:Y:S02]  /*f9b0*/  IMAD.MOV.U32 R12, RZ, RZ, 0x6 ;  /* 0x00000006ff0c7424 */ /* 0x000fe400078e00ff */
[----:B------:R-:W-:-:S07]  /*f9c0*/  IMAD.MOV.U32 R7, RZ, RZ, R14 ;  /* 0x000000ffff077224 */ /* 0x000fce00078e000e */
[----:B------:R-:W-:Y:S05]  /*f9d0*/  WARPSYNC.COLLECTIVE R15, `(.L_x_344) ;  /* 0x000000000f087348 */ /* 0x000fea0003c00000 */
[----:B------:R0:W1:Y:S02]  /*f9e0*/  SHFL.IDX P6, R14, R13, R12, R11 ;  /* 0x0000000c0d0e7389 */ /* 0x00006400000c000b */
[----:B01----:R-:W-:Y:S01]  /*f9f0*/  ENDCOLLECTIVE ;  /* 0x000000000000791b */ /* 0x003fe20003800000 */
.L_x_344:
        /* <DEDUP_REMOVED lines=15> */
.L_x_345:
[----:B------:R-:W-:Y:S02]  /*faf0*/  @P1 IMAD R8, R5, 0x2, R22 ;  /* 0x0000000205081824 */ /* 0x000fe400078e0216 */
[----:B------:R-:W-:Y:S02]  /*fb00*/  IMAD.MOV.U32 R13, RZ, RZ, R2 ;  /* 0x000000ffff0d7224 */ /* 0x000fe400078e0002 */
[----:B------:R-:W-:Y:S02]  /*fb10*/  IMAD.MOV.U32 R12, RZ, RZ, 0x7 ;  /* 0x00000007ff0c7424 */ /* 0x000fe400078e00ff */
[----:B------:R-:W-:-:S07]  /*fb20*/  IMAD.MOV.U32 R7, RZ, RZ, R14 ;  /* 0x000000ffff077224 */ /* 0x000fce00078e000e */
[----:B------:R-:W-:Y:S05]  /*fb30*/  WARPSYNC.COLLECTIVE R15, `(.L_x_346) ;  /* 0x000000000f087348 */ /* 0x000fea0003c00000 */
[----:B------:R0:W1:Y:S02]  /*fb40*/  SHFL.IDX P6, R14, R13, R12, R11 ;  /* 0x0000000c0d0e7389 */ /* 0x00006400000c000b */
[----:B01----:R-:W-:Y:S01]  /*fb50*/  ENDCOLLECTIVE ;  /* 0x000000000000791b */ /* 0x003fe20003800000 */
.L_x_346:
[----:B------:R-:W-:-:S04]  /*fb60*/  @P1 LEA R7, P0, R28, R7, 0x1 ;  /* 0x000000071c071211 */ /* 0x000fc800078008ff */
[----:B------:R-:W-:-:S04]  /*fb70*/  @P1 IADD3.X R6, RZ, R6, RZ, P0, !PT ;  /* 0x00000006ff061210 */ /* 0x000fc800007fe4ff */
[----:B------:R-:W-:Y:S01]  /*fb80*/  @P1 LOP3.LUT R7, R7, R6, RZ, 0x3c, !PT ;  /* 0x0000000607071212 */ /* 0x000fe200078e3cff */
[----:B------:R-:W-:-:S03]  /*fb90*/  IMAD.MOV.U32 R13, RZ, RZ, R0 ;  /* 0x000000ffff0d7224 */ /* 0x000fc600078e0000 */
[----:B------:R-:W-:-:S04]  /*fba0*/  @P1 LOP3.LUT R6, R7, R6, RZ, 0x3c, !PT ;  /* 0x0000000607061212 */ /* 0x000fc800078e3cff */
[----:B------:R-:W-:Y:S01]  /*fbb0*/  @P1 LOP3.LUT R7, R7, R6, RZ, 0x3c, !PT ;  /* 0x0000000607071212 */ /* 0x000fe200078e3cff */
[----:B------:R-:W-:-:S04]  /*fbc0*/  IMAD.MOV.U32 R2, RZ, RZ, R14 ;  /* 0x000000ffff027224 */ /* 0x000fc800078e000e */
[----:B------:R-:W-:Y:S01]  /*fbd0*/  @!PT LDS RZ, [RZ] ;  /* 0x00000000fffff984 */ /* 0x000fe20000000800 */
[----:B------:R-:W-:Y:S01]  /*fbe0*/  @!PT LDS RZ, [RZ] ;  /* 0x00000000fffff984 */ /* 0x000fe20000000800 */
[----:B------:R-:W-:Y:S01]  /*fbf0*/  @!PT LDS RZ, [RZ] ;  /* 0x00000000fffff984 */ /* 0x000fe20000000800 */
[----:B------:R0:W-:Y:S03]  /*fc00*/  @P1 LDGSTS.E.BYPASS.LTC128B.128 [R8+0x11400], desc[UR36][R6.64], !P2 ;  /* 0x1140000006081fae */ /* 0x0001e6000d101d64 */
[----:B0-----:R-:W-:Y:S05]  /*fc10*/  WARPSYNC.COLLECTIVE R15, `(.L_x_347) ;  /* 0x000000000f087348 */ /* 0x001fea0003c00000 */
[----:B------:R1:W2:Y:S02]  /*fc20*/  SHFL.IDX P6, R14, R13, R12, R11 ;  /* 0x0000000c0d0e7389 */ /* 0x0002a400000c000b */
[----:B012---:R-:W-:Y:S01]  /*fc30*/  ENDCOLLECTIVE ;  /* 0x000000000000791b */ /* 0x007fe20003800000 */
.L_x_347:
[----:B------:R-:W-:Y:S01]  /*fc40*/  MOV R0, R14 ;  /* 0x0000000e00007202 */ /* 0x000fe20000000f00 */
[----:B------:R-:W-:Y:S06]  /*fc50*/  BRA `(.L_x_348) ;  /* 0xffffffb800807947 */ /* 0x000fec000383ffff */
.L_x_274:
[----:B------:R-:W-:Y:S02]  /*fc60*/  IMAD.MOV.U32 R13, RZ, RZ, R4 ;  /* 0x000000ffff0d7224 */ /* 0x000fe400078e0004 */
[----:B------:R-:W-:Y:S02]  /*fc70*/  IMAD.MOV.U32 R12, RZ, RZ, RZ ;  /* 0x000000ffff0c7224 */ /* 0x000fe400078e00ff */
[----:B------:R-:W-:Y:S02]  /*fc80*/  IMAD.MOV.U32 R11, RZ, RZ, 0x181f ;  /* 0x0000181fff0b7424 */ /* 0x000fe400078e00ff */
[----:B------:R-:W-:Y:S02]  /*fc90*/  IMAD.MOV.U32 R15, RZ, RZ, -0x1 ;  /* 0xffffffffff0f7424 */ /* 0x000fe400078e00ff */
[----:B-----5:R-:W-:Y:S02]  /*fca0*/  IMAD R3, R21, R9, RZ ;  /* 0x0000000915037224 */ /* 0x020fe400078e02ff */
[----:B------:R-:W-:-:S07]  /*fcb0*/  IMAD R17, R17, 0xc0, R20 ;  /* 0x000000c011117824 */ /* 0x000fce00078e0214 */
[----:B------:R-:W-:Y:S05]  /*fcc0*/  WARPSYNC.COLLECTIVE R15, `(.L_x_349) ;  /* 0x000000000f087348 */ /* 0x000fea0003c00000 */
[----:B------:R0:W1:Y:S02]  /*fcd0*/  SHFL.IDX P6, R14, R13, R12, R11 ;  /* 0x0000000c0d0e7389 */ /* 0x00006400000c000b */
[----:B01----:R-:W-:Y:S01]  /*fce0*/  ENDCOLLECTIVE ;  /* 0x000000000000791b */ /* 0x003fe20003800000 */
.L_x_349:
[C---:B------:R-:W-:Y:S01]  /*fcf0*/  VIADD R8, R17.reuse, 0x10 ;  /* 0x0000001011087836 */ /* 0x040fe20000000000 */
[----:B------:R-:W-:Y:S02]  /*fd00*/  ISETP.GE.AND P2, PT, R17, R3, PT ;  /* 0x000000031100720c */ /* 0x000fe40003f46270 */
[----:B------:R-:W-:Y:S01]  /*fd10*/  MOV R13, R0 ;  /* 0x00000000000d7202 */ /* 0x000fe20000000f00 */
[----:B------:R-:W-:-:S10]  /*fd20*/  IMAD.MOV.U32 R6, RZ, RZ, R14 ;  /* 0x000000ffff067224 */ /* 0x000fd400078e000e */
[----:B------:R-:W-:Y:S05]  /*fd30*/  WARPSYNC.COLLECTIVE R15, `(.L_x_350) ;  /* 0x000000000f087348 */ /* 0x000fea0003c00000 */
[----:B------:R0:W1:Y:S02]  /*fd40*/  SHFL.IDX P6, R14, R13, R12, R11 ;  /* 0x0000000c0d0e7389 */ /* 0x00006400000c000b */
[----:B01----:R-:W-:Y:S01]  /*fd50*/  ENDCOLLECTIVE ;  /* 0x000000000000791b */ /* 0x003fe20003800000 */
.L_x_350:
[----:B------:R-:W-:Y:S02]  /*fd60*/  IMAD.MOV.U32 R13, RZ, RZ, R4 ;  /* 0x000000ffff0d7224 */ /* 0x000fe400078e0004 */
[----:B------:R-:W-:Y:S02]  /*fd70*/  IMAD.MOV.U32 R12, RZ, RZ, 0x1 ;  /* 0x00000001ff0c7424 */ /* 0x000fe400078e00ff */
[----:B------:R-:W-:-:S07]  /*fd80*/  IMAD.MOV.U32 R7, RZ, RZ, R14 ;  /* 0x000000ffff077224 */ /* 0x000fce00078e000e */
[----:B------:R-:W-:Y:S05]  /*fd90*/  WARPSYNC.COLLECTIVE R15, `(.L_x_351) ;  /* 0x000000000f087348 */ /* 0x000fea0003c00000 */
[----:B------:R0:W1:Y:S02]  /*fda0*/  SHFL.IDX P6, R14, R13, R12, R11 ;  /* 0x0000000c0d0e7389 */ /* 0x00006400000c000b */
[----:B01----:R-:W-:Y:S01]  /*fdb0*/  ENDCOLLECTIVE ;  /* 0x000000000000791b */ /* 0x003fe20003800000 */
.L_x_351:
[----:B------:R-:W-:-:S05]  /*fdc0*/  @!P2 LEA R7, P1, R28, R7, 0x1 ;  /* 0x000000071c07a211 */ /* 0x000fca00078208ff */
[----:B------:R-:W-:Y:S01]  /*fdd0*/  @!P2 IMAD.X R6, RZ, RZ, R6, P1 ;  /* 0x000000ffff06a224 */ /* 0x000fe200008e0606 */
[----:B------:R-:W-:-:S04]  /*fde0*/  ISETP.GE.AND P1, PT, R8, R3, PT ;  /* 0x000000030800720c */ /* 0x000fc80003f26270 */
[----:B------:R-:W-:Y:S01]  /*fdf0*/  @!P2 LOP3.LUT R7, R7, R6, RZ, 0x3c, !PT ;  /* 0x000000060707a212 */ /* 0x000fe200078e3cff */
[----:B------:R-:W-:-:S03]  /*fe00*/  IMAD.MOV.U32 R13, RZ, RZ, R0 ;  /* 0x000000ffff0d7224 */ /* 0x000fc600078e0000 */
[----:B------:R-:W-:-:S04]  /*fe10*/  @!P2 LOP3.LUT R6, R7, R6, RZ, 0x3c, !PT ;  /* 0x000000060706a212 */ /* 0x000fc800078e3cff */
[----:B------:R-:W-:-:S05]  /*fe20*/  @!P2 LOP3.LUT R7, R7, R6, RZ, 0x3c, !PT ;  /* 0x000000060707a212 */ /* 0x000fca00078e3cff */
[----:B------:R-:W-:Y:S01]  /*fe30*/  @!PT LDS RZ, [RZ] ;  /* 0x00000000fffff984 */ /* 0x000fe20000000800 */
[----:B------:R-:W-:Y:S01]  /*fe40*/  @!PT LDS RZ, [RZ] ;  /* 0x00000000fffff984 */ /* 0x000fe20000000800 */
[----:B------:R-:W-:Y:S01]  /*fe50*/  @!PT LDS RZ, [RZ] ;  /* 0x00000000fffff984 */ /* 0x000fe20000000800 */
[----:B------:R0:W-:Y:S02]  /*fe60*/  @!P2 LDGSTS.E.BYPASS.LTC128B.128 [R10+0x8400], desc[UR36][R6.64], !P0 ;  /* 0x08400000060aafae */ /* 0x0001e4000c101d64 */
[----:B0-----:R-:W-:-:S07]  /*fe70*/  MOV R6, R14 ;  /* 0x0000000e00067202 */ /* 0x001fce0000000f00 */
[----:B------:R-:W-:Y:S05]  /*fe80*/  WARPSYNC.COLLECTIVE R15, `(.L_x_352) ;  /* 0x000000000f087348 */ /* 0x000fea0003c00000 */
[----:B------:R0:W1:Y:S02]  /*fe90*/  SHFL.IDX P6, R14, R13, R12, R11 ;  /* 0x0000000c0d0e7389 */ /* 0x00006400000c000b */
[----:B01----:R-:W-:Y:S01]  /*fea0*/  ENDCOLLECTIVE ;  /* 0x000000000000791b */ /* 0x003fe20003800000 */
.L_x_352:
[----:B------:R-:W-:Y:S01]  /*feb0*/  IMAD.MOV.U32 R13, RZ, RZ, R4 ;  /* 0x000000ffff0d7224 */ /* 0x000fe200078e0004 */
[----:B------:R-:W-:Y:S01]  /*fec0*/  MOV R12, 0x2 ;  /* 0x00000002000c7802 */ /* 0x000fe20000000f00 */
[----:B------:R-:W-:-:S07]  /*fed0*/  IMAD.MOV.U32 R7, RZ, RZ, R14 ;  /* 0x000000ffff077224 */ /* 0x000fce00078e000e */
[----:B------:R-:W-:Y:S05]  /*fee0*/  WARPSYNC.COLLECTIVE R15, `(.L_x_353) ;  /* 0x000000000f087348 */ /* 0x000fea0003c00000 */
[----:B------:R0:W1:Y:S02]  /*fef0*/  SHFL.IDX P6, R14, R13, R12, R11 ;  /* 0x0000000c0d0e7389 */ /* 0x00006400000c000b */
[----:B01----:R-:W-:Y:S01]  /*ff00*/  ENDCOLLECTIVE ;  /* 0x000000000000791b */ /* 0x003fe20003800000 */
.L_x_353:
[----:B------:R-:W-:-:S05]  /*ff10*/  @!P1 LEA R7, P2, R28, R7, 0x1 ;  /* 0x000000071c079211 */ /* 0x000fca00078408ff */
[----:B------:R-:W-:-:S05]  /*ff20*/  @!P1 IMAD.X R6, RZ, RZ, R6, P2 ;  /* 0x000000ffff069224 */ /* 0x000fca00010e0606 */
        /* <DEDUP_REMOVED lines=8> */
[----:B0-----:R-:W-:-:S05]  /*ffb0*/  VIADD R6, R17, 0x20 ;  /* 0x0000002011067836 */ /* 0x001fca0000000000 */
[----:B------:R-:W-:Y:S01]  /*ffc0*/  ISETP.GE.AND P1, PT, R6, R3, PT ;  /* 0x000000030600720c */ /* 0x000fe20003f26270 */
[----:B------:R-:W-:-:S12]  /*ffd0*/  IMAD.MOV.U32 R6, RZ, RZ, R14 ;  /* 0x000000ffff067224 */ /* 0x000fd800078e000e */
[----:B------:R-:W-:Y:S05]  /*ffe0*/  WARPSYNC.COLLECTIVE R15, `(.L_x_354) ;  /* 0x000000000f087348 */ /* 0x000fea0003c00000 */
[----:B------:R0:W1:Y:S02]  /*fff0*/  SHFL.IDX P6, R14, R13, R12, R11 ;  /* 0x0000000c0d0e7389 */ /* 0x00006400000c000b */
[----:B01----:R-:W-:Y:S01]  /*10000*/  ENDCOLLECTIVE ;  /* 0x000000000000791b */ /* 0x003fe20003800000 */
.L_x_354:
[----:B------:R-:W-:Y:S01]  /*10010*/  MOV R13, R4 ;  /* 0x00000004000d7202 */ /* 0x000fe20000000f00 */
[----:B------:R-:W-:Y:S02]  /*10020*/  IMAD.MOV.U32 R12, RZ, RZ, 0x3 ;  /* 0x00000003ff0c7424 */ /* 0x000fe400078e00ff */
[----:B------:R-:W-:-:S07]  /*10030*/  IMAD.MOV.U32 R7, RZ, RZ, R14 ;  /* 0x000000ffff077224 */ /* 0x000fce00078e000e */
[----:B------:R-:W-:Y:S05]  /*10040*/  WARPSYNC.COLLECTIVE R15, `(.L_x_355) ;  /* 0x000000000f087348 */ /* 0x000fea0003c00000 */
[----:B------:R0:W1:Y:S02]  /*10050*/  SHFL.IDX P6, R14, R13, R12, R11 ;  /* 0x0000000c0d0e7389 */ /* 0x00006400000c000b */
[----:B01----:R-:W-:Y:S01]  /*10060*/  ENDCOLLECTIVE ;  /* 0x000000000000791b */ /* 0x003fe20003800000 */
.L_x_355:
        /* <DEDUP_REMOVED lines=16> */
.L_x_356:
[----:B------:R-:W-:Y:S02]  /*10170*/  IMAD.MOV.U32 R13, RZ, RZ, R4 ;  /* 0x000000ffff0d7224 */ /* 0x000fe400078e0004 */
[----:B------:R-:W-:Y:S02]  /*10180*/  IMAD.MOV.U32 R12, RZ, RZ, 0x4 ;  /* 0x00000004ff0c7424 */ /* 0x000fe400078e00ff */
[----:B------:R-:W-:-:S07]  /*10190*/  IMAD.MOV.U32 R7, RZ, RZ, R14 ;  /* 0x000000ffff077224 */ /* 0x000fce00078e000e */
[----:B------:R-:W-:Y:S05]  /*101a0*/  WARPSYNC.COLLECTIVE R15, `(.L_x_357) ;  /* 0x000000000f087348 */ /* 0x000fea0003c00000 */
[----:B------:R0:W1:Y:S02]  /*101b0*/  SHFL.IDX P6, R14, R13, R12, R11 ;  /* 0x0000000c0d0e7389 */ /* 0x00006400000c000b */
[----:B01----:R-:W-:Y:S01]  /*101c0*/  ENDCOLLECTIVE ;  /* 0x000000000000791b */ /* 0x003fe20003800000 */
.L_x_357:
        /* <DEDUP_REMOVED lines=10> */
[----:B0-----:R-:W-:-:S04]  /*10270*/  IADD3 R6, R17, 0x40, RZ ;  /* 0x0000004011067810 */ /* 0x001fc80007ffe0ff */
[----:B------:R-:W-:Y:S01]  /*10280*/  ISETP.GE.AND P1, PT, R6, R3, PT ;  /* 0x000000030600720c */ /* 0x000fe20003f26270 */
[----:B------:R-:W-:-:S12]  /*10290*/  IMAD.MOV.U32 R6, RZ, RZ, R14 ;  /* 0x000000ffff067224 */ /* 0x000fd800078e000e */
[----:B------:R-:W-:Y:S05]  /*102a0*/  WARPSYNC.COLLECTIVE R15, `(.L_x_358) ;  /* 0x000000000f087348 */ /* 0x000fea0003c00000 */
[----:B------:R0:W1:Y:S02]  /*102b0*/  SHFL.IDX P6, R14, R13, R12, R11 ;  /* 0x0000000c0d0e7389 */ /* 0x00006400000c000b */
[----:B01----:R-:W-:Y:S01]  /*102c0*/  ENDCOLLECTIVE ;  /* 0x000000000000791b */ /* 0x003fe20003800000 */
.L_x_358:
[----:B------:R-:W-:Y:S02]  /*102d0*/  IMAD.MOV.U32 R13, RZ, RZ, R4 ;  /* 0x000000ffff0d7224 */ /* 0x000fe400078e0004 */
[----:B------:R-:W-:Y:S02]  /*102e0*/  IMAD.MOV.U32 R12, RZ, RZ, 0x5 ;  /* 0x00000005ff0c7424 */ /* 0x000fe400078e00ff */
[----:B------:R-:W-:-:S07]  /*102f0*/  IMAD.MOV.U32 R7, RZ, RZ, R14 ;  /* 0x000000ffff077224 */ /* 0x000fce00078e000e */
[----:B------:R-:W-:Y:S05]  /*10300*/  WARPSYNC.COLLECTIVE R15, `(.L_x_359) ;  /* 0x000000000f087348 */ /* 0x000fea0003c00000 */
[----:B------:R0:W1:Y:S02]  /*10310*/  SHFL.IDX P6, R14, R13, R12, R11 ;  /* 0x0000000c0d0e7389 */ /* 0x00006400000c000b */
[----:B01----:R-:W-:Y:S01]  /*10320*/  ENDCOLLECTIVE ;  /* 0x000000000000791b */ /* 0x003fe20003800000 */
.L_x_359:
[----:B------:R-:W-:-:S04]  /*10330*/  @!P1 LEA R7, P2, R28, R7, 0x1 ;  /* 0x000000071c079211 */ /* 0x000fc800078408ff */
[----:B------:R-:W-:-:S04]  /*10340*/  @!P1 IADD3.X R6, RZ, R6, RZ, P2, !PT ;  /* 0x00000006ff069210 */ /* 0x000fc800017fe4ff */
        /* <DEDUP_REMOVED lines=14> */
.L_x_360:
[----:B------:R-:W-:Y:S02]  /*10430*/  IMAD.MOV.U32 R13, RZ, RZ, R4 ;  /* 0x000000ffff0d7224 */ /* 0x000fe400078e0004 */
[----:B------:R-:W-:Y:S01]  /*10440*/  IMAD.MOV.U32 R12, RZ, RZ, 0x6 ;  /* 0x00000006ff0c7424 */ /* 0x000fe200078e00ff */
[----:B------:R-:W-:-:S07]  /*10450*/  MOV R7, R14 ;  /* 0x0000000e00077202 */ /* 0x000fce0000000f00 */
[----:B------:R-:W-:Y:S05]  /*10460*/  WARPSYNC.COLLECTIVE R15, `(.L_x_361) ;  /* 0x000000000f087348 */ /* 0x000fea0003c00000 */
[----:B------:R0:W1:Y:S02]  /*10470*/  SHFL.IDX P6, R14, R13, R12, R11 ;  /* 0x0000000c0d0e7389 */ /* 0x00006400000c000b */
[----:B01----:R-:W-:Y:S01]  /*10480*/  ENDCOLLECTIVE ;  /* 0x000000000000791b */ /* 0x003fe20003800000 */
.L_x_361:
[----:B------:R-:W-:-:S05]  /*10490*/  @!P1 LEA R7, P2, R28, R7, 0x1 ;  /* 0x000000071c079211 */ /* 0x000fca00078408ff */
[----:B------:R-:W-:-:S05]  /*104a0*/  @!P1 IMAD.X R6, RZ, RZ, R6, P2 ;  /* 0x000000ffff069224 */ /* 0x000fca00010e0606 */
[----:B------:R-:W-:Y:S02]  /*104b0*/  @!P1 LOP3.LUT R7, R7, R6, RZ, 0x3c, !PT ;  /* 0x0000000607079212 */ /* 0x000fe400078e3cff */
[----:B------:R-:W-:Y:S02]  /*104c0*/  MOV R13, R0 ;  /* 0x00000000000d7202 */ /* 0x000fe40000000f00 */
        /* <DEDUP_REMOVED lines=12> */
.L_x_362:
[----:B------:R-:W-:Y:S02]  /*10590*/  IMAD.MOV.U32 R13, RZ, RZ, R4 ;  /* 0x000000ffff0d7224 */ /* 0x000fe400078e0004 */
[----:B------:R-:W-:Y:S02]  /*105a0*/  IMAD.MOV.U32 R12, RZ, RZ, 0x7 ;  /* 0x00000007ff0c7424 */ /* 0x000fe400078e00ff */
[----:B------:R-:W-:-:S07]  /*105b0*/  IMAD.MOV.U32 R7, RZ, RZ, R14 ;  /* 0x000000ffff077224 */ /* 0x000fce00078e000e */
[----:B------:R-:W-:Y:S05]  /*105c0*/  WARPSYNC.COLLECTIVE R15, `(.L_x_363) ;  /* 0x000000000f087348 */ /* 0x000fea0003c00000 */
[----:B------:R0:W1:Y:S02]  /*105d0*/  SHFL.IDX P6, R14, R13, R12, R11 ;  /* 0x0000000c0d0e7389 */ /* 0x00006400000c000b */
[----:B01----:R-:W-:Y:S01]  /*105e0*/  ENDCOLLECTIVE ;  /* 0x000000000000791b */ /* 0x003fe20003800000 */
.L_x_363:
[----:B------:R-:W-:-:S05]  /*105f0*/  @!P1 LEA R7, P2, R28, R7, 0x1 ;  /* 0x000000071c079211 */ /* 0x000fca00078408ff */
[----:B------:R-:W-:-:S05]  /*10600*/  @!P1 IMAD.X R6, RZ, RZ, R6, P2 ;  /* 0x000000ffff069224 */ /* 0x000fca00010e0606 */
[-C--:B------:R-:W-:Y:S01]  /*10610*/  @!P1 LOP3.LUT R7, R7, R6.reuse, RZ, 0x3c, !PT ;  /* 0x0000000607079212 */ /* 0x080fe200078e3cff */
[----:B------:R-:W-:Y:S02]  /*10620*/  IMAD.MOV.U32 R13, RZ, RZ, R0 ;  /* 0x000000ffff0d7224 */ /* 0x000fe400078e0000 */
[----:B------:R-:W-:Y:S01]  /*10630*/  VIADD R0, R17, 0x70 ;  /* 0x0000007011007836 */ /* 0x000fe20000000000 */
[----:B------:R-:W-:-:S04]  /*10640*/  @!P1 LOP3.LUT R6, R7, R6, RZ, 0x3c, !PT ;  /* 0x0000000607069212 */ /* 0x000fc800078e3cff */
[----:B------:R-:W-:Y:S02]  /*10650*/  @!P1 LOP3.LUT R7, R7, R6, RZ, 0x3c, !PT ;  /* 0x0000000607079212 */ /* 0x000fe400078e3cff */
[----:B------:R-:W-:-:S07]  /*10660*/  MOV R4, R14 ;  /* 0x0000000e00047202 */ /* 0x000fce0000000f00 */
[----:B------:R-:W-:Y:S05]  /*10670*/  WARPSYNC.COLLECTIVE R15, `(.L_x_364) ;  /* 0x000000000f087348 */ /* 0x000fea0003c00000 */
[----:B------:R0:W1:Y:S02]  /*10680*/  SHFL.IDX P6, R14, R13, R12, R11 ;  /* 0x0000000c0d0e7389 */ /* 0x00006400000c000b */
[----:B01----:R-:W-:Y:S01]  /*10690*/  ENDCOLLECTIVE ;  /* 0x000000000000791b */ /* 0x003fe20003800000 */
.L_x_364:
[----:B------:R-:W-:Y:S01]  /*106a0*/  @!PT LDS RZ, [RZ] ;  /* 0x00000000fffff984 */ /* 0x000fe20000000800 */
[----:B------:R-:W-:Y:S01]  /*106b0*/  @!PT LDS RZ, [RZ] ;  /* 0x00000000fffff984 */ /* 0x000fe20000000800 */
[----:B------:R-:W-:Y:S01]  /*106c0*/  @!PT LDS RZ, [RZ] ;  /* 0x00000000fffff984 */ /* 0x000fe20000000800 */
[----:B------:R0:W-:Y:S01]  /*106d0*/  @!P1 LDGSTS.E.BYPASS.LTC128B.128 [R10+0xb400], desc[UR36][R6.64], !P0 ;  /* 0x0b400000060a9fae */ /* 0x0001e2000c101d64 */
[----:B------:R-:W-:Y:S02]  /*106e0*/  ISETP.GE.AND P1, PT, R0, R3, PT ;  /* 0x000000030000720c */ /* 0x000fe40003f26270 */
[----:B------:R-:W-:Y:S01]  /*106f0*/  IADD3 R0, R17, 0x80, RZ ;  /* 0x0000008011007810 */ /* 0x000fe20007ffe0ff */
[----:B------:R-:W-:Y:S02]  /*10700*/  IMAD.MOV.U32 R13, RZ, RZ, R2 ;  /* 0x000000ffff0d7224 */ /* 0x000fe400078e0002 */
[----:B------:R-:W-:Y:S02]  /*10710*/  IMAD.MOV.U32 R12, RZ, RZ, RZ ;  /* 0x000000ffff0c7224 */ /* 0x000fe400078e00ff */
[----:B0-----:R-:W-:-:S07]  /*10720*/  IMAD.MOV.U32 R6, RZ, RZ, R14 ;  /* 0x000000ffff067224 */ /* 0x001fce00078e000e */
[----:B------:R-:W-:Y:S05]  /*10730*/  WARPSYNC.COLLECTIVE R15, `(.L_x_365) ;  /* 0x000000000f087348 */ /* 0x000fea0003c00000 */
[----:B------:R0:W1:Y:S02]  /*10740*/  SHFL.IDX P6, R14, R13, R12, R11 ;  /* 0x0000000c0d0e7389 */ /* 0x00006400000c000b */
[----:B01----:R-:W-:Y:S01]  /*10750*/  ENDCOLLECTIVE ;  /* 0x000000000000791b */ /* 0x003fe20003800000 */
.L_x_365:
[----:B------:R-:W-:-:S05]  /*10760*/  @!P1 LEA R6, P3, R28, R6, 0x1 ;  /* 0x000000061c069211 */ /* 0x000fca00078608ff */
[----:B------:R-:W-:-:S05]  /*10770*/  @!P1 IMAD.X R7, RZ, RZ, R4, P3 ;  /* 0x000000ffff079224 */ /* 0x000fca00018e0604 */
[----:B------:R-:W-:Y:S01]  /*10780*/  @!PT LDS RZ, [RZ] ;  /* 0x00000000fffff984 */ /* 0x000fe20000000800 */
[----:B------:R-:W-:Y:S01]  /*10790*/  @!PT LDS RZ, [RZ] ;  /* 0x00000000fffff984 */ /* 0x000fe20000000800 */
[----:B------:R-:W-:Y:S01]  /*107a0*/  @!PT LDS RZ, [RZ] ;  /* 0x00000000fffff984 */ /* 0x000fe20000000800 */
[----:B------:R0:W-:Y:S01]  /*107b0*/  @!P1 LDGSTS.E.BYPASS.LTC128B.128 [R10+0xbc00], desc[UR36][R6.64], !P0 ;  /* 0x0bc00000060a9fae */ /* 0x0001e2000c101d64 */
[----:B------:R-:W-:Y:S01]  /*107c0*/  IMAD.MOV.U32 R13, RZ, RZ, R5 ;  /* 0x000000ffff0d7224 */ /* 0x000fe200078e0005 */
[----:B------:R-:W-:Y:S01]  /*107d0*/  ISETP.GE.AND P1, PT, R0, R3, PT ;  /* 0x000000030000720c */ /* 0x000fe20003f26270 */
[----:B------:R-:W-:-:S12]  /*107e0*/  IMAD.MOV.U32 R0, RZ, RZ, R14 ;  /* 0x000000ffff007224 */ /* 0x000fd800078e000e */
[----:B0-----:R-:W-:Y:S05]  /*107f0*/  WARPSYNC.COLLECTIVE R15, `(.L_x_366) ;  /* 0x000000000f087348 */ /* 0x001fea0003c00000 */
[----:B------:R1:W2:Y:S02]  /*10800*/  SHFL.IDX P6, R14, R13, R12, R11 ;  /* 0x0000000c0d0e7389 */ /* 0x0002a400000c000b */
[----:B012---:R-:W-:Y:S01]  /*10810*/  ENDCOLLECTIVE ;  /* 0x000000000000791b */ /* 0x007fe20003800000 */
.L_x_366:
[----:B------:R-:W-:Y:S01]  /*10820*/  MOV R13, R2 ;  /* 0x00000002000d7202 */ /* 0x000fe20000000f00 */
[----:B------:R-:W-:Y:S01]  /*10830*/  IMAD.MOV.U32 R12, RZ, RZ, 0x1 ;  /* 0x00000001ff0c7424 */ /* 0x000fe200078e00ff */
[----:B------:R-:W-:-:S07]  /*10840*/  MOV R4, R14 ;  /* 0x0000000e00047202 */ /* 0x000fce0000000f00 */
[----:B------:R-:W-:Y:S05]  /*10850*/  WARPSYNC.COLLECTIVE R15, `(.L_x_367) ;  /* 0x000000000f087348 */ /* 0x000fea0003c00000 */
[----:B------:R0:W1:Y:S02]  /*10860*/  SHFL.IDX P6, R14, R13, R12, R11 ;  /* 0x0000000c0d0e7389 */ /* 0x00006400000c000b */
[----:B01----:R-:W-:Y:S01]  /*10870*/  ENDCOLLECTIVE ;  /* 0x000000000000791b */ /* 0x003fe20003800000 */
.L_x_367:
[----:B------:R-:W-:-:S05]  /*10880*/  @!P1 LEA R4, P3, R28, R4, 0x1 ;  /* 0x000000041c049211 */ /* 0x000fca00078608ff */
[----:B------:R-:W-:Y:S02]  /*10890*/  @!P1 IMAD.X R0, RZ, RZ, R0, P3 ;  /* 0x000000ffff009224 */ /* 0x000fe400018e0600 */
[----:B------:R-:W-:Y:S02]  /*108a0*/  @!P1 IMAD.MOV.U32 R6, RZ, RZ, R4 ;  /* 0x000000ffff069224 */ /* 0x000fe400078e0004 */
[----:B------:R-:W-:Y:S02]  /*108b0*/  @!P1 IMAD.MOV.U32 R7, RZ, RZ, R0 ;  /* 0x000000ffff079224 */ /* 0x000fe400078e0000 */
[C---:B------:R-:W-:Y:S02]  /*108c0*/  VIADD R0, R17.reuse, 0x90 ;  /* 0x0000009011007836 */ /* 0x040fe40000000000 */
[----:B------:R-:W-:Y:S01]  /*108d0*/  IMAD.MOV.U32 R13, RZ, RZ, R5 ;  /* 0x000000ffff0d7224 */ /* 0x000fe200078e0005 */
[----:B------:R-:W-:Y:S01]  /*108e0*/  @!PT LDS RZ, [RZ] ;  /* 0x00000000fffff984 */ /* 0x000fe20000000800 */
[----:B------:R-:W-:Y:S01]  /*108f0*/  @!PT LDS RZ, [RZ] ;  /* 0x00000000fffff984 */ /* 0x000fe20000000800 */
[----:B------:R-:W-:Y:S01]  /*10900*/  @!PT LDS RZ, [RZ] ;  /* 0x00000000fffff984 */ /* 0x000fe20000000800 */
[----:B------:R0:W-:Y:S01]  /*10910*/  @!P1 LDGSTS.E.BYPASS.LTC128B.128 [R10+0xc400], desc[UR36][R6.64], !P0 ;  /* 0x0c400000060a9fae */ /* 0x0001e2000c101d64 */
[----:B------:R-:W-:Y:S01]  /*10920*/  VIADD R4, R17, 0xa0 ;  /* 0x000000a011047836 */ /* 0x000fe20000000000 */
[----:B------:R-:W-:Y:S01]  /*10930*/  ISETP.GE.AND P1, PT, R0, R3, PT ;  /* 0x000000030000720c */ /* 0x000fe20003f26270 */
[----:B------:R-:W-:-:S12]  /*10940*/  IMAD.MOV.U32 R0, RZ, RZ, R14 ;  /* 0x000000ffff007224 */ /* 0x000fd800078e000e */
[----:B0-----:R-:W-:Y:S05]  /*10950*/  WARPSYNC.COLLECTIVE R15, `(.L_x_368) ;  /* 0x000000000f087348 */ /* 0x001fea0003c00000 */
[----:B------:R1:W2:Y:S02]  /*10960*/  SHFL.IDX P6, R14, R13, R12, R11 ;  /* 0x0000000c0d0e7389 */ /* 0x0002a400000c000b */
[----:B012---:R-:W-:Y:S01]  /*10970*/  ENDCOLLECTIVE ;  /* 0x000000000000791b */ /* 0x007fe20003800000 */
.L_x_368:
[----:B------:R-:W-:Y:S02]  /*10980*/  IMAD.MOV.U32 R13, RZ, RZ, R2 ;  /* 0x000000ffff0d7224 */ /* 0x000fe400078e0002 */
[----:B------:R-:W-:Y:S02]  /*10990*/  IMAD.MOV.U32 R12, RZ, RZ, 0x2 ;  /* 0x00000002ff0c7424 */ /* 0x000fe400078e00ff */
[----:B------:R-:W-:-:S07]  /*109a0*/  IMAD.MOV.U32 R6, RZ, RZ, R14 ;  /* 0x000000ffff067224 */ /* 0x000fce00078e000e */
[----:B------:R-:W-:Y:S05]  /*109b0*/  WARPSYNC.COLLECTIVE R15, `(.L_x_369) ;  /* 0x000000000f087348 */ /* 0x000fea0003c00000 */
[----:B------:R0:W1:Y:S02]  /*109c0*/  SHFL.IDX P6, R14, R13, R12, R11 ;  /* 0x0000000c0d0e7389 */ /* 0x00006400000c000b */
[----:B01----:R-:W-:Y:S01]  /*109d0*/  ENDCOLLECTIVE ;  /* 0x000000000000791b */ /* 0x003fe20003800000 */
.L_x_369:
[----:B------:R-:W-:-:S04]  /*109e0*/  @!P1 LEA R6, P2, R28, R6, 0x1 ;  /* 0x000000061c069211 */ /* 0x000fc800078408ff */
[----:B------:R-:W-:Y:S02]  /*109f0*/  @!P1 IADD3.X R0, RZ, R0, RZ, P2, !PT ;  /* 0x00000000ff009210 */ /* 0x000fe400017fe4ff */
[----:B------:R-:W-:-:S03]  /*10a00*/  ISETP.GE.AND P2, PT, R4, R3, PT ;  /* 0x000000030400720c */ /* 0x000fc60003f46270 */
[----:B------:R-:W-:Y:S01]  /*10a10*/  @!P1 IMAD.MOV.U32 R7, RZ, RZ, R0 ;  /* 0x000000ffff079224 */ /* 0x000fe200078e0000 */
[----:B------:R-:W-:-:S04]  /*10a20*/  MOV R13, R5 ;  /* 0x00000005000d7202 */ /* 0x000fc80000000f00 */
[----:B------:R-:W-:Y:S01]  /*10a30*/  @!PT LDS RZ, [RZ] ;  /* 0x00000000fffff984 */ /* 0x000fe20000000800 */
[----:B------:R-:W-:Y:S01]  /*10a40*/  @!PT LDS RZ, [RZ] ;  /* 0x00000000fffff984 */ /* 0x000fe20000000800 */
[----:B------:R-:W-:Y:S01]  /*10a50*/  @!PT LDS RZ, [RZ] ;  /* 0x00000000fffff984 */ /* 0x000fe20000000800 */
[----:B------:R0:W-:Y:S01]  /*10a60*/  @!P1 LDGSTS.E.BYPASS.LTC128B.128 [R10+0xcc00], desc[UR36][R6.64], !P0 ;  /* 0x0cc00000060a9fae */ /* 0x0001e2000c101d64 */
[----:B------:R-:W-:-:S07]  /*10a70*/  IMAD.MOV.U32 R0, RZ, RZ, R14 ;  /* 0x000000ffff007224 */ /* 0x000fce00078e000e */
[----:B0-----:R-:W-:Y:S05]  /*10a80*/  WARPSYNC.COLLECTIVE R15, `(.L_x_370) ;  /* 0x000000000f087348 */ /* 0x001fea0003c00000 */
[----:B------:R1:W2:Y:S02]  /*10a90*/  SHFL.IDX P6, R14, R13, R12, R11 ;  /* 0x0000000c0d0e7389 */ /* 0x0002a400000c000b */
[----:B012---:R-:W-:Y:S01]  /*10aa0*/  ENDCOLLECTIVE ;  /* 0x000000000000791b */ /* 0x007fe20003800000 */
.L_x_370:
[----:B------:R-:W-:Y:S01]  /*10ab0*/  MOV R13, R2 ;  /* 0x00000002000d7202 */ /* 0x000fe20000000f00 */
[----:B------:R-:W-:Y:S02]  /*10ac0*/  IMAD.MOV.U32 R12, RZ, RZ, 0x3 ;  /* 0x00000003ff0c7424 */ /* 0x000fe400078e00ff */
[----:B------:R-:W-:-:S07]  /*10ad0*/  IMAD.MOV.U32 R6, RZ, RZ, R14 ;  /* 0x000000ffff067224 */ /* 0x000fce00078e000e */
[----:B------:R-:W-:Y:S05]  /*10ae0*/  WARPSYNC.COLLECTIVE R15, `(.L_x_371) ;  /* 0x000000000f087348 */ /* 0x000fea0003c00000 */
[----:B------:R0:W1:Y:S02]  /*10af0*/  SHFL.IDX P6, R14, R13, R12, R11 ;  /* 0x0000000c0d0e7389 */ /* 0x00006400000c000b */
[----:B01----:R-:W-:Y:S01]  /*10b00*/  ENDCOLLECTIVE ;  /* 0x000000000000791b */ /* 0x003fe20003800000 */
.L_x_371:
[----:B------:R-:W-:-:S05]  /*10b10*/  @!P2 LEA R6, P1, R28, R6, 0x1 ;  /* 0x000000061c06a211 */ /* 0x000fca00078208ff */
[----:B------:R-:W-:-:S04]  /*10b20*/  @!P2 IMAD.X R0, RZ, RZ, R0, P1 ;  /* 0x000000ffff00a224 */ /* 0x000fc800008e0600 */
[----:B------:R-:W-:Y:S02]  /*10b30*/  @!P2 IMAD.MOV.U32 R7, RZ, RZ, R0 ;  /* 0x000000ffff07a224 */ /* 0x000fe400078e0000 */
[----:B------:R-:W-:-:S03]  /*10b40*/  IMAD.MOV.U32 R13, RZ, RZ, R5 ;  /* 0x000000ffff0d7224 */ /* 0x000fc600078e0005 */
        /* <DEDUP_REMOVED lines=8> */
.L_x_372:
[----:B------:R-:W-:Y:S01]  /*10bd0*/  IMAD.MOV.U32 R2, RZ, RZ, R14 ;  /* 0x000000ffff027224 */ /* 0x000fe200078e000e */
[----:B------:R-:W-:Y:S06]  /*10be0*/  BRA `(.L_x_373) ;  /* 0xffffffb8005c7947 */ /* 0x000fec000383ffff */
.L_x_277:
[----:B0-----:R0:W1:Y:S02]  /*10bf0*/  SYNCS.PHASECHK.TRANS64.TRYWAIT P0, [R22+URZ+0x16820], R0 ;  /* 0x01682000160075a7 */ /* 0x001064000800017f */
[----:B-1----:R-:W-:Y:S05]  /*10c00*/  @!P0 NANOSLEEP.SYNCS 0x989680 ;  /* 0x009896800000895d */ /* 0x002fea0003900000 */
[----:B------:R-:W1:Y:S02]  /*10c10*/  @!P0 SYNCS.PHASECHK.TRANS64 P0, [R22+URZ+0x16820], R0 ;  /* 0x01682000160085a7 */ /* 0x000e64000800007f */
[----:B-1----:R-:W-:Y:S05]  /*10c20*/  @!P0 BRA `(.L_x_277) ;  /* 0xfffffffc00f08947 */ /* 0x002fea000383ffff */
[----:B------:R-:W-:Y:S05]  /*10c30*/  BRA `(.L_x_374) ;  /* 0xffffffb800b87947 */ /* 0x000fea000383ffff */
.L_x_282:
[----:B0-----:R0:W1:Y:S02]  /*10c40*/  SYNCS.PHASECHK.TRANS64.TRYWAIT P0, [R5+URZ+0x16840], R2 ;  /* 0x01684002050075a7 */ /* 0x001064000800017f */
[----:B-1----:R-:W-:Y:S05]  /*10c50*/  @!P0 NANOSLEEP.SYNCS 0x989680 ;  /* 0x009896800000895d */ /* 0x002fea0003900000 */
[----:B------:R-:W1:Y:S02]  /*10c60*/  @!P0 SYNCS.PHASECHK.TRANS64 P0, [R5+URZ+0x16840], R2 ;  /* 0x01684002050085a7 */ /* 0x000e64000800007f */
[----:B-1----:R-:W-:Y:S05]  /*10c70*/  @!P0 BRA `(.L_x_282) ;  /* 0xfffffffc00f08947 */ /* 0x002fea000383ffff */
[----:B------:R-:W-:Y:S05]  /*10c80*/  BRA `(.L_x_375) ;  /* 0xffffffbc00907947 */ /* 0x000fea000383ffff */
.L_x_283:
[----:B------:R-:W-:Y:S01]  /*10c90*/  BSSY B1, `(.L_x_376) ;  /* 0x0000008000017945 */ /* 0x000fe20003800000 */
[----:B------:R-:W-:Y:S01]  /*10ca0*/  MOV R13, R10 ;  /* 0x0000000a000d7202 */ /* 0x000fe20000000f00 */
[----:B------:R-:W-:Y:S02]  /*10cb0*/  IMAD.MOV.U32 R12, RZ, RZ, RZ ;  /* 0x000000ffff0c7224 */ /* 0x000fe400078e00ff */
[----:B------:R-:W-:Y:S02]  /*10cc0*/  IMAD.MOV.U32 R11, RZ, RZ, 0x181f ;  /* 0x0000181fff0b7424 */ /* 0x000fe400078e00ff */
[----:B------:R-:W-:-:S07]  /*10cd0*/  IMAD.MOV.U32 R15, RZ, RZ, -0x1 ;  /* 0xffffffffff0f7424 */ /* 0x000fce00078e00ff */
[----:B------:R-:W-:Y:S05]  /*10ce0*/  WARPSYNC.COLLECTIVE R15, `(.L_x_377) ;  /* 0x000000000f087348 */ /* 0x000fea0003c00000 */
[----:B------:R0:W1:Y:S02]  /*10cf0*/  SHFL.IDX P6, R14, R13, R12, R11 ;  /* 0x0000000c0d0e7389 */ /* 0x00006400000c000b */
[----:B01----:R-:W-:Y:S01]  /*10d00*/  ENDCOLLECTIVE ;  /* 0x000000000000791b */ /* 0x003fe20003800000 */
.L_x_377:
[----:B------:R-:W-:Y:S05]  /*10d10*/  BSYNC B1 ;  /* 0x0000000000017941 */ /* 0x000fea0003800000 */
.L_x_376:
[----:B------:R-:W-:Y:S01]  /*10d20*/  MOV R13, R8 ;  /* 0x00000008000d7202 */ /* 0x000fe20000000f00 */
[----:B------:R-:W-:Y:S01]  /*10d30*/  IMAD.MOV.U32 R12, RZ, RZ, RZ ;  /* 0x000000ffff0c7224 */ /* 0x000fe200078e00ff */
[----:B------:R-:W-:Y:S01]  /*10d40*/  SHF.L.U32 R7, R28, 0x1, RZ ;  /* 0x000000011c077819 */ /* 0x000fe200000006ff */
[----:B------:R-:W-:Y:S02]  /*10d50*/  IMAD.MOV.U32 R11, RZ, RZ, 0x181f ;  /* 0x0000181fff0b7424 */ /* 0x000fe400078e00ff */
[----:B------:R-:W-:Y:S02]  /*10d60*/  IMAD.MOV.U32 R15, RZ, RZ, -0x1 ;  /* 0xffffffffff0f7424 */ /* 0x000fe400078e00ff */
[----:B------:R-:W-:Y:S02]  /*10d70*/  IMAD.MOV.U32 R3, RZ, RZ, R14 ;  /* 0x000000ffff037224 */ /* 0x000fe400078e000e */
[----:B------:R-:W-:-:S07]  /*10d80*/  IMAD R9, R9, 0x2, R22 ;  /* 0x0000000209097824 */ /* 0x000fce00078e0216 */
[----:B------:R-:W-:Y:S05]  /*10d90*/  WARPSYNC.COLLECTIVE R15, `(.L_x_378) ;  /* 0x000000000f087348 */ /* 0x000fea0003c00000 */
[----:B------:R0:W1:Y:S02]  /*10da0*/  SHFL.IDX P6, R14, R13, R12, R11 ;  /* 0x0000000c0d0e7389 */ /* 0x00006400000c000b */
[----:B01----:R-:W-:Y:S01]  /*10db0*/  ENDCOLLECTIVE ;  /* 0x000000000000791b */ /* 0x003fe20003800000 */
.L_x_378:
[----:B------:R-:W-:Y:S02]  /*10dc0*/  IMAD.MOV.U32 R13, RZ, RZ, R10 ;  /* 0x000000ffff0d7224 */ /* 0x000fe400078e000a */
[----:B------:R-:W-:Y:S02]  /*10dd0*/  IMAD.MOV.U32 R12, RZ, RZ, 0x1 ;  /* 0x00000001ff0c7424 */ /* 0x000fe400078e00ff */
[----:B------:R-:W-:-:S07]  /*10de0*/  IMAD.MOV.U32 R2, RZ, RZ, R14 ;  /* 0x000000ffff027224 */ /* 0x000fce00078e000e */
[----:B------:R-:W-:Y:S05]  /*10df0*/  WARPSYNC.COLLECTIVE R15, `(.L_x_379) ;  /* 0x000000000f087348 */ /* 0x000fea0003c00000 */
[----:B------:R0:W1:Y:S02]  /*10e00*/  SHFL.IDX P6, R14, R13, R12, R11 ;  /* 0x0000000c0d0e7389 */ /* 0x00006400000c000b */
[----:B01----:R-:W-:Y:S01]  /*10e10*/  ENDCOLLECTIVE ;  /* 0x000000000000791b */ /* 0x003fe20003800000 */
.L_x_379:
[----:B------:R-:W-:-:S05]  /*10e20*/  IADD3 R2, P0, R2, R7, RZ ;  /* 0x0000000702027210 */ /* 0x000fca0007f1e0ff */
[----:B------:R-:W-:-:S05]  /*10e30*/  IMAD.X R3, RZ, RZ, R3, P0 ;  /* 0x000000ffff037224 */ /* 0x000fca00000e0603 */
        /* <DEDUP_REMOVED lines=9> */
.L_x_380:
[----:B------:R-:W-:Y:S01]  /*10ed0*/  IMAD.MOV.U32 R13, RZ, RZ, R10 ;  /* 0x000000ffff0d7224 */ /* 0x000fe200078e000a */
[----:B------:R-:W-:Y:S01]  /*10ee0*/  MOV R12, 0x2 ;  /* 0x00000002000c7802 */ /* 0x000fe20000000f00 */
[----:B------:R-:W-:-:S07]  /*10ef0*/  IMAD.MOV.U32 R2, RZ, RZ, R14 ;  /* 0x000000ffff027224 */ /* 0x000fce00078e000e */
[----:B------:R-:W-:Y:S05]  /*10f00*/  WARPSYNC.COLLECTIVE R15, `(.L_x_381) ;  /* 0x000000000f087348 */ /* 0x000fea0003c00000 */
[----:B------:R0:W1:Y:S02]  /*10f10*/  SHFL.IDX P6, R14, R13, R12, R11 ;  /* 0x0000000c0d0e7389 */ /* 0x00006400000c000b */
[----:B01----:R-:W-:Y:S01]  /*10f20*/  ENDCOLLECTIVE ;  /* 0x000000000000791b */ /* 0x003fe20003800000 */
.L_x_381:
[----:B------:R-:W-:-:S05]  /*10f30*/  IADD3 R2, P0, R2, R7, RZ ;  /* 0x0000000702027210 */ /* 0x000fca0007f1e0ff */
[----:B------:R-:W-:-:S05]  /*10f40*/  IMAD.X R3, RZ, RZ, R3, P0 ;  /* 0x000000ffff037224 */ /* 0x000fca00000e0603 */
        /* <DEDUP_REMOVED lines=9> */
.L_x_382:
[----:B------:R-:W-:Y:S01]  /*10fe0*/  MOV R13, R10 ;  /* 0x0000000a000d7202 */ /* 0x000fe20000000f00 */
[----:B------:R-:W-:Y:S02]  /*10ff0*/  IMAD.MOV.U32 R12, RZ, RZ, 0x3 ;  /* 0x00000003ff0c7424 */ /* 0x000fe400078e00ff */
[----:B------:R-:W-:-:S07]  /*11000*/  IMAD.MOV.U32 R2, RZ, RZ, R14 ;  /* 0x000000ffff027224 */ /* 0x000fce00078e000e */
[----:B------:R-:W-:Y:S05]  /*11010*/  WARPSYNC.COLLECTIVE R15, `(.L_x_383) ;  /* 0x000000000f087348 */ /* 0x000fea0003c00000 */
[----:B------:R0:W1:Y:S02]  /*11020*/  SHFL.IDX P6, R14, R13, R12, R11 ;  /* 0x0000000c0d0e7389 */ /* 0x00006400000c000b */
[----:B01----:R-:W-:Y:S01]  /*11030*/  ENDCOLLECTIVE ;  /* 0x000000000000791b */ /* 0x003fe20003800000 */
.L_x_383:
        /* <DEDUP_REMOVED lines=11> */
.L_x_384:
[----:B------:R-:W-:Y:S02]  /*110f0*/  IMAD.MOV.U32 R13, RZ, RZ, R10 ;  /* 0x000000ffff0d7224 */ /* 0x000fe400078e000a */
[----:B------:R-:W-:Y:S02]  /*11100*/  IMAD.MOV.U32 R12, RZ, RZ, 0x4 ;  /* 0x00000004ff0c7424 */ /* 0x000fe400078e00ff */
[----:B------:R-:W-:-:S07]  /*11110*/  IMAD.MOV.U32 R2, RZ, RZ, R14 ;  /* 0x000000ffff027224 */ /* 0x000fce00078e000e */
[----:B------:R-:W-:Y:S05]  /*11120*/  WARPSYNC.COLLECTIVE R15, `(.L_x_385) ;  /* 0x000000000f087348 */ /* 0x000fea0003c00000 */
[----:B------:R0:W1:Y:S02]  /*11130*/  SHFL.IDX P6, R14, R13, R12, R11 ;  /* 0x0000000c0d0e7389 */ /* 0x00006400000c000b */
[----:B01----:R-:W-:Y:S01]  /*11140*/  ENDCOLLECTIVE ;  /* 0x000000000000791b */ /* 0x003fe20003800000 */
.L_x_385:
[----:B------:R-:W-:-:S04]  /*11150*/  IADD3 R2, P0, R2, R7, RZ ;  /* 0x0000000702027210 */ /* 0x000fc80007f1e0ff */
[----:B------:R-:W-:-:S05]  /*11160*/  IADD3.X R3, RZ, R3, RZ, P0, !PT ;  /* 0x00000003ff037210 */ /* 0x000fca00007fe4ff */
        /* <DEDUP_REMOVED lines=9> */
.L_x_386:
[----:B------:R-:W-:Y:S02]  /*11200*/  IMAD.MOV.U32 R13, RZ, RZ, R10 ;  /* 0x000000ffff0d7224 */ /* 0x000fe400078e000a */
[----:B------:R-:W-:Y:S01]  /*11210*/  IMAD.MOV.U32 R12, RZ, RZ, 0x5 ;  /* 0x00000005ff0c7424 */ /* 0x000fe200078e00ff */
[----:B------:R-:W-:-:S07]  /*11220*/  MOV R2, R14 ;  /* 0x0000000e00027202 */ /* 0x000fce0000000f00 */
[----:B------:R-:W-:Y:S05]  /*11230*/  WARPSYNC.COLLECTIVE R15, `(.L_x_387) ;  /* 0x000000000f087348 */ /* 0x000fea0003c00000 */
[----:B------:R0:W1:Y:S02]  /*11240*/  SHFL.IDX P6, R14, R13, R12, R11 ;  /* 0x0000000c0d0e7389 */ /* 0x00006400000c000b */
[----:B01----:R-:W-:Y:S01]  /*11250*/  ENDCOLLECTIVE ;  /* 0x000000000000791b */ /* 0x003fe20003800000 */
.L_x_387:
[----:B------:R-:W-:-:S05]  /*11260*/  IADD3 R2, P0, R2, R7, RZ ;  /* 0x0000000702027210 */ /* 0x000fca0007f1e0ff */
[----:B------:R-:W-:-:S05]  /*11270*/  IMAD.X R3, RZ, RZ, R3, P0 ;  /* 0x000000ffff037224 */ /* 0x000fca00000e0603 */
        /* <DEDUP_REMOVED lines=9> */
.L_x_388:
[----:B------:R-:W-:Y:S02]  /*11310*/  IMAD.MOV.U32 R13, RZ, RZ, R10 ;  /* 0x000000ffff0d7224 */ /* 0x000fe400078e000a */
[----:B------:R-:W-:Y:S02]  /*11320*/  IMAD.MOV.U32 R12, RZ, RZ, 0x6 ;  /* 0x00000006ff0c7424 */ /* 0x000fe400078e00ff */
[----:B------:R-:W-:-:S07]  /*11330*/  IMAD.MOV.U32 R2, RZ, RZ, R14 ;  /* 0x000000ffff027224 */ /* 0x000fce00078e000e */
[----:B------:R-:W-:Y:S05]  /*11340*/  WARPSYNC.COLLECTIVE R15, `(.L_x_389) ;  /* 0x000000000f087348 */ /* 0x000fea0003c00000 */
[----:B------:R0:W1:Y:S02]  /*11350*/  SHFL.IDX P6, R14, R13, R12, R11 ;  /* 0x0000000c0d0e7389 */ /* 0x00006400000c000b */
[----:B01----:R-:W-:Y:S01]  /*11360*/  ENDCOLLECTIVE ;  /* 0x000000000000791b */ /* 0x003fe20003800000 */
.L_x_389:
        /* <DEDUP_REMOVED lines=11> */
.L_x_390:
[----:B------:R-:W-:Y:S01]  /*11420*/  IMAD.MOV.U32 R13, RZ, RZ, R10 ;  /* 0x000000ffff0d7224 */ /* 0x000fe200078e000a */
[----:B------:R-:W-:Y:S01]  /*11430*/  MOV R12, 0x7 ;  /* 0x00000007000c7802 */ /* 0x000fe20000000f00 */
[----:B------:R-:W-:-:S07]  /*11440*/  IMAD.MOV.U32 R2, RZ, RZ, R14 ;  /* 0x000000ffff027224 */ /* 0x000fce00078e000e */
[----:B------:R-:W-:Y:S05]  /*11450*/  WARPSYNC.COLLECTIVE R15, `(.L_x_391) ;  /* 0x000000000f087348 */ /* 0x000fea0003c00000 */
[----:B------:R0:W1:Y:S02]  /*11460*/  SHFL.IDX P6, R14, R13, R12, R11 ;  /* 0x0000000c0d0e7389 */ /* 0x00006400000c000b */
[----:B01----:R-:W-:Y:S01]  /*11470*/  ENDCOLLECTIVE ;  /* 0x000000000000791b */ /* 0x003fe20003800000 */
.L_x_391:
[----:B------:R-:W-:-:S05]  /*11480*/  IADD3 R2, P0, R2, R7, RZ ;  /* 0x0000000702027210 */ /* 0x000fca0007f1e0ff */
[----:B------:R-:W-:-:S05]  /*11490*/  IMAD.X R3, RZ, RZ, R3, P0 ;  /* 0x000000ffff037224 */ /* 0x000fca00000e0603 */
        /* <DEDUP_REMOVED lines=9> */
.L_x_392:
[----:B------:R-:W-:Y:S01]  /*11530*/  IMAD.MOV.U32 R2, RZ, RZ, R14 ;  /* 0x000000ffff027224 */ /* 0x000fe200078e000e */
[----:B------:R-:W-:Y:S06]  /*11540*/  BRA `(.L_x_393) ;  /* 0xffffffb800747947 */ /* 0x000fec000383ffff */
.L_x_288:
[----:B-1----:R1:W2:Y:S02]  /*11550*/  SYNCS.PHASECHK.TRANS64.TRYWAIT P0, [R5+URZ+0x16860], R2 ;  /* 0x01686002050075a7 */ /* 0x0022a4000800017f */
[----:B--2---:R-:W-:Y:S05]  /*11560*/  @!P0 NANOSLEEP.SYNCS 0x989680 ;  /* 0x009896800000895d */ /* 0x004fea0003900000 */
[----:B------:R-:W2:Y:S02]  /*11570*/  @!P0 SYNCS.PHASECHK.TRANS64 P0, [R5+URZ+0x16860], R2 ;  /* 0x01686002050085a7 */ /* 0x000ea4000800007f */
[----:B--2---:R-:W-:Y:S05]  /*11580*/  @!P0 BRA `(.L_x_288) ;  /* 0xfffffffc00f08947 */ /* 0x004fea000383ffff */
[----:B------:R-:W-:Y:S05]  /*11590*/  BRA `(.L_x_394) ;  /* 0xffffffb800cc7947 */ /* 0x000fea000383ffff */
.L_x_289:
[----:B------:R-:W-:Y:S01]  /*115a0*/  BSSY B1, `(.L_x_395) ;  /* 0x0000008000017945 */ /* 0x000fe20003800000 */
[----:B------:R-:W-:Y:S01]  /*115b0*/  IMAD.MOV.U32 R13, RZ, RZ, R23 ;  /* 0x000000ffff0d7224 */ /* 0x000fe200078e0017 */
[----:B------:R-:W-:Y:S01]  /*115c0*/  MOV R12, RZ ;  /* 0x000000ff000c7202 */ /* 0x000fe20000000f00 */
[----:B------:R-:W-:Y:S02]  /*115d0*/  IMAD.MOV.U32 R11, RZ, RZ, 0x181f ;  /* 0x0000181fff0b7424 */ /* 0x000fe400078e00ff */
[----:B------:R-:W-:-:S07]  /*115e0*/  IMAD.MOV.U32 R15, RZ, RZ, -0x1 ;  /* 0xffffffffff0f7424 */ /* 0x000fce00078e00ff */
[----:B-1----:R-:W-:Y:S05]  /*115f0*/  WARPSYNC.COLLECTIVE R15, `(.L_x_396) ;  /* 0x000000000f087348 */ /* 0x002fea0003c00000 */
[----:B------:R0:W2:Y:S02]  /*11600*/  SHFL.IDX P6, R14, R13, R12, R11 ;  /* 0x0000000c0d0e7389 */ /* 0x0000a400000c000b */
[----:B012---:R-:W-:Y:S01]  /*11610*/  ENDCOLLECTIVE ;  /* 0x000000000000791b */ /* 0x007fe20003800000 */
.L_x_396:
[----:B------:R-:W-:Y:S05]  /*11620*/  BSYNC B1 ;  /* 0x0000000000017941 */ /* 0x000fea0003800000 */
.L_x_395:
[----:B------:R-:W-:Y:S01]  /*11630*/  IMAD.MOV.U32 R13, RZ, RZ, R18 ;  /* 0x000000ffff0d7224 */ /* 0x000fe200078e0012 */
[----:B------:R-:W-:Y:S01]  /*11640*/  MOV R12, RZ ;  /* 0x000000ff000c7202 */ /* 0x000fe20000000f00 */
[----:B------:R-:W-:Y:S01]  /*11650*/  IMAD.MOV.U32 R11, RZ, RZ, 0x181f ;  /* 0x0000181fff0b7424 */ /* 0x000fe200078e00ff */
[----:B------:R-:W-:Y:S01]  /*11660*/  ISETP.LT.OR P2, PT, R8, 0x1, P1 ;  /* 0x000000010800780c */ /* 0x000fe20000f41670 */
[----:B------:R-:W-:Y:S01]  /*11670*/  IMAD.MOV.U32 R15, RZ, RZ, -0x1 ;  /* 0xffffffffff0f7424 */ /* 0x000fe200078e00ff */
[----:B------:R-:W-:Y:S01]  /*11680*/  LEA R6, R6, R22, 0x1 ;  /* 0x0000001606067211 */ /* 0x000fe200078e08ff */
[----:B------:R-:W-:-:S10]  /*11690*/  IMAD.MOV.U32 R3, RZ, RZ, R14 ;  /* 0x000000ffff037224 */ /* 0x000fd400078e000e */
[----:B------:R-:W-:Y:S05]  /*116a0*/  WARPSYNC.COLLECTIVE R15, `(.L_x_397) ;  /* 0x000000000f087348 */ /* 0x000fea0003c00000 */
[----:B------:R0:W1:Y:S02]  /*116b0*/  SHFL.IDX P6, R14, R13, R12, R11 ;  /* 0x0000000c0d0e7389 */ /* 0x00006400000c000b */
[----:B01----:R-:W-:Y:S01]  /*116c0*/  ENDCOLLECTIVE ;  /* 0x000000000000791b */ /* 0x003fe20003800000 */
.L_x_397:
[----:B------:R-:W-:Y:S02]  /*116d0*/  IMAD.MOV.U32 R13, RZ, RZ, R23 ;  /* 0x000000ffff0d7224 */ /* 0x000fe400078e0017 */
[----:B------:R-:W-:Y:S02]  /*116e0*/  IMAD.MOV.U32 R12, RZ, RZ, 0x1 ;  /* 0x00000001ff0c7424 */ /* 0x000fe400078e00ff */
[----:B------:R-:W-:-:S07]  /*116f0*/  IMAD.MOV.U32 R2, RZ, RZ, R14 ;  /* 0x000000ffff027224 */ /* 0x000fce00078e000e */
[----:B------:R-:W-:Y:S05]  /*11700*/  WARPSYNC.COLLECTIVE R15, `(.L_x_398) ;  /* 0x000000000f087348 */ /* 0x000fea0003c00000 */
[----:B------:R0:W1:Y:S02]  /*11710*/  SHFL.IDX P6, R14, R13, R12, R11 ;  /* 0x0000000c0d0e7389 */ /* 0x00006400000c000b */
[----:B01----:R-:W-:Y:S01]  /*11720*/  ENDCOLLECTIVE ;  /* 0x000000000000791b */ /* 0x003fe20003800000 */
.L_x_398:
[----:B------:R-:W-:-:S05]  /*11730*/  IADD3 R2, P0, R2, R7, RZ ;  /* 0x0000000702027210 */ /* 0x000fca0007f1e0ff */
[----:B------:R-:W-:-:S05]  /*11740*/  IMAD.X R3, RZ, RZ, R3, P0 ;  /* 0x000000ffff037224 */ /* 0x000fca00000e0603 */
[----:B------:R-:W-:Y:S01]  /*11750*/  @!PT LDS RZ, [RZ] ;  /* 0x00000000fffff984 */ /* 0x000fe20000000800 */
[----:B------:R-:W-:Y:S01]  /*11760*/  @!PT LDS RZ, [RZ] ;  /* 0x00000000fffff984 */ /* 0x000fe20000000800 */
[----:B------:R-:W-:Y:S01]  /*11770*/  @!PT LDS RZ, [RZ] ;  /* 0x00000000fffff984 */ /* 0x000fe20000000800 */
[----:B------:R0:W-:Y:S01]  /*11780*/  LDGSTS.E.BYPASS.LTC128B.128 [R6+0x400], desc[UR36][R2.64], !P2 ;  /* 0x0040000002067fae */ /* 0x0001e2000d101d64 */
[----:B------:R-:W-:Y:S01]  /*11790*/  IMAD.MOV.U32 R13, RZ, RZ, R18 ;  /* 0x000000ffff0d7224 */ /* 0x000fe200078e0012 */
[----:B------:R-:W-:Y:S01]  /*117a0*/  ISETP.LT.OR P2, PT, R8, 0x11, P1 ;  /* 0x000000110800780c */ /* 0x000fe20000f41670 */
[----:B0-----:R-:W-:-:S12]  /*117b0*/  IMAD.MOV.U32 R3, RZ, RZ, R14 ;  /* 0x000000ffff037224 */ /* 0x001fd800078e000e */
[----:B------:R-:W-:Y:S05]  /*117c0*/  WARPSYNC.COLLECTIVE R15, `(.L_x_399) ;  /* 0x000000000f087348 */ /* 0x000fea0003c00000 */
[----:B------:R0:W1:Y:S02]  /*117d0*/  SHFL.IDX P6, R14, R13, R12, R11 ;  /* 0x0000000c0d0e7389 */ /* 0x00006400000c000b */
[----:B01----:R-:W-:Y:S01]  /*117e0*/  ENDCOLLECTIVE ;  /* 0x000000000000791b */ /* 0x003fe20003800000 */
.L_x_399:
[----:B------:R-:W-:Y:S02]  /*117f0*/  IMAD.MOV.U32 R13, RZ, RZ, R23 ;  /* 0x000000ffff0d7224 */ /* 0x000fe400078e0017 */
[----:B------:R-:W-:Y:S01]  /*11800*/  IMAD.MOV.U32 R12, RZ, RZ, 0x2 ;  /* 0x00000002ff0c7424 */ /* 0x000fe200078e00ff */
[----:B------:R-:W-:-:S07]  /*11810*/  MOV R2, R14 ;  /* 0x0000000e00027202 */ /* 0x000fce0000000f00 */
[----:B------:R-:W-:Y:S05]  /*11820*/  WARPSYNC.COLLECTIVE R15, `(.L_x_400) ;  /* 0x000000000f087348 */ /* 0x000fea0003c00000 */
[----:B------:R0:W1:Y:S02]  /*11830*/  SHFL.IDX P6, R14, R13, R12, R11 ;  /* 0x0000000c0d0e7389 */ /* 0x00006400000c000b */
[----:B01----:R-:W-:Y:S01]  /*11840*/  ENDCOLLECTIVE ;  /* 0x000000000000791b */ /* 0x003fe20003800000 */
.L_x_400:
[----:B------:R-:W-:-:S05]  /*11850*/  IADD3 R2, P0, R2, R7, RZ ;  /* 0x0000000702027210 */ /* 0x000fca0007f1e0ff */
[----:B------:R-:W-:-:S05]  /*11860*/  IMAD.X R3, RZ, RZ, R3, P0 ;  /* 0x000000ffff037224 */ /* 0x000fca00000e0603 */
[----:B------:R-:W-:Y:S01]  /*11870*/  @!PT LDS RZ, [RZ] ;  /* 0x00000000fffff984 */ /* 0x000fe20000000800 */
[----:B------:R-:W-:Y:S01]  /*11880*/  @!PT LDS RZ, [RZ] ;  /* 0x00000000fffff984 */ /* 0x000fe20000000800 */
[----:B------:R-:W-:Y:S01]  /*11890*/  @!PT LDS RZ, [RZ] ;  /* 0x00000000fffff984 */ /* 0x000fe20000000800 */
[----:B------:R0:W-:Y:S01]  /*118a0*/  LDGSTS.E.BYPASS.LTC128B.128 [R6+0xc00], desc[UR36][R2.64], !P2 ;  /* 0x00c0000002067fae */ /* 0x0001e2000d101d64 */
[----:B------:R-:W-:Y:S02]  /*118b0*/  ISETP.LT.OR P2, PT, R8, 0x21, P1 ;  /* 0x000000210800780c */ /* 0x000fe40000f41670 */
[----:B------:R-:W-:Y:S01]  /*118c0*/  MOV R13, R18 ;  /* 0x00000012000d7202 */ /* 0x000fe20000000f00 */
[----:B0-----:R-:W-:-:S10]  /*118d0*/  IMAD.MOV.U32 R3, RZ, RZ, R14 ;  /* 0x000000ffff037224 */ /* 0x001fd400078e000e */
[----:B------:R-:W-:Y:S05]  /*118e0*/  WARPSYNC.COLLECTIVE R15, `(.L_x_401) ;  /* 0x000000000f087348 */ /* 0x000fea0003c00000 */
[----:B------:R0:W1:Y:S02]  /*118f0*/  SHFL.IDX P6, R14, R13, R12, R11 ;  /* 0x0000000c0d0e7389 */ /* 0x00006400000c000b */
[----:B01----:R-:W-:Y:S01]  /*11900*/  ENDCOLLECTIVE ;  /* 0x000000000000791b */ /* 0x003fe20003800000 */
.L_x_401:
[----:B------:R-:W-:Y:S02]  /*11910*/  IMAD.MOV.U32 R13, RZ, RZ, R23 ;  /* 0x000000ffff0d7224 */ /* 0x000fe400078e0017 */
[----:B------:R-:W-:Y:S02]  /*11920*/  IMAD.MOV.U32 R12, RZ, RZ, 0x3 ;  /* 0x00000003ff0c7424 */ /* 0x000fe400078e00ff */
[----:B------:R-:W-:-:S07]  /*11930*/  IMAD.MOV.U32 R2, RZ, RZ, R14 ;  /* 0x000000ffff027224 */ /* 0x000fce00078e000e */
[----:B------:R-:W-:Y:S05]  /*11940*/  WARPSYNC.COLLECTIVE R15, `(.L_x_402) ;  /* 0x000000000f087348 */ /* 0x000fea0003c00000 */
[----:B------:R0:W1:Y:S02]  /*11950*/  SHFL.IDX P6, R14, R13, R12, R11 ;  /* 0x0000000c0d0e7389 */ /* 0x00006400000c000b */
[----:B01----:R-:W-:Y:S01]  /*11960*/  ENDCOLLECTIVE ;  /* 0x000000000000791b */ /* 0x003fe20003800000 */
.L_x_402:
[----:B------:R-:W-:-:S05]  /*11970*/  IADD3 R2, P0, R2, R7, RZ ;  /* 0x0000000702027210 */ /* 0x000fca0007f1e0ff */
[----:B------:R-:W-:-:S05]  /*11980*/  IMAD.X R3, RZ, RZ, R3, P0 ;  /* 0x000000ffff037224 */ /* 0x000fca00000e0603 */
[----:B------:R-:W-:Y:S01]  /*11990*/  @!PT LDS RZ, [RZ] ;  /* 0x00000000fffff984 */ /* 0x000fe20000000800 */
[----:B------:R-:W-:Y:S01]  /*119a0*/  @!PT LDS RZ, [RZ] ;  /* 0x00000000fffff984 */ /* 0x000fe20000000800 */
[----:B------:R-:W-:Y:S01]  /*119b0*/  @!PT LDS RZ, [RZ] ;  /* 0x00000000fffff984 */ /* 0x000fe20000000800 */
[----:B------:R0:W-:Y:S01]  /*119c0*/  LDGSTS.E.BYPASS.LTC128B.128 [R6+0x1400], desc[UR36][R2.64], !P2 ;  /* 0x0140000002067fae */ /* 0x0001e2000d101d64 */
[----:B------:R-:W-:Y:S01]  /*119d0*/  IMAD.MOV.U32 R13, RZ, RZ, R18 ;  /* 0x000000ffff0d7224 */ /* 0x000fe200078e0012 */
[----:B------:R-:W-:Y:S02]  /*119e0*/  ISETP.LT.OR P2, PT, R8, 0x31, P1 ;  /* 0x000000310800780c */ /* 0x000fe40000f41670 */
[----:B0-----:R-:W-:-:S11]  /*119f0*/  MOV R3, R14 ;  /* 0x0000000e00037202 */ /* 0x001fd60000000f00 */
[----:B------:R-:W-:Y:S05]  /*11a00*/  WARPSYNC.COLLECTIVE R15, `(.L_x_403) ;  /* 0x000000000f087348 */ /* 0x000fea0003c00000 */
[----:B------:R0:W1:Y:S02]  /*11a10*/  SHFL.IDX P6, R14, R13, R12, R11 ;  /* 0x0000000c0d0e7389 */ /* 0x00006400000c000b */
[----:B01----:R-:W-:Y:S01]  /*11a20*/  ENDCOLLECTIVE ;  /* 0x000000000000791b */ /* 0x003fe20003800000 */
.L_x_403:
[----:B------:R-:W-:Y:S01]  /*11a30*/  IMAD.MOV.U32 R13, RZ, RZ, R23 ;  /* 0x000000ffff0d7224 */ /* 0x000fe200078e0017 */
[----:B------:R-:W-:Y:S01]  /*11a40*/  MOV R12, 0x4 ;  /* 0x00000004000c7802 */ /* 0x000fe20000000f00 */
[----:B------:R-:W-:-:S07]  /*11a50*/  IMAD.MOV.U32 R2, RZ, RZ, R14 ;  /* 0x000000ffff027224 */ /* 0x000fce00078e000e */
[----:B------:R-:W-:Y:S05]  /*11a60*/  WARPSYNC.COLLECTIVE R15, `(.L_x_404) ;  /* 0x000000000f087348 */ /* 0x000fea0003c00000 */
[----:B------:R0:W1:Y:S02]  /*11a70*/  SHFL.IDX P6, R14, R13, R12, R11 ;  /* 0x0000000c0d0e7389 */ /* 0x00006400000c000b */
[----:B01----:R-:W-:Y:S01]  /*11a80*/  ENDCOLLECTIVE ;  /* 0x000000000000791b */ /* 0x003fe20003800000 */
.L_x_404:
        /* <DEDUP_REMOVED lines=12> */
.L_x_405:
[----:B------:R-:W-:Y:S01]  /*11b50*/  MOV R13, R23 ;  /* 0x00000017000d7202 */ /* 0x000fe20000000f00 */
[----:B------:R-:W-:Y:S02]  /*11b60*/  IMAD.MOV.U32 R12, RZ, RZ, 0x5 ;  /* 0x00000005ff0c7424 */ /* 0x000fe400078e00ff */
[----:B------:R-:W-:-:S07]  /*11b70*/  IMAD.MOV.U32 R2, RZ, RZ, R14 ;  /* 0x000000ffff027224 */ /* 0x000fce00078e000e */
[----:B------:R-:W-:Y:S05]  /*11b80*/  WARPSYNC.COLLECTIVE R15, `(.L_x_406) ;  /* 0x000000000f087348 */ /* 0x000fea0003c00000 */
[----:B------:R0:W1:Y:S02]  /*11b90*/  SHFL.IDX P6, R14, R13, R12, R11 ;  /* 0x0000000c0d0e7389 */ /* 0x00006400000c000b */
[----:B01----:R-:W-:Y:S01]  /*11ba0*/  ENDCOLLECTIVE ;  /* 0x000000000000791b */ /* 0x003fe20003800000 */
.L_x_406:
        /* <DEDUP_REMOVED lines=12> */
.L_x_407:
[----:B------:R-:W-:Y:S02]  /*11c70*/  IMAD.MOV.U32 R13, RZ, RZ, R23 ;  /* 0x000000ffff0d7224 */ /* 0x000fe400078e0017 */
[----:B------:R-:W-:Y:S02]  /*11c80*/  IMAD.MOV.U32 R12, RZ, RZ, 0x6 ;  /* 0x00000006ff0c7424 */ /* 0x000fe400078e00ff */
[----:B------:R-:W-:-:S07]  /*11c90*/  IMAD.MOV.U32 R2, RZ, RZ, R14 ;  /* 0x000000ffff027224 */ /* 0x000fce00078e000e */
[----:B------:R-:W-:Y:S05]  /*11ca0*/  WARPSYNC.COLLECTIVE R15, `(.L_x_408) ;  /* 0x000000000f087348 */ /* 0x000fea0003c00000 */
[----:B------:R0:W1:Y:S02]  /*11cb0*/  SHFL.IDX P6, R14, R13, R12, R11 ;  /* 0x0000000c0d0e7389 */ /* 0x00006400000c000b */
[----:B01----:R-:W-:Y:S01]  /*11cc0*/  ENDCOLLECTIVE ;  /* 0x000000000000791b */ /* 0x003fe20003800000 */
.L_x_408:
[----:B------:R-:W-:-:S04]  /*11cd0*/  IADD3 R2, P0, R2, R7, RZ ;  /* 0x0000000702027210 */ /* 0x000fc80007f1e0ff */
[----:B------:R-:W-:-:S05]  /*11ce0*/  IADD3.X R3, RZ, R3, RZ, P0, !PT ;  /* 0x00000003ff037210 */ /* 0x000fca00007fe4ff */
[----:B------:R-:W-:Y:S01]  /*11cf0*/  @!PT LDS RZ, [RZ] ;  /* 0x00000000fffff984 */ /* 0x000fe20000000800 */
[----:B------:R-:W-:Y:S01]  /*11d00*/  @!PT LDS RZ, [RZ] ;  /* 0x00000000fffff984 */ /* 0x000fe20000000800 */
[----:B------:R-:W-:Y:S01]  /*11d10*/  @!PT LDS RZ, [RZ] ;  /* 0x00000000fffff984 */ /* 0x000fe20000000800 */
[----:B------:R0:W-:Y:S01]  /*11d20*/  LDGSTS.E.BYPASS.LTC128B.128 [R6+0x2c00], desc[UR36][R2.64], !P2 ;  /* 0x02c0000002067fae */ /* 0x0001e2000d101d64 */
[----:B------:R-:W-:Y:S01]  /*11d30*/  ISETP.LT.OR P2, PT, R8, 0x61, P1 ;  /* 0x000000610800780c */ /* 0x000fe20000f41670 */
[----:B------:R-:W-:Y:S02]  /*11d40*/  IMAD.MOV.U32 R13, RZ, RZ, R18 ;  /* 0x000000ffff0d7224 */ /* 0x000fe400078e0012 */
[----:B0-----:R-:W-:-:S10]  /*11d50*/  IMAD.MOV.U32 R3, RZ, RZ, R14 ;  /* 0x000000ffff037224 */ /* 0x001fd400078e000e */
[----:B------:R-:W-:Y:S05]  /*11d60*/  WARPSYNC.COLLECTIVE R15, `(.L_x_409) ;  /* 0x000000000f087348 */ /* 0x000fea0003c00000 */
[----:B------:R0:W1:Y:S02]  /*11d70*/  SHFL.IDX P6, R14, R13, R12, R11 ;  /* 0x0000000c0d0e7389 */ /* 0x00006400000c000b */
[----:B01----:R-:W-:Y:S01]  /*11d80*/  ENDCOLLECTIVE ;  /* 0x000000000000791b */ /* 0x003fe20003800000 */
.L_x_409:
[----:B------:R-:W-:Y:S02]  /*11d90*/  IMAD.MOV.U32 R13, RZ, RZ, R23 ;  /* 0x000000ffff0d7224 */ /* 0x000fe400078e0017 */
[----:B------:R-:W-:Y:S01]  /*11da0*/  IMAD.MOV.U32 R12, RZ, RZ, 0x7 ;  /* 0x00000007ff0c7424 */ /* 0x000fe200078e00ff */
[----:B------:R-:W-:-:S07]  /*11db0*/  MOV R2, R14 ;  /* 0x0000000e00027202 */ /* 0x000fce0000000f00 */
[----:B------:R-:W-:Y:S05]  /*11dc0*/  WARPSYNC.COLLECTIVE R15, `(.L_x_410) ;  /* 0x000000000f087348 */ /* 0x000fea0003c00000 */
[----:B------:R0:W1:Y:S02]  /*11dd0*/  SHFL.IDX P6, R14, R13, R12, R11 ;  /* 0x0000000c0d0e7389 */ /* 0x00006400000c000b */
[----:B01----:R-:W-:Y:S01]  /*11de0*/  ENDCOLLECTIVE ;  /* 0x000000000000791b */ /* 0x003fe20003800000 */
.L_x_410:
[----:B------:R-:W-:-:S05]  /*11df0*/  IADD3 R2, P0, R2, R7, RZ ;  /* 0x0000000702027210 */ /* 0x000fca0007f1e0ff */
[----:B------:R-:W-:-:S05]  /*11e00*/  IMAD.X R3, RZ, RZ, R3, P0 ;  /* 0x000000ffff037224 */ /* 0x000fca00000e0603 */
        /* <DEDUP_REMOVED lines=9> */
.L_x_411:
[----:B------:R-:W-:Y:S01]  /*11ea0*/  IMAD.MOV.U32 R2, RZ, RZ, R14 ;  /* 0x000000ffff027224 */ /* 0x000fe200078e000e */
[----:B------:R-:W-:Y:S06]  /*11eb0*/  BRA `(.L_x_412) ;  /* 0xffffffb400787947 */ /* 0x000fec000383ffff */
.L_x_297:
[----:B0-----:R0:W1:Y:S02]  /*11ec0*/  SYNCS.PHASECHK.TRANS64.TRYWAIT P0, [R0+URZ+0x16860], R3 ;  /* 0x01686003000075a7 */ /* 0x001064000800017f */
[----:B-1----:R-:W-:Y:S05]  /*11ed0*/  @!P0 NANOSLEEP.SYNCS 0x989680 ;  /* 0x009896800000895d */ /* 0x002fea0003900000 */
[----:B------:R-:W1:Y:S02]  /*11ee0*/  @!P0 SYNCS.PHASECHK.TRANS64 P0, [R0+URZ+0x16860], R3 ;  /* 0x01686003000085a7 */ /* 0x000e64000800007f */
[----:B-1----:R-:W-:Y:S05]  /*11ef0*/  @!P0 BRA `(.L_x_297) ;  /* 0xfffffffc00f08947 */ /* 0x002fea000383ffff */
[----:B------:R-:W-:Y:S05]  /*11f00*/  BRA `(.L_x_413) ;  /* 0xffffffb800907947 */ /* 0x000fea000383ffff */
.L_x_298:
[----:B------:R-:W-:Y:S01]  /*11f10*/  BSSY B0, `(.L_x_414) ;  /* 0x0000008000007945 */ /* 0x000fe20003800000 */
[----:B------:R-:W-:Y:S01]  /*11f20*/  IMAD.MOV.U32 R13, RZ, RZ, R23 ;  /* 0x000000ffff0d7224 */ /* 0x000fe200078e0017 */
[----:B------:R-:W-:Y:S01]  /*11f30*/  MOV R15, 0xffffffff ;  /* 0xffffffff000f7802 */ /* 0x000fe20000000f00 */
[----:B------:R-:W-:Y:S02]  /*11f40*/  IMAD.MOV.U32 R12, RZ, RZ, RZ ;  /* 0x000000ffff0c7224 */ /* 0x000fe400078e00ff */
[----:B------:R-:W-:-:S07]  /*11f50*/  IMAD.MOV.U32 R11, RZ, RZ, 0x181f ;  /* 0x0000181fff0b7424 */ /* 0x000fce00078e00ff */
[----:B0-----:R-:W-:Y:S05]  /*11f60*/  WARPSYNC.COLLECTIVE R15, `(.L_x_415) ;  /* 0x000000000f087348 */ /* 0x001fea0003c00000 */
[----:B------:R1:W2:Y:S02]  /*11f70*/  SHFL.IDX P6, R14, R13, R12, R11 ;  /* 0x0000000c0d0e7389 */ /* 0x0002a400000c000b */
[----:B012---:R-:W-:Y:S01]  /*11f80*/  ENDCOLLECTIVE ;  /* 0x000000000000791b */ /* 0x007fe20003800000 */
.L_x_415:
[----:B------:R-:W-:Y:S05]  /*11f90*/  BSYNC B0 ;  /* 0x0000000000007941 */ /* 0x000fea0003800000 */
.L_x_414:
[----:B------:R-:W-:Y:S01]  /*11fa0*/  IMAD.MOV.U32 R13, RZ, RZ, R18 ;  /* 0x000000ffff0d7224 */ /* 0x000fe200078e0012 */
[----:B------:R-:W-:Y:S01]  /*11fb0*/  MOV R15, 0xffffffff ;  /* 0xffffffff000f7802 */ /* 0x000fe20000000f00 */
[----:B------:R-:W-:Y:S01]  /*11fc0*/  IMAD.MOV.U32 R12, RZ, RZ, RZ ;  /* 0x000000ffff0c7224 */ /* 0x000fe200078e00ff */
[----:B------:R-:W-:Y:S01]  /*11fd0*/  ISETP.LT.OR P2, PT, R6, 0x1, P0 ;  /* 0x000000010600780c */ /* 0x000fe20000741670 */
[----:B------:R-:W-:Y:S02]  /*11fe0*/  IMAD.MOV.U32 R11, RZ, RZ, 0x181f ;  /* 0x0000181fff0b7424 */ /* 0x000fe400078e00ff */
[----:B------:R-:W-:Y:S02]  /*11ff0*/  IMAD.MOV.U32 R3, RZ, RZ, R14 ;  /* 0x000000ffff037224 */ /* 0x000fe400078e000e */
[----:B------:R-:W-:-:S08]  /*12000*/  IMAD.SHL.U32 R5, R28, 0x2, RZ ;  /* 0x000000021c057824 */ /* 0x000fd000078e00ff */
[----:B------:R-:W-:Y:S05]  /*12010*/  WARPSYNC.COLLECTIVE R15, `(.L_x_416) ;  /* 0x000000000f087348 */ /* 0x000fea0003c00000 */
[----:B------:R0:W1:Y:S02]  /*12020*/  SHFL.IDX P6, R14, R13, R12, R11 ;  /* 0x0000000c0d0e7389 */ /* 0x00006400000c000b */
[----:B01----:R-:W-:Y:S01]  /*12030*/  ENDCOLLECTIVE ;  /* 0x000000000000791b */ /* 0x003fe20003800000 */
.L_x_416:
[----:B------:R-:W-:Y:S02]  /*12040*/  IMAD R4, R4, 0x2, R22 ;  /* 0x0000000204047824 */ /* 0x000fe400078e0216 */
[----:B------:R-:W-:Y:S01]  /*12050*/  IMAD.MOV.U32 R13, RZ, RZ, R23 ;  /* 0x000000ffff0d7224 */ /* 0x000fe200078e0017 */
[----:B------:R-:W-:Y:S02]  /*12060*/  MOV R12, 0x1 ;  /* 0x00000001000c7802 */ /* 0x000fe40000000f00 */
[----:B------:R-:W-:-:S13]  /*12070*/  IADD3 R2, P1, R14, R5, RZ ;  /* 0x000000050e027210 */ /* 0x000fda0007f3e0ff */
[----:B------:R-:W-:Y:S05]  /*12080*/  WARPSYNC.COLLECTIVE R15, `(.L_x_417) ;  /* 0x000000000f087348 */ /* 0x000fea0003c00000 */
[----:B------:R0:W1:Y:S02]  /*12090*/  SHFL.IDX P6, R14, R13, R12, R11 ;  /* 0x0000000c0d0e7389 */ /* 0x00006400000c000b */
[----:B01----:R-:W-:Y:S01]  /*120a0*/  ENDCOLLECTIVE ;  /* 0x000000000000791b */ /* 0x003fe20003800000 */
.L_x_417:
[----:B------:R-:W-:-:S05]  /*120b0*/  IMAD.X R3, RZ, RZ, R3, P1 ;  /* 0x000000ffff037224 */ /* 0x000fca00008e0603 */
        /* <DEDUP_REMOVED lines=10> */
.L_x_418:
[----:B------:R-:W-:Y:S01]  /*12160*/  IMAD.MOV.U32 R13, RZ, RZ, R23 ;  /* 0x000000ffff0d7224 */ /* 0x000fe200078e0017 */
[----:B------:R-:W-:Y:S02]  /*12170*/  MOV R12, 0x2 ;  /* 0x00000002000c7802 */ /* 0x000fe40000000f00 */
[----:B------:R-:W-:-:S13]  /*12180*/  IADD3 R2, P1, R14, R5, RZ ;  /* 0x000000050e027210 */ /* 0x000fda0007f3e0ff */
[----:B------:R-:W-:Y:S05]  /*12190*/  WARPSYNC.COLLECTIVE R15, `(.L_x_419) ;  /* 0x000000000f087348 */ /* 0x000fea0003c00000 */
[----:B------:R0:W1:Y:S02]  /*121a0*/  SHFL.IDX P6, R14, R13, R12, R11 ;  /* 0x0000000c0d0e7389 */ /* 0x00006400000c000b */
[----:B01----:R-:W-:Y:S01]  /*121b0*/  ENDCOLLECTIVE ;  /* 0x000000000000791b */ /* 0x003fe20003800000 */
.L_x_419:
        /* <DEDUP_REMOVED lines=11> */
.L_x_420:
[----:B------:R-:W-:Y:S01]  /*12270*/  IMAD.MOV.U32 R13, RZ, RZ, R23 ;  /* 0x000000ffff0d7224 */ /* 0x000fe200078e0017 */
[----:B------:R-:W-:Y:S02]  /*12280*/  MOV R12, 0x3 ;  /* 0x00000003000c7802 */ /* 0x000fe40000000f00 */
[----:B------:R-:W-:-:S13]  /*12290*/  IADD3 R2, P1, R14, R5, RZ ;  /* 0x000000050e027210 */ /* 0x000fda0007f3e0ff */
[----:B------:R-:W-:Y:S05]  /*122a0*/  WARPSYNC.COLLECTIVE R15, `(.L_x_421) ;  /* 0x000000000f087348 */ /* 0x000fea0003c00000 */
[----:B------:R0:W1:Y:S02]  /*122b0*/  SHFL.IDX P6, R14, R13, R12, R11 ;  /* 0x0000000c0d0e7389 */ /* 0x00006400000c000b */
[----:B01----:R-:W-:Y:S01]  /*122c0*/  ENDCOLLECTIVE ;  /* 0x000000000000791b */ /* 0x003fe20003800000 */
.L_x_421:
        /* <DEDUP_REMOVED lines=11> */
.L_x_422:
[----:B------:R-:W-:Y:S01]  /*12380*/  IMAD.MOV.U32 R13, RZ, RZ, R23 ;  /* 0x000000ffff0d7224 */ /* 0x000fe200078e0017 */
[----:B------:R-:W-:Y:S02]  /*12390*/  MOV R12, 0x4 ;  /* 0x00000004000c7802 */ /* 0x000fe40000000f00 */
[----:B------:R-:W-:-:S13]  /*123a0*/  IADD3 R2, P1, R14, R5, RZ ;  /* 0x000000050e027210 */ /* 0x000fda0007f3e0ff */
[----:B------:R-:W-:Y:S05]  /*123b0*/  WARPSYNC.COLLECTIVE R15, `(.L_x_423) ;  /* 0x000000000f087348 */ /* 0x000fea0003c00000 */
[----:B------:R0:W1:Y:S02]  /*123c0*/  SHFL.IDX P6, R14, R13, R12, R11 ;  /* 0x0000000c0d0e7389 */ /* 0x00006400000c000b */
[----:B01----:R-:W-:Y:S01]  /*123d0*/  ENDCOLLECTIVE ;  /* 0x000000000000791b */ /* 0x003fe20003800000 */
.L_x_423:
        /* <DEDUP_REMOVED lines=11> */
.L_x_424:
[----:B------:R-:W-:Y:S01]  /*12490*/  IMAD.MOV.U32 R13, RZ, RZ, R23 ;  /* 0x000000ffff0d7224 */ /* 0x000fe200078e0017 */
[----:B------:R-:W-:Y:S02]  /*124a0*/  MOV R12, 0x5 ;  /* 0x00000005000c7802 */ /* 0x000fe40000000f00 */
[----:B------:R-:W-:-:S13]  /*124b0*/  IADD3 R2, P1, R14, R5, RZ ;  /* 0x000000050e027210 */ /* 0x000fda0007f3e0ff */
[----:B------:R-:W-:Y:S05]  /*124c0*/  WARPSYNC.COLLECTIVE R15, `(.L_x_425) ;  /* 0x000000000f087348 */ /* 0x000fea0003c00000 */
[----:B------:R0:W1:Y:S02]  /*124d0*/  SHFL.IDX P6, R14, R13, R12, R11 ;  /* 0x0000000c0d0e7389 */ /* 0x00006400000c000b */
[----:B01----:R-:W-:Y:S01]  /*124e0*/  ENDCOLLECTIVE ;  /* 0x000000000000791b */ /* 0x003fe20003800000 */
.L_x_425:
        /* <DEDUP_REMOVED lines=11> */
.L_x_426:
[----:B------:R-:W-:Y:S01]  /*125a0*/  IMAD.MOV.U32 R13, RZ, RZ, R23 ;  /* 0x000000ffff0d7224 */ /* 0x000fe200078e0017 */
[----:B------:R-:W-:Y:S02]  /*125b0*/  MOV R12, 0x6 ;  /* 0x00000006000c7802 */ /* 0x000fe40000000f00 */
[----:B------:R-:W-:-:S13]  /*125c0*/  IADD3 R2, P1, R14, R5, RZ ;  /* 0x000000050e027210 */ /* 0x000fda0007f3e0ff */
[----:B------:R-:W-:Y:S05]  /*125d0*/  WARPSYNC.COLLECTIVE R15, `(.L_x_427) ;  /* 0x000000000f087348 */ /* 0x000fea0003c00000 */
[----:B------:R0:W1:Y:S02]  /*125e0*/  SHFL.IDX P6, R14, R13, R12, R11 ;  /* 0x0000000c0d0e7389 */ /* 0x00006400000c000b */
[----:B01----:R-:W-:Y:S01]  /*125f0*/  ENDCOLLECTIVE ;  /* 0x000000000000791b */ /* 0x003fe20003800000 */
.L_x_427:
        /* <DEDUP_REMOVED lines=11> */
.L_x_428:
[----:B------:R-:W-:Y:S01]  /*126b0*/  IMAD.MOV.U32 R13, RZ, RZ, R23 ;  /* 0x000000ffff0d7224 */ /* 0x000fe200078e0017 */
[----:B------:R-:W-:Y:S02]  /*126c0*/  MOV R12, 0x7 ;  /* 0x00000007000c7802 */ /* 0x000fe40000000f00 */
[----:B------:R-:W-:-:S13]  /*126d0*/  IADD3 R2, P1, R14, R5, RZ ;  /* 0x000000050e027210 */ /* 0x000fda0007f3e0ff */
[----:B------:R-:W-:Y:S05]  /*126e0*/  WARPSYNC.COLLECTIVE R15, `(.L_x_429) ;  /* 0x000000000f087348 */ /* 0x000fea0003c00000 */
[----:B------:R0:W1:Y:S02]  /*126f0*/  SHFL.IDX P6, R14, R13, R12, R11 ;  /* 0x0000000c0d0e7389 */ /* 0x00006400000c000b */
[----:B01----:R-:W-:Y:S01]  /*12700*/  ENDCOLLECTIVE ;  /* 0x000000000000791b */ /* 0x003fe20003800000 */
.L_x_429:
        /* <DEDUP_REMOVED lines=10> */
.L_x_430:
[----:B------:R-:W-:Y:S05]  /*127b0*/  BRA `(.L_x_431) ;  /* 0xffffffb400587947 */ /* 0x000fea000383ffff */
.L_x_303:
[----:B------:R-:W-:Y:S01]  /*127c0*/  BSSY B0, `(.L_x_432) ;  /* 0x0000008000007945 */ /* 0x000fe20003800000 */
[----:B------:R-:W-:Y:S01]  /*127d0*/  IMAD.MOV.U32 R13, RZ, RZ, R16 ;  /* 0x000000ffff0d7224 */ /* 0x000fe200078e0010 */
[----:B------:R-:W-:Y:S01]  /*127e0*/  MOV R11, 0x1f ;  /* 0x0000001f000b7802 */ /* 0x000fe20000000f00 */
[----:B------:R-:W-:Y:S02]  /*127f0*/  IMAD.MOV.U32 R12, RZ, RZ, RZ ;  /* 0x000000ffff0c7224 */ /* 0x000fe400078e00ff */
[----:B------:R-:W-:-:S07]  /*12800*/  IMAD.MOV.U32 R15, RZ, RZ, -0x1 ;  /* 0xffffffffff0f7424 */ /* 0x000fce00078e00ff */
[----:B------:R-:W-:Y:S05]  /*12810*/  WARPSYNC.COLLECTIVE R15, `(.L_x_433) ;  /* 0x000000000f087348 */ /* 0x000fea0003c00000 */
[----:B------:R0:W1:Y:S02]  /*12820*/  SHFL.IDX P6, R14, R13, R12, R11 ;  /* 0x0000000c0d0e7389 */ /* 0x00006400000c000b */
[----:B01----:R-:W-:Y:S01]  /*12830*/  ENDCOLLECTIVE ;  /* 0x000000000000791b */ /* 0x003fe20003800000 */
.L_x_433:
[----:B------:R-:W-:Y:S05]  /*12840*/  BSYNC B0 ;  /* 0x0000000000007941 */ /* 0x000fea0003800000 */
.L_x_432:
[----:B------:R-:W-:Y:S01]  /*12850*/  IMAD.MOV.U32 R13, RZ, RZ, R16 ;  /* 0x000000ffff0d7224 */ /* 0x000fe200078e0010 */
[----:B------:R-:W-:Y:S01]  /*12860*/  MOV R11, 0x1f ;  /* 0x0000001f000b7802 */ /* 0x000fe20000000f00 */
[----:B------:R-:W-:Y:S02]  /*12870*/  IMAD.MOV.U32 R12, RZ, RZ, 0x1 ;  /* 0x00000001ff0c7424 */ /* 0x000fe400078e00ff */
[----:B------:R-:W-:Y:S02]  /*12880*/  IMAD.MOV.U32 R15, RZ, RZ, -0x1 ;  /* 0xffffffffff0f7424 */ /* 0x000fe400078e00ff */
[----:B------:R-:W-:Y:S02]  /*12890*/  IMAD.IADD R7, R19, 0x1, R9 ;  /* 0x0000000113077824 */ /* 0x000fe400078e0209 */
[----:B------:R-:W-:-:S07]  /*128a0*/  IMAD.MOV.U32 R0, RZ, RZ, R14 ;  /* 0x000000ffff007224 */ /* 0x000fce00078e000e */
[----:B------:R-:W-:Y:S05]  /*128b0*/  WARPSYNC.COLLECTIVE R15, `(.L_x_434) ;  /* 0x000000000f087348 */ /* 0x000fea0003c00000 */
[----:B------:R0:W1:Y:S02]  /*128c0*/  SHFL.IDX P6, R14, R13, R12, R11 ;  /* 0x0000000c0d0e7389 */ /* 0x00006400000c000b */
[----:B01----:R-:W-:Y:S01]  /*128d0*/  ENDCOLLECTIVE ;  /* 0x000000000000791b */ /* 0x003fe20003800000 */
.L_x_434:
[----:B------:R-:W-:Y:S02]  /*128e0*/  ULDC UR4, c[0x0][0xc3c] ;  /* 0x00030f0000047ab9 */ /* 0x000fe40000000800 */
[----:B------:R-:W-:-:S13]  /*128f0*/  ISETP.GE.OR P1, PT, R7, UR4, !P0 ;  /* 0x0000000407007c0c */ /* 0x000fda000c726670 */
[----:B------:R-:W0:Y:S08]  /*12900*/  @!P1 LDC.64 R2, c[0x0][0xc80] ;  /* 0x00032000ff029b82 */ /* 0x000e300000000a00 */
[----:B------:R-:W1:Y:S01]  /*12910*/  @!P1 LDC.64 R4, c[0x0][0xc78] ;  /* 0x00031e00ff049b82 */ /* 0x000e620000000a00 */
[----:B------:R-:W-:Y:S02]  /*12920*/  IMAD.MOV.U32 R11, RZ, RZ, RZ ;  /* 0x000000ffff0b7224 */ /* 0x000fe400078e00ff */
[----:B------:R-:W-:-:S02]  /*12930*/  IMAD.MOV.U32 R6, RZ, RZ, R14 ;  /* 0x000000ffff067224 */ /* 0x000fc400078e000e */
[----:B0-----:R-:W-:-:S05]  /*12940*/  @!P1 IMAD.WIDE R2, R7, 0x4, R2 ;  /* 0x0000000407029825 */ /* 0x001fca00078e0202 */
[----:B------:R1:W2:Y:S02]  /*12950*/  @!P1 LDG.E R8, desc[UR36][R2.64] ;  /* 0x0000002402089981 */ /* 0x0002a4000c1e1900 */
[----:B-1----:R-:W-:-:S05]  /*12960*/  @!P1 IMAD.WIDE R2, R7, 0x4, R4 ;  /* 0x0000000407029825 */ /* 0x002fca00078e0204 */
[----:B------:R-:W3:Y:S01]  /*12970*/  @!P1 LDG.E R5, desc[UR36][R2.64] ;  /* 0x0000002402059981 */ /* 0x000ee2000c1e1900 */
[----:B------:R-:W-:Y:S01]  /*12980*/  IMAD.MOV.U32 R7, RZ, RZ, RZ ;  /* 0x000000ffff077224 */ /* 0x000fe200078e00ff */
[C---:B------:R-:W-:Y:S01]  /*12990*/  ISETP.GE.U32.AND P2, PT, R9.reuse, 0x2, PT ;  /* 0x000000020900780c */ /* 0x040fe20003f46070 */
[----:B------:R-:W-:Y:S01]  /*129a0*/  IMAD.MOV.U32 R4, RZ, RZ, RZ ;  /* 0x000000ffff047224 */ /* 0x000fe200078e00ff */
[C---:B------:R-:W-:Y:S02]  /*129b0*/  ISETP.GE.U32.AND P3, PT, R9.reuse, 0x4, PT ;  /* 0x000000040900780c */ /* 0x040fe40003f66070 */
[C---:B------:R-:W-:Y:S02]  /*129c0*/  ISETP.GE.U32.AND P4, PT, R9.reuse, 0x8, PT ;  /* 0x000000080900780c */ /* 0x040fe40003f86070 */
[----:B------:R-:W-:Y:S02]  /*129d0*/  ISETP.GE.U32.AND P5, PT, R9, 0x10, PT ;  /* 0x000000100900780c */ /* 0x000fe40003fa6070 */
[----:B------:R-:W-:-:S02]  /*129e0*/  MOV R16, RZ ;  /* 0x000000ff00107202 */ /* 0x000fc40000000f00 */
[----:B--2---:R-:W-:Y:S01]  /*129f0*/  @!P1 MOV R7, R8 ;  /* 0x0000000800079202 */ /* 0x004fe20000000f00 */
[----:B---3--:R-:W-:Y:S01]  /*12a00*/  @!P1 IMAD.MOV.U32 R4, RZ, RZ, R5 ;  /* 0x000000ffff049224 */ /* 0x008fe200078e0005 */
[----:B------:R-:W-:-:S03]  /*12a10*/  ISETP.NE.AND P1, PT, R9, RZ, PT ;  /* 0x000000ff0900720c */ /* 0x000fc60003f25270 */
[----:B------:R-:W-:-:S10]  /*12a20*/  IMAD R13, R4, R7, RZ ;  /* 0x00000007040d7224 */ /* 0x000fd400078e02ff */
[----:B------:R-:W-:Y:S05]  /*12a30*/  WARPSYNC.COLLECTIVE R15, `(.L_x_435) ;  /* 0x000000000f087348 */ /* 0x000fea0003c00000 */
[----:B------:R0:W1:Y:S02]  /*12a40*/  SHFL.UP P6, R14, R13, R12, R11 ;  /* 0x0400000c0d0e7389 */ /* 0x00006400000c000b */
[----:B01----:R-:W-:Y:S01]  /*12a50*/  ENDCOLLECTIVE ;  /* 0x000000000000791b */ /* 0x003fe20003800000 */
.L_x_435:
[----:B------:R-:W-:Y:S01]  /*12a60*/  IMAD.MOV.U32 R12, RZ, RZ, 0x2 ;  /* 0x00000002ff0c7424 */ /* 0x000fe200078e00ff */
[----:B------:R-:W-:-:S05]  /*12a70*/  SEL R14, R14, RZ, P1 ;  /* 0x000000ff0e0e7207 */ /* 0x000fca0000800000 */
[----:B------:R-:W-:-:S05]  /*12a80*/  IMAD.IADD R5, R13, 0x1, R14 ;  /* 0x000000010d057824 */ /* 0x000fca00078e020e */
[----:B------:R-:W-:-:S07]  /*12a90*/  MOV R13, R5 ;  /* 0x00000005000d7202 */ /* 0x000fce0000000f00 */
[----:B------:R-:W-:Y:S05]  /*12aa0*/  WARPSYNC.COLLECTIVE R15, `(.L_x_436) ;  /* 0x000000000f087348 */ /* 0x000fea0003c00000 */
[----:B------:R0:W1:Y:S02]  /*12ab0*/  SHFL.UP P6, R14, R13, R12, R11 ;  /* 0x0400000c0d0e7389 */ /* 0x00006400000c000b */
[----:B01----:R-:W-:Y:S01]  /*12ac0*/  ENDCOLLECTIVE ;  /* 0x000000000000791b */ /* 0x003fe20003800000 */
.L_x_436:
[----:B------:R-:W-:Y:S01]  /*12ad0*/  IMAD.MOV.U32 R12, RZ, RZ, 0x4 ;  /* 0x00000004ff0c7424 */ /* 0x000fe200078e00ff */
[----:B------:R-:W-:-:S05]  /*12ae0*/  SEL R2, R14, RZ, P2 ;  /* 0x000000ff0e027207 */ /* 0x000fca0001000000 */
[----:B------:R-:W-:-:S04]  /*12af0*/  IMAD.IADD R2, R5, 0x1, R2 ;  /* 0x0000000105027824 */ /* 0x000fc800078e0202 */
[----:B------:R-:W-:-:S07]  /*12b00*/  IMAD.MOV.U32 R13, RZ, RZ, R2 ;  /* 0x000000ffff0d7224 */ /* 0x000fce00078e0002 */
[----:B------:R-:W-:Y:S05]  /*12b10*/  WARPSYNC.COLLECTIVE R15, `(.L_x_437) ;  /* 0x000000000f087348 */ /* 0x000fea0003c00000 */
[----:B------:R0:W1:Y:S02]  /*12b20*/  SHFL.UP P6, R14, R13, R12, R11 ;  /* 0x0400000c0d0e7389 */ /* 0x00006400000c000b */
[----:B01----:R-:W-:Y:S01]  /*12b30*/  ENDCOLLECTIVE ;  /* 0x000000000000791b */ /* 0x003fe20003800000 */
.L_x_437:
[----:B------:R-:W-:Y:S01]  /*12b40*/  IMAD.MOV.U32 R12, RZ, RZ, 0x8 ;  /* 0x00000008ff0c7424 */ /* 0x000fe200078e00ff */
[----:B------:R-:W-:-:S04]  /*12b50*/  SEL R3, R14, RZ, P3 ;  /* 0x000000ff0e037207 */ /* 0x000fc80001800000 */
[----:B------:R-:W-:-:S05]  /*12b60*/  IADD3 R8, R2, R3, RZ ;  /* 0x0000000302087210 */ /* 0x000fca0007ffe0ff */
[----:B------:R-:W-:-:S07]  /*12b70*/  IMAD.MOV.U32 R13, RZ, RZ, R8 ;  /* 0x000000ffff0d7224 */ /* 0x000fce00078e0008 */
[----:B------:R-:W-:Y:S05]  /*12b80*/  WARPSYNC.COLLECTIVE R15, `(.L_x_438) ;  /* 0x000000000f087348 */ /* 0x000fea0003c00000 */
[----:B------:R0:W1:Y:S02]  /*12b90*/  SHFL.UP P6, R14, R13, R12, R11 ;  /* 0x0400000c0d0e7389 */ /* 0x00006400000c000b */
[----:B01----:R-:W-:Y:S01]  /*12ba0*/  ENDCOLLECTIVE ;  /* 0x000000000000791b */ /* 0x003fe20003800000 */
.L_x_438:
[----:B------:R-:W-:Y:S02]  /*12bb0*/  MOV R12, 0x10 ;  /* 0x00000010000c7802 */ /* 0x000fe40000000f00 */
[----:B------:R-:W-:-:S05]  /*12bc0*/  SEL R5, R14, RZ, P4 ;  /* 0x000000ff0e057207 */ /* 0x000fca0002000000 */
[----:B------:R-:W-:-:S04]  /*12bd0*/  IMAD.IADD R5, R8, 0x1, R5 ;  /* 0x0000000108057824 */ /* 0x000fc800078e0205 */
[----:B------:R-:W-:-:S07]  /*12be0*/  IMAD.MOV.U32 R13, RZ, RZ, R5 ;  /* 0x000000ffff0d7224 */ /* 0x000fce00078e0005 */
[----:B------:R-:W-:Y:S05]  /*12bf0*/  WARPSYNC.COLLECTIVE R15, `(.L_x_439) ;  /* 0x000000000f087348 */ /* 0x000fea0003c00000 */
[----:B------:R0:W1:Y:S02]  /*12c00*/  SHFL.UP P6, R14, R13, R12, R11 ;  /* 0x0400000c0d0e7389 */ /* 0x00006400000c000b */
[----:B01----:R-:W-:Y:S01]  /*12c10*/  ENDCOLLECTIVE ;  /* 0x000000000000791b */ /* 0x003fe20003800000 */
.L_x_439:
[----:B------:R-:W-:Y:S02]  /*12c20*/  IMAD.MOV.U32 R12, RZ, RZ, 0x1f ;  /* 0x0000001fff0c7424 */ /* 0x000fe400078e00ff */
[----:B------:R-:W-:Y:S01]  /*12c30*/  IMAD.MOV.U32 R11, RZ, RZ, 0x1f ;  /* 0x0000001fff0b7424 */ /* 0x000fe200078e00ff */
[----:B------:R-:W-:-:S05]  /*12c40*/  SEL R14, R14, RZ, P5 ;  /* 0x000000ff0e0e7207 */ /* 0x000fca0002800000 */
[----:B------:R-:W-:-:S04]  /*12c50*/  IMAD.IADD R3, R5, 0x1, R14 ;  /* 0x0000000105037824 */ /* 0x000fc800078e020e */
[----:B------:R-:W-:-:S07]  /*12c60*/  IMAD.MOV.U32 R13, RZ, RZ, R3 ;  /* 0x000000ffff0d7224 */ /* 0x000fce00078e0003 */
[----:B------:R-:W-:Y:S05]  /*12c70*/  WARPSYNC.COLLECTIVE R15, `(.L_x_440) ;  /* 0x000000000f087348 */ /* 0x000fea0003c00000 */
[----:B------:R0:W1:Y:S02]  /*12c80*/  SHFL.IDX P6, R14, R13, R12, R11 ;  /* 0x0000000c0d0e7389 */ /* 0x00006400000c000b */
[----:B01----:R-:W-:Y:S01]  /*12c90*/  ENDCOLLECTIVE ;  /* 0x000000000000791b */ /* 0x003fe20003800000 */
.L_x_440:
[----:B------:R-:W-:Y:S05]  /*12ca0*/  BRA `(.L_x_441) ;  /* 0xffffffb400647947 */ /* 0x000fea000383ffff */
.L_x_306:
[----:B------:R-:W-:Y:S01]  /*12cb0*/  BSSY B0, `(.L_x_442) ;  /* 0x0000007000007945 */ /* 0x000fe20003800000 */
[----:B------:R-:W-:Y:S02]  /*12cc0*/  IMAD.MOV.U32 R12, RZ, RZ, 0x1 ;  /* 0x00000001ff0c7424 */ /* 0x000fe400078e00ff */
[----:B------:R-:W-:Y:S02]  /*12cd0*/  IMAD.MOV.U32 R11, RZ, RZ, RZ ;  /* 0x000000ffff0b7224 */ /* 0x000fe400078e00ff */
[----:B------:R-:W-:-:S07]  /*12ce0*/  IMAD.MOV.U32 R15, RZ, RZ, -0x1 ;  /* 0xffffffffff0f7424 */ /* 0x000fce00078e00ff */
[----:B------:R-:W-:Y:S05]  /*12cf0*/  WARPSYNC.COLLECTIVE R15, `(.L_x_443) ;  /* 0x000000000f087348 */ /* 0x000fea0003c00000 */
[----:B------:R0:W1:Y:S02]  /*12d00*/  SHFL.UP P6, R14, R13, R12, R11 ;  /* 0x0400000c0d0e7389 */ /* 0x00006400000c000b */
[----:B01----:R-:W-:Y:S01]  /*12d10*/  ENDCOLLECTIVE ;  /* 0x000000000000791b */ /* 0x003fe20003800000 */
.L_x_443:
[----:B------:R-:W-:Y:S05]  /*12d20*/  BSYNC B0 ;  /* 0x0000000000007941 */ /* 0x000fea0003800000 */
.L_x_442:
[----:B------:R-:W-:Y:S01]  /*12d30*/  SEL R14, R14, RZ, P1 ;  /* 0x000000ff0e0e7207 */ /* 0x000fe20000800000 */
[----:B------:R-:W-:Y:S01]  /*12d40*/  IMAD.MOV.U32 R11, RZ, RZ, RZ ;  /* 0x000000ffff0b7224 */ /* 0x000fe200078e00ff */
[----:B------:R-:W-:Y:S01]  /*12d50*/  MOV R12, 0x2 ;  /* 0x00000002000c7802 */ /* 0x000fe20000000f00 */
[----:B------:R-:W-:Y:S02]  /*12d60*/  IMAD.MOV.U32 R15, RZ, RZ, -0x1 ;  /* 0xffffffffff0f7424 */ /* 0x000fe400078e00ff */
[----:B------:R-:W-:-:S07]  /*12d70*/  IMAD.IADD R13, R13, 0x1, R14 ;  /* 0x000000010d0d7824 */ /* 0x000fce00078e020e */
[----:B------:R-:W-:Y:S05]  /*12d80*/  WARPSYNC.COLLECTIVE R15, `(.L_x_444) ;  /* 0x000000000f087348 */ /* 0x000fea0003c00000 */
[----:B------:R0:W1:Y:S02]  /*12d90*/  SHFL.UP P6, R14, R13, R12, R11 ;  /* 0x0400000c0d0e7389 */ /* 0x00006400000c000b */
[----:B01----:R-:W-:Y:S01]  /*12da0*/  ENDCOLLECTIVE ;  /* 0x000000000000791b */ /* 0x003fe20003800000 */
.L_x_444:
[----:B------:R-:W-:Y:S02]  /*12db0*/  MOV R12, 0x4 ;  /* 0x00000004000c7802 */ /* 0x000fe40000000f00 */
[----:B------:R-:W-:-:S05]  /*12dc0*/  SEL R2, R14, RZ, P2 ;  /* 0x000000ff0e027207 */ /* 0x000fca0001000000 */
[----:B------:R-:W-:-:S04]  /*12dd0*/  IMAD.IADD R2, R13, 0x1, R2 ;  /* 0x000000010d027824 */ /* 0x000fc800078e0202 */
[----:B------:R-:W-:-:S07]  /*12de0*/  IMAD.MOV.U32 R13, RZ, RZ, R2 ;  /* 0x000000ffff0d7224 */ /* 0x000fce00078e0002 */
[----:B------:R-:W-:Y:S05]  /*12df0*/  WARPSYNC.COLLECTIVE R15, `(.L_x_445) ;  /* 0x000000000f087348 */ /* 0x000fea0003c00000 */
[----:B------:R0:W1:Y:S02]  /*12e00*/  SHFL.UP P6, R14, R13, R12, R11 ;  /* 0x0400000c0d0e7389 */ /* 0x00006400000c000b */
[----:B01----:R-:W-:Y:S01]  /*12e10*/  ENDCOLLECTIVE ;  /* 0x000000000000791b */ /* 0x003fe20003800000 */
.L_x_445:
[----:B------:R-:W-:Y:S01]  /*12e20*/  IMAD.MOV.U32 R12, RZ, RZ, 0x8 ;  /* 0x00000008ff0c7424 */ /* 0x000fe200078e00ff */
[----:B------:R-:W-:-:S05]  /*12e30*/  SEL R3, R14, RZ, P3 ;  /* 0x000000ff0e037207 */ /* 0x000fca0001800000 */
[----:B------:R-:W-:-:S04]  /*12e40*/  IMAD.IADD R3, R2, 0x1, R3 ;  /* 0x0000000102037824 */ /* 0x000fc800078e0203 */
[----:B------:R-:W-:-:S07]  /*12e50*/  IMAD.MOV.U32 R13, RZ, RZ, R3 ;  /* 0x000000ffff0d7224 */ /* 0x000fce00078e0003 */
[----:B------:R-:W-:Y:S05]  /*12e60*/  WARPSYNC.COLLECTIVE R15, `(.L_x_446) ;  /* 0x000000000f087348 */ /* 0x000fea0003c00000 */
[----:B------:R0:W1:Y:S02]  /*12e70*/  SHFL.UP P6, R14, R13, R12, R11 ;  /* 0x0400000c0d0e7389 */ /* 0x00006400000c000b */
[----:B01----:R-:W-:Y:S01]  /*12e80*/  ENDCOLLECTIVE ;  /* 0x000000000000791b */ /* 0x003fe20003800000 */
.L_x_446:
[----:B------:R-:W-:Y:S01]  /*12e90*/  IMAD.MOV.U32 R12, RZ, RZ, 0x10 ;  /* 0x00000010ff0c7424 */ /* 0x000fe200078e00ff */
[----:B------:R-:W-:-:S05]  /*12ea0*/  SEL R14, R14, RZ, P4 ;  /* 0x000000ff0e0e7207 */ /* 0x000fca0002000000 */
[----:B------:R-:W-:-:S05]  /*12eb0*/  IMAD.IADD R5, R3, 0x1, R14 ;  /* 0x0000000103057824 */ /* 0x000fca00078e020e */
[----:B------:R-:W-:-:S07]  /*12ec0*/  MOV R13, R5 ;  /* 0x00000005000d7202 */ /* 0x000fce0000000f00 */
[----:B------:R-:W-:Y:S05]  /*12ed0*/  WARPSYNC.COLLECTIVE R15, `(.L_x_447) ;  /* 0x000000000f087348 */ /* 0x000fea0003c00000 */
[----:B------:R0:W1:Y:S02]  /*12ee0*/  SHFL.UP P6, R14, R13, R12, R11 ;  /* 0x0400000c0d0e7389 */ /* 0x00006400000c000b */
[----:B01----:R-:W-:Y:S01]  /*12ef0*/  ENDCOLLECTIVE ;  /* 0x000000000000791b */ /* 0x003fe20003800000 */
.L_x_447:
[----:B------:R-:W-:Y:S01]  /*12f00*/  IMAD.MOV.U32 R12, RZ, RZ, 0x1f ;  /* 0x0000001fff0c7424 */ /* 0x000fe200078e00ff */
[----:B------:R-:W-:Y:S02]  /*12f10*/  MOV R11, 0x1f ;  /* 0x0000001f000b7802 */ /* 0x000fe40000000f00 */
[----:B------:R-:W-:-:S05]  /*12f20*/  SEL R14, R14, RZ, P5 ;  /* 0x000000ff0e0e7207 */ /* 0x000fca0002800000 */
[----:B------:R-:W-:-:S04]  /*12f30*/  IMAD.IADD R3, R5, 0x1, R14 ;  /* 0x0000000105037824 */ /* 0x000fc800078e020e */
[----:B------:R-:W-:-:S07]  /*12f40*/  IMAD.MOV.U32 R13, RZ, RZ, R3 ;  /* 0x000000ffff0d7224 */ /* 0x000fce00078e0003 */
[----:B------:R-:W-:Y:S05]  /*12f50*/  WARPSYNC.COLLECTIVE R15, `(.L_x_448) ;  /* 0x000000000f087348 */ /* 0x000fea0003c00000 */
[----:B------:R0:W1:Y:S02]  /*12f60*/  SHFL.IDX P6, R14, R13, R12, R11 ;  /* 0x0000000c0d0e7389 */ /* 0x00006400000c000b */
[----:B01----:R-:W-:Y:S01]  /*12f70*/  ENDCOLLECTIVE ;  /* 0x000000000000791b */ /* 0x003fe20003800000 */
.L_x_448:
[----:B------:R-:W-:Y:S05]  /*12f80*/  BRA `(.L_x_449) ;  /* 0xffffffb400507947 */ /* 0x000fea000383ffff */
.L_x_308:
[----:B------:R-:W-:Y:S01]  /*12f90*/  BSSY B0, `(.L_x_450) ;  /* 0x0000006000007945 */ /* 0x000fe20003800000 */
[----:B------:R-:W-:Y:S01]  /*12fa0*/  PLOP3.LUT P6, PT, P6, PT, PT, 0x8, 0x0 ;  /* 0x000000000000781c */ /* 0x000fe200037ce170 */
[----:B------:R-:W-:-:S12]  /*12fb0*/  IMAD.MOV.U32 R15, RZ, RZ, -0x1 ;  /* 0xffffffffff0f7424 */ /* 0x000fd800078e00ff */
[----:B0-----:R-:W-:Y:S05]  /*12fc0*/  WARPSYNC.COLLECTIVE R15, `(.L_x_451) ;  /* 0x000000000f087348 */ /* 0x001fea0003c00000 */
[----:B------:R-:W-:Y:S01]  /*12fd0*/  VOTE.ANY R14, PT, P6 ;  /* 0x00000000000e7806 */ /* 0x000fe200030e0100 */
[----:B0-----:R-:W-:Y:S06]  /*12fe0*/  ENDCOLLECTIVE ;  /* 0x000000000000791b */ /* 0x001fec0003800000 */
.L_x_451:
[----:B------:R-:W-:Y:S05]  /*12ff0*/  BSYNC B0 ;  /* 0x0000000000007941 */ /* 0x000fea0003800000 */
.L_x_450:
[----:B------:R-:W-:Y:S01]  /*13000*/  IMAD.MOV.U32 R8, RZ, RZ, R14 ;  /* 0x000000ffff087224 */ /* 0x000fe200078e000e */
[----:B------:R-:W-:Y:S01]  /*13010*/  MOV R11, 0x1f ;  /* 0x0000001f000b7802 */ /* 0x000fe20000000f00 */
[----:B------:R-:W-:Y:S02]  /*13020*/  IMAD.MOV.U32 R13, RZ, RZ, R7 ;  /* 0x000000ffff0d7224 */ /* 0x000fe400078e0007 */
[----:B------:R-:W0:Y:S01]  /*13030*/  POPC R5, R8 ;  /* 0x0000000800057309 */ /* 0x000e220000000000 */
[----:B------:R-:W-:Y:S02]  /*13040*/  IMAD.MOV.U32 R15, RZ, RZ, -0x1 ;  /* 0xffffffffff0f7424 */ /* 0x000fe400078e00ff */
[----:B0-----:R-:W-:-:S07]  /*13050*/  IMAD.MOV.U32 R12, RZ, RZ, R5 ;  /* 0x000000ffff0c7224 */ /* 0x001fce00078e0005 */
[----:B------:R-:W-:Y:S05]  /*13060*/  WARPSYNC.COLLECTIVE R15, `(.L_x_452) ;  /* 0x000000000f087348 */ /* 0x000fea0003c00000 */
[----:B------:R0:W1:Y:S02]  /*13070*/  SHFL.IDX P6, R14, R13, R12, R11 ;  /* 0x0000000c0d0e7389 */ /* 0x00006400000c000b */
[----:B01----:R-:W-:Y:S01]  /*13080*/  ENDCOLLECTIVE ;  /* 0x000000000000791b */ /* 0x003fe20003800000 */
.L_x_452:
[----:B------:R-:W-:Y:S02]  /*13090*/  IMAD.MOV.U32 R13, RZ, RZ, R4 ;  /* 0x000000ffff0d7224 */ /* 0x000fe400078e0004 */
[----:B------:R-:W-:-:S07]  /*130a0*/  IMAD.MOV.U32 R7, RZ, RZ, R14 ;  /* 0x000000ffff077224 */ /* 0x000fce00078e000e */
[----:B------:R-:W-:Y:S05]  /*130b0*/  WARPSYNC.COLLECTIVE R15, `(.L_x_453) ;  /* 0x000000000f087348 */ /* 0x000fea0003c00000 */
[----:B------:R0:W1:Y:S02]  /*130c0*/  SHFL.IDX P6, R14, R13, R12, R11 ;  /* 0x0000000c0d0e7389 */ /* 0x00006400000c000b */
[----:B01----:R-:W-:Y:S01]  /*130d0*/  ENDCOLLECTIVE ;  /* 0x000000000000791b */ /* 0x003fe20003800000 */
.L_x_453:
[----:B------:R-:W-:Y:S01]  /*130e0*/  IMAD.MOV.U32 R4, RZ, RZ, R14 ;  /* 0x000000ffff047224 */ /* 0x000fe200078e000e */
[----:B------:R-:W-:Y:S06]  /*130f0*/  BRA `(.L_x_454) ;  /* 0xffffffb400307947 */ /* 0x000fec000383ffff */
.L_x_310:
[----:B------:R-:W-:Y:S01]  /*13100*/  BSSY B0, `(.L_x_455) ;  /* 0x0000007000007945 */ /* 0x000fe20003800000 */
[----:B------:R-:W-:Y:S01]  /*13110*/  MOV R13, R3 ;  /* 0x00000003000d7202 */ /* 0x000fe20000000f00 */
[----:B------:R-:W-:Y:S02]  /*13120*/  IMAD.MOV.U32 R11, RZ, RZ, 0x1f ;  /* 0x0000001fff0b7424 */ /* 0x000fe400078e00ff */
[----:B------:R-:W-:-:S07]  /*13130*/  IMAD.MOV.U32 R15, RZ, RZ, -0x1 ;  /* 0xffffffffff0f7424 */ /* 0x000fce00078e00ff */
[----:B0123--:R-:W-:Y:S05]  /*13140*/  WARPSYNC.COLLECTIVE R15, `(.L_x_456) ;  /* 0x000000000f087348 */ /* 0x00ffea0003c00000 */
[----:B------:R4:W0:Y:S02]  /*13150*/  SHFL.IDX P6, R14, R13, R12, R11 ;  /* 0x0000000c0d0e7389 */ /* 0x00082400000c000b */
[----:B01234-:R-:W-:Y:S01]  /*13160*/  ENDCOLLECTIVE ;  /* 0x000000000000791b */ /* 0x01ffe20003800000 */
.L_x_456:
[----:B------:R-:W-:Y:S05]  /*13170*/  BSYNC B0 ;  /* 0x0000000000007941 */ /* 0x000fea0003800000 */
.L_x_455:
[----:B------:R-:W-:Y:S01]  /*13180*/  IMAD.MOV.U32 R16, RZ, RZ, R14 ;  /* 0x000000ffff107224 */ /* 0x000fe200078e000e */
[----:B------:R-:W-:Y:S06]  /*13190*/  BRA `(.L_x_309) ;  /* 0xffffffb400207947 */ /* 0x000fec000383ffff */
.L_x_314:
[----:B0-----:R0:W1:Y:S02]  /*131a0*/  SYNCS.PHASECHK.TRANS64.TRYWAIT P0, [R5+URZ+0x16820], R0 ;  /* 0x01682000050075a7 */ /* 0x001064000800017f */
[----:B-1----:R-:W-:Y:S05]  /*131b0*/  @!P0 NANOSLEEP.SYNCS 0x989680 ;  /* 0x009896800000895d */ /* 0x002fea0003900000 */
[----:B------:R-:W1:Y:S02]  /*131c0*/  @!P0 SYNCS.PHASECHK.TRANS64 P0, [R5+URZ+0x16820], R0 ;  /* 0x01682000050085a7 */ /* 0x000e64000800007f */
[----:B-1----:R-:W-:Y:S05]  /*131d0*/  @!P0 BRA `(.L_x_314) ;  /* 0xfffffffc00f08947 */ /* 0x002fea000383ffff */
[----:B------:R-:W-:Y:S05]  /*131e0*/  BRA `(.L_x_457) ;  /* 0xffffffb800787947 */ /* 0x000fea000383ffff */
.L_x_315:
[----:B------:R-:W1:Y:S01]  /*131f0*/  S2R R2, SR_TID.X ;  /* 0x0000000000027919 */ /* 0x000e620000002100 */
[----:B------:R-:W-:Y:S01]  /*13200*/  BSSY B0, `(.L_x_458) ;  /* 0x000000a000007945 */ /* 0x000fe20003800000 */
[----:B------:R-:W-:Y:S01]  /*13210*/  MOV R12, RZ ;  /* 0x000000ff000c7202 */ /* 0x000fe20000000f00 */
[----:B------:R-:W-:Y:S02]  /*13220*/  IMAD.MOV.U32 R11, RZ, RZ, 0x1f ;  /* 0x0000001fff0b7424 */ /* 0x000fe400078e00ff */
[----:B------:R-:W-:Y:S01]  /*13230*/  IMAD.MOV.U32 R15, RZ, RZ, -0x1 ;  /* 0xffffffffff0f7424 */ /* 0x000fe200078e00ff */
[----:B-1----:R-:W-:-:S04]  /*13240*/  SHF.R.U32.HI R2, RZ, 0x5, R2 ;  /* 0x00000005ff027819 */ /* 0x002fc80000011602 */
[----:B------:R-:W-:-:S05]  /*13250*/  LOP3.LUT R2, R2, 0x3, RZ, 0xc0, !PT ;  /* 0x0000000302027812 */ /* 0x000fca00078ec0ff */
[----:B------:R-:W-:-:S07]  /*13260*/  IMAD.MOV.U32 R13, RZ, RZ, R2 ;  /* 0x000000ffff0d7224 */ /* 0x000fce00078e0002 */
[----:B0-2---:R-:W-:Y:S05]  /*13270*/  WARPSYNC.COLLECTIVE R15, `(.L_x_459) ;  /* 0x000000000f087348 */ /* 0x005fea0003c00000 */
[----:B------:R1:W3:Y:S02]  /*13280*/  SHFL.IDX P6, R14, R13, R12, R11 ;  /* 0x0000000c0d0e7389 */ /* 0x0002e400000c000b */
[----:B0123--:R-:W-:Y:S01]  /*13290*/  ENDCOLLECTIVE ;  /* 0x000000000000791b */ /* 0x00ffe20003800000 */
.L_x_459:
[----:B------:R-:W-:Y:S05]  /*132a0*/  BSYNC B0 ;  /* 0x0000000000007941 */ /* 0x000fea0003800000 */
.L_x_458:
[----:B------:R-:W-:Y:S05]  /*132b0*/  BRA `(.L_x_460) ;  /* 0xffffffb800607947 */ /* 0x000fea000383ffff */
.L_x_318:
[----:B------:R-:W-:Y:S01]  /*132c0*/  BSSY B1, `(.L_x_461) ;  /* 0x0000006000017945 */ /* 0x000fe20003800000 */
[----:B------:R-:W-:-:S07]  /*132d0*/  IMAD.MOV.U32 R15, RZ, RZ, -0x1 ;  /* 0xffffffffff0f7424 */ /* 0x000fce00078e00ff */
[----:B0-2---:R-:W-:Y:S05]  /*132e0*/  WARPSYNC.COLLECTIVE R15, `(.L_x_462) ;  /* 0x000000000f0c7348 */ /* 0x005fea0003c00000 */
[----:B------:R-:W-:Y:S02]  /*132f0*/  ELECT P6, UR62, PT ;  /* 0x00000000003e782f */ /* 0x000fe400038c0000 */
[----:B------:R-:W-:Y:S01]  /*13300*/  MOV R14, UR62 ;  /* 0x0000003e000e7c02 */ /* 0x000fe20008000f00 */
[----:B0-2---:R-:W-:Y:S10]  /*13310*/  ENDCOLLECTIVE ;  /* 0x000000000000791b */ /* 0x005ff40003800000 */
.L_x_462:
[----:B------:R-:W-:Y:S05]  /*13320*/  BSYNC B1 ;  /* 0x0000000000017941 */ /* 0x000fea0003800000 */
.L_x_461:
[----:B------:R-:W-:Y:S05]  /*13330*/  BRA `(.L_x_463) ;  /* 0xffffffb800587947 */ /* 0x000fea000383ffff */
.L_x_320:
[----:B0-----:R0:W1:Y:S02]  /*13340*/  SYNCS.PHASECHK.TRANS64.TRYWAIT P1, [R3+URZ+0x16840], R2 ;  /* 0x01684002030075a7 */ /* 0x001064000802017f */
[----:B-1----:R-:W-:Y:S05]  /*13350*/  @!P1 NANOSLEEP.SYNCS 0x989680 ;  /* 0x009896800000995d */ /* 0x002fea0003900000 */
[----:B------:R-:W1:Y:S02]  /*13360*/  @!P1 SYNCS.PHASECHK.TRANS64 P1, [R3+URZ+0x16840], R2 ;  /* 0x01684002030095a7 */ /* 0x000e64000802007f */
[----:B-1----:R-:W-:Y:S05]  /*13370*/  @!P1 BRA `(.L_x_320) ;  /* 0xfffffffc00f09947 */ /* 0x002fea000383ffff */
[----:B------:R-:W-:Y:S05]  /*13380*/  BRA `(.L_x_464) ;  /* 0xffffffb800787947 */ /* 0x000fea000383ffff */
.L_x_322:
[----:B-1----:R1:W3:Y:S02]  /*13390*/  SYNCS.PHASECHK.TRANS64.TRYWAIT P1, [R25+URZ+0x16840], R0 ;  /* 0x01684000190075a7 */ /* 0x0022e4000802017f */
[----:B---3--:R-:W-:Y:S05]  /*133a0*/  @!P1 NANOSLEEP.SYNCS 0x989680 ;  /* 0x009896800000995d */ /* 0x008fea0003900000 */
[----:B------:R-:W3:Y:S02]  /*133b0*/  @!P1 SYNCS.PHASECHK.TRANS64 P1, [R25+URZ+0x16840], R0 ;  /* 0x01684000190095a7 */ /* 0x000ee4000802007f */
[----:B---3--:R-:W-:Y:S05]  /*133c0*/  @!P1 BRA `(.L_x_322) ;  /* 0xfffffffc00f09947 */ /* 0x008fea000383ffff */
[----:B------:R-:W-:Y:S05]  /*133d0*/  BRA `(.L_x_465) ;  /* 0xffffffb800847947 */ /* 0x000fea000383ffff */
.L_x_324:
[----:B---3--:R3:W4:Y:S02]  /*133e0*/  SYNCS.PHASECHK.TRANS64.TRYWAIT P1, [R3+URZ+0x16860], R2 ;  /* 0x01686002030075a7 */ /* 0x008724000802017f */
[----:B----4-:R-:W-:Y:S05]  /*133f0*/  @!P1 NANOSLEEP.SYNCS 0x989680 ;  /* 0x009896800000995d */ /* 0x010fea0003900000 */
[----:B------:R-:W4:Y:S02]  /*13400*/  @!P1 SYNCS.PHASECHK.TRANS64 P1, [R3+URZ+0x16860], R2 ;  /* 0x01686002030095a7 */ /* 0x000f24000802007f */
[----:B----4-:R-:W-:Y:S05]  /*13410*/  @!P1 BRA `(.L_x_324) ;  /* 0xfffffffc00f09947 */ /* 0x010fea000383ffff */
[----:B------:R-:W-:Y:S05]  /*13420*/  BRA `(.L_x_466) ;  /* 0xffffffb800807947 */ /* 0x000fea000383ffff */
.L_x_467:
        /* <DEDUP_REMOVED lines=13> */
.L_x_3167:


//--------------------- .text._ZN7cutlass13device_kernelIN5flash11enable_sm90INS1_16FlashAttnFwdSm90INS1_25CollectiveMainloopFwdSm90ILi2EN4cute5tupleIJNS5_1CILi1EEES8_S8_EEENS6_IJNS7_ILi192EEENS7_ILi128EEENS7_ILi64EEEEEELi64ENS_6half_tEfNS_4arch4Sm90ELb0ELb0ELb1ELb1ELb1ELb1ELb0ELb1ELb1ELb1ELb1ELb0EEENS1_21CollectiveEpilogueFwdINS6_IJSA_SC_SB_EEES9_SE_SG_Li384ELb1ELb1ELb1ELb0EEENS1_36VarlenDynamicPersistentTileSchedulerILi192ELi128ELi384ELi128ELb1ELb1ELb1ELb0ELb1ELb1EEEEEEEEEvNT_6ParamsE --------------------------
	.section	.text._ZN7cutlass13device_kernelIN5flash11enable_sm90INS1_16FlashAttnFwdSm90INS1_25CollectiveMainloopFwdSm90ILi2EN4cute5tupleIJNS5_1CILi1EEES8_S8_EEENS6_IJNS7_ILi192EEENS7_ILi128EEENS7_ILi64EEEEEELi64ENS_6half_tEfNS_4arch4Sm90ELb0ELb0ELb1ELb1ELb1ELb1ELb0ELb1ELb1ELb1ELb1ELb0EEENS1_21CollectiveEpilogueFwdINS6_IJSA_SC_SB_EEES9_SE_SG_Li384ELb1ELb1ELb1ELb0EEENS1_36VarlenDynamicPersistentTileSchedulerILi192ELi128ELi384ELi128ELb1ELb1ELb1ELb0ELb1ELb1EEEEEEEEEvNT_6ParamsE,"ax",@progbits
	.align	128
.text._ZN7cutlass13device_kernelIN5flash11enable_sm90INS1_16FlashAttnFwdSm90INS1_25CollectiveMainloopFwdSm90ILi2EN4cute5tupleIJNS5_1CILi1EEES8_S8_EEENS6_IJNS7_ILi192EEENS7_ILi128EEENS7_ILi64EEEEEELi64ENS_6half_tEfNS_4arch4Sm90ELb0ELb0ELb1ELb1ELb1ELb1ELb0ELb1ELb1ELb1ELb1ELb0EEENS1_21CollectiveEpilogueFwdINS6_IJSA_SC_SB_EEES9_SE_SG_Li384ELb1ELb1ELb1ELb0EEENS1_36VarlenDynamicPersistentTileSchedulerILi192ELi128ELi384ELi128ELb1ELb1ELb1ELb0ELb1ELb1EEEEEEEEEvNT_6ParamsE:
        .type           _ZN7cutlass13device_kernelIN5flash11enable_sm90INS1_16FlashAttnFwdSm90INS1_25CollectiveMainloopFwdSm90ILi2EN4cute5tupleIJNS5_1CILi1EEES8_S8_EEENS6_IJNS7_ILi192EEENS7_ILi128EEENS7_ILi64EEEEEELi64ENS_6half_tEfNS_4arch4Sm90ELb0ELb0ELb1ELb1ELb1ELb1ELb0ELb1ELb1ELb1ELb1ELb0EEENS1_21CollectiveEpilogueFwdINS6_IJSA_SC_SB_EEES9_SE_SG_Li384ELb1ELb1ELb1ELb0EEENS1_36VarlenDynamicPersistentTileSchedulerILi192ELi128ELi384ELi128ELb1ELb1ELb1ELb0ELb1ELb1EEEEEEEEEvNT_6ParamsE,@function
        .size           _ZN7cutlass13device_kernelIN5flash11enable_sm90INS1_16FlashAttnFwdSm90INS1_25CollectiveMainloopFwdSm90ILi2EN4cute5tupleIJNS5_1CILi1EEES8_S8_EEENS6_IJNS7_ILi192EEENS7_ILi128EEENS7_ILi64EEEEEELi64ENS_6half_tEfNS_4arch4Sm90ELb0ELb0ELb1ELb1ELb1ELb1ELb0ELb1ELb1ELb1ELb1ELb0EEENS1_21CollectiveEpilogueFwdINS6_IJSA_SC_SB_EEES9_SE_SG_Li384ELb1ELb1ELb1ELb0EEENS1_36VarlenDynamicPersistentTileSchedulerILi192ELi128ELi384ELi128ELb1ELb1ELb1ELb0ELb1ELb1EEEEEEEEEvNT_6ParamsE,(.L_x_3168 - _ZN7cutlass13device_kernelIN5flash11enable_sm90INS1_16FlashAttnFwdSm90INS1_25CollectiveMainloopFwdSm90ILi2EN4cute5tupleIJNS5_1CILi1EEES8_S8_EEENS6_IJNS7_ILi192EEENS7_ILi128EEENS7_ILi64EEEEEELi64ENS_6half_tEfNS_4arch4Sm90ELb0ELb0ELb1ELb1ELb1ELb1ELb0ELb1ELb1ELb1ELb1ELb0EEENS1_21CollectiveEpilogueFwdINS6_IJSA_SC_SB_EEES9_SE_SG_Li384ELb1ELb1ELb1ELb0EEENS1_36VarlenDynamicPersistentTileSchedulerILi192ELi128ELi384ELi128ELb1ELb1ELb1ELb0ELb1ELb1EEEEEEEEEvNT_6ParamsE)
        .other          _ZN7cutlass13device_kernelIN5flash11enable_sm90INS1_16FlashAttnFwdSm90INS1_25CollectiveMainloopFwdSm90ILi2EN4cute5tupleIJNS5_1CILi1EEES8_S8_EEENS6_IJNS7_ILi192EEENS7_ILi128EEENS7_ILi64EEEEEELi64ENS_6half_tEfNS_4arch4Sm90ELb0ELb0ELb1ELb1ELb1ELb1ELb0ELb1ELb1ELb1ELb1ELb0EEENS1_21CollectiveEpilogueFwdINS6_IJSA_SC_SB_EEES9_SE_SG_Li384ELb1ELb1ELb1ELb0EEENS1_36VarlenDynamicPersistentTileSchedulerILi192ELi128ELi384ELi128ELb1ELb1ELb1ELb0ELb1ELb1EEEEEEEEEvNT_6ParamsE,@"STO_CUDA_ENTRY STV_DEFAULT"
_ZN7cutlass13device_kernelIN5flash11enable_sm90INS1_16FlashAttnFwdSm90INS1_25CollectiveMainloopFwdSm90ILi2EN4cute5tupleIJNS5_1CILi1EEES8_S8_EEENS6_IJNS7_ILi192EEENS7_ILi128EEENS7_ILi64EEEEEELi64ENS_6half_tEfNS_4arch4Sm90ELb0ELb0ELb1ELb1ELb1ELb1ELb0ELb1ELb1ELb1ELb1ELb0EEENS1_21CollectiveEpilogueFwdINS6_IJSA_SC_SB_EEES9_SE_SG_Li384ELb1ELb1ELb1ELb0EEENS1_36VarlenDynamicPersistentTileSchedulerILi192ELi128ELi384ELi128ELb1ELb1ELb1ELb0ELb1ELb1EEEEEEEEEvNT_6ParamsE:
[----:B------:R-:W0:Y:S02]  /*0000*/  LDC R1, c[0x0][0x28] ;  /* 0x00000a00ff017b82 */ /* 0x000e240000000800 */
[----:B0-----:R-:W-:Y:S01]  /*0010*/  VIADD R1, R1, 0xffffff98 ;  /* 0xffffff9801017836 */ /* 0x001fe20000000000 */
[----:B------:R-:W0:Y:S01]  /*0020*/  S2R R3, SR_TID.X ;  /* 0x0000000000037919 */ /* 0x000e220000002100 */
[----:B------:R-:W-:Y:S01]  /*0030*/  ELECT P0, URZ, PT ;  /* 0x00000000003f782f */ /* 0x000fe20003800000 */
[----:B------:R-:W-:Y:S01]  /*0040*/  BSSY B0, `(.L_x_468) ;  /* 0x000000e000007945 */ /* 0x000fe20003800000 */
[--C-:B0-----:R-:W-:Y:S02]  /*0050*/  SHF.R.U32.HI R0, RZ, 0x5, R3.reuse ;  /* 0x00000005ff007819 */ /* 0x101fe40000011603 */
[----:B------:R-:W-:-:S03]  /*0060*/  SHF.R.U32.HI R3, RZ, 0x7, R3 ;  /* 0x00000007ff037819 */ /* 0x000fc60000011603 */
[----:B------:R-:W0:Y:S02]  /*0070*/  SHFL.IDX PT, R2, R0, RZ, 0x1f ;  /* 0x00001fff00027589 */ /* 0x000e2400000e0000 */
[----:B0-----:R-:W-:-:S13]  /*0080*/  ISETP.EQ.AND P0, PT, R2, RZ, P0 ;  /* 0x000000ff0200720c */ /* 0x001fda0000702270 */
[----:B------:R-:W-:Y:S05]  /*0090*/  @!P0 BRA `(.L_x_469) ;  /* 0x0000000000208947 */ /* 0x000fea0003800000 */
[----:B------:R-:W-:Y:S02]  /*00a0*/  ULDC.64 UR4, c[0x0][0x198] ;  /* 0x0000660000047ab9 */ /* 0x000fe40000000a00 */
[----:B------:R-:W-:Y:S02]  /*00b0*/  UIADD3 UR6, UP0, UR4, 0x570, URZ ;  /* 0x0000057004067890 */ /* 0x000fe4000ff1e03f */
[----:B------:R-:W-:Y:S02]  /*00c0*/  UIADD3 UR4, UP1, UR4, 0x670, URZ ;  /* 0x0000067004047890 */ /* 0x000fe4000ff3e03f */
[----:B------:R-:W-:Y:S02]  /*00d0*/  UIADD3.X UR7, URZ, UR5, URZ, UP0, !UPT ;  /* 0x000000053f077290 */ /* 0x000fe400087fe43f */
[----:B------:R-:W-:-:S07]  /*00e0*/  UIADD3.X UR5, URZ, UR5, URZ, UP1, !UPT ;  /* 0x000000053f057290 */ /* 0x000fce0008ffe43f */
[----:B------:R0:W-:Y:S02]  /*00f0*/  UTMACCTL.PF [UR6] ;  /* 0x00000000060079b9 */ /* 0x0001e40008040000 */
[----:B------:R0:W-:Y:S02]  /*0100*/  UTMACCTL.PF [UR4] ;  /* 0x00000000040079b9 */ /* 0x0001e40008040000 */
[----:B0-----:R-:W-:Y:S01]  /*0110*/  NOP ;  /* 0x0000000000007918 */ /* 0x001fe20000000000 */
.L_x_469:
[----:B------:R-:W-:Y:S05]  /*0120*/  BSYNC B0 ;  /* 0x0000000000007941 */ /* 0x000fea0003800000 */
.L_x_468:
[----:B------:R-:W-:Y:S01]  /*0130*/  VOTEU.ANY UP0, P0 ;  /* 0x00000000003f7886 */ /* 0x000fe20000000100 */
[----:B------:R-:W0:Y:S01]  /*0140*/  SHFL.IDX PT, R3, R3, RZ, 0x1f ;  /* 0x00001fff03037589 */ /* 0x000e2200000e0000 */
[----:B------:R-:W-:Y:S01]  /*0150*/  UMOV UR4, 0x80 ;  /* 0x0000008000047882 */ /* 0x000fe20000000000 */
[----:B------:R-:W-:Y:S01]  /*0160*/  UMOV UR7, 0x180 ;  /* 0x0000018000077882 */ /* 0x000fe20000000000 */
[----:B------:R-:W-:Y:S01]  /*0170*/  VOTEU.ANY UP1, P0 ;  /* 0x00000000003f7886 */ /* 0x000fe20000020100 */
[----:B------:R-:W1:Y:S01]  /*0180*/  @UP0 S2UR UR8, SR_CgaCtaId ;  /* 0x00000000000809c3 */ /* 0x000e620000008800 */
[----:B------:R-:W2:Y:S01]  /*0190*/  SHFL.IDX PT, R2, R0, RZ, 0x1f ;  /* 0x00001fff00027589 */ /* 0x000ea200000e0000 */
[----:B------:R-:W-:Y:S01]  /*01a0*/  @UP0 UMOV UR6, 0x400 ;  /* 0x0000040000060882 */ /* 0x000fe20000000000 */
[----:B------:R-:W-:-:S04]  /*01b0*/  @UP0 UIADD3 UR4, -UR4, 0x100000, URZ ;  /* 0x0010000004040890 */ /* 0x000fc8000fffe13f */
[----:B------:R-:W-:Y:S02]  /*01c0*/  @UP0 USHF.L.U32 UR5, UR4, 0xb, URZ ;  /* 0x0000000b04050899 */ /* 0x000fe4000800063f */
[----:B------:R-:W-:Y:S01]  /*01d0*/  @UP0 USHF.L.U32 UR4, UR4, 0x1, URZ ;  /* 0x0000000104040899 */ /* 0x000fe2000800063f */
[----:B------:R-:W-:Y:S01]  /*01e0*/  VOTEU.ANY UP2, P0 ;  /* 0x00000000003f7886 */ /* 0x000fe20000040100 */
[----:B0-----:R-:W-:Y:S01]  /*01f0*/  R2UR UR9, R3 ;  /* 0x00000000030972ca */ /* 0x001fe200000e0000 */
[----:B-1----:R-:W-:Y:S01]  /*0200*/  @UP0 ULEA UR8, UR8, UR6, 0x18 ;  /* 0x0000000608080291 */ /* 0x002fe2000f8ec03f */
[----:B--2---:R-:W-:Y:S01]  /*0210*/  ISETP.NE.AND P1, PT, R2, RZ, PT ;  /* 0x000000ff0200720c */ /* 0x004fe20003f25270 */
[----:B------:R-:W-:-:S04]  /*0220*/  @UP0 UIADD3 UR6, -UR7, 0x100000, URZ ;  /* 0x0010000007060890 */ /* 0x000fc8000fffe13f */
[----:B------:R-:W-:Y:S02]  /*0230*/  @UP0 USHF.L.U32 UR7, UR6, 0xb, URZ ;  /* 0x0000000b06070899 */ /* 0x000fe4000800063f */
[----:B------:R-:W-:-:S04]  /*0240*/  @UP0 USHF.L.U32 UR6, UR6, 0x1, URZ ;  /* 0x0000000106060899 */ /* 0x000fc8000800063f */
[----:B------:R-:W-:Y:S01]  /*0250*/  UISETP.NE.AND UP0, UPT, UR9, URZ, UPT ;  /* 0x0000003f0900728c */ /* 0x000fe2000bf05270 */
[----:B------:R-:W0:Y:S02]  /*0260*/  FENCE.VIEW.ASYNC.S ;  /* 0x00000000000073c6 */ /* 0x000e240000000000 */
[----:B0-----:R0:W1:Y:S05]  /*0270*/  @UP1 SYNCS.EXCH.64 URZ, [UR8+0x16800], UR4 ;  /* 0x01680004083f15b2 */ /* 0x00106a0008000100 */
[----:B------:R0:W2:Y:S01]  /*0280*/  @UP2 SYNCS.EXCH.64 URZ, [UR8+0x16820], UR6 ;  /* 0x01682006083f25b2 */ /* 0x0000a20008000100 */
        /* <DEDUP_REMOVED lines=14> */
[----:B0-----:R3:W4:Y:S08]  /*0370*/  SYNCS.EXCH.64 URZ, [UR8+0x16830], UR4 ;  /* 0x01683004083f75b2 */ /* 0x0017300008000100 */
[----:B------:R3:W0:Y:S01]  /*0380*/  SYNCS.EXCH.64 URZ, [UR8+0x16840], UR6 ;  /* 0x01684006083f75b2 */ /* 0x0006220008000100 */
[----:B------:R3:W0:Y:S01]  /*0390*/  SYNCS.EXCH.64 URZ, [UR8+0x16838], UR4 ;  /* 0x01683804083f75b2 */ /* 0x0006220008000100 */
[----:B------:R3:W0:Y:S02]  /*03a0*/  SYNCS.EXCH.64 URZ, [UR8+0x16848], UR6 ;  /* 0x01684806083f75b2 */ /* 0x0006240008000100 */
[----:B---3--:R-:W-:Y:S01]  /*03b0*/  NOP ;  /* 0x0000000000007918 */ /* 0x008fe20000000000 */
.L_x_470:
[----:B------:R-:W3:Y:S01]  /*03c0*/  SHFL.IDX PT, R2, R0, RZ, 0x1f ;  /* 0x00001fff00027589 */ /* 0x000ee200000e0000 */
[----:B------:R-:W-:Y:S01]  /*03d0*/  NOP ;  /* 0x0000000000007918 */ /* 0x000fe20000000000 */
[----:B---3--:R-:W-:-:S13]  /*03e0*/  ISETP.NE.AND P0, PT, R2, RZ, PT ;  /* 0x000000ff0200720c */ /* 0x008fda0003f05270 */
        /* <DEDUP_REMOVED lines=17> */
[----:B------:R3:W0:Y:S02]  /*0500*/  SYNCS.EXCH.64 URZ, [UR8+0x16868], UR6 ;  /* 0x01686806083f75b2 */ /* 0x0006240008000100 */
[----:B---3--:R-:W-:Y:S01]  /*0510*/  NOP ;  /* 0x0000000000007918 */ /* 0x008fe20000000000 */
.L_x_471:
[----:B------:R-:W3:Y:S01]  /*0520*/  SHFL.IDX PT, R2, R0, RZ, 0x1f ;  /* 0x00001fff00027589 */ /* 0x000ee200000e0000 */
[----:B------:R-:W-:Y:S01]  /*0530*/  NOP ;  /* 0x0000000000007918 */ /* 0x000fe20000000000 */
[----:B---3--:R-:W-:-:S13]  /*0540*/  ISETP.NE.AND P0, PT, R2, RZ, PT ;  /* 0x000000ff0200720c */ /* 0x008fda0003f05270 */
        /* <DEDUP_REMOVED lines=13> */
[----:B------:R3:W0:Y:S02]  /*0620*/  SYNCS.EXCH.64 URZ, [UR6+0x16888], UR4 ;  /* 0x01688804063f75b2 */ /* 0x0006240008000100 */
[----:B---3--:R-:W-:Y:S01]  /*0630*/  NOP ;  /* 0x0000000000007918 */ /* 0x008fe20000000000 */
.L_x_472:
        /* <DEDUP_REMOVED lines=22> */
.L_x_473:
        /* <DEDUP_REMOVED lines=22> */
.L_x_474:
[----:B------:R-:W-:Y:S01]  /*0900*/  PLOP3.LUT P0, PT, PT, PT, UP0, 0x80, 0x0 ;  /* 0x000000000000781c */ /* 0x000fe20003f0f008 */
[----:B------:R-:W-:Y:S01]  /*0910*/  UMOV UR36, 0x1 ;  /* 0x0000000100247882 */ /* 0x000fe20000000000 */
[----:B------:R-:W-:Y:S01]  /*0920*/  NOP ;  /* 0x0000000000007918 */ /* 0x000fe20000000000 */
[----:B------:R-:W-:Y:S01]  /*0930*/  USEL UR36, UR36, 0x2, !UP0 ;  /* 0x0000000224247887 */ /* 0x000fe2000c000000 */
[----:B------:R-:W-:Y:S01]  /*0940*/  BSSY B9, `(.L_x_475) ;  /* 0x000169f000097945 */ /* 0x000fe20003800000 */
[----:B------:R-:W-:Y:S01]  /*0950*/  ULDC.64 UR42, c[0x0][0x208] ;  /* 0x00008200002a7ab9 */ /* 0x000fe20000000a00 */
[----:B012-4-:R-:W-:Y:S07]  /*0960*/  BAR.SYNC.DEFER_BLOCKING 0x0 ;  /* 0x0000000000007b1d */ /* 0x017fee0000010000 */
[----:B------:R-:W-:Y:S05]  /*0970*/  @!P0 BRA `(.L_x_476) ;  /* 0x000000f800a08947 */ /* 0x000fea0003800000 */
.L_x_477:
[----:B------:R-:W-:-:S08]  /*0980*/  NOP ;  /* 0x0000000000007918 */ /* 0x000fd00000000000 */
[----:B------:R-:W0:Y:S02]  /*0990*/  USETMAXREG.TRY_ALLOC.CTAPOOL UP0, 0xa0 ;  /* 0x000000a0000079c8 */ /* 0x000e240008000600 */
[----:B0-----:R-:W-:-:S13]  /*09a0*/  PLOP3.LUT P0, PT, PT, PT, UP0, 0x80, 0x0 ;  /* 0x000000000000781c */ /* 0x001fda0003f0f008 */
[----:B------:R-:W-:Y:S05]  /*09b0*/  @!P0 BRA `(.L_x_477) ;  /* 0xfffffffc00f08947 */ /* 0x000fea000383ffff */
[----:B------:R-:W2:Y:S01]  /*09c0*/  LDL.LU R0, [R1] ;  /* 0x0000000001007983 */ /* 0x000ea20000300800 */
[----:B------:R-:W0:Y:S01]  /*09d0*/  S2R R2, SR_TID.X ;  /* 0x0000000000027919 */ /* 0x000e220000002100 */
[----:B------:R-:W1:Y:S01]  /*09e0*/  S2UR UR38, SR_CgaCtaId ;  /* 0x00000000002679c3 */ /* 0x000e620000008800 */
[----:B------:R-:W-:Y:S01]  /*09f0*/  UMOV UR4, 0x400 ;  /* 0x0000040000047882 */ /* 0x000fe20000000000 */
[----:B0-----:R-:W-:-:S06]  /*0a00*/  SHF.R.U32.HI R2, RZ, 0x7, R2 ;  /* 0x00000007ff027819 */ /* 0x001fcc0000011602 */
[----:B------:R-:W-:Y:S06]  /*0a10*/  BAR.ARV 0x8, 0x200 ;  /* 0x0208000000007b1d */ /* 0x000fec0000002000 */
[----:B------:R-:W-:-:S13]  /*0a20*/  ISETP.NE.AND P0, PT, R2, 0x1, PT ;  /* 0x000000010200780c */ /* 0x000fda0003f05270 */
[----:B------:R-:W-:Y:S08]  /*0a30*/  @!P0 BAR.ARV 0x9, 0x100 ;  /* 0x0244000000008b1d */ /* 0x000ff00000002000 */
[----:B------:R-:W-:Y:S01]  /*0a40*/  BAR.SYNC.DEFER_BLOCKING 0x5, 0x200 ;  /* 0x0148000000007b1d */ /* 0x000fe20000010000 */
[----:B-1----:R-:W-:-:S06]  /*0a50*/  ULEA UR4, UR38, UR4, 0x18 ;  /* 0x0000000426047291 */ /* 0x002fcc000f8ec03f */
[----:B------:R-:W-:Y:S01]  /*0a60*/  IMAD.U32 R18, RZ, RZ, UR4 ;  /* 0x00000004ff127e24 */ /* 0x000fe2000f8e00ff */
[----:B------:R-:W-:-:S04]  /*0a70*/  ULDC UR4, c[0x0][0xc3c] ;  /* 0x00030f0000047ab9 */ /* 0x000fc80000000800 */
[----:B------:R-:W0:Y:S01]  /*0a80*/  LDS.128 R32, [R18+0x168d0] ;  /* 0x0168d00012207984 */ /* 0x000e220000000c00 */
[----:B------:R-:W-:Y:S06]  /*0a90*/  BAR.ARV 0x4, 0x200 ;  /* 0x0108000000007b1d */ /* 0x000fec0000002000 */
[----:B--2---:R-:W-:-:S04]  /*0aa0*/  LOP3.LUT R0, R0, 0xfffffff7, RZ, 0xc0, !PT ;  /* 0xfffffff700007812 */ /* 0x004fc800078ec0ff */
[----:B------:R-:W-:-:S05]  /*0ab0*/  @P0 LOP3.LUT R0, R0, 0x8, RZ, 0xfc, !PT ;  /* 0x0000000800000812 */ /* 0x000fca00078efcff */
[----:B------:R1:W-:Y:S01]  /*0ac0*/  STL [R1], R0 ;  /* 0x0000000001007387 */ /* 0x0003e20000100800 */
[----:B0-----:R-:W-:-:S13]  /*0ad0*/  ISETP.GE.AND P0, PT, R35, UR4, PT ;  /* 0x0000000423007c0c */ /* 0x001fda000bf06270 */
[----:B-1----:R-:W-:Y:S05]  /*0ae0*/  @P0 BRA `(.L_x_478) ;  /* 0x0000016800100947 */ /* 0x002fea0003800000 */
[----:B------:R-:W0:Y:S01]  /*0af0*/  S2R R0, SR_TID.X ;  /* 0x0000000000007919 */ /* 0x000e220000002100 */
[----:B------:R-:W-:Y:S01]  /*0b00*/  MOV R19, RZ ;  /* 0x000000ff00137202 */ /* 0x000fe20000000f00 */
[----:B------:R-:W-:Y:S01]  /*0b10*/  IMAD.MOV.U32 R155, RZ, RZ, RZ ;  /* 0x000000ffff9b7224 */ /* 0x000fe200078e00ff */
[----:B------:R-:W-:Y:S01]  /*0b20*/  ULOP3.LUT UR39, UR36, 0x1, URZ, 0xfc, !UPT ;  /* 0x0000000124277892 */ /* 0x000fe2000f8efc3f */
[----:B------:R-:W-:Y:S01]  /*0b30*/  IMAD.MOV.U32 R156, RZ, RZ, RZ ;  /* 0x000000ffff9c7224 */ /* 0x000fe200078e00ff */
[----:B------:R-:W-:Y:S01]  /*0b40*/  UMOV UR37, URZ ;  /* 0x0000003f00257c82 */ /* 0x000fe20008000000 */
[----:B0-----:R-:W-:-:S05]  /*0b50*/  VIADD R11, R0, 0xffffff80 ;  /* 0xffffff80000b7836 */ /* 0x001fca0000000000 */
[----:B------:R-:W-:-:S04]  /*0b60*/  SHF.R.S32.HI R0, RZ, 0x1f, R11 ;  /* 0x0000001fff007819 */ /* 0x000fc8000001140b */
[CC--:B------:R-:W-:Y:S02]  /*0b70*/  LEA.HI R2, R0.reuse, R11.reuse, RZ, 0x7 ;  /* 0x0000000b00027211 */ /* 0x0c0fe400078f38ff */
[----:B------:R-:W-:Y:S02]  /*0b80*/  LEA.HI R4, R0, R11, RZ, 0x5 ;  /* 0x0000000b00047211 */ /* 0x000fe400078f28ff */
[----:B------:R-:W-:Y:S02]  /*0b90*/  LOP3.LUT R3, R2, 0xffffff80, RZ, 0xc0, !PT ;  /* 0xffffff8002037812 */ /* 0x000fe400078ec0ff */
[----:B------:R-:W-:Y:S02]  /*0ba0*/  SHF.R.S32.HI R12, RZ, 0x7, R2 ;  /* 0x00000007ff0c7819 */ /* 0x000fe40000011402 */
[----:B------:R-:W-:Y:S02]  /*0bb0*/  IADD3 R10, R11, -R3, RZ ;  /* 0x800000030b0a7210 */ /* 0x000fe40007ffe0ff */
[----:B------:R-:W-:-:S02]  /*0bc0*/  LEA.HI R3, R0, R11, RZ, 0x4 ;  /* 0x0000000b00037211 */ /* 0x000fc400078f20ff */
[----:B------:R-:W-:Y:S02]  /*0bd0*/  SHF.R.S32.HI R5, RZ, 0x1f, R10 ;  /* 0x0000001fff057819 */ /* 0x000fe4000001140a */
[----:B------:R-:W-:Y:S02]  /*0be0*/  SHF.R.S32.HI R6, RZ, 0x4, R3 ;  /* 0x00000004ff067819 */ /* 0x000fe40000011403 */
[----:B------:R-:W-:Y:S02]  /*0bf0*/  LEA.HI R7, R5, R10, RZ, 0x2 ;  /* 0x0000000a05077211 */ /* 0x000fe400078f10ff */
[C---:B------:R-:W-:Y:S02]  /*0c00*/  LOP3.LUT R2, R3.reuse, 0x3fffff0, RZ, 0xc0, !PT ;  /* 0x03fffff003027812 */ /* 0x040fe400078ec0ff */
[----:B------:R-:W-:Y:S02]  /*0c10*/  LEA.HI R3, R3, R6, RZ, 0x1 ;  /* 0x0000000603037211 */ /* 0x000fe400078f08ff */
[--C-:B------:R-:W-:Y:S01]  /*0c20*/  SHF.R.S32.HI R8, RZ, 0x2, R7.reuse ;  /* 0x00000002ff087819 */ /* 0x100fe20000011407 */
[----:B------:R-:W-:Y:S01]  /*0c30*/  IMAD.IADD R2, R11, 0x1, -R2 ;  /* 0x000000010b027824 */ /* 0x000fe200078e0a02 */
[----:B------:R-:W-:-:S02]  /*0c40*/  SHF.R.S32.HI R9, RZ, 0x1f, R7 ;  /* 0x0000001fff097819 */ /* 0x000fc40000011407 */
[----:B------:R-:W-:Y:S01]  /*0c50*/  SHF.R.S32.HI R13, RZ, 0x5, R4 ;  /* 0x00000005ff0d7819 */ /* 0x000fe20000011404 */
[----:B------:R-:W-:Y:S01]  /*0c60*/  IMAD.HI R4, R12, 0x55555556, RZ ;  /* 0x555555560c047827 */ /* 0x000fe200078e02ff */
[----:B------:R-:W-:Y:S02]  /*0c70*/  LOP3.LUT R3, R3, 0x1ffffffe, RZ, 0xc0, !PT ;  /* 0x1ffffffe03037812 */ /* 0x000fe400078ec0ff */
[----:B------:R-:W-:Y:S02]  /*0c80*/  LEA.HI R9, R9, R8, RZ, 0x3 ;  /* 0x0000000809097211 */ /* 0x000fe400078f18ff */
[----:B------:R-:W-:Y:S01]  /*0c90*/  LEA R2, R13, R2, 0x4 ;  /* 0x000000020d027211 */ /* 0x000fe200078e20ff */
[----:B------:R-:W-:Y:S01]  /*0ca0*/  IMAD.IADD R3, R6, 0x1, -R3 ;  /* 0x0000000106037824 */ /* 0x000fe200078e0a03 */
[----:B------:R-:W-:Y:S02]  /*0cb0*/  LOP3.LUT R9, R9, 0xfffffff8, RZ, 0xc0, !PT ;  /* 0xfffffff809097812 */ /* 0x000fe400078ec0ff */
[----:B------:R-:W-:Y:S01]  /*0cc0*/  LEA.HI R5, R5, R10, RZ, 0x5 ;  /* 0x0000000a05057211 */ /* 0x000fe200078f28ff */
[----:B------:R-:W-:Y:S01]  /*0cd0*/  IMAD R6, R2, 0x8, R3 ;  /* 0x0000000802067824 */ /* 0x000fe200078e0203 */
[----:B------:R-:W-:Y:S01]  /*0ce0*/  LEA.HI R4, R4, R4, RZ, 0x1 ;  /* 0x0000000404047211 */ /* 0x000fe200078f08ff */
[----:B------:R-:W-:Y:S01]  /*0cf0*/  IMAD.IADD R8, R8, 0x1, -R9 ;  /* 0x0000000108087824 */ /* 0x000fe200078e0a09 */
[----:B------:R-:W-:-:S02]  /*0d00*/  SHF.R.S32.HI R5, RZ, 0x5, R5 ;  /* 0x00000005ff057819 */ /* 0x000fc40000011405 */
[-C--:B------:R-:W-:Y:S01]  /*0d10*/  LEA.HI R2, R0, R11.reuse, RZ, 0x2 ;  /* 0x0000000b00027211 */ /* 0x080fe200078f10ff */
[----:B------:R-:W-:Y:S01]  /*0d20*/  IMAD R4, R4, -0x3, R12 ;  /* 0xfffffffd04047824 */ /* 0x000fe200078e020c */
[----:B------:R-:W-:Y:S01]  /*0d30*/  LEA.HI R3, R0, R11, RZ, 0x3 ;  /* 0x0000000b00037211 */ /* 0x000fe200078f18ff */
[----:B------:R-:W-:Y:S01]  /*0d40*/  IMAD R5, R5, 0x10, R8 ;  /* 0x0000001005057824 */ /* 0x000fe200078e0208 */
[--C-:B------:R-:W-:Y:S02]  /*0d50*/  SHF.R.S32.HI R153, RZ, 0x2, R2.reuse ;  /* 0x00000002ff997819 */ /* 0x100fe40000011402 */
[----:B------:R-:W-:Y:S01]  /*0d60*/  SHF.R.S32.HI R0, RZ, 0x1f, R2 ;  /* 0x0000001fff007819 */ /* 0x000fe20000011402 */
[----:B------:R-:W-:Y:S01]  /*0d70*/  IMAD R9, R4, 0x40, R5 ;  /* 0x0000004004097824 */ /* 0x000fe200078e0205 */
[----:B------:R-:W-:Y:S02]  /*0d80*/  LOP3.LUT R2, R2, 0xfffffffc, RZ, 0xc0, !PT ;  /* 0xfffffffc02027812 */ /* 0x000fe400078ec0ff */
[----:B------:R-:W-:-:S02]  /*0d90*/  IADD3 R8, R153, 0x60, RZ ;  /* 0x0000006099087810 */ /* 0x000fc40007ffe0ff */
[----:B------:R-:W-:Y:S01]  /*0da0*/  SHF.R.S32.HI R4, RZ, 0x3, R3 ;  /* 0x00000003ff047819 */ /* 0x000fe20000011403 */
[----:B------:R-:W-:Y:S01]  /*0db0*/  IMAD.IADD R5, R11, 0x1, -R2 ;  /* 0x000000010b057824 */ /* 0x000fe200078e0a02 */
[----:B------:R-:W-:Y:S01]  /*0dc0*/  LOP3.LUT R3, R3, 0xfffffff8, RZ, 0xc0, !PT ;  /* 0xfffffff803037812 */ /* 0x000fe200078ec0ff */
[----:B------:R-:W-:Y:S01]  /*0dd0*/  STL [R1+0x5c], R9 ;  /* 0x00005c0901007387 */ /* 0x000fe20000100800 */
[----:B------:R-:W-:Y:S01]  /*0de0*/  LEA.HI R0, R0, R153, RZ, 0x3 ;  /* 0x0000009900007211 */ /* 0x000fe200078f18ff */
[----:B------:R-:W-:Y:S01]  /*0df0*/  IMAD.SHL.U32 R16, R5, 0x8, RZ ;  /* 0x0000000805107824 */ /* 0x000fe200078e00ff */
[----:B------:R-:W-:Y:S01]  /*0e00*/  SHF.R.S32.HI R4, RZ, 0x1f, R8 ;  /* 0x0000001fff047819 */ /* 0x000fe20000011408 */
[----:B------:R-:W-:Y:S01]  /*0e10*/  IMAD.IADD R2, R11, 0x1, -R3 ;  /* 0x000000010b027824 */ /* 0x000fe200078e0a03 */
[----:B------:R-:W-:Y:S01]  /*0e20*/  LOP3.LUT R0, R0, 0xfffffff8, RZ, 0xc0, !PT ;  /* 0xfffffff800007812 */ /* 0x000fe200078ec0ff */
[----:B------:R-:W-:Y:S01]  /*0e30*/  IMAD.SHL.U32 R3, R8, 0x40, RZ ;  /* 0x0000004008037824 */ /* 0x000fe200078e00ff */
[----:B------:R-:W-:Y:S01]  /*0e40*/  LEA.HI R2, R5, R5, RZ, 0x1 ;  /* 0x0000000505027211 */ /* 0x000fe200078f08ff */
[----:B------:R-:W-:Y:S01]  /*0e50*/  STL [R1+0x4], RZ ;  /* 0x000004ff01007387 */ /* 0x000fe20000100800 */
[----:B------:R-:W-:Y:S01]  /*0e60*/  LEA.HI R4, R4, R8, RZ, 0x3 ;  /* 0x0000000804047211 */ /* 0x000fe200078f18ff */
[----:B------:R-:W-:Y:S01]  /*0e70*/  IMAD.IADD R11, R153, 0x1, -R0 ;  /* 0x00000001990b7824 */ /* 0x000fe200078e0a00 */
[----:B------:R-:W-:-:S02]  /*0e80*/  SHF.L.U32 R22, R5, 0x2, RZ ;  /* 0x0000000205167819 */ /* 0x000fc400000006ff */
[----:B------:R-:W-:Y:S01]  /*0e90*/  LOP3.LUT R0, R2, 0x1ffffffe, RZ, 0xc0, !PT ;  /* 0x1ffffffe02007812 */ /* 0x000fe200078ec0ff */
[----:B------:R-:W-:Y:S01]  /*0ea0*/  IMAD.SHL.U32 R4, R4, 0x40, RZ ;  /* 0x0000004004047824 */ /* 0x000fe200078e00ff */
[----:B------:R-:W-:Y:S01]  /*0eb0*/  LOP3.LUT R3, R3, 0x1c0, RZ, 0xc0, !PT ;  /* 0x000001c003037812 */ /* 0x000fe200078ec0ff */
[----:B------:R-:W-:Y:S01]  /*0ec0*/  VIADD R157, R22, 0x10 ;  /* 0x00000010169d7836 */ /* 0x000fe20000000000 */
[----:B------:R-:W-:Y:S01]  /*0ed0*/  IADD3 R0, R5, -R0, RZ ;  /* 0x8000000005007210 */ /* 0x000fe20007ffe0ff */
[----:B------:R0:W-:Y:S01]  /*0ee0*/  STL [R1+0x14], R11 ;  /* 0x0000140b01007387 */ /* 0x0001e20000100800 */
[----:B------:R-:W-:Y:S01]  /*0ef0*/  LOP3.LUT R7, R7, 0x7ffffffc, RZ, 0xc0, !PT ;  /* 0x7ffffffc07077812 */ /* 0x000fe200078ec0ff */
[----:B------:R-:W-:Y:S01]  /*0f00*/  VIADD R2, R16, 0x20 ;  /* 0x0000002010027836 */ /* 0x000fe20000000000 */
[----:B------:R-:W-:Y:S01]  /*0f10*/  SHF.R.U32.HI R5, RZ, 0x3, R3 ;  /* 0x00000003ff057819 */ /* 0x000fe20000011603 */
[----:B------:R-:W-:Y:S01]  /*0f20*/  IMAD R0, R0, 0x8, R9 ;  /* 0x0000000800007824 */ /* 0x000fe200078e0209 */
[----:B------:R-:W-:Y:S01]  /*0f30*/  LOP3.LUT R3, R3, 0x38, R16, 0xf8, !PT ;  /* 0x0000003803037812 */ /* 0x000fe200078ef810 */
[----:B------:R-:W-:Y:S01]  /*0f40*/  IMAD.IADD R7, R10, 0x1, -R7 ;  /* 0x000000010a077824 */ /* 0x000fe200078e0a07 */
[----:B------:R-:W-:-:S02]  /*0f50*/  LOP3.LUT R4, R4, 0xfffffe00, RZ, 0xc0, !PT ;  /* 0xfffffe0004047812 */ /* 0x000fc400078ec0ff */
[----:B------:R-:W-:Y:S01]  /*0f60*/  SHF.R.S32.HI R8, RZ, 0x1f, R157 ;  /* 0x0000001fff087819 */ /* 0x000fe2000001149d */
[C---:B0-----:R-:W-:Y:S01]  /*0f70*/  IMAD.SHL.U32 R11, R157.reuse, 0x2, RZ ;  /* 0x000000029d0b7824 */ /* 0x041fe200078e00ff */
[----:B------:R-:W-:Y:S01]  /*0f80*/  LOP3.LUT R3, R4, R3, R5, 0xf6, !PT ;  /* 0x0000000304037212 */ /* 0x000fe200078ef605 */
[----:B------:R0:W-:Y:S01]  /*0f90*/  STL [R1+0x24], R4 ;  /* 0x0000240401007387 */ /* 0x0001e20000100800 */
[----:B------:R-:W-:Y:S02]  /*0fa0*/  SHF.L.U32 R6, R6, 0x3, RZ ;  /* 0x0000000306067819 */ /* 0x000fe400000006ff */
[----:B------:R-:W-:Y:S01]  /*0fb0*/  SHF.L.U64.HI R5, R157, 0x1, R8 ;  /* 0x000000019d057819 */ /* 0x000fe20000010208 */
[----:B------:R-:W-:Y:S01]  /*0fc0*/  IMAD R3, R3, 0x2, R18 ;  /* 0x0000000203037824 */ /* 0x000fe200078e0212 */
[----:B------:R1:W-:Y:S01]  /*0fd0*/  STL [R1+0x54], R11 ;  /* 0x0000540b01007387 */ /* 0x0003e20000100800 */
[----:B------:R-:W-:Y:S02]  /*0fe0*/  SHF.R.S32.HI R17, RZ, 0x1f, R16 ;  /* 0x0000001fff117819 */ /* 0x000fe40000011410 */
[----:B------:R-:W-:Y:S01]  /*0ff0*/  SHF.R.S32.HI R154, RZ, 0x1f, R2 ;  /* 0x0000001fff9a7819 */ /* 0x000fe20000011402 */
[----:B------:R1:W-:Y:S01]  /*1000*/  STL [R1+0x64], R6 ;  /* 0x0000640601007387 */ /* 0x0003e20000100800 */
[----:B0-----:R-:W-:-:S03]  /*1010*/  IMAD.SHL.U32 R4, R7, 0x2, RZ ;  /* 0x0000000207047824 */ /* 0x001fc600078e00ff */
[----:B------:R1:W-:Y:S04]  /*1020*/  STL [R1+0x50], R5 ;  /* 0x0000500501007387 */ /* 0x0003e80000100800 */
[----:B------:R1:W-:Y:S04]  /*1030*/  STL [R1+0x28], R4 ;  /* 0x0000280401007387 */ /* 0x0003e80000100800 */
[----:B------:R1:W-:Y:S04]  /*1040*/  STL [R1+0x58], R3 ;  /* 0x0000580301007387 */ /* 0x0003e80000100800 */
[----:B------:R1:W-:Y:S02]  /*1050*/  STL [R1+0x60], R0 ;  /* 0x0000600001007387 */ /* 0x0003e40000100800 */
.L_x_617:
[----:B01-3--:R-:W0:Y:S02]  /*1060*/  LDC.64 R4, c[0x0][0xc88] ;  /* 0x00032200ff047b82 */ /* 0x00be240000000a00 */
[----:B0-----:R-:W-:-:S05]  /*1070*/  IMAD.WIDE R4, R35, 0x4, R4 ;  /* 0x0000000423047825 */ /* 0x001fca00078e0204 */
[----:B--2-4-:R-:W2:Y:S01]  /*1080*/  LDG.E R36, desc[UR42][R4.64] ;  /* 0x0000002a04247981 */ /* 0x014ea2000c1e1900 */
[----:B------:R-:W-:Y:S05]  /*1090*/  YIELD ;  /* 0x0000000000007946 */ /* 0x000fea0003800000 */
[----:B------:R-:W-:Y:S01]  /*10a0*/  ULDC.64 UR4, c[0x0][0xa28] ;  /* 0x00028a0000047ab9 */ /* 0x000fe20000000a00 */
[----:B------:R-:W-:Y:S01]  /*10b0*/  ULDC.64 UR8, c[0x0][0xa18] ;  /* 0x0002860000087ab9 */ /* 0x000fe20000000a00 */
[----:B------:R-:W-:Y:S01]  /*10c0*/  ISETP.NE.U32.AND P1, PT, RZ, UR4, PT ;  /* 0x00000004ff007c0c */ /* 0x000fe2000bf25070 */
[----:B------:R-:W-:Y:S01]  /*10d0*/  ULDC.64 UR6, c[0x0][0xa08] ;  /* 0x0002820000067ab9 */ /* 0x000fe20000000a00 */
[----:B------:R-:W-:Y:S01]  /*10e0*/  IMAD.MOV.U32 R10, RZ, RZ, RZ ;  /* 0x000000ffff0a7224 */ /* 0x000fe200078e00ff */
[----:B------:R-:W-:Y:S01]  /*10f0*/  ISETP.NE.U32.AND P0, PT, RZ, UR6, PT ;  /* 0x00000006ff007c0c */ /* 0x000fe2000bf05070 */
[----:B------:R-:W-:Y:S01]  /*1100*/  IMAD.MOV.U32 R68, RZ, RZ, RZ ;  /* 0x000000ffff447224 */ /* 0x000fe200078e00ff */
[----:B------:R-:W-:-:S02]  /*1110*/  ISETP.NE.AND.EX P1, PT, RZ, UR5, PT, P1 ;  /* 0x00000005ff007c0c */ /* 0x000fc4000bf25310 */
[----:B------:R-:W-:Y:S02]  /*1120*/  ISETP.NE.AND.EX P0, PT, RZ, UR7, PT, P0 ;  /* 0x00000007ff007c0c */ /* 0x000fe4000bf05300 */
[----:B--2---:R-:W-:Y:S01]  /*1130*/  SHF.R.S32.HI R0, RZ, 0x1f, R36 ;  /* 0x0000001fff007819 */ /* 0x004fe20000011424 */
[----:B------:R0:W-:Y:S08]  /*1140*/  STL [R1+0x34], R36 ;  /* 0x0000342401007387 */ /* 0x0001f00000100800 */
[----:B------:R-:W-:-:S02]  /*1150*/  @P1 LEA R6, P2, R36, UR4, 0x2 ;  /* 0x0000000424061c11 */ /* 0x000fc4000f8410ff */
[C---:B------:R-:W-:Y:S01]  /*1160*/  SHF.L.U32 R38, R36.reuse, 0x2, RZ ;  /* 0x0000000224267819 */ /* 0x040fe200000006ff */
[----:B------:R0:W-:Y:S01]  /*1170*/  STL [R1+0x4c], R0 ;  /* 0x00004c0001007387 */ /* 0x0001e20000100800 */
[C-C-:B------:R-:W-:Y:S02]  /*1180*/  @P1 LEA.HI.X R7, R36.reuse, UR5, R0.reuse, 0x2, P2 ;  /* 0x0000000524071c11 */ /* 0x140fe400090f1400 */
[----:B------:R-:W-:Y:S01]  /*1190*/  ISETP.NE.U32.AND P2, PT, RZ, UR8, PT ;  /* 0x00000008ff007c0c */ /* 0x000fe2000bf45070 */
[----:B------:R-:W-:Y:S01]  /*11a0*/  ULDC UR4, c[0x0][0x288] ;  /* 0x0000a20000047ab9 */ /* 0x000fe20000000800 */
[----:B------:R-:W-:Y:S01]  /*11b0*/  SHF.L.U64.HI R37, R36, 0x2, R0 ;  /* 0x0000000224257819 */ /* 0x000fe20000010200 */
[----:B------:R0:W5:Y:S01]  /*11c0*/  @P1 LDG.E R10, desc[UR42][R6.64] ;  /* 0x0000002a060a1981 */ /* 0x000162000c1e1900 */
[----:B------:R-:W-:Y:S02]  /*11d0*/  ISETP.NE.AND.EX P2, PT, RZ, UR9, PT, P2 ;  /* 0x00000009ff007c0c */ /* 0x000fe4000bf45320 */
[----:B------:R-:W-:Y:S01]  /*11e0*/  IADD3 R8, P3, R38, UR6, RZ ;  /* 0x0000000626087c10 */ /* 0x000fe2000ff7e0ff */
[----:B------:R-:W-:Y:S01]  /*11f0*/  IMAD.U32 R24, RZ, RZ, UR4 ;  /* 0x00000004ff187e24 */ /* 0x000fe2000f8e00ff */
[----:B------:R-:W-:Y:S01]  /*1200*/  ULDC.64 UR4, c[0x0][0x418] ;  /* 0x0001060000047ab9 */ /* 0x000fe20000000a00 */
[----:B------:R0:W-:Y:S01]  /*1210*/  STL [R1+0x3c], R38 ;  /* 0x00003c2601007387 */ /* 0x0001e20000100800 */
[----:B------:R-:W-:-:S07]  /*1220*/  IADD3.X R9, R37, UR7, RZ, P3, !PT ;  /* 0x0000000725097c10 */ /* 0x000fce0009ffe4ff */
[----:B------:R-:W-:Y:S01]  /*1230*/  @P2 IADD3 R4, P1, R38, UR8, RZ ;  /* 0x0000000826042c10 */ /* 0x000fe2000ff3e0ff */
[----:B------:R0:W5:Y:S03]  /*1240*/  @P0 LDG.E R68, desc[UR42][R8.64] ;  /* 0x0000002a08440981 */ /* 0x000166000c1e1900 */
[----:B------:R-:W-:Y:S01]  /*1250*/  @P2 IADD3.X R5, R37, UR9, RZ, P1, !PT ;  /* 0x0000000925052c10 */ /* 0x000fe20008ffe4ff */
[----:B------:R-:W-:Y:S01]  /*1260*/  UISETP.NE.U32.AND UP0, UPT, UR4, URZ, UPT ;  /* 0x0000003f0400728c */ /* 0x000fe2000bf05070 */
[----:B------:R0:W-:Y:S02]  /*1270*/  STL [R1+0x40], R37 ;  /* 0x0000402501007387 */ /* 0x0001e40000100800 */
[----:B------:R-:W-:Y:S02]  /*1280*/  ULDC UR4, c[0x0][0x424] ;  /* 0x0001090000047ab9 */ /* 0x000fe40000000800 */
[----:B------:R0:W5:Y:S01]  /*1290*/  @P2 LDG.E R24, desc[UR42][R4.64] ;  /* 0x0000002a04182981 */ /* 0x000162000c1e1900 */
[----:B------:R-:W-:-:S03]  /*12a0*/  UISETP.NE.AND.EX UP0, UPT, UR5, URZ, UPT, UP0 ;  /* 0x0000003f0500728c */ /* 0x000fc6000bf05300 */
[----:B------:R-:W-:Y:S01]  /*12b0*/  ULDC UR5, c[0x0][0x2f0] ;  /* 0x0000bc0000057ab9 */ /* 0x000fe20000000800 */
[----:B------:R-:W-:-:S04]  /*12c0*/  USEL UR4, UR4, 0x1, UP0 ;  /* 0x0000000104047887 */ /* 0x000fc80008000000 */
[----:B------:R-:W-:-:S03]  /*12d0*/  UIMAD UR4, UR4, UR5, URZ ;  /* 0x00000005040472a4 */ /* 0x000fc6000f8e023f */
[----:B------:R-:W-:Y:S02]  /*12e0*/  ULDC UR5, c[0x0][0x348] ;  /* 0x0000d20000057ab9 */ /* 0x000fe40000000800 */
[----:B------:R-:W-:Y:S01]  /*12f0*/  MOV R27, UR5 ;  /* 0x00000005001b7c02 */ /* 0x000fe20008000f00 */
[----:B------:R-:W-:Y:S01]  /*1300*/  IMAD.U32 R31, RZ, RZ, UR4 ;  /* 0x00000004ff1f7e24 */ /* 0x000fe2000f8e00ff */
[----:B0-----:R-:W-:Y:S06]  /*1310*/  @P2 BRA `(.L_x_479) ;  /* 0x0000000000242947 */ /* 0x001fec0003800000 */
[----:B------:R-:W-:Y:S02]  /*1320*/  ULDC.64 UR4, c[0x0][0xa00] ;  /* 0x0002800000047ab9 */ /* 0x000fe40000000a00 */
[----:B------:R-:W-:-:S04]  /*1330*/  ISETP.NE.U32.AND P1, PT, RZ, UR4, PT ;  /* 0x00000004ff007c0c */ /* 0x000fc8000bf25070 */
[----:B------:R-:W-:-:S13]  /*1340*/  ISETP.NE.AND.EX P1, PT, RZ, UR5, PT, P1 ;  /* 0x00000005ff007c0c */ /* 0x000fda000bf25310 */
[----:B------:R-:W-:Y:S05]  /*1350*/  @!P1 BRA `(.L_x_479) ;  /* 0x0000000000149947 */ /* 0x000fea0003800000 */
[----:B------:R-:W0:Y:S02]  /*1360*/  LDC.64 R4, c[0x0][0xa00] ;  /* 0x00028000ff047b82 */ /* 0x000e240000000a00 */
[----:B0-----:R-:W-:-:S05]  /*1370*/  IMAD.WIDE R4, R36, 0x4, R4 ;  /* 0x0000000424047825 */ /* 0x001fca00078e0204 */
[----:B-----5:R-:W2:Y:S04]  /*1380*/  LDG.E R24, desc[UR42][R4.64] ;  /* 0x0000002a04187981 */ /* 0x020ea8000c1e1900 */
[----:B------:R-:W2:Y:S02]  /*1390*/  LDG.E R3, desc[UR42][R4.64+0x4] ;  /* 0x0000042a04037981 */ /* 0x000ea4000c1e1900 */
[----:B--2---:R-:W-:-:S07]  /*13a0*/  IMAD.IADD R24, R3, 0x1, -R24 ;  /* 0x0000000103187824 */ /* 0x004fce00078e0a18 */
.L_x_479:
[----:B------:R-:W-:Y:S01]  /*13b0*/  ULDC.64 UR4, c[0x0][0xa20] ;  /* 0x0002880000047ab9 */ /* 0x000fe20000000a00 */
[----:B------:R0:W-:Y:S01]  /*13c0*/  STL [R1+0x44], R33 ;  /* 0x0000442101007387 */ /* 0x0001e20000100800 */
[----:B------:R-:W-:Y:S02]  /*13d0*/  ISETP.NE.U32.AND P1, PT, RZ, UR4, PT ;  /* 0x00000004ff007c0c */ /* 0x000fe4000bf25070 */
[C---:B------:R-:W-:Y:S02]  /*13e0*/  LOP3.LUT R3, R34.reuse, 0xff000000, RZ, 0xc0, !PT ;  /* 0xff00000022037812 */ /* 0x040fe400078ec0ff */
[----:B------:R-:W-:Y:S02]  /*13f0*/  ISETP.NE.AND.EX P1, PT, RZ, UR5, PT, P1 ;  /* 0x00000005ff007c0c */ /* 0x000fe4000bf25310 */
[----:B------:R-:W-:Y:S02]  /*1400*/  LOP3.LUT R0, R34, 0xff0000, RZ, 0xc0, !PT ;  /* 0x00ff000022007812 */ /* 0x000fe400078ec0ff */
[----:B------:R-:W-:-:S02]  /*1410*/  SHF.R.U32.HI R3, RZ, 0x8, R3 ;  /* 0x00000008ff037819 */ /* 0x000fc40000011603 */
[----:B------:R-:W-:Y:S02]  /*1420*/  LOP3.LUT R152, R34, 0xffff, RZ, 0xc0, !PT ;  /* 0x0000ffff22987812 */ /* 0x000fe400078ec0ff */
[----:B------:R-:W-:-:S05]  /*1430*/  LEA.HI R11, R0, R3, RZ, 0x10 ;  /* 0x00000003000b7211 */ /* 0x000fca00078f80ff */
[----:B0-----:R-:W-:Y:S05]  /*1440*/  @!P1 BRA `(.L_x_480) ;  /* 0x0000000000109947 */ /* 0x001fea0003800000 */
[----:B------:R-:W-:-:S04]  /*1450*/  IADD3 R4, P0, R38, UR4, RZ ;  /* 0x0000000426047c10 */ /* 0x000fc8000ff1e0ff */
[----:B------:R-:W-:-:S05]  /*1460*/  IADD3.X R5, R37, UR5, RZ, P0, !PT ;  /* 0x0000000525057c10 */ /* 0x000fca00087fe4ff */
[----:B------:R0:W5:Y:S01]  /*1470*/  LDG.E R31, desc[UR42][R4.64] ;  /* 0x0000002a041f7981 */ /* 0x000162000c1e1900 */
[----:B------:R-:W-:Y:S05]  /*1480*/  BRA `(.L_x_481) ;  /* 0x0000000000107947 */ /* 0x000fea0003800000 */
.L_x_480:
[----:B------:R-:W-:Y:S05]  /*1490*/  @!P0 BRA `(.L_x_481) ;  /* 0x00000000000c8947 */ /* 0x000fea0003800000 */
[----:B------:R-:W2:Y:S04]  /*14a0*/  LDG.E R0, desc[UR42][R8.64] ;  /* 0x0000002a08007981 */ /* 0x000ea8000c1e1900 */
[----:B------:R-:W2:Y:S02]  /*14b0*/  LDG.E R31, desc[UR42][R8.64+0x4] ;  /* 0x0000042a081f7981 */ /* 0x000ea4000c1e1900 */
[----:B--2---:R-:W-:-:S07]  /*14c0*/  IMAD.IADD R31, R31, 0x1, -R0 ;  /* 0x000000011f1f7824 */ /* 0x004fce00078e0a00 */
.L_x_481:
[----:B------:R-:W-:Y:S01]  /*14d0*/  ULDC.64 UR4, c[0x0][0xa10] ;  /* 0x0002840000047ab9 */ /* 0x000fe20000000a00 */
[----:B------:R-:W2:Y:S01]  /*14e0*/  LDL.LU R32, [R1] ;  /* 0x0000000001207983 */ /* 0x000ea20000300800 */
[----:B------:R-:W-:-:S04]  /*14f0*/  ISETP.NE.U32.AND P0, PT, RZ, UR4, PT ;  /* 0x00000004ff007c0c */ /* 0x000fc8000bf05070 */
[----:B------:R-:W-:Y:S01]  /*1500*/  ISETP.NE.AND.EX P0, PT, RZ, UR5, PT, P0 ;  /* 0x00000005ff007c0c */ /* 0x000fe2000bf05300 */
[----:B------:R-:W-:Y:S02]  /*1510*/  ULDC.64 UR4, c[0x0][0xa30] ;  /* 0x00028c0000047ab9 */ /* 0x000fe40000000a00 */
[----:B------:R-:W-:-:S10]  /*1520*/  ISETP.NE.U32.AND P1, PT, RZ, UR4, PT ;  /* 0x00000004ff007c0c */ /* 0x000fd4000bf25070 */
[----:B0-----:R-:W0:Y:S02]  /*1530*/  @P0 LDC.64 R4, c[0x0][0xa10] ;  /* 0x00028400ff040b82 */ /* 0x001e240000000a00 */
[----:B0-----:R-:W-:-:S05]  /*1540*/  @P0 IMAD.WIDE R4, R36, 0x4, R4 ;  /* 0x0000000424040825 */ /* 0x001fca00078e0204 */
[----:B------:R-:W3:Y:S04]  /*1550*/  @P0 LDG.E R0, desc[UR42][R4.64] ;  /* 0x0000002a04000981 */ /* 0x000ee8000c1e1900 */
[----:B------:R0:W3:Y:S01]  /*1560*/  @P0 LDG.E R3, desc[UR42][R4.64+0x4] ;  /* 0x0000042a04030981 */ /* 0x0000e2000c1e1900 */
[----:B------:R-:W-:Y:S02]  /*1570*/  ISETP.NE.AND.EX P1, PT, RZ, UR5, PT, P1 ;  /* 0x00000005ff007c0c */ /* 0x000fe4000bf25310 */
[----:B-----5:R-:W-:-:S11]  /*1580*/  MOV R25, R31 ;  /* 0x0000001f00197202 */ /* 0x020fd60000000f00 */
[----:B------:R-:W-:-:S04]  /*1590*/  @P1 IADD3 R6, P2, R38, UR4, RZ ;  /* 0x0000000426061c10 */ /* 0x000fc8000ff5e0ff */
[----:B------:R-:W-:-:S05]  /*15a0*/  @P1 IADD3.X R7, R37, UR5, RZ, P2, !PT ;  /* 0x0000000525071c10 */ /* 0x000fca00097fe4ff */
[----:B------:R1:W5:Y:S01]  /*15b0*/  @P1 LDG.E R25, desc[UR42][R6.64] ;  /* 0x0000002a06191981 */ /* 0x000362000c1e1900 */
[----:B------:R-:W-:Y:S01]  /*15c0*/  IMAD.IADD R10, R31, 0x1, -R10 ;  /* 0x000000011f0a7824 */ /* 0x000fe200078e0a0a */
[----:B------:R-:W-:Y:S01]  /*15d0*/  LOP3.LUT R12, R11, 0xff, RZ, 0xc0, !PT ;  /* 0x000000ff0b0c7812 */ /* 0x000fe200078ec0ff */
[----:B------:R-:W-:Y:S01]  /*15e0*/  BSSY B0, `(.L_x_482) ;  /* 0x000002c000007945 */ /* 0x000fe20003800000 */
[----:B------:R-:W-:Y:S01]  /*15f0*/  SHF.R.U32.HI R8, RZ, 0x10, R11 ;  /* 0x00000010ff087819 */ /* 0x000fe2000001160b */
[----:B0-----:R-:W-:Y:S02]  /*1600*/  IMAD.MOV.U32 R5, RZ, RZ, RZ ;  /* 0x000000ffff057224 */ /* 0x001fe400078e00ff */
[----:B------:R1:W-:Y:S04]  /*1610*/  STL [R1+0x48], R12 ;  /* 0x0000480c01007387 */ /* 0x0003e80000100800 */
[----:B------:R1:W-:Y:S01]  /*1620*/  STL [R1+0x30], R8 ;  /* 0x0000300801007387 */ /* 0x0003e20000100800 */
[----:B--2---:R-:W-:Y:S01]  /*1630*/  LOP3.LUT R32, R32, 0xfffffffb, RZ, 0xc0, !PT ;  /* 0xfffffffb20207812 */ /* 0x004fe200078ec0ff */
[----:B---3--:R-:W-:-:S04]  /*1640*/  @P0 IMAD.IADD R27, R3, 0x1, -R0 ;  /* 0x00000001031b0824 */ /* 0x008fc800078e0a00 */
[----:B------:R-:W-:-:S05]  /*1650*/  IMAD.IADD R89, R10, 0x1, R27 ;  /* 0x000000010a597824 */ /* 0x000fca00078e021b */
[C---:B------:R-:W-:Y:S02]  /*1660*/  ISETP.GE.AND P3, PT, R89.reuse, 0x1, PT ;  /* 0x000000015900780c */ /* 0x040fe40003f66270 */
[----:B------:R-:W-:-:S04]  /*1670*/  IADD3 R0, R89, 0x7f, RZ ;  /* 0x0000007f59007810 */ /* 0x000fc80007ffe0ff */
[----:B------:R-:W-:-:S04]  /*1680*/  SHF.R.S32.HI R3, RZ, 0x1f, R0 ;  /* 0x0000001fff037819 */ /* 0x000fc80000011400 */
[----:B------:R-:W-:-:S03]  /*1690*/  LEA.HI R3, R3, R0, RZ, 0x7 ;  /* 0x0000000003037211 */ /* 0x000fc600078f38ff */
[----:B------:R-:W-:Y:S02]  /*16a0*/  @P3 LOP3.LUT R32, R32, 0x4, RZ, 0xfc, !PT ;  /* 0x0000000420203812 */ /* 0x000fe400078efcff */
[----:B------:R-:W-:-:S03]  /*16b0*/  SHF.R.S32.HI R26, RZ, 0x7, R3 ;  /* 0x00000007ff1a7819 */ /* 0x000fc60000011403 */
[----:B------:R1:W-:Y:S01]  /*16c0*/  STL [R1], R32 ;  /* 0x0000002001007387 */ /* 0x0003e20000100800 */
[----:B------:R-:W-:Y:S05]  /*16d0*/  @!P3 BRA `(.L_x_483) ;  /* 0x000000000070b947 */ /* 0x000fea0003800000 */
[----:B------:R-:W-:Y:S01]  /*16e0*/  ISETP.NE.AND P0, PT, R8, RZ, PT ;  /* 0x000000ff0800720c */ /* 0x000fe20003f05270 */
[----:B------:R-:W-:-:S03]  /*16f0*/  ULDC UR4, c[0x0][0x9f0] ;  /* 0x00027c0000047ab9 */ /* 0x000fc60000000800 */
[----:B------:R-:W-:-:S04]  /*1700*/  SEL R9, R8, UR4, P0 ;  /* 0x0000000408097c07 */ /* 0x000fc80008000000 */
[-C--:B-1----:R-:W-:Y:S02]  /*1710*/  IABS R6, R9.reuse ;  /* 0x0000000900067213 */ /* 0x082fe40000000000 */
[----:B------:R-:W-:Y:S02]  /*1720*/  IADD3 R0, R26, -0x1, R9 ;  /* 0xffffffff1a007810 */ /* 0x000fe40007ffe009 */
[----:B------:R-:W0:Y:S01]  /*1730*/  I2F.RP R3, R6 ;  /* 0x0000000600037306 */ /* 0x000e220000209400 */
[-C--:B------:R-:W-:Y:S02]  /*1740*/  IABS R11, R9.reuse ;  /* 0x00000009000b7213 */ /* 0x080fe40000000000 */
[----:B------:R-:W-:Y:S02]  /*1750*/  IABS R8, R0 ;  /* 0x0000000000087213 */ /* 0x000fe40000000000 */
[----:B------:R-:W-:-:S04]  /*1760*/  LOP3.LUT R0, R0, R9, RZ, 0x3c, !PT ;  /* 0x0000000900007212 */ /* 0x000fc800078e3cff */
[----:B------:R-:W-:Y:S01]  /*1770*/  ISETP.GE.AND P2, PT, R0, RZ, PT ;  /* 0x000000ff0000720c */ /* 0x000fe20003f46270 */
[----:B0-----:R-:W0:Y:S02]  /*1780*/  MUFU.RCP R3, R3 ;  /* 0x0000000300037308 */ /* 0x001e240000001000 */
[----:B0-----:R-:W-:Y:S01]  /*1790*/  VIADD R4, R3, 0xffffffe ;  /* 0x0ffffffe03047836 */ /* 0x001fe20000000000 */
[----:B------:R-:W-:-:S05]  /*17a0*/  IADD3 R3, RZ, -R11, RZ ;  /* 0x8000000bff037210 */ /* 0x000fca0007ffe0ff */
[----:B------:R0:W1:Y:S02]  /*17b0*/  F2I.FTZ.U32.TRUNC.NTZ R5, R4 ;  /* 0x0000000400057305 */ /* 0x000064000021f000 */
[----:B0-----:R-:W-:Y:S02]  /*17c0*/  IMAD.MOV.U32 R4, RZ, RZ, RZ ;  /* 0x000000ffff047224 */ /* 0x001fe400078e00ff */
[----:B-1----:R-:W-:-:S04]  /*17d0*/  IMAD.MOV R7, RZ, RZ, -R5 ;  /* 0x000000ffff077224 */ /* 0x002fc800078e0a05 */
        /* <DEDUP_REMOVED lines=9> */
[----:B------:R-:W-:-:S05]  /*1870*/  @P0 IADD3 R5, R5, 0x1, RZ ;  /* 0x0000000105050810 */ /* 0x000fca0007ffe0ff */
[----:B------:R-:W-:Y:S01]  /*1880*/  @!P2 IMAD.MOV R5, RZ, RZ, -R5 ;  /* 0x000000ffff05a224 */ /* 0x000fe200078e0a05 */
[----:B------:R-:W-:-:S07]  /*1890*/  @!P1 LOP3.LUT R5, RZ, R9, RZ, 0x33, !PT ;  /* 0x00000009ff059212 */ /* 0x000fce00078e33ff */
.L_x_483:
[----:B------:R-:W-:Y:S05]  /*18a0*/  BSYNC B0 ;  /* 0x0000000000007941 */ /* 0x000fea0003800000 */
.L_x_482:
[----:B------:R-:W-:-:S05]  /*18b0*/  IMAD R0, R12, R5, RZ ;  /* 0x000000050c007224 */ /* 0x000fca00078e02ff */
[C---:B------:R-:W-:Y:S01]  /*18c0*/  VIADDMNMX R5, R0.reuse, R5, R26, PT ;  /* 0x0000000500057246 */ /* 0x040fe2000380011a */
[----:B------:R-:W-:-:S04]  /*18d0*/  IMAD R0, R0, 0x80, -R10 ;  /* 0x0000008000007824 */ /* 0x000fc800078e0a0a */
[----:B------:R-:W-:Y:S01]  /*18e0*/  IMAD R4, R5, 0x80, -R10 ;  /* 0x0000008005047824 */ /* 0x000fe200078e0a0a */
[----:B------:R-:W-:-:S04]  /*18f0*/  VIMNMX R0, RZ, R0, !PT ;  /* 0x00000000ff007248 */ /* 0x000fc80007fe0100 */
[----:B------:R-:W-:Y:S02]  /*1900*/  VIMNMX R3, R4, R27, PT ;  /* 0x0000001b04037248 */ /* 0x000fe40003fe0100 */
[----:B------:R-:W-:Y:S02]  /*1910*/  SHF.R.U32.HI R30, RZ, 0x7, R0 ;  /* 0x00000007ff1e7819 */ /* 0x000fe40000011600 */
[----:B------:R-:W-:-:S03]  /*1920*/  ISETP.GT.AND P0, PT, R3, R0, PT ;  /* 0x000000000300720c */ /* 0x000fc60003f04270 */
[----:B------:R-:W-:-:S10]  /*1930*/  IMAD.MOV.U32 R29, RZ, RZ, R30 ;  /* 0x000000ffff1d7224 */ /* 0x000fd400078e001e */
[----:B------:R-:W-:-:S04]  /*1940*/  @P0 IADD3 R3, R3, 0x7f, RZ ;  /* 0x0000007f03030810 */ /* 0x000fc80007ffe0ff */
[----:B------:R-:W-:-:S04]  /*1950*/  @P0 SHF.R.S32.HI R0, RZ, 0x1f, R3 ;  /* 0x0000001fff000819 */ /* 0x000fc80000011403 */
[----:B------:R-:W-:-:S04]  /*1960*/  @P0 LEA.HI R0, R0, R3, RZ, 0x7 ;  /* 0x0000000300000211 */ /* 0x000fc800078f38ff */
[----:B------:R-:W-:Y:S02]  /*1970*/  @P0 SHF.R.S32.HI R29, RZ, 0x7, R0 ;  /* 0x00000007ff1d0819 */ /* 0x000fe40000011400 */
[----:B------:R-:W-:Y:S02]  /*1980*/  PLOP3.LUT P0, PT, PT, PT, PT, 0x80, 0x0 ;  /* 0x000000000000781c */ /* 0x000fe40003f0f070 */
[----:B------:R-:W-:-:S13]  /*1990*/  ISETP.GT.AND P1, PT, R29, R30, PT ;  /* 0x0000001e1d00720c */ /* 0x000fda0003f24270 */
[----:B------:R-:W-:Y:S05]  /*19a0*/  @!P1 BRA `(.L_x_484) ;  /* 0x0000004000189947 */ /* 0x000fea0003800000 */
[----:B------:R-:W-:Y:S01]  /*19b0*/  VIADD R0, R18, 0xe400 ;  /* 0x0000e40012007836 */ /* 0x000fe20000000000 */
[----:B------:R-:W-:Y:S04]  /*19c0*/  BSSY B6, `(.L_x_485) ;  /* 0x0000013000067945 */ /* 0x000fe80003800000 */
[----:B------:R-:W-:-:S13]  /*19d0*/  LOP3.LUT P0, RZ, R0, 0x3ff, RZ, 0xc0, !PT ;  /* 0x000003ff00ff7812 */ /* 0x000fda000780c0ff */
[----:B------:R-:W-:Y:S05]  /*19e0*/  @!P0 BRA `(.L_x_486) ;  /* 0x0000000000408947 */ /* 0x000fea0003800000 */
[----:B------:R-:W-:Y:S01]  /*19f0*/  MOV R0, 0x0 ;  /* 0x0000000000007802 */ /* 0x000fe20000000f00 */
[----:B------:R-:W-:Y:S01]  /*1a00*/  ULDC.64 UR4, c[0x4][0x88] ;  /* 0x0100220000047ab9 */ /* 0x000fe20000000a00 */
[----:B------:R-:W-:Y:S01]  /*1a10*/  ULDC.64 UR6, c[0x4][0x18] ;  /* 0x0100060000067ab9 */ /* 0x000fe20000000a00 */
[----:B------:R-:W-:Y:S01]  /*1a20*/  IMAD.U32 R4, RZ, RZ, UR4 ;  /* 0x00000004ff047e24 */ /* 0x000fe2000f8e00ff */
[----:B------:R0:W2:Y:S01]  /*1a30*/  LDC.64 R14, c[0x4][R0] ;  /* 0x01000000000e7b82 */ /* 0x0000a20000000a00 */
[----:B------:R-:W-:Y:S01]  /*1a40*/  MOV R5, UR5 ;  /* 0x0000000500057c02 */ /* 0x000fe20008000f00 */
[----:B------:R-:W-:Y:S01]  /*1a50*/  ULDC.64 UR4, c[0x4][0x90] ;  /* 0x0100240000047ab9 */ /* 0x000fe20000000a00 */
[----:B------:R-:W-:Y:S01]  /*1a60*/  IMAD.U32 R10, RZ, RZ, UR6 ;  /* 0x00000006ff0a7e24 */ /* 0x000fe2000f8e00ff */
[----:B------:R-:W-:Y:S01]  /*1a70*/  MOV R11, UR7 ;  /* 0x00000007000b7c02 */ /* 0x000fe20008000f00 */
[----:B-1----:R-:W-:Y:S02]  /*1a80*/  IMAD.U32 R6, RZ, RZ, UR4 ;  /* 0x00000004ff067e24 */ /* 0x002fe4000f8e00ff */
[----:B------:R-:W-:-:S02]  /*1a90*/  IMAD.U32 R7, RZ, RZ, UR5 ;  /* 0x00000005ff077e24 */ /* 0x000fc4000f8e00ff */
[----:B------:R-:W-:Y:S02]  /*1aa0*/  IMAD.MOV.U32 R8, RZ, RZ, 0x70 ;  /* 0x00000070ff087424 */ /* 0x000fe400078e00ff */
[----:B------:R-:W-:Y:S02]  /*1ab0*/  IMAD.MOV.U32 R12, RZ, RZ, 0x1 ;  /* 0x00000001ff0c7424 */ /* 0x000fe400078e00ff */
[----:B0-----:R-:W-:-:S07]  /*1ac0*/  IMAD.MOV.U32 R13, RZ, RZ, RZ ;  /* 0x000000ffff0d7224 */ /* 0x001fce00078e00ff */
[----:B------:R-:W-:-:S07]  /*1ad0*/  LEPC R20, `(.L_x_486) ;  /* 0x000000001014794e */ /* 0x000fce0000000000 */
[----:B--2--5:R-:W-:Y:S05]  /*1ae0*/  CALL.ABS.NOINC R14 ;  /* 0x000000000e007343 */ /* 0x024fea0003c00000 */
.L_x_486:
[----:B------:R-:W-:Y:S05]  /*1af0*/  BSYNC B6 ;  /* 0x0000000000067941 */ /* 0x000fea0003800000 */
.L_x_485:
[----:B------:R-:W-:Y:S01]  /*1b00*/  IADD3 R28, R18, 0x400, RZ ;  /* 0x00000400121c7810 */ /* 0x000fe20007ffe0ff */
[----:B------:R-:W-:Y:S03]  /*1b10*/  BSSY B6, `(.L_x_487) ;  /* 0x0000013000067945 */ /* 0x000fe60003800000 */
[----:B------:R-:W-:-:S13]  /*1b20*/  LOP3.LUT P0, RZ, R28, 0x3ff, RZ, 0xc0, !PT ;  /* 0x000003ff1cff7812 */ /* 0x000fda000780c0ff */
[----:B------:R-:W-:Y:S05]  /*1b30*/  @!P0 BRA `(.L_x_488) ;  /* 0x0000000000408947 */ /* 0x000fea0003800000 */
[----:B------:R-:W-:Y:S01]  /*1b40*/  MOV R0, 0x0 ;  /* 0x0000000000007802 */ /* 0x000fe20000000f00 */
[----:B------:R-:W-:Y:S01]  /*1b50*/  ULDC.64 UR4, c[0x4][0x88] ;  /* 0x0100220000047ab9 */ /* 0x000fe20000000a00 */
[----:B------:R-:W-:Y:S01]  /*1b60*/  ULDC.64 UR6, c[0x4][0x18] ;  /* 0x0100060000067ab9 */ /* 0x000fe20000000a00 */
[----:B------:R-:W-:Y:S01]  /*1b70*/  IMAD.U32 R4, RZ, RZ, UR4 ;  /* 0x00000004ff047e24 */ /* 0x000fe2000f8e00ff */
[----:B------:R0:W2:Y:S01]  /*1b80*/  LDC.64 R14, c[0x4][R0] ;  /* 0x01000000000e7b82 */ /* 0x0000a20000000a00 */
[----:B------:R-:W-:Y:S01]  /*1b90*/  IMAD.U32 R5, RZ, RZ, UR5 ;  /* 0x00000005ff057e24 */ /* 0x000fe2000f8e00ff */
[----:B------:R-:W-:Y:S01]  /*1ba0*/  ULDC.64 UR4, c[0x4][0x90] ;  /* 0x0100240000047ab9 */ /* 0x000fe20000000a00 */
[----:B------:R-:W-:Y:S01]  /*1bb0*/  IMAD.U32 R10, RZ, RZ, UR6 ;  /* 0x00000006ff0a7e24 */ /* 0x000fe2000f8e00ff */
[----:B-1----:R-:W-:Y:S01]  /*1bc0*/  MOV R7, UR5 ;  /* 0x0000000500077c02 */ /* 0x002fe20008000f00 */
[----:B------:R-:W-:Y:S01]  /*1bd0*/  IMAD.U32 R6, RZ, RZ, UR4 ;  /* 0x00000004ff067e24 */ /* 0x000fe2000f8e00ff */
[----:B------:R-:W-:Y:S01]  /*1be0*/  MOV R12, 0x1 ;  /* 0x00000001000c7802 */ /* 0x000fe20000000f00 */
[----:B------:R-:W-:-:S02]  /*1bf0*/  IMAD.U32 R11, RZ, RZ, UR7 ;  /* 0x00000007ff0b7e24 */ /* 0x000fc4000f8e00ff */
[----:B------:R-:W-:Y:S02]  /*1c00*/  IMAD.MOV.U32 R8, RZ, RZ, 0x70 ;  /* 0x00000070ff087424 */ /* 0x000fe400078e00ff */
[----:B0-----:R-:W-:-:S07]  /*1c10*/  IMAD.MOV.U32 R13, RZ, RZ, RZ ;  /* 0x000000ffff0d7224 */ /* 0x001fce00078e00ff */
[----:B------:R-:W-:-:S07]  /*1c20*/  LEPC R20, `(.L_x_488) ;  /* 0x000000001014794e */ /* 0x000fce0000000000 */
[----:B--2--5:R-:W-:Y:S05]  /*1c30*/  CALL.ABS.NOINC R14 ;  /* 0x000000000e007343 */ /* 0x024fea0003c00000 */
.L_x_488:
[----:B------:R-:W-:Y:S05]  /*1c40*/  BSYNC B6 ;  /* 0x0000000000067941 */ /* 0x000fea0003800000 */
.L_x_487:
[----:B------:R-:W-:Y:S01]  /*1c50*/  ULDC.64 UR4, c[0x0][0x9f8] ;  /* 0x00027e0000047ab9 */ /* 0x000fe20000000a00 */
[----:B------:R-:W-:Y:S01]  /*1c60*/  IMAD.MOV.U32 R69, RZ, RZ, R36 ;  /* 0x000000ffff457224 */ /* 0x000fe200078e0024 */
[----:B------:R-:W-:Y:S01]  /*1c70*/  ISETP.NE.U32.AND P0, PT, RZ, UR4, PT ;  /* 0x00000004ff007c0c */ /* 0x000fe2000bf05070 */
[----:B------:R-:W2:Y:S01]  /*1c80*/  LDL R14, [R1+0x24] ;  /* 0x00002400010e7983 */ /* 0x000ea20000100800 */
[----:B------:R-:W0:Y:S02]  /*1c90*/  LDC.64 R4, c[0x0][0x3f8] ;  /* 0x0000fe00ff047b82 */ /* 0x000e240000000a00 */
[----:B------:R-:W-:-:S06]  /*1ca0*/  ISETP.NE.AND.EX P0, PT, RZ, UR5, PT, P0 ;  /* 0x00000005ff007c0c */ /* 0x000fcc000bf05300 */
[----:B------:R-:W3:Y:S07]  /*1cb0*/  LDC R59, c[0x0][0x3f4] ;  /* 0x0000fd00ff3b7b82 */ /* 0x000eee0000000800 */
[----:B-1----:R-:W-:Y:S01]  /*1cc0*/  @P0 IADD3 R6, P1, R38, UR4, RZ ;  /* 0x0000000426060c10 */ /* 0x002fe2000ff3e0ff */
[----:B------:R-:W1:Y:S01]  /*1cd0*/  LDC.64 R62, c[0x0][0x408] ;  /* 0x00010200ff3e7b82 */ /* 0x000e620000000a00 */
[----:B------:R-:W4:Y:S02]  /*1ce0*/  LDL R38, [R1+0x14] ;  /* 0x0000140001267983 */ /* 0x000f240000100800 */
[----:B------:R-:W-:-:S05]  /*1cf0*/  @P0 IADD3.X R7, R37, UR5, RZ, P1, !PT ;  /* 0x0000000525070c10 */ /* 0x000fca0008ffe4ff */
[----:B------:R1:W2:Y:S01]  /*1d00*/  @P0 LDG.E R69, desc[UR42][R6.64] ;  /* 0x0000002a06450981 */ /* 0x0002a2000c1e1900 */
[----:B------:R-:W1:Y:S01]  /*1d10*/  S2R R36, SR_TID.X ;  /* 0x0000000000247919 */ /* 0x000e620000002100 */
[----:B------:R-:W-:Y:S02]  /*1d20*/  SHF.R.S32.HI R3, RZ, 0x1f, R153 ;  /* 0x0000001fff037819 */ /* 0x000fe40000011499 */
[----:B------:R-:W-:-:S03]  /*1d30*/  SHF.R.S32.HI R23, RZ, 0x1f, R22 ;  /* 0x0000001fff177819 */ /* 0x000fc60000011416 */
[-C--:B0-----:R-:W-:Y:S01]  /*1d40*/  IMAD R0, R3, R4.reuse, RZ ;  /* 0x0000000403007224 */ /* 0x081fe200078e02ff */
[----:B---3--:R-:W-:Y:S01]  /*1d50*/  ISETP.GE.AND P0, PT, R16, R59, PT ;  /* 0x0000003b1000720c */ /* 0x008fe20003f06270 */
[----:B------:R-:W-:-:S04]  /*1d60*/  IMAD.WIDE.U32 R8, R153, R4, R22 ;  /* 0x0000000499087225 */ /* 0x000fc800078e0016 */
[----:B------:R-:W-:Y:S02]  /*1d70*/  IMAD R13, R153, R5, R0 ;  /* 0x00000005990d7224 */ /* 0x000fe400078e0200 */
[----:B-1----:R-:W-:Y:S01]  /*1d80*/  IMAD R0, R3, R62, RZ ;  /* 0x0000003e03007224 */ /* 0x002fe200078e02ff */
[----:B------:R-:W-:Y:S01]  /*1d90*/  SEL R3, R59, RZ, P0 ;  /* 0x000000ff3b037207 */ /* 0x000fe20000000000 */
[----:B------:R-:W-:Y:S01]  /*1da0*/  IMAD.WIDE.U32 R10, R153, R4, R16 ;  /* 0x00000004990a7225 */ /* 0x000fe200078e0010 */
[----:B------:R-:W-:-:S03]  /*1db0*/  IADD3 R9, R9, R13, RZ ;  /* 0x0000000d09097210 */ /* 0x000fc60007ffe0ff */
[----:B------:R-:W-:Y:S01]  /*1dc0*/  IMAD.IADD R11, R13, 0x1, R11 ;  /* 0x000000010d0b7824 */ /* 0x000fe200078e020b */
[----:B-----5:R-:W-:Y:S01]  /*1dd0*/  SHF.R.S32.HI R13, RZ, 0x1f, R25 ;  /* 0x0000001fff0d7819 */ /* 0x020fe20000011419 */
[----:B------:R-:W-:Y:S02]  /*1de0*/  IMAD.IADD R3, R16, 0x1, R3 ;  /* 0x0000000110037824 */ /* 0x000fe400078e0203 */
[----:B------:R-:W-:Y:S02]  /*1df0*/  IMAD R15, R153, R63, R0 ;  /* 0x0000003f990f7224 */ /* 0x000fe400078e0200 */
[----:B------:R-:W-:Y:S01]  /*1e00*/  IMAD R12, R13, R4, RZ ;  /* 0x000000040d0c7224 */ /* 0x000fe200078e02ff */
[----:B------:R-:W-:Y:S02]  /*1e10*/  SHF.R.S32.HI R0, RZ, 0x1f, R3 ;  /* 0x0000001fff007819 */ /* 0x000fe40000011403 */
[----:B------:R-:W-:Y:S02]  /*1e20*/  SHF.R.U32.HI R37, RZ, 0x7, R36 ;  /* 0x00000007ff257819 */ /* 0x000fe40000011624 */
[----:B------:R-:W-:Y:S01]  /*1e30*/  LEA.HI R0, R0, R3, RZ, 0x3 ;  /* 0x0000000300007211 */ /* 0x000fe200078f18ff */
[----:B------:R-:W-:Y:S01]  /*1e40*/  IMAD R3, R25, R5, R12 ;  /* 0x0000000519037224 */ /* 0x000fe200078e020c */
[----:B------:R-:W-:Y:S01]  /*1e50*/  ISETP.NE.AND P6, PT, R37, 0x1, PT ;  /* 0x000000012500780c */ /* 0x000fe20003fc5270 */
[----:B------:R-:W-:-:S02]  /*1e60*/  IMAD R12, R13, R62, RZ ;  /* 0x0000003e0d0c7224 */ /* 0x000fc400078e02ff */
[----:B------:R-:W-:Y:S02]  /*1e70*/  VIADD R61, R37, 0x8 ;  /* 0x00000008253d7836 */ /* 0x000fe40000000000 */
[C---:B------:R-:W-:Y:S01]  /*1e80*/  VIADD R37, R153.reuse, 0x60 ;  /* 0x0000006099257836 */ /* 0x040fe20000000000 */
[----:B------:R-:W-:Y:S01]  /*1e90*/  SHF.L.U64.HI R66, R4, 0x7, R5 ;  /* 0x0000000704427819 */ /* 0x000fe20000010205 */
[----:B------:R-:W-:Y:S01]  /*1ea0*/  IMAD.IADD R68, R68, 0x1, R31 ;  /* 0x0000000144447824 */ /* 0x000fe200078e021f */
[----:B------:R-:W-:Y:S01]  /*1eb0*/  SHF.L.U64.HI R64, R62, 0x7, R63 ;  /* 0x000000073e407819 */ /* 0x000fe2000001023f */
[----:B------:R-:W-:-:S04]  /*1ec0*/  IMAD.WIDE.U32 R6, R153, R62, R16 ;  /* 0x0000003e99067225 */ /* 0x000fc800078e0010 */
[----:B------:R-:W-:-:S04]  /*1ed0*/  IMAD.WIDE.U32 R20, R25, R4, R8 ;  /* 0x0000000419147225 */ /* 0x000fc800078e0008 */
[----:B------:R-:W-:-:S04]  /*1ee0*/  IMAD.WIDE.U32 R34, R25, R4, R10 ;  /* 0x0000000419227225 */ /* 0x000fc800078e000a */
[----:B------:R-:W-:Y:S02]  /*1ef0*/  IMAD.SHL.U32 R65, R4, 0x80, RZ ;  /* 0x0000008004417824 */ /* 0x000fe400078e00ff */
[----:B------:R-:W-:Y:S02]  /*1f00*/  IMAD R31, R25, R63, R12 ;  /* 0x0000003f191f7224 */ /* 0x000fe400078e020c */
[----:B------:R-:W-:Y:S01]  /*1f10*/  IMAD.SHL.U32 R37, R37, 0x40, RZ ;  /* 0x0000004025257824 */ /* 0x000fe200078e00ff */
[----:B------:R-:W-:Y:S02]  /*1f20*/  IADD3 R7, R15, R7, RZ ;  /* 0x000000070f077210 */ /* 0x000fe40007ffe0ff */
[----:B------:R-:W-:Y:S02]  /*1f30*/  LOP3.LUT R32, R32, 0xfffffffd, RZ, 0xc0, !PT ;  /* 0xfffffffd20207812 */ /* 0x000fe400078ec0ff */
[----:B------:R-:W-:Y:S01]  /*1f40*/  LOP3.LUT R37, R37, 0x1c0, RZ, 0xc0, !PT ;  /* 0x000001c025257812 */ /* 0x000fe200078ec0ff */
[----:B------:R-:W-:Y:S01]  /*1f50*/  IMAD.WIDE.U32 R54, R25, R62, R6 ;  /* 0x0000003e19367225 */ /* 0x000fe200078e0006 */
[----:B------:R-:W-:-:S02]  /*1f60*/  SHF.R.S32.HI R7, RZ, 0x3, R0 ;  /* 0x00000003ff077819 */ /* 0x000fc40000011400 */
[----:B------:R-:W-:Y:S01]  /*1f70*/  LOP3.LUT R6, R0, 0xfffffff8, RZ, 0xc0, !PT ;  /* 0xfffffff800067812 */ /* 0x000fe200078ec0ff */
[----:B------:R-:W-:Y:S05]  /*1f80*/  @!P6 WARPSYNC.ALL ;  /* 0x000000000000e948 */ /* 0x000fea0003800000 */
[----:B------:R-:W-:Y:S01]  /*1f90*/  IMAD.WIDE.U32 R52, R153, R62, R22 ;  /* 0x0000003e99347225 */ /* 0x000fe200078e0016 */
[----:B------:R-:W-:-:S03]  /*1fa0*/  ULDC UR4, c[0x0][0x2f4] ;  /* 0x0000bd0000047ab9 */ /* 0x000fc60000000800 */
[----:B------:R-:W-:Y:S02]  /*1fb0*/  IMAD.IADD R53, R53, 0x1, R15 ;  /* 0x0000000135357824 */ /* 0x000fe400078e020f */
[----:B------:R-:W-:Y:S02]  /*1fc0*/  IMAD.IADD R57, R21, 0x1, R3 ;  /* 0x0000000115397824 */ /* 0x000fe400078e0203 */
[----:B------:R-:W-:Y:S02]  /*1fd0*/  IMAD.IADD R56, R3, 0x1, R35 ;  /* 0x0000000103387824 */ /* 0x000fe400078e0223 */
[----:B------:R-:W-:Y:S01]  /*1fe0*/  IMAD.WIDE.U32 R52, R25, R62, R52 ;  /* 0x0000003e19347225 */ /* 0x000fe200078e0034 */
[----:B------:R-:W-:Y:S01]  /*1ff0*/  @!P6 BAR.SYNC.DEFER_BLOCKING 0x9, 0x100 ;  /* 0x024400000000eb1d */ /* 0x000fe20000010000 */
[----:B------:R-:W-:Y:S02]  /*2000*/  ISETP.GE.AND P2, PT, R2, UR4, PT ;  /* 0x0000000402007c0c */ /* 0x000fe4000bf46270 */
[----:B------:R-:W-:-:S02]  /*2010*/  IMAD.SHL.U32 R62, R62, 0x80, RZ ;  /* 0x000000803e3e7824 */ /* 0x000fc400078e00ff */
[----:B------:R-:W-:Y:S02]  /*2020*/  IMAD.SHL.U32 R59, R59, 0x2, RZ ;  /* 0x000000023b3b7824 */ /* 0x000fe400078e00ff */
[C---:B----4-:R-:W-:Y:S01]  /*2030*/  IMAD.SHL.U32 R67, R38.reuse, 0x40, RZ ;  /* 0x0000004026437824 */ /* 0x050fe200078e00ff */
[----:B------:R-:W-:Y:S02]  /*2040*/  LOP3.LUT P1, RZ, R38, 0x4, RZ, 0xc0, !PT ;  /* 0x0000000426ff7812 */ /* 0x000fe4000782c0ff */
[----:B------:R-:W-:Y:S02]  /*2050*/  IADD3 R38, R36, -0x80, RZ ;  /* 0xffffff8024267810 */ /* 0x000fe40007ffe0ff */
[----:B------:R-:W-:Y:S02]  /*2060*/  LOP3.LUT R67, R67, 0x1c0, RZ, 0xc0, !PT ;  /* 0x000001c043437812 */ /* 0x000fe400078ec0ff */
[----:B------:R-:W-:Y:S02]  /*2070*/  SHF.R.S32.HI R36, RZ, 0x1f, R38 ;  /* 0x0000001fff247819 */ /* 0x000fe40000011426 */
[----:B------:R-:W-:-:S02]  /*2080*/  SHF.R.U32.HI R63, RZ, 0x3, R67 ;  /* 0x00000003ff3f7819 */ /* 0x000fc40000011643 */
[----:B------:R-:W-:Y:S02]  /*2090*/  LOP3.LUT R4, R67, 0x18, R16, 0xf8, !PT ;  /* 0x0000001843047812 */ /* 0x000fe400078ef810 */
[----:B------:R-:W-:Y:S02]  /*20a0*/  LEA.HI R36, R36, R38, RZ, 0x5 ;  /* 0x0000002624247211 */ /* 0x000fe400078f28ff */
[----:B------:R-:W-:Y:S02]  /*20b0*/  LOP3.LUT R4, R4, R63, RZ, 0x3c, !PT ;  /* 0x0000003f04047212 */ /* 0x000fe400078e3cff */
[----:B------:R-:W-:Y:S02]  /*20c0*/  SHF.R.S32.HI R36, RZ, 0x5, R36 ;  /* 0x00000005ff247819 */ /* 0x000fe40000011424 */
[----:B------:R-:W-:Y:S02]  /*20d0*/  @P1 LOP3.LUT R32, R32, 0x2, RZ, 0xfc, !PT ;  /* 0x0000000220201812 */ /* 0x000fe400078efcff */
[----:B------:R-:W-:-:S02]  /*20e0*/  LEA R58, R36, R4, 0x9 ;  /* 0x00000004243a7211 */ /* 0x000fc400078e48ff */
[--C-:B------:R-:W-:Y:S02]  /*20f0*/  LOP3.LUT R4, R67, 0x38, R0.reuse, 0xf8, !PT ;  /* 0x0000003843047812 */ /* 0x100fe400078ef800 */
[----:B------:R-:W-:Y:S01]  /*2100*/  LOP3.LUT R0, R37, 0x38, R0, 0xf8, !PT ;  /* 0x0000003825007812 */ /* 0x000fe200078ef800 */
[----:B------:R-:W-:Y:S01]  /*2110*/  VIADD R37, R153, 0x60 ;  /* 0x0000006099257836 */ /* 0x000fe20000000000 */
[----:B------:R0:W-:Y:S04]  /*2120*/  STL [R1], R32 ;  /* 0x0000002001007387 */ /* 0x0001e80000100800 */
[----:B------:R-:W-:Y:S02]  /*2130*/  SHF.L.U32 R37, R37, 0x6, RZ ;  /* 0x0000000625257819 */ /* 0x000fe400000006ff */
[----:B0-----:R-:W-:-:S02]  /*2140*/  SHF.R.S32.HI R32, RZ, 0x1f, R38 ;  /* 0x0000001fff207819 */ /* 0x001fc40000011426 */
[----:B------:R-:W-:Y:S02]  /*2150*/  LOP3.LUT R37, R37, 0x1c0, RZ, 0xc0, !PT ;  /* 0x000001c025257812 */ /* 0x000fe400078ec0ff */
[----:B------:R-:W-:Y:S02]  /*2160*/  LEA.HI R32, R32, R38, RZ, 0x2 ;  /* 0x0000002620207211 */ /* 0x000fe400078f10ff */
[----:B------:R-:W-:Y:S02]  /*2170*/  SHF.R.U32.HI R37, RZ, 0x3, R37 ;  /* 0x00000003ff257819 */ /* 0x000fe40000011625 */
[----:B------:R-:W-:Y:S02]  /*2180*/  LOP3.LUT R32, R32, 0xfffffffc, RZ, 0xc0, !PT ;  /* 0xfffffffc20207812 */ /* 0x000fe400078ec0ff */
[----:B------:R-:W-:Y:S02]  /*2190*/  LOP3.LUT R3, R4, R63, RZ, 0x3c, !PT ;  /* 0x0000003f04037212 */ /* 0x000fe400078e3cff */
[----:B------:R-:W-:Y:S01]  /*21a0*/  LOP3.LUT R0, R0, R37, RZ, 0x3c, !PT ;  /* 0x0000002500007212 */ /* 0x000fe200078e3cff */
[----:B------:R-:W-:Y:S01]  /*21b0*/  IMAD.IADD R32, R38, 0x1, -R32 ;  /* 0x0000000126207824 */ /* 0x000fe200078e0a20 */
[----:B------:R-:W-:Y:S01]  /*21c0*/  ISETP.GE.AND P1, PT, R16, UR4, PT ;  /* 0x0000000410007c0c */ /* 0x000fe2000bf26270 */
[----:B------:R-:W-:-:S02]  /*21d0*/  IMAD R3, R36, 0x200, R3 ;  /* 0x0000020024037824 */ /* 0x000fc400078e0203 */
[----:B------:R-:W-:Y:S01]  /*21e0*/  IMAD R60, R32, 0x60, R153 ;  /* 0x00000060203c7824 */ /* 0x000fe200078e0299 */
[----:B--2---:R-:W-:Y:S01]  /*21f0*/  SHF.R.S32.HI R5, RZ, 0x1f, R69 ;  /* 0x0000001fff057819 */ /* 0x004fe20000011445 */
[----:B------:R-:W-:Y:S01]  /*2200*/  IMAD.IADD R32, R53, 0x1, R31 ;  /* 0x0000000135207824 */ /* 0x000fe200078e021f */
[----:B------:R-:W-:Y:S01]  /*2210*/  IADD3 R31, R31, R55, RZ ;  /* 0x000000371f1f7210 */ /* 0x000fe20007ffe0ff */
[----:B------:R-:W-:Y:S01]  /*2220*/  IMAD.IADD R0, R14, 0x1, R0 ;  /* 0x000000010e007824 */ /* 0x000fe200078e0200 */
[----:B------:R-:W-:-:S07]  /*2230*/  SHF.R.S32.HI R4, RZ, 0x1f, R6 ;  /* 0x0000001fff047819 */ /* 0x000fce0000011406 */
.L_x_544:
[----:B--2---:R-:W2:Y:S01]  /*2240*/  LDL R38, [R1+0x14] ;  /* 0x0000140001267983 */ /* 0x004ea20000100800 */
[----:B------:R-:W0:Y:S03]  /*2250*/  LDC R74, c[0x0][0x430] ;  /* 0x00010c00ff4a7b82 */ /* 0x000e260000000800 */
[----:B---3--:R-:W3:Y:S01]  /*2260*/  LDL.LU R36, [R1] ;  /* 0x0000000001247983 */ /* 0x008ee20000300800 */
[----:B------:R-:W-:Y:S01]  /*2270*/  VIADD R29, R29, 0xffffffff ;  /* 0xffffffff1d1d7836 */ /* 0x000fe20000000000 */
[----:B------:R-:W-:-:S03]  /*2280*/  MOV R73, RZ ;  /* 0x000000ff00497202 */ /* 0x000fc60000000f00 */
[----:B------:R-:W1:Y:S01]  /*2290*/  LDC R80, c[0x0][0x3f4] ;  /* 0x0000fd00ff507b82 */ /* 0x000e620000000800 */
[----:B------:R-:W-:-:S05]  /*22a0*/  LEA R10, R29, R60, 0x7 ;  /* 0x0000003c1d0a7211 */ /* 0x000fca00078e38ff */
[----:B----4-:R-:W-:-:S04]  /*22b0*/  IMAD.IADD R37, R68, 0x1, R10 ;  /* 0x0000000144257824 */ /* 0x010fc800078e020a */
[----:B------:R-:W-:Y:S01]  /*22c0*/  IMAD.MOV.U32 R12, RZ, RZ, R37 ;  /* 0x000000ffff0c7224 */ /* 0x000fe200078e0025 */
[----:B0-----:R-:W-:-:S13]  /*22d0*/  ISETP.NE.AND P3, PT, R74, 0x1, PT ;  /* 0x000000014a00780c */ /* 0x001fda0003f65270 */
[----:B------:R-:W0:Y:S08]  /*22e0*/  @P3 LDC R8, c[0x0][0x434] ;  /* 0x00010d00ff083b82 */ /* 0x000e300000000800 */
[----:B------:R-:W4:Y:S01]  /*22f0*/  @P3 LDC R9, c[0x0][0x438] ;  /* 0x00010e00ff093b82 */ /* 0x000f220000000800 */
[----:B0-----:R-:W-:-:S05]  /*2300*/  @P3 IMAD.HI.U32 R8, R37, R8, RZ ;  /* 0x0000000825083227 */ /* 0x001fca00078e00ff */
[----:B----4-:R-:W-:Y:S02]  /*2310*/  @P3 SHF.R.U32.HI R12, RZ, R9, R8 ;  /* 0x00000009ff0c3219 */ /* 0x010fe40000011608 */
[----:B------:R-:W-:-:S04]  /*2320*/  ISETP.GE.AND P3, PT, R10, R27, PT ;  /* 0x0000001b0a00720c */ /* 0x000fc80003f66270 */
[----:B------:R-:W-:-:S13]  /*2330*/  ISETP.GT.OR P3, PT, R60, 0x7f, P3 ;  /* 0x0000007f3c00780c */ /* 0x000fda0001f64670 */
[----:B------:R-:W0:Y:S01]  /*2340*/  @!P3 LDC.64 R10, c[0x0][0x428] ;  /* 0x00010a00ff0abb82 */ /* 0x000e220000000a00 */
[----:B------:R-:W-:-:S07]  /*2350*/  @!P3 SHF.R.S32.HI R13, RZ, 0x1f, R12 ;  /* 0x0000001fff0db819 */ /* 0x000fce000001140c */
[----:B------:R-:W4:Y:S01]  /*2360*/  @!P3 LDC.64 R8, c[0x0][0x418] ;  /* 0x00010600ff08bb82 */ /* 0x000f220000000a00 */
[----:B0-----:R-:W-:-:S04]  /*2370*/  @!P3 IMAD R14, R5, R10, RZ ;  /* 0x0000000a050eb224 */ /* 0x001fc800078e02ff */
[C---:B------:R-:W-:Y:S02]  /*2380*/  @!P3 IMAD R15, R69.reuse, R11, R14 ;  /* 0x0000000b450fb224 */ /* 0x040fe400078e020e */
[----:B------:R-:W-:-:S04]  /*2390*/  @!P3 IMAD.WIDE.U32 R10, R69, R10, R12 ;  /* 0x0000000a450ab225 */ /* 0x000fc800078e000c */
[----:B------:R-:W-:Y:S01]  /*23a0*/  @!P3 IMAD.IADD R11, R11, 0x1, R15 ;  /* 0x000000010b0bb824 */ /* 0x000fe200078e020f */
[----:B----4-:R-:W-:-:S04]  /*23b0*/  @!P3 LEA R8, P4, R10, R8, 0x2 ;  /* 0x000000080a08b211 */ /* 0x010fc800078810ff */
[----:B------:R-:W-:-:S05]  /*23c0*/  @!P3 LEA.HI.X R9, R10, R9, R11, 0x2, P4 ;  /* 0x000000090a09b211 */ /* 0x000fca00020f140b */
[----:B------:R0:W5:Y:S01]  /*23d0*/  @!P3 LDG.E R73, desc[UR42][R8.64] ;  /* 0x0000002a0849b981 */ /* 0x000162000c1e1900 */
[----:B------:R-:W-:Y:S01]  /*23e0*/  ISETP.GT.AND P3, PT, R29, R30, PT ;  /* 0x0000001e1d00720c */ /* 0x000fe20003f64270 */
[----:B------:R-:W-:Y:S01]  /*23f0*/  IMAD R11, R19, 0x2000, R58 ;  /* 0x00002000130b7824 */ /* 0x000fe200078e023a */
[----:B------:R-:W-:Y:S05]  /*2400*/  YIELD ;  /* 0x0000000000007946 */ /* 0x000fea0003800000 */
[----:B------:R-:W-:Y:S01]  /*2410*/  VIADD R71, R11, 0x20 ;  /* 0x000000200b477836 */ /* 0x000fe20000000000 */
[----:B------:R-:W-:Y:S01]  /*2420*/  BSSY B0, `(.L_x_489) ;  /* 0x0000300000007945 */ /* 0x000fe20003800000 */
[----:B------:R-:W-:-:S02]  /*2430*/  IMAD.MOV R13, RZ, RZ, -R12 ;  /* 0x000000ffff0d7224 */ /* 0x000fc400078e0a0c */
[----:B------:R-:W-:Y:S02]  /*2440*/  IMAD R72, R11, 0x2, R28 ;  /* 0x000000020b487824 */ /* 0x000fe400078e021c */
[----:B------:R-:W-:Y:S01]  /*2450*/  IMAD R74, R74, R13, R37 ;  /* 0x0000000d4a4a7224 */ /* 0x000fe200078e0225 */
[----:B--2---:R-:W-:Y:S02]  /*2460*/  LOP3.LUT P5, RZ, R38, 0x4, RZ, 0xc0, !PT ;  /* 0x0000000426ff7812 */ /* 0x004fe400078ac0ff */
[----:B---3--:R-:W-:-:S04]  /*2470*/  LOP3.LUT R36, R36, 0xfffffffe, RZ, 0xc0, !PT ;  /* 0xfffffffe24247812 */ /* 0x008fc800078ec0ff */
[----:B------:R-:W-:Y:S02]  /*2480*/  @P3 LOP3.LUT R36, R36, 0x1, RZ, 0xfc, !PT ;  /* 0x0000000124243812 */ /* 0x000fe400078efcff */
[----:B-1----:R-:W-:-:S03]  /*2490*/  ISETP.GE.AND P3, PT, R80, 0x1, PT ;  /* 0x000000015000780c */ /* 0x002fc60003f66270 */
[----:B------:R0:W-:Y:S02]  /*24a0*/  STL [R1], R36 ;  /* 0x0000002401007387 */ /* 0x0001e40000100800 */
[----:B------:R-:W-:-:S05]  /*24b0*/  @P5 IADD3 R71, R11, -0x20, RZ ;  /* 0xffffffe00b475810 */ /* 0x000fca0007ffe0ff */
[----:B------:R-:W-:-:S03]  /*24c0*/  IMAD R71, R71, 0x2, R28 ;  /* 0x0000000247477824 */ /* 0x000fc600078e021c */
[----:B0-----:R-:W-:Y:S05]  /*24d0*/  @!P3 BRA `(.L_x_490) ;  /* 0x0000002800c4b947 */ /* 0x001fea0003800000 */
[----:B------:R-:W-:Y:S01]  /*24e0*/  SHF.R.S32.HI R75, RZ, 0x1f, R74 ;  /* 0x0000001fff4b7819 */ /* 0x000fe2000001144a */
[----:B------:R-:W-:Y:S01]  /*24f0*/  ULDC.64 UR4, c[0x0][0x300] ;  /* 0x0000c00000047ab9 */ /* 0x000fe20000000a00 */
[----:B-----5:R-:W-:Y:S01]  /*2500*/  SHF.R.S32.HI R76, RZ, 0x1f, R73 ;  /* 0x0000001fff4c7819 */ /* 0x020fe20000011449 */
[----:B------:R-:W-:Y:S01]  /*2510*/  IMAD.WIDE.U32 R8, R74, UR4, RZ ;  /* 0x000000044a087c25 */ /* 0x000fe2000f8e00ff */
[----:B------:R-:W-:-:S03]  /*2520*/  ULDC.64 UR6, c[0x0][0x2e8] ;  /* 0x0000ba0000067ab9 */ /* 0x000fc60000000a00 */
[----:B------:R-:W-:Y:S02]  /*2530*/  IMAD R11, R75, UR4, RZ ;  /* 0x000000044b0b7c24 */ /* 0x000fe4000f8e02ff */
[----:B------:R-:W-:Y:S02]  /*2540*/  IMAD R77, R29, -0x80, R27 ;  /* 0xffffff801d4d7824 */ /* 0x000fe400078e021b */
[----:B------:R-:W-:Y:S01]  /*2550*/  IMAD R11, R74, UR5, R11 ;  /* 0x000000054a0b7c24 */ /* 0x000fe2000f8e020b */
[----:B------:R-:W-:Y:S02]  /*2560*/  ULDC.64 UR4, c[0x0][0x310] ;  /* 0x0000c40000047ab9 */ /* 0x000fe40000000a00 */
[----:B------:R-:W-:Y:S01]  /*2570*/  IMAD R10, R76, UR4, RZ ;  /* 0x000000044c0a7c24 */ /* 0x000fe2000f8e02ff */
[----:B------:R-:W-:Y:S01]  /*2580*/  VIMNMX R77, R77, 0x80, PT ;  /* 0x000000804d4d7848 */ /* 0x000fe20003fe0100 */
[----:B------:R-:W-:Y:S02]  /*2590*/  IMAD.IADD R9, R9, 0x1, R11 ;  /* 0x0000000109097824 */ /* 0x000fe400078e020b */
[----:B------:R-:W-:-:S02]  /*25a0*/  IMAD R11, R73, UR5, R10 ;  /* 0x00000005490b7c24 */ /* 0x000fc4000f8e020a */
[----:B------:R-:W-:Y:S01]  /*25b0*/  IMAD.WIDE.U32 R8, R73, UR4, R8 ;  /* 0x0000000449087c25 */ /* 0x000fe2000f8e0008 */
[----:B------:R-:W-:-:S04]  /*25c0*/  ULDC.64 UR4, c[0x0][0x308] ;  /* 0x0000c20000047ab9 */ /* 0x000fc80000000a00 */
[----:B------:R-:W-:Y:S01]  /*25d0*/  IADD3 R9, R9, R11, RZ ;  /* 0x0000000b09097210 */ /* 0x000fe20007ffe0ff */
[----:B------:R-:W-:Y:S02]  /*25e0*/  IMAD R11, R64, R29, RZ ;  /* 0x0000001d400b7224 */ /* 0x000fe400078e02ff */
[C---:B------:R-:W-:Y:S01]  /*25f0*/  IMAD.WIDE.U32 R84, R152.reuse, UR4, R8 ;  /* 0x0000000498547c25 */ /* 0x040fe2000f8e0008 */
[----:B------:R-:W-:Y:S01]  /*2600*/  ULDC.U8 UR4, c[0x0][0x410] ;  /* 0x0001040000047ab9 */ /* 0x000fe20000000000 */
[----:B------:R-:W-:Y:S02]  /*2610*/  SHF.R.S32.HI R8, RZ, 0x1f, R29 ;  /* 0x0000001fff087819 */ /* 0x000fe4000001141d */
[----:B------:R-:W-:Y:S01]  /*2620*/  IMAD R9, R152, UR5, R85 ;  /* 0x0000000598097c24 */ /* 0x000fe2000f8e0255 */
[----:B------:R-:W-:Y:S02]  /*2630*/  LEA R79, P3, R84, UR6, 0x1 ;  /* 0x00000006544f7c11 */ /* 0x000fe4000f8608ff */
[----:B------:R-:W-:-:S02]  /*2640*/  IMAD R81, R8, R62, R11 ;  /* 0x0000003e08517224 */ /* 0x000fc400078e020b */
[----:B------:R-:W-:Y:S01]  /*2650*/  LEA.HI.X R84, R84, UR7, R9, 0x1, P3 ;  /* 0x0000000754547c11 */ /* 0x000fe200098f0c09 */
[-C--:B------:R-:W-:Y:S01]  /*2660*/  IMAD R9, R66, R29.reuse, RZ ;  /* 0x0000001d42097224 */ /* 0x080fe200078e02ff */
[----:B------:R-:W-:Y:S01]  /*2670*/  ISETP.NE.AND P3, PT, RZ, UR4, PT ;  /* 0x00000004ff007c0c */ /* 0x000fe2000bf65270 */
[----:B------:R-:W-:-:S04]  /*2680*/  IMAD.WIDE.U32 R10, R65, R29, RZ ;  /* 0x0000001d410a7225 */ /* 0x000fc800078e00ff */
[----:B------:R-:W-:Y:S02]  /*2690*/  IMAD R13, R8, R65, R9 ;  /* 0x00000041080d7224 */ /* 0x000fe400078e0209 */
[----:B------:R-:W-:-:S04]  /*26a0*/  IMAD.WIDE.U32 R8, R62, R29, RZ ;  /* 0x0000001d3e087225 */ /* 0x000fc800078e00ff */
[----:B------:R-:W-:Y:S02]  /*26b0*/  IMAD.IADD R83, R11, 0x1, R13 ;  /* 0x000000010b537824 */ /* 0x000fe400078e020d */
[----:B------:R-:W-:Y:S01]  /*26c0*/  IMAD.IADD R81, R9, 0x1, R81 ;  /* 0x0000000109517824 */ /* 0x000fe200078e0251 */
[----:B------:R-:W-:Y:S06]  /*26d0*/  @!P3 BRA `(.L_x_491) ;  /* 0x0000001000f8b947 */ /* 0x000fec0003800000 */
[----:B------:R-:W-:Y:S01]  /*26e0*/  ISETP.GE.AND P3, PT, R153, R77, PT ;  /* 0x0000004d9900720c */ /* 0x000fe20003f66270 */
[----:B------:R-:W-:Y:S01]  /*26f0*/  BSSY B1, `(.L_x_492) ;  /* 0x000001e000017945 */ /* 0x000fe20003800000 */
[----:B------:R-:W-:Y:S02]  /*2700*/  CS2R R36, SRZ ;  /* 0x0000000000247805 */ /* 0x000fe4000001ff00 */
[----:B------:R-:W-:Y:S02]  /*2710*/  CS2R R44, SRZ ;  /* 0x00000000002c7805 */ /* 0x000fe4000001ff00 */
[----:B------:R-:W-:Y:S02]  /*2720*/  CS2R R48, SRZ ;  /* 0x0000000000307805 */ /* 0x000fe4000001ff00 */
[----:B------:R-:W-:Y:S02]  /*2730*/  CS2R R46, SRZ ;  /* 0x00000000002e7805 */ /* 0x000fe4000001ff00 */
[----:B------:R-:W-:-:S02]  /*2740*/  CS2R R50, SRZ ;  /* 0x0000000000327805 */ /* 0x000fc4000001ff00 */
[----:B------:R-:W-:Y:S02]  /*2750*/  CS2R R40, SRZ ;  /* 0x0000000000287805 */ /* 0x000fe4000001ff00 */
[----:B------:R-:W-:Y:S02]  /*2760*/  CS2R R38, SRZ ;  /* 0x0000000000267805 */ /* 0x000fe4000001ff00 */
[----:B------:R-:W-:Y:S01]  /*2770*/  CS2R R42, SRZ ;  /* 0x00000000002a7805 */ /* 0x000fe2000001ff00 */
[----:B------:R-:W-:Y:S06]  /*2780*/  @P3 BRA `(.L_x_493) ;  /* 0x0000000000503947 */ /* 0x000fec0003800000 */
[----:B------:R-:W-:Y:S01]  /*2790*/  IADD3 R13, P4, R20, R10, RZ ;  /* 0x0000000a140d7210 */ /* 0x000fe20007f9e0ff */
[----:B------:R-:W-:Y:S01]  /*27a0*/  ULDC.64 UR4, c[0x0][0x3e8] ;  /* 0x0000fa0000047ab9 */ /* 0x000fe20000000a00 */
[----:B------:R-:W-:Y:S02]  /*27b0*/  CS2R R48, SRZ ;  /* 0x0000000000307805 */ /* 0x000fe4000001ff00 */
[----:B------:R-:W-:Y:S01]  /*27c0*/  CS2R R50, SRZ ;  /* 0x0000000000327805 */ /* 0x000fe2000001ff00 */
[----:B------:R-:W-:Y:S01]  /*27d0*/  IMAD.X R14, R83, 0x1, R57, P4 ;  /* 0x00000001530e7824 */ /* 0x000fe200020e0639 */
[----:B------:R-:W-:-:S04]  /*27e0*/  IADD3 R15, P4, R52, R8, RZ ;  /* 0x00000008340f7210 */ /* 0x000fc80007f9e0ff */
[----:B------:R-:W-:Y:S02]  /*27f0*/  IADD3.X R44, R81, R32, RZ, P4, !PT ;  /* 0x00000020512c7210 */ /* 0x000fe400027fe4ff */
[----:B------:R-:W-:-:S04]  /*2800*/  LEA R12, P4, R13, UR4, 0x1 ;  /* 0x000000040d0c7c11 */ /* 0x000fc8000f8808ff */
[----:B------:R-:W-:Y:S01]  /*2810*/  LEA.HI.X R13, R13, UR5, R14, 0x1, P4 ;  /* 0x000000050d0d7c11 */ /* 0x000fe2000a0f0c0e */
[----:B------:R-:W-:Y:S02]  /*2820*/  ULDC.64 UR4, c[0x0][0x400] ;  /* 0x0001000000047ab9 */ /* 0x000fe40000000a00 */
[----:B------:R-:W-:-:S04]  /*2830*/  LEA R14, P4, R15, UR4, 0x1 ;  /* 0x000000040f0e7c11 */ /* 0x000fc8000f8808ff */
[----:B------:R-:W-:Y:S02]  /*2840*/  LEA.HI.X R15, R15, UR5, R44, 0x1, P4 ;  /* 0x000000050f0f7c11 */ /* 0x000fe4000a0f0c2c */
[----:B------:R-:W-:Y:S02]  /*2850*/  ISETP.GE.AND P4, PT, R22, R80, PT ;  /* 0x000000501600720c */ /* 0x000fe40003f86270 */
[----:B------:R-:W-:Y:S02]  /*2860*/  CS2R R44, SRZ ;  /* 0x00000000002c7805 */ /* 0x000fe4000001ff00 */
[----:B------:R-:W-:-:S09]  /*2870*/  CS2R R46, SRZ ;  /* 0x00000000002e7805 */ /* 0x000fd2000001ff00 */
[----:B------:R0:W5:Y:S04]  /*2880*/  @!P4 LDG.E.64 R48, desc[UR42][R12.64] ;  /* 0x0000002a0c30c981 */ /* 0x000168000c1e1b00 */
[----:B------:R0:W5:Y:S01]  /*2890*/  @!P4 LDG.E.64 R50, desc[UR42][R14.64] ;  /* 0x0000002a0e32c981 */ /* 0x000162000c1e1b00 */
[----:B------:R-:W-:-:S13]  /*28a0*/  ISETP.GE.AND P4, PT, R157, R80, PT ;  /* 0x000000509d00720c */ /* 0x000fda0003f86270 */
[----:B------:R0:W5:Y:S04]  /*28b0*/  @!P4 LDG.E.64 R44, desc[UR42][R12.64+0x20] ;  /* 0x0000202a0c2cc981 */ /* 0x000168000c1e1b00 */
[----:B------:R0:W5:Y:S02]  /*28c0*/  @!P4 LDG.E.64 R46, desc[UR42][R14.64+0x20] ;  /* 0x0000202a0e2ec981 */ /* 0x000164000c1e1b00 */
.L_x_493:
[----:B------:R-:W-:Y:S05]  /*28d0*/  BSYNC B1 ;  /* 0x0000000000017941 */ /* 0x000fea0003800000 */
.L_x_492:
[----:B0-----:R-:W-:Y:S01]  /*28e0*/  VIADD R12, R153, 0x60 ;  /* 0x00000060990c7836 */ /* 0x001fe20000000000 */
[----:B------:R-:W-:Y:S01]  /*28f0*/  BSSY B1, `(.L_x_494) ;  /* 0x0000021000017945 */ /* 0x000fe20003800000 */
[----:B-----5:R-:W-:Y:S02]  /*2900*/  IMAD.MOV.U32 R70, RZ, RZ, R44 ;  /* 0x000000ffff467224 */ /* 0x020fe400078e002c */
[----:B------:R-:W-:Y:S01]  /*2910*/  IMAD.MOV.U32 R78, RZ, RZ, R45 ;  /* 0x000000ffff4e7224 */ /* 0x000fe200078e002d */
[----:B------:R-:W-:-:S13]  /*2920*/  ISETP.GE.AND P4, PT, R12, R77, PT ;  /* 0x0000004d0c00720c */ /* 0x000fda0003f86270 */
[----:B------:R-:W-:Y:S05]  /*2930*/  @P4 BRA `(.L_x_495) ;  /* 0x0000000000704947 */ /* 0x000fea0003800000 */
[----:B------:R-:W0:Y:S01]  /*2940*/  LDC.64 R12, c[0x0][0x3f8] ;  /* 0x0000fe00ff0c7b82 */ /* 0x000e220000000a00 */
[----:B------:R-:W-:Y:S01]  /*2950*/  MOV R11, R83 ;  /* 0x00000053000b7202 */ /* 0x000fe20000000f00 */
[----:B------:R-:W-:Y:S01]  /*2960*/  IMAD.MOV.U32 R9, RZ, RZ, R81 ;  /* 0x000000ffff097224 */ /* 0x000fe200078e0051 */
[----:B------:R-:W-:Y:S01]  /*2970*/  ULDC.64 UR4, c[0x0][0x3e8] ;  /* 0x0000fa0000047ab9 */ /* 0x000fe20000000a00 */
[----:B------:R-:W-:Y:S02]  /*2980*/  CS2R R40, SRZ ;  /* 0x0000000000287805 */ /* 0x000fe4000001ff00 */
[----:B------:R-:W-:Y:S01]  /*2990*/  CS2R R42, SRZ ;  /* 0x00000000002a7805 */ /* 0x000fe2000001ff00 */
[----:B0-----:R-:W-:-:S04]  /*29a0*/  IMAD.WIDE.U32 R10, R12, 0x60, R10 ;  /* 0x000000600c0a7825 */ /* 0x001fc800078e000a */
[----:B------:R-:W-:Y:S01]  /*29b0*/  IMAD R14, R13, 0x60, RZ ;  /* 0x000000600d0e7824 */ /* 0x000fe200078e02ff */
[----:B------:R-:W-:-:S04]  /*29c0*/  IADD3 R13, P5, R20, R10, RZ ;  /* 0x0000000a140d7210 */ /* 0x000fc80007fbe0ff */
[----:B------:R-:W-:Y:S02]  /*29d0*/  IADD3.X R14, R57, R11, R14, P5, !PT ;  /* 0x0000000b390e7210 */ /* 0x000fe40002ffe40e */
[----:B------:R-:W0:Y:S02]  /*29e0*/  LDC.64 R10, c[0x0][0x408] ;  /* 0x00010200ff0a7b82 */ /* 0x000e240000000a00 */
[----:B0-----:R-:W-:-:S04]  /*29f0*/  IMAD.WIDE.U32 R8, R10, 0x60, R8 ;  /* 0x000000600a087825 */ /* 0x001fc800078e0008 */
[----:B------:R-:W-:Y:S01]  /*2a00*/  IMAD R15, R11, 0x60, RZ ;  /* 0x000000600b0f7824 */ /* 0x000fe200078e02ff */
[----:B------:R-:W-:-:S04]  /*2a10*/  IADD3 R11, P5, R52, R8, RZ ;  /* 0x00000008340b7210 */ /* 0x000fc80007fbe0ff */
[----:B------:R-:W-:Y:S02]  /*2a20*/  IADD3.X R12, R32, R9, R15, P5, !PT ;  /* 0x00000009200c7210 */ /* 0x000fe40002ffe40f */
        /* <DEDUP_REMOVED lines=13> */
.L_x_495:
[----:B------:R-:W-:Y:S05]  /*2b00*/  BSYNC B1 ;  /* 0x0000000000017941 */ /* 0x000fea0003800000 */
.L_x_494:
[----:B0-----:R-:W-:Y:S01]  /*2b10*/  IMAD.MOV.U32 R8, RZ, RZ, R48 ;  /* 0x000000ffff087224 */ /* 0x001fe200078e0030 */
[----:B------:R-:W-:Y:S01]  /*2b20*/  UISETP.NE.AND UP0, UPT, UR39, 0x3, UPT ;  /* 0x000000032700788c */ /* 0x000fe2000bf05270 */
[----:B------:R-:W-:Y:S01]  /*2b30*/  IMAD.MOV.U32 R9, RZ, RZ, R49 ;  /* 0x000000ffff097224 */ /* 0x000fe200078e0031 */
[----:B------:R-:W-:Y:S01]  /*2b40*/  PRMT R87, R78, 0x7610, R87 ;  /* 0x000076104e577816 */ /* 0x000fe20000000057 */
[----:B------:R-:W-:Y:S01]  /*2b50*/  IMAD.MOV.U32 R10, RZ, RZ, R50 ;  /* 0x000000ffff0a7224 */ /* 0x000fe200078e0032 */
[----:B------:R-:W-:Y:S01]  /*2b60*/  PRMT R88, R88, 0x5410, R70 ;  /* 0x0000541058587816 */ /* 0x000fe20000000046 */
[----:B------:R-:W-:Y:S01]  /*2b70*/  IMAD.MOV.U32 R11, RZ, RZ, R51 ;  /* 0x000000ffff0b7224 */ /* 0x000fe200078e0033 */
[----:B------:R-:W-:Y:S01]  /*2b80*/  PRMT R97, R8, 0x5410, R9 ;  /* 0x0000541008617816 */ /* 0x000fe20000000009 */
[----:B------:R-:W-:Y:S01]  /*2b90*/  IMAD.MOV.U32 R9, RZ, RZ, R47 ;  /* 0x000000ffff097224 */ /* 0x000fe200078e002f */
[----:B------:R-:W-:Y:S02]  /*2ba0*/  MOV R8, R46 ;  /* 0x0000002e00087202 */ /* 0x000fe40000000f00 */
[----:B------:R-:W-:-:S02]  /*2bb0*/  PLOP3.LUT P5, PT, PT, PT, UP0, 0x80, 0x0 ;  /* 0x000000000000781c */ /* 0x000fc40003faf008 */
[----:B------:R-:W-:Y:S01]  /*2bc0*/  PRMT R87, R87, 0x5410, R9 ;  /* 0x0000541057577816 */ /* 0x000fe20000000009 */
[----:B-----5:R-:W-:Y:S01]  /*2bd0*/  IMAD.MOV.U32 R9, RZ, RZ, R37 ;  /* 0x000000ffff097224 */ /* 0x020fe200078e0025 */
[----:B------:R-:W-:Y:S01]  /*2be0*/  PRMT R98, R10, 0x5410, R11 ;  /* 0x000054100a627816 */ /* 0x000fe2000000000b */
[----:B------:R-:W-:Y:S01]  /*2bf0*/  IMAD.MOV.U32 R10, RZ, RZ, R40 ;  /* 0x000000ffff0a7224 */ /* 0x000fe200078e0028 */
[----:B------:R-:W-:Y:S01]  /*2c00*/  PRMT R88, R8, 0x7610, R88 ;  /* 0x0000761008587816 */ /* 0x000fe20000000058 */
[----:B------:R-:W-:Y:S01]  /*2c10*/  IMAD.MOV.U32 R11, RZ, RZ, R41 ;  /* 0x000000ffff0b7224 */ /* 0x000fe200078e0029 */
[----:B------:R-:W-:-:S04]  /*2c20*/  MOV R8, R36 ;  /* 0x0000002400087202 */ /* 0x000fc80000000f00 */
[----:B------:R-:W-:Y:S01]  /*2c30*/  PRMT R82, R8, 0x5410, R9 ;  /* 0x0000541008527816 */ /* 0x000fe20000000009 */
[----:B------:R-:W-:Y:S01]  /*2c40*/  IMAD.MOV.U32 R9, RZ, RZ, R39 ;  /* 0x000000ffff097224 */ /* 0x000fe200078e0027 */
[----:B------:R-:W-:Y:S01]  /*2c50*/  PRMT R85, R10, 0x5410, R11 ;  /* 0x000054100a557816 */ /* 0x000fe2000000000b */
[----:B------:R-:W-:Y:S01]  /*2c60*/  IMAD.MOV.U32 R10, RZ, RZ, R42 ;  /* 0x000000ffff0a7224 */ /* 0x000fe200078e002a */
[----:B------:R-:W-:Y:S01]  /*2c70*/  MOV R8, R38 ;  /* 0x0000002600087202 */ /* 0x000fe20000000f00 */
[----:B------:R-:W-:-:S03]  /*2c80*/  IMAD.MOV.U32 R11, RZ, RZ, R43 ;  /* 0x000000ffff0b7224 */ /* 0x000fc600078e002b */
[----:B------:R-:W-:Y:S02]  /*2c90*/  PRMT R83, R8, 0x5410, R9 ;  /* 0x0000541008537816 */ /* 0x000fe40000000009 */
[----:B------:R-:W-:Y:S01]  /*2ca0*/  PRMT R86, R10, 0x5410, R11 ;  /* 0x000054100a567816 */ /* 0x000fe2000000000b */
[----:B------:R-:W-:Y:S06]  /*2cb0*/  @!P5 BRA `(.L_x_496) ;  /* 0x000000000004d947 */ /* 0x000fec0003800000 */
[----:B------:R-:W-:Y:S01]  /*2cc0*/  BPT.TRAP 0x1 ;  /* 0x000000040000795c */ /* 0x000fe20000300000 */
.L_x_496:
[----:B------:R-:W-:Y:S01]  /*2cd0*/  LEA R70, R19, R18, 0x3 ;  /* 0x0000001213467211 */ /* 0x000fe200078e18ff */
[----:B------:R-:W-:Y:S01]  /*2ce0*/  BSSY B1, `(.L_x_497) ;  /* 0x0000004000017945 */ /* 0x000fe20003800000 */
[----:B------:R-:W-:-:S04]  /*2cf0*/  SHF.L.U32 R78, R155, 0x1f, RZ ;  /* 0x0000001f9b4e7819 */ /* 0x000fc800000006ff */
[----:B------:R-:W0:Y:S02]  /*2d00*/  SYNCS.PHASECHK.TRANS64.TRYWAIT P6, [R70+URZ+0x16890], R78 ;  /* 0x0168904e460075a7 */ /* 0x000e2400080c017f */
[----:B0-----:R-:W-:Y:S05]  /*2d10*/  @!P6 BRA `(.L_x_498) ;  /* 0x00000144008ce947 */ /* 0x001fea0003800000 */
.L_x_732:
[----:B------:R-:W-:Y:S05]  /*2d20*/  BSYNC B1 ;  /* 0x0000000000017941 */ /* 0x000fea0003800000 */
.L_x_497:
[----:B------:R-:W-:-:S03]  /*2d30*/  UMOV UR4, 0xffffffff ;  /* 0xffffffff00047882 */ /* 0x000fc60000000000 */
[----:B------:R-:W-:Y:S05]  /*2d40*/  BRA.DIV UR4, `(.L_x_499) ;  /* 0x0000014604947947 */ /* 0x000fea000b800000 */
[----:B------:R1:W2:Y:S04]  /*2d50*/  SHFL.IDX PT, R81, R84, RZ, 0x1c1f ;  /* 0x001c1fff54517589 */ /* 0x0002a800000e0000 */
[----:B------:R1:W3:Y:S02]  /*2d60*/  SHFL.IDX PT, R14, R79, RZ, 0x1c1f ;  /* 0x001c1fff4f0e7589 */ /* 0x0002e400000e0000 */
.L_x_736:
[----:B------:R-:W-:Y:S04]  /*2d70*/  BSSY B1, `(.L_x_500) ;  /* 0x0000068000017945 */ /* 0x000fe80003800000 */
[----:B------:R-:W-:Y:S05]  /*2d80*/  @P3 BRA `(.L_x_501) ;  /* 0x0000000400983947 */ /* 0x000fea0003800000 */
[----:B------:R-:W-:Y:S04]  /*2d90*/  BSSY B2, `(.L_x_502) ;  /* 0x0000033000027945 */ /* 0x000fe80003800000 */
[----:B------:R-:W-:Y:S05]  /*2da0*/  @P1 BRA `(.L_x_503) ;  /* 0x0000000000c41947 */ /* 0x000fea0003800000 */
[----:B------:R4:W0:Y:S01]  /*2db0*/  LDS.128 R8, [R72+0xe000] ;  /* 0x00e0000048087984 */ /* 0x0008220000000c00 */
[C---:B---3--:R-:W-:Y:S01]  /*2dc0*/  LEA R12, P3, R16.reuse, R14, 0x1 ;  /* 0x0000000e100c7211 */ /* 0x048fe200078608ff */
[----:B------:R-:W-:Y:S03]  /*2dd0*/  BSSY B3, `(.L_x_504) ;  /* 0x000002d000037945 */ /* 0x000fe60003800000 */
[----:B--2---:R-:W-:Y:S02]  /*2de0*/  LEA.HI.X R13, R16, R81, R17, 0x1, P3 ;  /* 0x00000051100d7211 */ /* 0x004fe400018f0c11 */
[----:B------:R-:W-:-:S13]  /*2df0*/  ISETP.GE.AND P3, PT, R22, R80, PT ;  /* 0x000000501600720c */ /* 0x000fda0003f66270 */
[----:B----4-:R-:W-:Y:S05]  /*2e00*/  @P3 BRA `(.L_x_505) ;  /* 0x0000000000a43947 */ /* 0x010fea0003800000 */
[----:B------:R-:W-:Y:S01]  /*2e10*/  SHF.R.U64 R92, R48, 0x10, R49 ;  /* 0x00000010305c7819 */ /* 0x000fe20000001231 */
[----:B0-----:R-:W-:Y:S01]  /*2e20*/  IMAD.MOV.U32 R15, RZ, RZ, R10 ;  /* 0x000000ffff0f7224 */ /* 0x001fe200078e000a */
[--C-:B------:R-:W-:Y:S01]  /*2e30*/  SHF.R.U64 R48, R50, 0x10, R51.reuse ;  /* 0x0000001032307819 */ /* 0x100fe20000001233 */
[--C-:B------:R-:W-:Y:S01]  /*2e40*/  HADD2.F32 R10, -RZ, R9.reuse.H1_H1 ;  /* 0x30000009ff0a7230 */ /* 0x100fe20000004100 */
[----:B------:R-:W-:Y:S01]  /*2e50*/  SHF.R.U32.HI R90, RZ, 0x10, R51 ;  /* 0x00000010ff5a7819 */ /* 0x000fe20000011633 */
[----:B------:R-:W-:Y:S01]  /*2e60*/  HADD2.F32 R9, -RZ, R9.H0_H0 ;  /* 0x20000009ff097230 */ /* 0x000fe20000004100 */
[----:B------:R-:W-:Y:S01]  /*2e70*/  SHF.R.U32.HI R91, RZ, 0x10, R49 ;  /* 0x00000010ff5b7819 */ /* 0x000fe20000011631 */
[----:B------:R-:W-:Y:S02]  /*2e80*/  HADD2.F32 R51, -RZ, R48.H0_H0 ;  /* 0x20000030ff337230 */ /* 0x000fe40000004100 */
[----:B------:R-:W-:Y:S02]  /*2e90*/  HADD2.F32 R48, -RZ, R11.H1_H1 ;  /* 0x3000000bff307230 */ /* 0x000fe40000004100 */
[----:B------:R-:W-:-:S02]  /*2ea0*/  HADD2.F32 R90, -RZ, R90.H0_H0 ;  /* 0x2000005aff5a7230 */ /* 0x000fc40000004100 */
[----:B------:R-:W-:Y:S02]  /*2eb0*/  HADD2.F32 R11, -RZ, R11.H0_H0 ;  /* 0x2000000bff0b7230 */ /* 0x000fe40000004100 */
[----:B------:R-:W-:Y:S02]  /*2ec0*/  HADD2.F32 R49, -RZ, R92.H0_H0 ;  /* 0x2000005cff317230 */ /* 0x000fe40000004100 */
[-C--:B------:R-:W-:Y:S01]  /*2ed0*/  FMUL.FTZ R92, R10, R51.reuse ;  /* 0x000000330a5c7220 */ /* 0x080fe20000410000 */
[----:B------:R-:W-:Y:S02]  /*2ee0*/  HADD2.F32 R50, -RZ, R91.H0_H0 ;  /* 0x2000005bff327230 */ /* 0x000fe40000004100 */
[----:B------:R-:W-:Y:S01]  /*2ef0*/  FMUL.FTZ R51, R9, R51 ;  /* 0x0000003309337220 */ /* 0x000fe20000410000 */
[-C--:B------:R-:W-:Y:S01]  /*2f00*/  FMUL.FTZ R94, R48, R90.reuse ;  /* 0x0000005a305e7220 */ /* 0x080fe20000410000 */
[----:B------:R-:W-:Y:S01]  /*2f10*/  FMUL.FTZ R95, R11, R90 ;  /* 0x0000005a0b5f7220 */ /* 0x000fe20000410000 */
[-C--:B------:R-:W-:Y:S01]  /*2f20*/  FFMA.FTZ R92, R9, R49.reuse, -R92 ;  /* 0x00000031095c7223 */ /* 0x080fe2000001085c */
[----:B------:R-:W-:Y:S01]  /*2f30*/  FFMA.FTZ R91, R10, R49, R51 ;  /* 0x000000310a5b7223 */ /* 0x000fe20000010033 */
[----:B------:R-:W-:-:S02]  /*2f40*/  HADD2.F32 R9, -RZ, R8.H1_H1 ;  /* 0x30000008ff097230 */ /* 0x000fc40000004100 */
[-C--:B------:R-:W-:Y:S01]  /*2f50*/  FFMA.FTZ R93, R11, R50.reuse, -R94 ;  /* 0x000000320b5d7223 */ /* 0x080fe2000001085e */
[----:B------:R-:W-:Y:S01]  /*2f60*/  FFMA.FTZ R96, R48, R50, R95 ;  /* 0x0000003230607223 */ /* 0x000fe2000001005f */
[----:B------:R-:W-:Y:S02]  /*2f70*/  HADD2.F32 R49, -RZ, R98.H0_H0 ;  /* 0x20000062ff317230 */ /* 0x000fe40000004100 */
[----:B------:R-:W-:Y:S02]  /*2f80*/  HADD2.F32 R8, -RZ, R8.H0_H0 ;  /* 0x20000008ff087230 */ /* 0x000fe40000004100 */
[--C-:B------:R-:W-:Y:S02]  /*2f90*/  HADD2.F32 R10, -RZ, R15.reuse.H1_H1 ;  /* 0x3000000fff0a7230 */ /* 0x100fe40000004100 */
[-C--:B------:R-:W-:Y:S01]  /*2fa0*/  FMUL.FTZ R51, R9, R49.reuse ;  /* 0x0000003109337220 */ /* 0x080fe20000410000 */
[----:B------:R-:W-:Y:S02]  /*2fb0*/  HADD2.F32 R50, -RZ, R98.H1_H1 ;  /* 0x30000062ff327230 */ /* 0x000fe40000004100 */
[----:B------:R-:W-:Y:S01]  /*2fc0*/  FMUL.FTZ R90, R8, R49 ;  /* 0x00000031085a7220 */ /* 0x000fe20000410000 */
[----:B------:R-:W-:-:S02]  /*2fd0*/  HADD2.F32 R15, -RZ, R15.H0_H0 ;  /* 0x2000000fff0f7230 */ /* 0x000fc40000004100 */
[--C-:B------:R-:W-:Y:S02]  /*2fe0*/  HADD2.F32 R11, -RZ, R97.reuse.H0_H0 ;  /* 0x20000061ff0b7230 */ /* 0x100fe40000004100 */
[-C--:B------:R-:W-:Y:S01]  /*2ff0*/  FMUL.FTZ R94, R10, R50.reuse ;  /* 0x000000320a5e7220 */ /* 0x080fe20000410000 */
[----:B------:R-:W-:Y:S02]  /*3000*/  HADD2.F32 R48, -RZ, R97.H1_H1 ;  /* 0x30000061ff307230 */ /* 0x000fe40000004100 */
[----:B------:R-:W-:Y:S01]  /*3010*/  FMUL.FTZ R49, R15, R50 ;  /* 0x000000320f317220 */ /* 0x000fe20000410000 */
[-C--:B------:R-:W-:Y:S01]  /*3020*/  FFMA.FTZ R51, R8, R11.reuse, -R51 ;  /* 0x0000000b08337223 */ /* 0x080fe20000010833 */
[----:B------:R-:W-:Y:S01]  /*3030*/  FFMA.FTZ R90, R9, R11, R90 ;  /* 0x0000000b095a7223 */ /* 0x000fe2000001005a */
[-C--:B------:R-:W-:Y:S01]  /*3040*/  FFMA.FTZ R94, R15, R48.reuse, -R94 ;  /* 0x000000300f5e7223 */ /* 0x080fe2000001085e */
[----:B------:R-:W-:Y:S01]  /*3050*/  FFMA.FTZ R49, R10, R48, R49 ;  /* 0x000000300a317223 */ /* 0x000fe20000010031 */
[----:B------:R-:W-:-:S02]  /*3060*/  F2FP.F16.F32.PACK_AB R9, R91, R92 ;  /* 0x0000005c5b09723e */ /* 0x000fc400000000ff */
[----:B------:R-:W-:Y:S02]  /*3070*/  F2FP.F16.F32.PACK_AB R11, R96, R93 ;  /* 0x0000005d600b723e */ /* 0x000fe400000000ff */
[----:B------:R-:W-:Y:S02]  /*3080*/  F2FP.F16.F32.PACK_AB R8, R90, R51 ;  /* 0x000000335a08723e */ /* 0x000fe400000000ff */
[----:B------:R-:W-:-:S07]  /*3090*/  F2FP.F16.F32.PACK_AB R10, R49, R94 ;  /* 0x0000005e310a723e */ /* 0x000fce00000000ff */
.L_x_505:
[----:B------:R-:W-:Y:S05]  /*30a0*/  BSYNC B3 ;  /* 0x0000000000037941 */ /* 0x000fea0003800000 */
.L_x_504:
[----:B0-----:R4:W-:Y:S02]  /*30b0*/  ST.E.128 desc[UR42][R12.64], R8 ;  /* 0x000000080c007985 */ /* 0x0019e4000c101d2a */
.L_x_503:
[----:B------:R-:W-:Y:S05]  /*30c0*/  BSYNC B2 ;  /* 0x0000000000027941 */ /* 0x000fea0003800000 */
.L_x_502:
[----:B------:R-:W-:Y:S05]  /*30d0*/  @P2 BRA `(.L_x_501) ;  /* 0x0000000000c42947 */ /* 0x000fea0003800000 */
[----:B----4-:R4:W0:Y:S01]  /*30e0*/  LDS.128 R8, [R71+0xe000] ;  /* 0x00e0000047087984 */ /* 0x0108220000000c00 */
[C---:B---3--:R-:W-:Y:S01]  /*30f0*/  LEA R12, P3, R2.reuse, R14, 0x1 ;  /* 0x0000000e020c7211 */ /* 0x048fe200078608ff */
[----:B------:R-:W-:Y:S03]  /*3100*/  BSSY B2, `(.L_x_506) ;  /* 0x000002d000027945 */ /* 0x000fe60003800000 */
[----:B--2---:R-:W-:Y:S02]  /*3110*/  LEA.HI.X R13, R2, R81, R154, 0x1, P3 ;  /* 0x00000051020d7211 */ /* 0x004fe400018f0c9a */
[----:B------:R-:W-:-:S13]  /*3120*/  ISETP.GE.AND P3, PT, R157, R80, PT ;  /* 0x000000509d00720c */ /* 0x000fda0003f66270 */
[----:B----4-:R-:W-:Y:S05]  /*3130*/  @P3 BRA `(.L_x_507) ;  /* 0x0000000000a43947 */ /* 0x010fea0003800000 */
[--C-:B------:R-:W-:Y:S01]  /*3140*/  SHF.R.U64 R44, R44, 0x10, R45.reuse ;  /* 0x000000102c2c7819 */ /* 0x100fe2000000122d */
[----:B0-----:R-:W-:Y:S01]  /*3150*/  IMAD.MOV.U32 R14, RZ, RZ, R10 ;  /* 0x000000ffff0e7224 */ /* 0x001fe200078e000a */
[----:B------:R-:W-:Y:S01]  /*3160*/  SHF.R.U32.HI R49, RZ, 0x10, R45 ;  /* 0x00000010ff317819 */ /* 0x000fe2000001162d */
[----:B------:R-:W-:Y:S01]  /*3170*/  HADD2.F32 R10, -RZ, R9.H1_H1 ;  /* 0x30000009ff0a7230 */ /* 0x000fe20000004100 */
[--C-:B------:R-:W-:Y:S01]  /*3180*/  SHF.R.U64 R45, R46, 0x10, R47.reuse ;  /* 0x000000102e2d7819 */ /* 0x100fe2000000122f */
[----:B------:R-:W-:Y:S01]  /*3190*/  HADD2.F32 R15, -RZ, R11.H1_H1 ;  /* 0x3000000bff0f7230 */ /* 0x000fe20000004100 */
[----:B------:R-:W-:Y:S01]  /*31a0*/  SHF.R.U32.HI R48, RZ, 0x10, R47 ;  /* 0x00000010ff307819 */ /* 0x000fe2000001162f */
[----:B------:R-:W-:Y:S02]  /*31b0*/  HADD2.F32 R9, -RZ, R9.H0_H0 ;  /* 0x20000009ff097230 */ /* 0x000fe40000004100 */
[----:B------:R-:W-:Y:S02]  /*31c0*/  HADD2.F32 R45, -RZ, R45.H0_H0 ;  /* 0x2000002dff2d7230 */ /* 0x000fe40000004100 */
[----:B------:R-:W-:-:S02]  /*31d0*/  HADD2.F32 R48, -RZ, R48.H0_H0 ;  /* 0x20000030ff307230 */ /* 0x000fc40000004100 */
[----:B------:R-:W-:Y:S02]  /*31e0*/  HADD2.F32 R11, -RZ, R11.H0_H0 ;  /* 0x2000000bff0b7230 */ /* 0x000fe40000004100 */
[-C--:B------:R-:W-:Y:S01]  /*31f0*/  FMUL.FTZ R50, R10, R45.reuse ;  /* 0x0000002d0a327220 */ /* 0x080fe20000410000 */
[----:B------:R-:W-:Y:S02]  /*3200*/  HADD2.F32 R46, -RZ, R49.H0_H0 ;  /* 0x20000031ff2e7230 */ /* 0x000fe40000004100 */
[-C--:B------:R-:W-:Y:S01]  /*3210*/  FMUL.FTZ R90, R15, R48.reuse ;  /* 0x000000300f5a7220 */ /* 0x080fe20000410000 */
[----:B------:R-:W-:Y:S02]  /*3220*/  HADD2.F32 R44, -RZ, R44.H0_H0 ;  /* 0x2000002cff2c7230 */ /* 0x000fe40000004100 */
[----:B------:R-:W-:Y:S01]  /*3230*/  FMUL.FTZ R45, R9, R45 ;  /* 0x0000002d092d7220 */ /* 0x000fe20000410000 */
[C---:B------:R-:W-:Y:S01]  /*3240*/  FMUL.FTZ R48, R11.reuse, R48 ;  /* 0x000000300b307220 */ /* 0x040fe20000410000 */
[----:B------:R-:W-:Y:S01]  /*3250*/  FFMA.FTZ R90, R11, R46, -R90 ;  /* 0x0000002e0b5a7223 */ /* 0x000fe2000001085a */
[----:B------:R-:W-:-:S02]  /*3260*/  HADD2.F32 R11, -RZ, R88.H1_H1 ;  /* 0x30000058ff0b7230 */ /* 0x000fc40000004100 */
[-C--:B------:R-:W-:Y:S01]  /*3270*/  FFMA.FTZ R50, R9, R44.reuse, -R50 ;  /* 0x0000002c09327223 */ /* 0x080fe20000010832 */
[----:B------:R-:W-:Y:S01]  /*3280*/  FFMA.FTZ R47, R10, R44, R45 ;  /* 0x0000002c0a2f7223 */ /* 0x000fe2000001002d */
[----:B------:R-:W-:Y:S01]  /*3290*/  FFMA.FTZ R51, R15, R46, R48 ;  /* 0x0000002e0f337223 */ /* 0x000fe20000010030 */
[----:B------:R-:W-:Y:S02]  /*32a0*/  HADD2.F32 R88, -RZ, R88.H0_H0 ;  /* 0x20000058ff587230 */ /* 0x000fe40000004100 */
[----:B------:R-:W-:Y:S02]  /*32b0*/  HADD2.F32 R15, -RZ, R87.H1_H1 ;  /* 0x30000057ff0f7230 */ /* 0x000fe40000004100 */
[----:B------:R-:W-:Y:S02]  /*32c0*/  HADD2.F32 R9, -RZ, R8.H1_H1 ;  /* 0x30000008ff097230 */ /* 0x000fe40000004100 */
[----:B------:R-:W-:Y:S02]  /*32d0*/  HADD2.F32 R10, -RZ, R14.H1_H1 ;  /* 0x3000000eff0a7230 */ /* 0x000fe40000004100 */
[----:B------:R-:W-:-:S02]  /*32e0*/  HADD2.F32 R8, -RZ, R8.H0_H0 ;  /* 0x20000008ff087230 */ /* 0x000fc40000004100 */
[CC--:B------:R-:W-:Y:S01]  /*32f0*/  FMUL.FTZ R45, R9.reuse, R88.reuse ;  /* 0x00000058092d7220 */ /* 0x0c0fe20000410000 */
[----:B------:R-:W-:Y:S02]  /*3300*/  HADD2.F32 R14, -RZ, R14.H0_H0 ;  /* 0x2000000eff0e7230 */ /* 0x000fe40000004100 */
[----:B------:R-:W-:Y:S01]  /*3310*/  FMUL.FTZ R49, R10, R15 ;  /* 0x0000000f0a317220 */ /* 0x000fe20000410000 */
[----:B------:R-:W-:Y:S02]  /*3320*/  HADD2.F32 R87, -RZ, R87.H0_H0 ;  /* 0x20000057ff577230 */ /* 0x000fe40000004100 */
[C---:B------:R-:W-:Y:S01]  /*3330*/  FMUL.FTZ R88, R8.reuse, R88 ;  /* 0x0000005808587220 */ /* 0x040fe20000410000 */
[----:B------:R-:W-:Y:S01]  /*3340*/  FFMA.FTZ R45, R8, R11, -R45 ;  /* 0x0000000b082d7223 */ /* 0x000fe2000001082d */
[C---:B------:R-:W-:Y:S02]  /*3350*/  FMUL.FTZ R15, R14.reuse, R15 ;  /* 0x0000000f0e0f7220 */ /* 0x040fe40000410000 */
[----:B------:R-:W-:Y:S01]  /*3360*/  FFMA.FTZ R88, R9, R11, R88 ;  /* 0x0000000b09587223 */ /* 0x000fe20000010058 */
[-C--:B------:R-:W-:Y:S01]  /*3370*/  FFMA.FTZ R49, R14, R87.reuse, -R49 ;  /* 0x000000570e317223 */ /* 0x080fe20000010831 */
[----:B------:R-:W-:Y:S01]  /*3380*/  FFMA.FTZ R10, R10, R87, R15 ;  /* 0x000000570a0a7223 */ /* 0x000fe2000001000f */
[----:B------:R-:W-:-:S02]  /*3390*/  F2FP.F16.F32.PACK_AB R9, R47, R50 ;  /* 0x000000322f09723e */ /* 0x000fc400000000ff */
[----:B------:R-:W-:Y:S02]  /*33a0*/  F2FP.F16.F32.PACK_AB R11, R51, R90 ;  /* 0x0000005a330b723e */ /* 0x000fe400000000ff */
[----:B------:R-:W-:Y:S02]  /*33b0*/  F2FP.F16.F32.PACK_AB R8, R88, R45 ;  /* 0x0000002d5808723e */ /* 0x000fe400000000ff */
[----:B------:R-:W-:-:S07]  /*33c0*/  F2FP.F16.F32.PACK_AB R10, R10, R49 ;  /* 0x000000310a0a723e */ /* 0x000fce00000000ff */
.L_x_507:
[----:B------:R-:W-:Y:S05]  /*33d0*/  BSYNC B2 ;  /* 0x0000000000027941 */ /* 0x000fea0003800000 */
.L_x_506:
[----:B0-----:R0:W-:Y:S02]  /*33e0*/  ST.E.128 desc[UR42][R12.64], R8 ;  /* 0x000000080c007985 */ /* 0x0011e4000c101d2a */
.L_x_501:
[----:B------:R-:W-:Y:S05]  /*33f0*/  BSYNC B1 ;  /* 0x0000000000017941 */ /* 0x000fea0003800000 */
.L_x_500:
[----:B------:R-:W-:-:S03]  /*3400*/  UMOV UR4, 0xffffffff ;  /* 0xffffffff00047882 */ /* 0x000fc60000000000 */
[----:B------:R-:W-:Y:S05]  /*3410*/  BRA.DIV UR4, `(.L_x_508) ;  /* 0x0000014204287947 */ /* 0x000fea000b800000 */
[----:B------:R0:W0:Y:S04]  /*3420*/  SHFL.IDX PT, R45, R84, 0x1, 0x1c1f ;  /* 0x003c1f00542d7f89 */ /* 0x00002800000e0000 */
[----:B---3--:R3:W0:Y:S02]  /*3430*/  SHFL.IDX PT, R14, R79, 0x1, 0x1c1f ;  /* 0x003c1f004f0e7f89 */ /* 0x00862400000e0000 */
.L_x_740:
[----:B------:R-:W-:Y:S05]  /*3440*/  @P4 BRA `(.L_x_509) ;  /* 0x0000001c00f44947 */ /* 0x000fea0003800000 */
[----:B------:R-:W-:Y:S04]  /*3450*/  BSSY B1, `(.L_x_510) ;  /* 0x0000033000017945 */ /* 0x000fe80003800000 */
[----:B------:R-:W-:Y:S05]  /*3460*/  @P1 BRA `(.L_x_511) ;  /* 0x0000000000c41947 */ /* 0x000fea0003800000 */
[----:B0---4-:R0:W4:Y:S01]  /*3470*/  LDS.128 R8, [R72+0x11000] ;  /* 0x0110000048087984 */ /* 0x0111220000000c00 */
[C---:B------:R-:W-:Y:S01]  /*3480*/  LEA R12, P3, R16.reuse, R14, 0x1 ;  /* 0x0000000e100c7211 */ /* 0x040fe200078608ff */
[----:B------:R-:W-:Y:S03]  /*3490*/  BSSY B2, `(.L_x_512) ;  /* 0x000002d000027945 */ /* 0x000fe60003800000 */
[----:B------:R-:W-:Y:S02]  /*34a0*/  LEA.HI.X R13, R16, R45, R17, 0x1, P3 ;  /* 0x0000002d100d7211 */ /* 0x000fe400018f0c11 */
[----:B------:R-:W-:-:S13]  /*34b0*/  ISETP.GE.AND P3, PT, R22, R80, PT ;  /* 0x000000501600720c */ /* 0x000fda0003f66270 */
[----:B0-----:R-:W-:Y:S05]  /*34c0*/  @P3 BRA `(.L_x_513) ;  /* 0x0000000000a43947 */ /* 0x001fea0003800000 */
[----:B------:R-:W-:Y:S01]  /*34d0*/  SHF.R.U64 R47, R40, 0x10, R41 ;  /* 0x00000010282f7819 */ /* 0x000fe20000001229 */
[----:B----4-:R-:W-:Y:S01]  /*34e0*/  IMAD.MOV.U32 R15, RZ, RZ, R10 ;  /* 0x000000ffff0f7224 */ /* 0x010fe200078e000a */
        /* <DEDUP_REMOVED lines=17> */
[----:B------:R-:W-:Y:S01]  /*3600*/  FFMA.FTZ R49, R40, R42, R47 ;  /* 0x0000002a28317223 */ /* 0x000fe2000001002f */
[----:B------:R-:W-:-:S02]  /*3610*/  HADD2.F32 R40, -RZ, R86.H0_H0 ;  /* 0x20000056ff287230 */ /* 0x000fc40000004100 */
[----:B------:R-:W-:Y:S01]  /*3620*/  FFMA.FTZ R48, R11, R42, -R48 ;  /* 0x0000002a0b307223 */ /* 0x000fe20000010830 */
[----:B------:R-:W-:Y:S02]  /*3630*/  HADD2.F32 R9, -RZ, R8.H1_H1 ;  /* 0x30000008ff097230 */ /* 0x000fe40000004100 */
[--C-:B------:R-:W-:Y:S02]  /*3640*/  HADD2.F32 R10, -RZ, R15.reuse.H1_H1 ;  /* 0x3000000fff0a7230 */ /* 0x100fe40000004100 */
[----:B------:R-:W-:Y:S02]  /*3650*/  HADD2.F32 R86, -RZ, R86.H1_H1 ;  /* 0x30000056ff567230 */ /* 0x000fe40000004100 */
[----:B------:R-:W-:Y:S01]  /*3660*/  FMUL.FTZ R41, R9, R40 ;  /* 0x0000002809297220 */ /* 0x000fe20000410000 */
[----:B------:R-:W-:Y:S02]  /*3670*/  HADD2.F32 R8, -RZ, R8.H0_H0 ;  /* 0x20000008ff087230 */ /* 0x000fe40000004100 */
[----:B------:R-:W-:-:S02]  /*3680*/  HADD2.F32 R15, -RZ, R15.H0_H0 ;  /* 0x2000000fff0f7230 */ /* 0x000fc40000004100 */
[----:B------:R-:W-:Y:S01]  /*3690*/  FMUL.FTZ R42, R10, R86 ;  /* 0x000000560a2a7220 */ /* 0x000fe20000410000 */
[--C-:B------:R-:W-:Y:S02]  /*36a0*/  HADD2.F32 R11, -RZ, R85.reuse.H0_H0 ;  /* 0x20000055ff0b7230 */ /* 0x100fe40000004100 */
[C---:B------:R-:W-:Y:S01]  /*36b0*/  FMUL.FTZ R40, R8.reuse, R40 ;  /* 0x0000002808287220 */ /* 0x040fe20000410000 */
        /* <DEDUP_REMOVED lines=10> */
.L_x_513:
[----:B------:R-:W-:Y:S05]  /*3760*/  BSYNC B2 ;  /* 0x0000000000027941 */ /* 0x000fea0003800000 */
.L_x_512:
[----:B----4-:R0:W-:Y:S02]  /*3770*/  ST.E.128 desc[UR42][R12.64], R8 ;  /* 0x000000080c007985 */ /* 0x0101e4000c101d2a */
.L_x_511:
[----:B------:R-:W-:Y:S05]  /*3780*/  BSYNC B1 ;  /* 0x0000000000017941 */ /* 0x000fea0003800000 */
.L_x_510:
[----:B------:R-:W-:Y:S05]  /*3790*/  @P2 BRA `(.L_x_509) ;  /* 0x0000001c00202947 */ /* 0x000fea0003800000 */
[----:B0---4-:R0:W4:Y:S01]  /*37a0*/  LDS.128 R8, [R71+0x11000] ;  /* 0x0110000047087984 */ /* 0x0111220000000c00 */
[C---:B------:R-:W-:Y:S01]  /*37b0*/  LEA R12, P3, R2.reuse, R14, 0x1 ;  /* 0x0000000e020c7211 */ /* 0x040fe200078608ff */
[----:B------:R-:W-:Y:S03]  /*37c0*/  BSSY B1, `(.L_x_514) ;  /* 0x000002d000017945 */ /* 0x000fe60003800000 */
[----:B------:R-:W-:Y:S02]  /*37d0*/  LEA.HI.X R13, R2, R45, R154, 0x1, P3 ;  /* 0x0000002d020d7211 */ /* 0x000fe400018f0c9a */
[----:B------:R-:W-:-:S13]  /*37e0*/  ISETP.GE.AND P3, PT, R157, R80, PT ;  /* 0x000000509d00720c */ /* 0x000fda0003f66270 */
[----:B0-----:R-:W-:Y:S05]  /*37f0*/  @P3 BRA `(.L_x_515) ;  /* 0x0000000000a43947 */ /* 0x001fea0003800000 */
[--C-:B------:R-:W-:Y:S01]  /*3800*/  SHF.R.U64 R36, R36, 0x10, R37.reuse ;  /* 0x0000001024247819 */ /* 0x100fe20000001225 */
[--C-:B----4-:R-:W-:Y:S01]  /*3810*/  HADD2.F32 R15, -RZ, R11.reuse.H1_H1 ;  /* 0x3000000bff0f7230 */ /* 0x110fe20000004100 */
[----:B------:R-:W-:Y:S01]  /*3820*/  SHF.R.U32.HI R41, RZ, 0x10, R37 ;  /* 0x00000010ff297819 */ /* 0x000fe20000011625 */
[----:B------:R-:W-:Y:S01]  /*3830*/  HADD2.F32 R11, -RZ, R11.H0_H0 ;  /* 0x2000000bff0b7230 */ /* 0x000fe20000004100 */
[--C-:B------:R-:W-:Y:S01]  /*3840*/  SHF.R.U64 R37, R38, 0x10, R39.reuse ;  /* 0x0000001026257819 */ /* 0x100fe20000001227 */
[----:B------:R-:W-:Y:S01]  /*3850*/  HADD2.F32 R36, -RZ, R36.H0_H0 ;  /* 0x20000024ff247230 */ /* 0x000fe20000004100 */
[----:B------:R-:W-:Y:S01]  /*3860*/  MOV R14, R10 ;  /* 0x0000000a000e7202 */ /* 0x000fe20000000f00 */
[----:B------:R-:W-:Y:S01]  /*3870*/  HADD2.F32 R10, -RZ, R9.H1_H1 ;  /* 0x30000009ff0a7230 */ /* 0x000fe20000004100 */
[----:B------:R-:W-:Y:S01]  /*3880*/  SHF.R.U32.HI R40, RZ, 0x10, R39 ;  /* 0x00000010ff287819 */ /* 0x000fe20000011627 */
[----:B------:R-:W-:Y:S02]  /*3890*/  HADD2.F32 R37, -RZ, R37.H0_H0 ;  /* 0x20000025ff257230 */ /* 0x000fe40000004100 */
[----:B------:R-:W-:-:S02]  /*38a0*/  HADD2.F32 R9, -RZ, R9.H0_H0 ;  /* 0x20000009ff097230 */ /* 0x000fc40000004100 */
[----:B------:R-:W-:Y:S02]  /*38b0*/  HADD2.F32 R40, -RZ, R40.H0_H0 ;  /* 0x20000028ff287230 */ /* 0x000fe40000004100 */
[CC--:B------:R-:W-:Y:S01]  /*38c0*/  FMUL.FTZ R42, R10.reuse, R37.reuse ;  /* 0x000000250a2a7220 */ /* 0x0c0fe20000410000 */
[----:B------:R-:W-:Y:S02]  /*38d0*/  HADD2.F32 R38, -RZ, R41.H0_H0 ;  /* 0x20000029ff267230 */ /* 0x000fe40000004100 */
[C---:B------:R-:W-:Y:S01]  /*38e0*/  FMUL.FTZ R37, R9.reuse, R37 ;  /* 0x0000002509257220 */ /* 0x040fe20000410000 */
[----:B------:R-:W-:Y:S01]  /*38f0*/  FFMA.FTZ R42, R9, R36, -R42 ;  /* 0x00000024092a7223 */ /* 0x000fe2000001082a */
[----:B------:R-:W-:Y:S02]  /*3900*/  FMUL.FTZ R44, R15, R40 ;  /* 0x000000280f2c7220 */ /* 0x000fe40000410000 */
[----:B------:R-:W-:Y:S01]  /*3910*/  FFMA.FTZ R39, R10, R36, R37 ;  /* 0x000000240a277223 */ /* 0x000fe20000010025 */
[----:B------:R-:W-:-:S02]  /*3920*/  HADD2.F32 R36, -RZ, R83.H0_H0 ;  /* 0x20000053ff247230 */ /* 0x000fc40000004100 */
[C---:B------:R-:W-:Y:S01]  /*3930*/  FMUL.FTZ R40, R11.reuse, R40 ;  /* 0x000000280b287220 */ /* 0x040fe20000410000 */
[----:B------:R-:W-:Y:S02]  /*3940*/  HADD2.F32 R83, -RZ, R83.H1_H1 ;  /* 0x30000053ff537230 */ /* 0x000fe40000004100 */
[-C--:B------:R-:W-:Y:S01]  /*3950*/  FFMA.FTZ R44, R11, R38.reuse, -R44 ;  /* 0x000000260b2c7223 */ /* 0x080fe2000001082c */
[----:B------:R-:W-:Y:S02]  /*3960*/  HADD2.F32 R9, -RZ, R8.H1_H1 ;  /* 0x30000008ff097230 */ /* 0x000fe40000004100 */
[----:B------:R-:W-:Y:S01]  /*3970*/  FFMA.FTZ R43, R15, R38, R40 ;  /* 0x000000260f2b7223 */ /* 0x000fe20000010028 */
[----:B------:R-:W-:Y:S02]  /*3980*/  HADD2.F32 R10, -RZ, R14.H1_H1 ;  /* 0x3000000eff0a7230 */ /* 0x000fe40000004100 */
[----:B------:R-:W-:Y:S02]  /*3990*/  HADD2.F32 R8, -RZ, R8.H0_H0 ;  /* 0x20000008ff087230 */ /* 0x000fe40000004100 */
[----:B------:R-:W-:Y:S01]  /*39a0*/  FMUL.FTZ R37, R9, R36 ;  /* 0x0000002409257220 */ /* 0x000fe20000410000 */
[----:B------:R-:W-:-:S02]  /*39b0*/  HADD2.F32 R14, -RZ, R14.H0_H0 ;  /* 0x2000000eff0e7230 */ /* 0x000fc40000004100 */
[-C--:B------:R-:W-:Y:S01]  /*39c0*/  FMUL.FTZ R41, R10, R83.reuse ;  /* 0x000000530a297220 */ /* 0x080fe20000410000 */
[--C-:B------:R-:W-:Y:S02]  /*39d0*/  HADD2.F32 R11, -RZ, R82.reuse.H0_H0 ;  /* 0x20000052ff0b7230 */ /* 0x100fe40000004100 */
[----:B------:R-:W-:Y:S01]  /*39e0*/  FMUL.FTZ R36, R8, R36 ;  /* 0x0000002408247220 */ /* 0x000fe20000410000 */
        /* <DEDUP_REMOVED lines=10> */
.L_x_515:
[----:B------:R-:W-:Y:S05]  /*3a90*/  BSYNC B1 ;  /* 0x0000000000017941 */ /* 0x000fea0003800000 */
.L_x_514:
[----:B----4-:R0:W-:Y:S01]  /*3aa0*/  ST.E.128 desc[UR42][R12.64], R8 ;  /* 0x000000080c007985 */ /* 0x0101e2000c101d2a */
[----:B------:R-:W-:Y:S05]  /*3ab0*/  BRA `(.L_x_509) ;  /* 0x0000001800587947 */ /* 0x000fea0003800000 */
.L_x_491:
[C---:B------:R-:W-:Y:S02]  /*3ac0*/  ISETP.GE.AND P3, PT, R153.reuse, R77, PT ;  /* 0x0000004d9900720c */ /* 0x040fe40003f66270 */
[----:B------:R-:W-:Y:S02]  /*3ad0*/  CS2R R38, SRZ ;  /* 0x0000000000267805 */ /* 0x000fe4000001ff00 */
[----:B------:R-:W-:Y:S02]  /*3ae0*/  CS2R R42, SRZ ;  /* 0x00000000002a7805 */ /* 0x000fe4000001ff00 */
[----:B------:R-:W-:Y:S02]  /*3af0*/  CS2R R40, SRZ ;  /* 0x0000000000287805 */ /* 0x000fe4000001ff00 */
[----:B------:R-:W-:Y:S01]  /*3b00*/  ISETP.GE.OR P3, PT, R16, R80, P3 ;  /* 0x000000501000720c */ /* 0x000fe20001f66670 */
[----:B------:R-:W-:-:S12]  /*3b10*/  VIADD R44, R153, 0x60 ;  /* 0x00000060992c7836 */ /* 0x000fd80000000000 */
[----:B------:R-:W0:Y:S01]  /*3b20*/  @!P3 LDC.64 R12, c[0x0][0x3e8] ;  /* 0x0000fa00ff0cbb82 */ /* 0x000e220000000a00 */
[----:B------:R-:W-:-:S05]  /*3b30*/  @!P3 IADD3 R14, P4, R34, R10, RZ ;  /* 0x0000000a220eb210 */ /* 0x000fca0007f9e0ff */
[----:B------:R-:W-:Y:S01]  /*3b40*/  @!P3 IMAD.X R15, R83, 0x1, R56, P4 ;  /* 0x00000001530fb824 */ /* 0x000fe200020e0638 */
[----:B------:R-:W-:-:S05]  /*3b50*/  @!P3 IADD3 R36, P4, R54, R8, RZ ;  /* 0x000000083624b210 */ /* 0x000fca0007f9e0ff */
[----:B------:R-:W-:Y:S01]  /*3b60*/  @!P3 IMAD.X R37, R81, 0x1, R31, P4 ;  /* 0x000000015125b824 */ /* 0x000fe200020e061f */
[----:B0-----:R-:W-:-:S04]  /*3b70*/  @!P3 LEA R12, P4, R14, R12, 0x1 ;  /* 0x0000000c0e0cb211 */ /* 0x001fc800078808ff */
[----:B------:R-:W-:Y:S02]  /*3b80*/  @!P3 LEA.HI.X R13, R14, R13, R15, 0x1, P4 ;  /* 0x0000000d0e0db211 */ /* 0x000fe400020f0c0f */
[----:B------:R-:W0:Y:S02]  /*3b90*/  @!P3 LDC.64 R14, c[0x0][0x400] ;  /* 0x00010000ff0ebb82 */ /* 0x000e240000000a00 */
[----:B0-----:R-:W-:-:S04]  /*3ba0*/  @!P3 LEA R14, P4, R36, R14, 0x1 ;  /* 0x0000000e240eb211 */ /* 0x001fc800078808ff */
[----:B------:R-:W-:Y:S02]  /*3bb0*/  @!P3 LEA.HI.X R15, R36, R15, R37, 0x1, P4 ;  /* 0x0000000f240fb211 */ /* 0x000fe400020f0c25 */
[----:B------:R-:W-:-:S03]  /*3bc0*/  CS2R R36, SRZ ;  /* 0x0000000000247805 */ /* 0x000fc6000001ff00 */
[----:B------:R0:W5:Y:S04]  /*3bd0*/  @!P3 LDG.E.128 R40, desc[UR42][R14.64] ;  /* 0x0000002a0e28b981 */ /* 0x000168000c1e1d00 */
[----:B------:R0:W5:Y:S01]  /*3be0*/  @!P3 LDG.E.128 R36, desc[UR42][R12.64] ;  /* 0x0000002a0c24b981 */ /* 0x000162000c1e1d00 */
[----:B------:R-:W-:-:S04]  /*3bf0*/  ISETP.GE.AND P3, PT, R44, R77, PT ;  /* 0x0000004d2c00720c */ /* 0x000fc80003f66270 */
[----:B------:R-:W-:Y:S01]  /*3c00*/  ISETP.GE.OR P3, PT, R16, R80, P3 ;  /* 0x000000501000720c */ /* 0x000fe20001f66670 */
[----:B------:R-:W-:Y:S01]  /*3c10*/  BSSY B1, `(.L_x_516) ;  /* 0x000001a000017945 */ /* 0x000fe20003800000 */
[----:B------:R-:W-:Y:S02]  /*3c20*/  CS2R R46, SRZ ;  /* 0x00000000002e7805 */ /* 0x000fe4000001ff00 */
[----:B------:R-:W-:Y:S02]  /*3c30*/  CS2R R44, SRZ ;  /* 0x00000000002c7805 */ /* 0x000fe4000001ff00 */
[----:B------:R-:W-:Y:S02]  /*3c40*/  CS2R R50, SRZ ;  /* 0x0000000000327805 */ /* 0x000fe4000001ff00 */
[----:B------:R-:W-:-:S05]  /*3c50*/  CS2R R48, SRZ ;  /* 0x0000000000307805 */ /* 0x000fca000001ff00 */
[----:B0-----:R-:W-:Y:S05]  /*3c60*/  @P3 BRA `(.L_x_517) ;  /* 0x0000000000503947 */ /* 0x001fea0003800000 */
[----:B------:R-:W0:Y:S01]  /*3c70*/  LDC.64 R12, c[0x0][0x3f8] ;  /* 0x0000fe00ff0c7b82 */ /* 0x000e220000000a00 */
[----:B------:R-:W-:Y:S01]  /*3c80*/  MOV R11, R83 ;  /* 0x00000053000b7202 */ /* 0x000fe20000000f00 */
[----:B------:R-:W-:Y:S01]  /*3c90*/  IMAD.MOV.U32 R9, RZ, RZ, R81 ;  /* 0x000000ffff097224 */ /* 0x000fe200078e0051 */
[----:B------:R-:W-:Y:S01]  /*3ca0*/  ULDC.64 UR4, c[0x0][0x3e8] ;  /* 0x0000fa0000047ab9 */ /* 0x000fe20000000a00 */
        /* <DEDUP_REMOVED lines=12> */
[----:B------:R-:W-:-:S03]  /*3d70*/  LEA R48, P3, R8, UR4, 0x1 ;  /* 0x0000000408307c11 */ /* 0x000fc6000f8608ff */
[----:B------:R-:W5:Y:S01]  /*3d80*/  LDG.E.128 R44, desc[UR42][R44.64] ;  /* 0x0000002a2c2c7981 */ /* 0x000f62000c1e1d00 */
[----:B------:R-:W-:-:S06]  /*3d90*/  LEA.HI.X R49, R8, UR5, R9, 0x1, P3 ;  /* 0x0000000508317c11 */ /* 0x000fcc00098f0c09 */
[----:B------:R-:W5:Y:S03]  /*3da0*/  LDG.E.128 R48, desc[UR42][R48.64] ;  /* 0x0000002a30307981 */ /* 0x000f66000c1e1d00 */
.L_x_517:
[----:B------:R-:W-:Y:S05]  /*3db0*/  BSYNC B1 ;  /* 0x0000000000017941 */ /* 0x000fea0003800000 */
.L_x_516:
[----:B-----5:R-:W-:Y:S01]  /*3dc0*/  IMAD.MOV.U32 R8, RZ, RZ, R46 ;  /* 0x000000ffff087224 */ /* 0x020fe200078e002e */
[----:B------:R-:W-:Y:S01]  /*3dd0*/  MOV R10, R44 ;  /* 0x0000002c000a7202 */ /* 0x000fe20000000f00 */
[----:B------:R-:W-:Y:S01]  /*3de0*/  IMAD.MOV.U32 R9, RZ, RZ, R47 ;  /* 0x000000ffff097224 */ /* 0x000fe200078e002f */
        /* <DEDUP_REMOVED lines=8> */
[----:B------:R-:W-:-:S02]  /*3e70*/  MOV R10, R48 ;  /* 0x00000030000a7202 */ /* 0x000fc40000000f00 */
[----:B------:R-:W-:Y:S02]  /*3e80*/  PLOP3.LUT P5, PT, PT, PT, UP0, 0x80, 0x0 ;  /* 0x000000000000781c */ /* 0x000fe40003faf008 */
[----:B------:R-:W-:Y:S01]  /*3e90*/  PRMT R90, R8, 0x5410, R10 ;  /* 0x00005410085a7816 */ /* 0x000fe2000000000a */
[----:B------:R-:W-:Y:S01]  /*3ea0*/  IMAD.MOV.U32 R8, RZ, RZ, R38 ;  /* 0x000000ffff087224 */ /* 0x000fe200078e0026 */
[----:B------:R-:W-:Y:S01]  /*3eb0*/  PRMT R91, R9, 0x7610, R91 ;  /* 0x00007610095b7816 */ /* 0x000fe2000000005b */
[----:B------:R-:W-:Y:S01]  /*3ec0*/  IMAD.MOV.U32 R9, RZ, RZ, R39 ;  /* 0x000000ffff097224 */ /* 0x000fe200078e0027 */
[----:B------:R-:W-:Y:S01]  /*3ed0*/  PRMT R92, R11, 0x7610, R92 ;  /* 0x000076100b5c7816 */ /* 0x000fe2000000005c */
[----:B------:R-:W-:Y:S01]  /*3ee0*/  IMAD.MOV.U32 R11, RZ, RZ, R37 ;  /* 0x000000ffff0b7224 */ /* 0x000fe200078e0025 */
[----:B------:R-:W-:Y:S02]  /*3ef0*/  MOV R10, R36 ;  /* 0x00000024000a7202 */ /* 0x000fe40000000f00 */
[----:B------:R-:W-:Y:S01]  /*3f00*/  PRMT R93, R8, 0x7610, R93 ;  /* 0x00007610085d7816 */ /* 0x000fe2000000005d */
[----:B------:R-:W-:Y:S01]  /*3f10*/  IMAD.MOV.U32 R8, RZ, RZ, R42 ;  /* 0x000000ffff087224 */ /* 0x000fe200078e002a */
[----:B------:R-:W-:Y:S01]  /*3f20*/  PRMT R96, R96, 0x5410, R9 ;  /* 0x0000541060607816 */ /* 0x000fe20000000009 */
[----:B------:R-:W-:Y:S01]  /*3f30*/  IMAD.MOV.U32 R9, RZ, RZ, R43 ;  /* 0x000000ffff097224 */ /* 0x000fe200078e002b */
[----:B------:R-:W-:Y:S01]  /*3f40*/  PRMT R98, R11, 0x7610, R98 ;  /* 0x000076100b627816 */ /* 0x000fe20000000062 */
[----:B------:R-:W-:Y:S01]  /*3f50*/  IMAD.MOV.U32 R11, RZ, RZ, R41 ;  /* 0x000000ffff0b7224 */ /* 0x000fe200078e0029 */
[----:B------:R-:W-:-:S02]  /*3f60*/  PRMT R95, R95, 0x5410, R10 ;  /* 0x000054105f5f7816 */ /* 0x000fc4000000000a */
[----:B------:R-:W-:Y:S02]  /*3f70*/  MOV R10, R40 ;  /* 0x00000028000a7202 */ /* 0x000fe40000000f00 */
[----:B------:R-:W-:Y:S02]  /*3f80*/  PRMT R93, R93, 0x5410, R8 ;  /* 0x000054105d5d7816 */ /* 0x000fe40000000008 */
[----:B------:R-:W-:Y:S02]  /*3f90*/  PRMT R96, R9, 0x7610, R96 ;  /* 0x0000761009607816 */ /* 0x000fe40000000060 */
[----:B------:R-:W-:Y:S02]  /*3fa0*/  PRMT R95, R10, 0x7610, R95 ;  /* 0x000076100a5f7816 */ /* 0x000fe4000000005f */
[----:B------:R-:W-:Y:S02]  /*3fb0*/  PRMT R100, R11, 0x7610, R100 ;  /* 0x000076100b647816 */ /* 0x000fe40000000064 */
[----:B------:R-:W-:Y:S01]  /*3fc0*/  ISETP.GE.AND P3, PT, R16, R80, PT ;  /* 0x000000501000720c */ /* 0x000fe20003f66270 */
[----:B------:R-:W-:-:S12]  /*3fd0*/  @!P5 BRA `(.L_x_518) ;  /* 0x000000000004d947 */ /* 0x000fd80003800000 */
[----:B------:R-:W-:Y:S01]  /*3fe0*/  BPT.TRAP 0x1 ;  /* 0x000000040000795c */ /* 0x000fe20000300000 */
.L_x_518:
[----:B------:R-:W-:Y:S01]  /*3ff0*/  IMAD R70, R19, 0x8, R18 ;  /* 0x0000000813467824 */ /* 0x000fe200078e0212 */
[----:B------:R-:W-:Y:S01]  /*4000*/  SHF.L.U32 R78, R155, 0x1f, RZ ;  /* 0x0000001f9b4e7819 */ /* 0x000fe200000006ff */
[----:B------:R-:W0:Y:S01]  /*4010*/  LDC R86, c[0x0][0x2f4] ;  /* 0x0000bd00ff567b82 */ /* 0x000e220000000800 */
[----:B------:R-:W-:Y:S02]  /*4020*/  BSSY B1, `(.L_x_519) ;  /* 0x0000003000017945 */ /* 0x000fe40003800000 */
[----:B------:R-:W1:Y:S02]  /*4030*/  SYNCS.PHASECHK.TRANS64.TRYWAIT P4, [R70+URZ+0x16890], R78 ;  /* 0x0168904e460075a7 */ /* 0x000e64000808017f */
[----:B-1----:R-:W-:Y:S05]  /*4040*/  @!P4 BRA `(.L_x_520) ;  /* 0x000001340064c947 */ /* 0x002fea0003800000 */
.L_x_741:
[----:B------:R-:W-:Y:S05]  /*4050*/  BSYNC B1 ;  /* 0x0000000000017941 */ /* 0x000fea0003800000 */
.L_x_519:
[----:B------:R-:W-:Y:S01]  /*4060*/  UMOV UR4, 0xffffffff ;  /* 0xffffffff00047882 */ /* 0x000fe20000000000 */
[----:B0-----:R-:W-:Y:S02]  /*4070*/  IMAD.IADD R88, R86, 0x1, -R59 ;  /* 0x0000000156587824 */ /* 0x001fe400078e0a3b */
[----:B------:R-:W-:Y:S05]  /*4080*/  BRA.DIV UR4, `(.L_x_521) ;  /* 0x0000013604687947 */ /* 0x000fea000b800000 */
[----:B------:R0:W2:Y:S04]  /*4090*/  SHFL.IDX PT, R83, R84, RZ, 0x1c1f ;  /* 0x001c1fff54537589 */ /* 0x0000a800000e0000 */
[----:B------:R0:W3:Y:S02]  /*40a0*/  SHFL.IDX PT, R82, R79, RZ, 0x1c1f ;  /* 0x001c1fff4f527589 */ /* 0x0000e400000e0000 */
.L_x_745:
[----:B------:R-:W-:Y:S01]  /*40b0*/  ISETP.GE.OR P4, PT, R153, R77, P1 ;  /* 0x0000004d9900720c */ /* 0x000fe20000f86670 */
[----:B------:R-:W-:-:S12]  /*40c0*/  BSSY B1, `(.L_x_522) ;  /* 0x0000071000017945 */ /* 0x000fd80003800000 */
[----:B------:R-:W-:Y:S05]  /*40d0*/  @P4 BRA `(.L_x_523) ;  /* 0x0000000400bc4947 */ /* 0x000fea0003800000 */
[----:B------:R-:W4:Y:S01]  /*40e0*/  S2R R9, SR_TID.X ;  /* 0x0000000000097919 */ /* 0x000f220000002100 */
[----:B------:R-:W-:Y:S01]  /*40f0*/  SEL R8, R59, R88, !P0 ;  /* 0x000000583b087207 */ /* 0x000fe20004000000 */
[----:B------:R-:W-:Y:S01]  /*4100*/  BSSY B2, `(.L_x_524) ;  /* 0x0000068000027945 */ /* 0x000fe20003800000 */
[----:B---3--:R-:W-:-:S04]  /*4110*/  LEA R80, P4, R6, R82, 0x1 ;  /* 0x0000005206507211 */ /* 0x008fc800078808ff */
[----:B--2---:R-:W-:Y:S02]  /*4120*/  LEA.HI.X R81, R6, R83, R4, 0x1, P4 ;  /* 0x0000005306517211 */ /* 0x004fe400020f0c04 */
[----:B----4-:R-:W-:Y:S02]  /*4130*/  IADD3 R11, R9, -0x80, RZ ;  /* 0xffffff80090b7810 */ /* 0x010fe40007ffe0ff */
[----:B------:R-:W-:Y:S02]  /*4140*/  SHF.R.S32.HI R9, RZ, 0x1f, R8 ;  /* 0x0000001fff097819 */ /* 0x000fe40000011408 */
[----:B------:R-:W-:Y:S02]  /*4150*/  SHF.R.S32.HI R10, RZ, 0x1f, R11 ;  /* 0x0000001fff0a7819 */ /* 0x000fe4000001140b */
[----:B------:R-:W-:Y:S01]  /*4160*/  LEA.HI R8, R9, R8, RZ, 0x4 ;  /* 0x0000000809087211 */ /* 0x000fe200078f20ff */
[----:B------:R-:W-:Y:S01]  /*4170*/  IMAD R9, R19, 0x2000, R3 ;  /* 0x0000200013097824 */ /* 0x000fe200078e0203 */
[----:B------:R-:W-:-:S02]  /*4180*/  LEA.HI R10, R10, R11, RZ, 0x5 ;  /* 0x0000000b0a0a7211 */ /* 0x000fc400078f28ff */
[----:B------:R-:W-:Y:S01]  /*4190*/  LEA.HI.SX32 R8, R8, R7, 0x1c ;  /* 0x0000000708087211 */ /* 0x000fe200078fe2ff */
[----:B------:R-:W-:Y:S01]  /*41a0*/  IMAD R9, R9, 0x2, R18 ;  /* 0x0000000209097824 */ /* 0x000fe200078e0212 */
[----:B------:R-:W-:-:S03]  /*41b0*/  SHF.R.S32.HI R10, RZ, 0x5, R10 ;  /* 0x00000005ff0a7819 */ /* 0x000fc6000001140a */
[----:B------:R-:W-:-:S05]  /*41c0*/  IMAD.SHL.U32 R85, R8, 0x8, RZ ;  /* 0x0000000808557824 */ /* 0x000fca00078e00ff */
[----:B------:R-:W-:-:S04]  /*41d0*/  LOP3.LUT R8, R67, 0x38, R85, 0xf8, !PT ;  /* 0x0000003843087812 */ /* 0x000fc800078ef855 */
[----:B------:R-:W-:-:S05]  /*41e0*/  LOP3.LUT R8, R8, R63, RZ, 0x3c, !PT ;  /* 0x0000003f08087212 */ /* 0x000fca00078e3cff */
[----:B------:R-:W-:-:S05]  /*41f0*/  IMAD R8, R10, 0x200, R8 ;  /* 0x000002000a087824 */ /* 0x000fca00078e0208 */
[----:B------:R-:W-:-:S05]  /*4200*/  LEA R11, R19, R8, 0xd ;  /* 0x00000008130b7211 */ /* 0x000fca00078e68ff */
[----:B------:R-:W-:Y:S02]  /*4210*/  IMAD R12, R11, 0x2, R18 ;  /* 0x000000020b0c7824 */ /* 0x000fe400078e0212 */
[----:B------:R-:W2:Y:S04]  /*4220*/  LDS.128 R8, [R9+0xe400] ;  /* 0x00e4000009087984 */ /* 0x000ea80000000c00 */
[----:B------:R-:W3:Y:S01]  /*4230*/  LDS.128 R12, [R12+0xe400] ;  /* 0x00e400000c0c7984 */ /* 0x000ee20000000c00 */
[----:B------:R-:W-:Y:S05]  /*4240*/  @P3 BRA `(.L_x_525) ;  /* 0x00000004004c3947 */ /* 0x000fea0003800000 */
[--C-:B------:R-:W-:Y:S01]  /*4250*/  SHF.R.U64 R36, R36, 0x10, R37.reuse ;  /* 0x0000001024247819 */ /* 0x100fe20000001225 */
[----:B------:R-:W-:Y:S01]  /*4260*/  HADD2.F32 R100, -RZ, R100.H0_H0 ;  /* 0x20000064ff647230 */ /* 0x000fe20000004100 */
[----:B------:R-:W-:Y:S01]  /*4270*/  SHF.R.U32.HI R94, RZ, 0x10, R37 ;  /* 0x00000010ff5e7819 */ /* 0x000fe20000011625 */
[----:B------:R-:W-:Y:S01]  /*4280*/  HADD2.F32 R98, -RZ, R98.H0_H0 ;  /* 0x20000062ff627230 */ /* 0x000fe20000004100 */
[--C-:B------:R-:W-:Y:S01]  /*4290*/  SHF.R.U64 R37, R40, 0x10, R41.reuse ;  /* 0x0000001028257819 */ /* 0x100fe20000001229 */
[----:B------:R-:W-:Y:S01]  /*42a0*/  HADD2.F32 R36, -RZ, R36.H0_H0 ;  /* 0x20000024ff247230 */ /* 0x000fe20000004100 */
[----:B------:R-:W-:Y:S01]  /*42b0*/  SHF.R.U32.HI R99, RZ, 0x10, R41 ;  /* 0x00000010ff637819 */ /* 0x000fe20000011629 */
[----:B---3--:R-:W-:Y:S01]  /*42c0*/  IMAD.MOV.U32 R41, RZ, RZ, R13 ;  /* 0x000000ffff297224 */ /* 0x008fe200078e000d */
[----:B--2---:R-:W-:Y:S01]  /*42d0*/  MOV R13, R11 ;  /* 0x0000000b000d7202 */ /* 0x004fe20000000f00 */
[----:B------:R-:W-:Y:S01]  /*42e0*/  HADD2.F32 R11, -RZ, R9.H0_H0 ;  /* 0x20000009ff0b7230 */ /* 0x000fe20000004100 */
[--C-:B------:R-:W-:Y:S01]  /*42f0*/  SHF.R.U64 R38, R38, 0x10, R39.reuse ;  /* 0x0000001026267819 */ /* 0x100fe20000001227 */
[----:B------:R-:W-:Y:S01]  /*4300*/  HADD2.F32 R99, -RZ, R99.H0_H0 ;  /* 0x20000063ff637230 */ /* 0x000fe20000004100 */
[----:B------:R-:W-:Y:S01]  /*4310*/  SHF.R.U32.HI R40, RZ, 0x10, R39 ;  /* 0x00000010ff287819 */ /* 0x000fe20000011627 */
[--C-:B------:R-:W-:Y:S01]  /*4320*/  HADD2.F32 R97, -RZ, R41.reuse.H0_H0 ;  /* 0x20000029ff617230 */ /* 0x100fe20000004100 */
[--C-:B------:R-:W-:Y:S01]  /*4330*/  SHF.R.U64 R39, R42, 0x10, R43.reuse ;  /* 0x000000102a277819 */ /* 0x100fe2000000122b */
[----:B------:R-:W-:Y:S01]  /*4340*/  HADD2.F32 R41, -RZ, R41.H1_H1 ;  /* 0x30000029ff297230 */ /* 0x000fe20000004100 */
[----:B------:R-:W-:Y:S01]  /*4350*/  SHF.R.U32.HI R43, RZ, 0x10, R43 ;  /* 0x00000010ff2b7819 */ /* 0x000fe2000001162b */
[----:B------:R-:W-:-:S02]  /*4360*/  HADD2.F32 R42, -RZ, R9.H1_H1 ;  /* 0x30000009ff2a7230 */ /* 0x000fc40000004100 */
[-C--:B------:R-:W-:Y:S01]  /*4370*/  FMUL.FTZ R102, R97, R100.reuse ;  /* 0x0000006461667220 */ /* 0x080fe20000410000 */
[----:B------:R-:W-:Y:S01]  /*4380*/  FMUL.FTZ R100, R11, R100 ;  /* 0x000000640b647220 */ /* 0x000fe20000410000 */
[----:B------:R-:W-:Y:S02]  /*4390*/  HADD2.F32 R94, -RZ, R94.H0_H0 ;  /* 0x2000005eff5e7230 */ /* 0x000fe40000004100 */
[-C--:B------:R-:W-:Y:S01]  /*43a0*/  FMUL.FTZ R101, R41, R99.reuse ;  /* 0x0000006329657220 */ /* 0x080fe20000410000 */
[C---:B------:R-:W-:Y:S01]  /*43b0*/  FMUL.FTZ R104, R42.reuse, R99 ;  /* 0x000000632a687220 */ /* 0x040fe20000410000 */
[-C--:B------:R-:W-:Y:S01]  /*43c0*/  FFMA.FTZ R9, R11, R98.reuse, -R102 ;  /* 0x000000620b097223 */ /* 0x080fe20000010866 */
[----:B------:R-:W-:Y:S01]  /*43d0*/  FFMA.FTZ R11, R97, R98, R100 ;  /* 0x00000062610b7223 */ /* 0x000fe20000010064 */
[--C-:B------:R-:W-:Y:S02]  /*43e0*/  HADD2.F32 R98, -RZ, R96.reuse.H1_H1 ;  /* 0x30000060ff627230 */ /* 0x100fe40000004100 */
[----:B------:R-:W-:Y:S01]  /*43f0*/  FFMA.FTZ R42, R42, R94, -R101 ;  /* 0x0000005e2a2a7223 */ /* 0x000fe20000010865 */
[----:B------:R-:W-:-:S02]  /*4400*/  HADD2.F32 R99, -RZ, R96.H0_H0 ;  /* 0x20000060ff637230 */ /* 0x000fc40000004100 */
[----:B------:R-:W-:Y:S01]  /*4410*/  FFMA.FTZ R94, R41, R94, R104 ;  /* 0x0000005e295e7223 */ /* 0x000fe20000010068 */
[--C-:B------:R-:W-:Y:S02]  /*4420*/  HADD2.F32 R96, -RZ, R15.reuse.H0_H0 ;  /* 0x2000000fff607230 */ /* 0x100fe40000004100 */
[----:B------:R-:W-:Y:S01]  /*4430*/  HADD2.F32 R97, -RZ, R15.H1_H1 ;  /* 0x3000000fff617230 */ /* 0x000fe20000004100 */
[----:B------:R-:W-:Y:S01]  /*4440*/  F2FP.F16.F32.PACK_AB R9, R42, R9 ;  /* 0x000000092a09723e */ /* 0x000fe200000000ff */
[----:B------:R-:W-:Y:S02]  /*4450*/  HADD2.F32 R15, -RZ, R13.H0_H0 ;  /* 0x2000000dff0f7230 */ /* 0x000fe40000004100 */
[----:B------:R-:W-:Y:S02]  /*4460*/  HADD2.F32 R102, -RZ, R43.H0_H0 ;  /* 0x2000002bff667230 */ /* 0x000fe40000004100 */
[----:B------:R-:W-:Y:S02]  /*4470*/  HADD2.F32 R41, -RZ, R13.H1_H1 ;  /* 0x3000000dff297230 */ /* 0x000fe40000004100 */
[----:B------:R-:W-:-:S02]  /*4480*/  HADD2.F32 R100, -RZ, R40.H0_H0 ;  /* 0x20000028ff647230 */ /* 0x000fc40000004100 */
[CC--:B------:R-:W-:Y:S01]  /*4490*/  FMUL.FTZ R40, R96.reuse, R99.reuse ;  /* 0x0000006360287220 */ /* 0x0c0fe20000410000 */
[----:B------:R-:W-:Y:S01]  /*44a0*/  FMUL.FTZ R99, R15, R99 ;  /* 0x000000630f637220 */ /* 0x000fe20000410000 */
[-C--:B------:R-:W-:Y:S01]  /*44b0*/  FMUL.FTZ R104, R97, R102.reuse ;  /* 0x0000006661687220 */ /* 0x080fe20000410000 */
[----:B------:R-:W-:Y:S01]  /*44c0*/  FMUL.FTZ R102, R41, R102 ;  /* 0x0000006629667220 */ /* 0x000fe20000410000 */
[-C--:B------:R-:W-:Y:S01]  /*44d0*/  FFMA.FTZ R13, R15, R98.reuse, -R40 ;  /* 0x000000620f0d7223 */ /* 0x080fe20000010828 */
[----:B------:R-:W-:Y:S01]  /*44e0*/  FFMA.FTZ R15, R96, R98, R99 ;  /* 0x00000062600f7223 */ /* 0x000fe20000010063 */
[-C--:B------:R-:W-:Y:S01]  /*44f0*/  FFMA.FTZ R40, R41, R100.reuse, -R104 ;  /* 0x0000006429287223 */ /* 0x080fe20000010868 */
[----:B------:R-:W-:Y:S01]  /*4500*/  FFMA.FTZ R96, R97, R100, R102 ;  /* 0x0000006461607223 */ /* 0x000fe20000010066 */
[----:B------:R-:W-:Y:S02]  /*4510*/  HADD2.F32 R102, -RZ, R37.H0_H0 ;  /* 0x20000025ff667230 */ /* 0x000fe40000004100 */
[--C-:B------:R-:W-:Y:S01]  /*4520*/  HADD2.F32 R98, -RZ, R95.reuse.H1_H1 ;  /* 0x3000005fff627230 */ /* 0x100fe20000004100 */
[----:B------:R-:W-:Y:S01]  /*4530*/  F2FP.F16.F32.PACK_AB R40, R40, R13 ;  /* 0x0000000d2828723e */ /* 0x000fe200000000ff */
[----:B------:R-:W-:Y:S01]  /*4540*/  HADD2.F32 R100, -RZ, R95.H0_H0 ;  /* 0x2000005fff647230 */ /* 0x000fe20000004100 */
[----:B------:R-:W-:Y:S01]  /*4550*/  F2FP.F16.F32.PACK_AB R13, R94, R11 ;  /* 0x0000000b5e0d723e */ /* 0x000fe200000000ff */
[----:B------:R-:W-:Y:S01]  /*4560*/  HADD2.F32 R43, -RZ, R12.H0_H0 ;  /* 0x2000000cff2b7230 */ /* 0x000fe20000004100 */
[----:B------:R-:W-:Y:S01]  /*4570*/  F2FP.F16.F32.PACK_AB R15, R96, R15 ;  /* 0x0000000f600f723e */ /* 0x000fe200000000ff */
[----:B------:R-:W-:-:S02]  /*4580*/  HADD2.F32 R37, -RZ, R8.H0_H0 ;  /* 0x20000008ff257230 */ /* 0x000fc40000004100 */
[----:B------:R-:W-:Y:S02]  /*4590*/  HADD2.F32 R95, -RZ, R12.H1_H1 ;  /* 0x3000000cff5f7230 */ /* 0x000fe40000004100 */
[----:B------:R-:W-:Y:S02]  /*45a0*/  HADD2.F32 R41, -RZ, R8.H1_H1 ;  /* 0x30000008ff297230 */ /* 0x000fe40000004100 */
[-C--:B------:R-:W-:Y:S01]  /*45b0*/  FMUL.FTZ R8, R43, R100.reuse ;  /* 0x000000642b087220 */ /* 0x080fe20000410000 */
[----:B------:R-:W-:Y:S01]  /*45c0*/  FMUL.FTZ R12, R37, R100 ;  /* 0x00000064250c7220 */ /* 0x000fe20000410000 */
[-C--:B------:R-:W-:Y:S01]  /*45d0*/  FMUL.FTZ R100, R95, R102.reuse ;  /* 0x000000665f647220 */ /* 0x080fe20000410000 */
[----:B------:R-:W-:Y:S02]  /*45e0*/  IMAD.MOV.U32 R11, RZ, RZ, R40 ;  /* 0x000000ffff0b7224 */ /* 0x000fe400078e0028 */
[----:B------:R-:W-:Y:S01]  /*45f0*/  FMUL.FTZ R102, R41, R102 ;  /* 0x0000006629667220 */ /* 0x000fe20000410000 */
[----:B------:R-:W-:Y:S01]  /*4600*/  FFMA.FTZ R8, R37, R98, -R8 ;  /* 0x0000006225087223 */ /* 0x000fe20000010808 */
[----:B------:R-:W-:Y:S01]  /*4610*/  FFMA.FTZ R97, R41, R36, -R100 ;  /* 0x0000002429617223 */ /* 0x000fe20000010864 */
[----:B------:R-:W-:-:S02]  /*4620*/  HADD2.F32 R41, -RZ, R93.H0_H0 ;  /* 0x2000005dff297230 */ /* 0x000fc40000004100 */
[----:B------:R-:W-:Y:S01]  /*4630*/  FFMA.FTZ R95, R95, R36, R102 ;  /* 0x000000245f5f7223 */ /* 0x000fe20000010066 */
[----:B------:R-:W-:Y:S01]  /*4640*/  FFMA.FTZ R12, R43, R98, R12 ;  /* 0x000000622b0c7223 */ /* 0x000fe2000001000c */
[----:B------:R-:W-:Y:S01]  /*4650*/  HADD2.F32 R93, -RZ, R93.H1_H1 ;  /* 0x3000005dff5d7230 */ /* 0x000fe20000004100 */
[----:B------:R-:W-:Y:S01]  /*4660*/  F2FP.F16.F32.PACK_AB R8, R97, R8 ;  /* 0x000000086108723e */ /* 0x000fe200000000ff */
[----:B------:R-:W-:Y:S02]  /*4670*/  HADD2.F32 R37, -RZ, R14.H0_H0 ;  /* 0x2000000eff257230 */ /* 0x000fe40000004100 */
[----:B------:R-:W-:Y:S01]  /*4680*/  HADD2.F32 R36, -RZ, R10.H0_H0 ;  /* 0x2000000aff247230 */ /* 0x000fe20000004100 */
[----:B------:R-:W-:Y:S01]  /*4690*/  F2FP.F16.F32.PACK_AB R12, R95, R12 ;  /* 0x0000000c5f0c723e */ /* 0x000fe200000000ff */
[----:B------:R-:W-:Y:S02]  /*46a0*/  HADD2.F32 R43, -RZ, R39.H0_H0 ;  /* 0x20000027ff2b7230 */ /* 0x000fe40000004100 */
[----:B------:R-:W-:Y:S01]  /*46b0*/  FMUL.FTZ R99, R37, R93 ;  /* 0x0000005d25637220 */ /* 0x000fe20000410000 */
[----:B------:R-:W-:-:S02]  /*46c0*/  HADD2.F32 R14, -RZ, R14.H1_H1 ;  /* 0x3000000eff0e7230 */ /* 0x000fc40000004100 */
[----:B------:R-:W-:Y:S02]  /*46d0*/  HADD2.F32 R10, -RZ, R10.H1_H1 ;  /* 0x3000000aff0a7230 */ /* 0x000fe40000004100 */
[C---:B------:R-:W-:Y:S01]  /*46e0*/  FFMA.FTZ R99, R36.reuse, R41, -R99 ;  /* 0x0000002924637223 */ /* 0x040fe20000010863 */
[----:B------:R-:W-:Y:S02]  /*46f0*/  HADD2.F32 R39, -RZ, R38.H0_H0 ;  /* 0x20000026ff277230 */ /* 0x000fe40000004100 */
[----:B------:R-:W-:Y:S01]  /*4700*/  FMUL.FTZ R38, R36, R93 ;  /* 0x0000005d24267220 */ /* 0x000fe20000410000 */
[-C--:B------:R-:W-:Y:S01]  /*4710*/  FMUL.FTZ R93, R14, R43.reuse ;  /* 0x0000002b0e5d7220 */ /* 0x080fe20000410000 */
[C---:B------:R-:W-:Y:S02]  /*4720*/  FMUL.FTZ R43, R10.reuse, R43 ;  /* 0x0000002b0a2b7220 */ /* 0x040fe40000410000 */
[----:B------:R-:W-:Y:S01]  /*4730*/  FFMA.FTZ R38, R37, R41, R38 ;  /* 0x0000002925267223 */ /* 0x000fe20000010026 */
[-C--:B------:R-:W-:Y:S01]  /*4740*/  FFMA.FTZ R10, R10, R39.reuse, -R93 ;  /* 0x000000270a0a7223 */ /* 0x080fe2000001085d */
[----:B------:R-:W-:-:S04]  /*4750*/  FFMA.FTZ R43, R14, R39, R43 ;  /* 0x000000270e2b7223 */ /* 0x000fc8000001002b */
[----:B------:R-:W-:Y:S02]  /*4760*/  F2FP.F16.F32.PACK_AB R10, R10, R99 ;  /* 0x000000630a0a723e */ /* 0x000fe400000000ff */
[----:B------:R-:W-:-:S07]  /*4770*/  F2FP.F16.F32.PACK_AB R14, R43, R38 ;  /* 0x000000262b0e723e */ /* 0x000fce00000000ff */
.L_x_525:
[----:B------:R-:W-:Y:S05]  /*4780*/  BSYNC B2 ;  /* 0x0000000000027941 */ /* 0x000fea0003800000 */
.L_x_524:
[----:B------:R-:W-:Y:S01]  /*4790*/  ISETP.GE.AND P4, PT, R85, R86, PT ;  /* 0x000000565500720c */ /* 0x000fe20003f86270 */
[----:B--2---:R4:W-:-:S12]  /*47a0*/  ST.E.128 desc[UR42][R80.64], R8 ;  /* 0x0000000850007985 */ /* 0x0049d8000c101d2a */
[----:B------:R-:W-:-:S05]  /*47b0*/  @!P4 IMAD.WIDE R82, R85, 0x2, R82 ;  /* 0x000000025552c825 */ /* 0x000fca00078e0252 */
[----:B---3--:R4:W-:Y:S02]  /*47c0*/  @!P4 ST.E.128 desc[UR42][R82.64], R12 ;  /* 0x0000000c5200c985 */ /* 0x0089e4000c101d2a */
.L_x_523:
[----:B------:R-:W-:Y:S05]  /*47d0*/  BSYNC B1 ;  /* 0x0000000000017941 */ /* 0x000fea0003800000 */
.L_x_522:
[----:B------:R-:W-:-:S03]  /*47e0*/  UMOV UR4, 0xffffffff ;  /* 0xffffffff00047882 */ /* 0x000fc60000000000 */
[----:B------:R-:W-:Y:S05]  /*47f0*/  BRA.DIV UR4, `(.L_x_526) ;  /* 0x0000012e04d87947 */ /* 0x000fea000b800000 */
[----:B------:R0:W0:Y:S04]  /*4800*/  SHFL.IDX PT, R39, R84, 0x1, 0x1c1f ;  /* 0x003c1f0054277f89 */ /* 0x00002800000e0000 */
[----:B------:R0:W0:Y:S02]  /*4810*/  SHFL.IDX PT, R38, R79, 0x1, 0x1c1f ;  /* 0x003c1f004f267f89 */ /* 0x00002400000e0000 */
.L_x_749:
[----:B----4-:R-:W-:-:S05]  /*4820*/  VIADD R8, R153, 0x60 ;  /* 0x0000006099087836 */ /* 0x010fca0000000000 */
[----:B------:R-:W-:-:S13]  /*4830*/  ISETP.GE.OR P4, PT, R8, R77, P1 ;  /* 0x0000004d0800720c */ /* 0x000fda0000f86670 */
[----:B------:R-:W-:Y:S05]  /*4840*/  @P4 BRA `(.L_x_509) ;  /* 0x0000000800f44947 */ /* 0x000fea0003800000 */
[----:B------:R-:W4:Y:S01]  /*4850*/  LDL R10, [R1+0x24] ;  /* 0x00002400010a7983 */ /* 0x000f220000100800 */
[----:B------:R-:W-:Y:S01]  /*4860*/  SEL R88, R59, R88, !P0 ;  /* 0x000000583b587207 */ /* 0x000fe20004000000 */
[C---:B------:R-:W-:Y:S01]  /*4870*/  VIADD R11, R153.reuse, 0x60 ;  /* 0x00000060990b7836 */ /* 0x040fe20000000000 */
[----:B0-----:R-:W-:Y:S01]  /*4880*/  LEA R36, P4, R6, R38, 0x1 ;  /* 0x0000002606247211 */ /* 0x001fe200078808ff */
[----:B------:R-:W-:Y:S01]  /*4890*/  VIADD R8, R153, 0x60 ;  /* 0x0000006099087836 */ /* 0x000fe20000000000 */
[----:B------:R-:W-:Y:S01]  /*48a0*/  SHF.R.S32.HI R9, RZ, 0x1f, R88 ;  /* 0x0000001fff097819 */ /* 0x000fe20000011458 */
[----:B------:R-:W-:Y:S01]  /*48b0*/  BSSY B1, `(.L_x_527) ;  /* 0x000006b000017945 */ /* 0x000fe20003800000 */
[----:B------:R-:W-:Y:S01]  /*48c0*/  SHF.L.U32 R11, R11, 0x6, RZ ;  /* 0x000000060b0b7819 */ /* 0x000fe200000006ff */
[----:B------:R-:W-:Y:S01]  /*48d0*/  IMAD.SHL.U32 R8, R8, 0x40, RZ ;  /* 0x0000004008087824 */ /* 0x000fe200078e00ff */
[----:B------:R-:W-:Y:S01]  /*48e0*/  LEA.HI R88, R9, R88, RZ, 0x4 ;  /* 0x0000005809587211 */ /* 0x000fe200078f20ff */
[----:B------:R-:W-:Y:S01]  /*48f0*/  IMAD R9, R19, 0x2000, R0 ;  /* 0x0000200013097824 */ /* 0x000fe200078e0200 */
[----:B------:R-:W-:-:S02]  /*4900*/  LOP3.LUT R11, R11, 0x1c0, RZ, 0xc0, !PT ;  /* 0x000001c00b0b7812 */ /* 0x000fc400078ec0ff */
[----:B------:R-:W-:Y:S01]  /*4910*/  LEA.HI.SX32 R41, R88, R7, 0x1c ;  /* 0x0000000758297211 */ /* 0x000fe200078fe2ff */
[----:B------:R-:W-:Y:S01]  /*4920*/  IMAD R9, R9, 0x2, R18 ;  /* 0x0000000209097824 */ /* 0x000fe200078e0212 */
[----:B------:R-:W-:Y:S02]  /*4930*/  LOP3.LUT R8, R8, 0x1c0, RZ, 0xc0, !PT ;  /* 0x000001c008087812 */ /* 0x000fe400078ec0ff */
[----:B------:R-:W-:Y:S01]  /*4940*/  SHF.R.U32.HI R11, RZ, 0x3, R11 ;  /* 0x00000003ff0b7819 */ /* 0x000fe2000001160b */
[----:B------:R-:W-:Y:S01]  /*4950*/  IMAD.SHL.U32 R41, R41, 0x8, RZ ;  /* 0x0000000829297824 */ /* 0x000fe200078e00ff */
[----:B------:R-:W-:-:S04]  /*4960*/  LEA.HI.X R37, R6, R39, R4, 0x1, P4 ;  /* 0x0000002706257211 */ /* 0x000fc800020f0c04 */
[----:B------:R-:W-:-:S04]  /*4970*/  LOP3.LUT R8, R8, 0x38, R41, 0xf8, !PT ;  /* 0x0000003808087812 */ /* 0x000fc800078ef829 */
[----:B------:R-:W-:-:S04]  /*4980*/  LOP3.LUT R8, R8, R11, RZ, 0x3c, !PT ;  /* 0x0000000b08087212 */ /* 0x000fc800078e3cff */
[----:B----4-:R-:W-:-:S05]  /*4990*/  IADD3 R8, R10, R8, RZ ;  /* 0x000000080a087210 */ /* 0x010fca0007ffe0ff */
[----:B------:R-:W-:-:S05]  /*49a0*/  IMAD R11, R19, 0x2000, R8 ;  /* 0x00002000130b7824 */ /* 0x000fca00078e0208 */
[----:B------:R-:W-:Y:S02]  /*49b0*/  LEA R12, R11, R18, 0x1 ;  /* 0x000000120b0c7211 */ /* 0x000fe400078e08ff */
[----:B------:R-:W0:Y:S04]  /*49c0*/  LDS.128 R8, [R9+0xe400] ;  /* 0x00e4000009087984 */ /* 0x000e280000000c00 */
[----:B------:R-:W4:Y:S01]  /*49d0*/  LDS.128 R12, [R12+0xe400] ;  /* 0x00e400000c0c7984 */ /* 0x000f220000000c00 */
[----:B------:R-:W-:Y:S05]  /*49e0*/  @P3 BRA `(.L_x_528) ;  /* 0x00000004005c3947 */ /* 0x000fea0003800000 */
[--C-:B------:R-:W-:Y:S02]  /*49f0*/  SHF.R.U64 R42, R44, 0x10, R45.reuse ;  /* 0x000000102c2a7819 */ /* 0x100fe4000000122d */
[----:B------:R-:W-:Y:S01]  /*4a00*/  SHF.R.U32.HI R80, RZ, 0x10, R45 ;  /* 0x00000010ff507819 */ /* 0x000fe2000001162d */
[----:B0-----:R-:W-:Y:S01]  /*4a10*/  IMAD.MOV.U32 R45, RZ, RZ, R8 ;  /* 0x000000ffff2d7224 */ /* 0x001fe200078e0008 */
[----:B------:R-:W-:Y:S01]  /*4a20*/  SHF.R.U64 R44, R48, 0x10, R49 ;  /* 0x00000010302c7819 */ /* 0x000fe20000001231 */
[----:B----4-:R-:W-:Y:S01]  /*4a30*/  IMAD.MOV.U32 R8, RZ, RZ, R13 ;  /* 0x000000ffff087224 */ /* 0x010fe200078e000d */
[----:B------:R-:W-:Y:S01]  /*4a40*/  SHF.R.U32.HI R48, RZ, 0x10, R49 ;  /* 0x00000010ff307819 */ /* 0x000fe20000011631 */
[----:B------:R-:W-:Y:S01]  /*4a50*/  HADD2.F32 R49, -RZ, R92.H1_H1 ;  /* 0x3000005cff317230 */ /* 0x000fe20000004100 */
[--C-:B------:R-:W-:Y:S01]  /*4a60*/  SHF.R.U64 R40, R46, 0x10, R47.reuse ;  /* 0x000000102e287819 */ /* 0x100fe2000000122f */
[----:B------:R-:W-:Y:S01]  /*4a70*/  IMAD.MOV.U32 R46, RZ, RZ, R12 ;  /* 0x000000ffff2e7224 */ /* 0x000fe200078e000c */
[----:B------:R-:W-:Y:S01]  /*4a80*/  SHF.R.U32.HI R79, RZ, 0x10, R47 ;  /* 0x00000010ff4f7819 */ /* 0x000fe2000001162f */
[----:B------:R-:W-:Y:S01]  /*4a90*/  IMAD.MOV.U32 R47, RZ, RZ, R15 ;  /* 0x000000ffff2f7224 */ /* 0x000fe200078e000f */
[--C-:B------:R-:W-:Y:S01]  /*4aa0*/  SHF.R.U64 R43, R50, 0x10, R51.reuse ;  /* 0x00000010322b7819 */ /* 0x100fe20000001233 */
[----:B------:R-:W-:Y:S01]  /*4ab0*/  HADD2.F32 R12, -RZ, R8.H0_H0 ;  /* 0x20000008ff0c7230 */ /* 0x000fe20000004100 */
[----:B---3--:R-:W-:Y:S01]  /*4ac0*/  SHF.R.U32.HI R82, RZ, 0x10, R51 ;  /* 0x00000010ff527819 */ /* 0x008fe20000011633 */
[----:B------:R-:W-:Y:S01]  /*4ad0*/  HADD2.F32 R51, -RZ, R92.H0_H0 ;  /* 0x2000005cff337230 */ /* 0x000fe20000004100 */
[----:B------:R-:W-:Y:S01]  /*4ae0*/  MOV R13, R11 ;  /* 0x0000000b000d7202 */ /* 0x000fe20000000f00 */
[----:B------:R-:W-:-:S02]  /*4af0*/  HADD2.F32 R15, -RZ, R8.H1_H1 ;  /* 0x30000008ff0f7230 */ /* 0x000fc40000004100 */
[--C-:B------:R-:W-:Y:S02]  /*4b00*/  HADD2.F32 R8, -RZ, R9.reuse.H0_H0 ;  /* 0x20000009ff087230 */ /* 0x100fe40000004100 */
[----:B------:R-:W-:Y:S02]  /*4b10*/  HADD2.F32 R50, -RZ, R48.H0_H0 ;  /* 0x20000030ff327230 */ /* 0x000fe40000004100 */
[----:B------:R-:W-:Y:S02]  /*4b20*/  HADD2.F32 R11, -RZ, R9.H1_H1 ;  /* 0x30000009ff0b7230 */ /* 0x000fe40000004100 */
[-C--:B------:R-:W-:Y:S01]  /*4b30*/  FMUL.FTZ R9, R12, R51.reuse ;  /* 0x000000330c097220 */ /* 0x080fe20000410000 */
[----:B------:R-:W-:Y:S02]  /*4b40*/  HADD2.F32 R48, -RZ, R80.H0_H0 ;  /* 0x20000050ff307230 */ /* 0x000fe40000004100 */
[C---:B------:R-:W-:Y:S01]  /*4b50*/  FMUL.FTZ R51, R8.reuse, R51 ;  /* 0x0000003308337220 */ /* 0x040fe20000410000 */
[-C--:B------:R-:W-:Y:S01]  /*4b60*/  FMUL.FTZ R80, R15, R50.reuse ;  /* 0x000000320f507220 */ /* 0x080fe20000410000 */
[C---:B------:R-:W-:Y:S01]  /*4b70*/  FMUL.FTZ R50, R11.reuse, R50 ;  /* 0x000000320b327220 */ /* 0x040fe20000410000 */
[-C--:B------:R-:W-:Y:S01]  /*4b80*/  FFMA.FTZ R8, R8, R49.reuse, -R9 ;  /* 0x0000003108087223 */ /* 0x080fe20000010809 */
[----:B------:R-:W-:Y:S01]  /*4b90*/  FFMA.FTZ R9, R12, R49, R51 ;  /* 0x000000310c097223 */ /* 0x000fe20000010033 */
[-C--:B------:R-:W-:Y:S01]  /*4ba0*/  FFMA.FTZ R11, R11, R48.reuse, -R80 ;  /* 0x000000300b0b7223 */ /* 0x080fe20000010850 */
[----:B------:R-:W-:Y:S01]  /*4bb0*/  FFMA.FTZ R12, R15, R48, R50 ;  /* 0x000000300f0c7223 */ /* 0x000fe20000010032 */
[----:B------:R-:W-:-:S02]  /*4bc0*/  HADD2.F32 R50, -RZ, R91.H1_H1 ;  /* 0x3000005bff327230 */ /* 0x000fc40000004100 */
[--C-:B------:R-:W-:Y:S01]  /*4bd0*/  HADD2.F32 R48, -RZ, R47.reuse.H0_H0 ;  /* 0x2000002fff307230 */ /* 0x100fe20000004100 */
[----:B------:R-:W-:Y:S01]  /*4be0*/  F2FP.F16.F32.PACK_AB R11, R11, R8 ;  /* 0x000000080b0b723e */ /* 0x000fe200000000ff */
[----:B------:R-:W-:Y:S02]  /*4bf0*/  HADD2.F32 R49, -RZ, R47.H1_H1 ;  /* 0x3000002fff317230 */ /* 0x000fe40000004100 */
[----:B------:R-:W-:Y:S02]  /*4c00*/  HADD2.F32 R82, -RZ, R82.H0_H0 ;  /* 0x20000052ff527230 */ /* 0x000fe40000004100 */
[----:B------:R-:W-:Y:S02]  /*4c10*/  HADD2.F32 R91, -RZ, R91.H0_H0 ;  /* 0x2000005bff5b7230 */ /* 0x000fe40000004100 */
[--C-:B------:R-:W-:Y:S02]  /*4c20*/  HADD2.F32 R47, -RZ, R13.reuse.H1_H1 ;  /* 0x3000000dff2f7230 */ /* 0x100fe40000004100 */
[----:B------:R-:W-:Y:S01]  /*4c30*/  FMUL.FTZ R88, R49, R82 ;  /* 0x0000005231587220 */ /* 0x000fe20000410000 */
[----:B------:R-:W-:-:S02]  /*4c40*/  HADD2.F32 R15, -RZ, R13.H0_H0 ;  /* 0x2000000dff0f7230 */ /* 0x000fc40000004100 */
[CC--:B------:R-:W-:Y:S01]  /*4c50*/  FMUL.FTZ R84, R48.reuse, R91.reuse ;  /* 0x0000005b30547220 */ /* 0x0c0fe20000410000 */
[----:B------:R-:W-:Y:S02]  /*4c60*/  HADD2.F32 R80, -RZ, R79.H0_H0 ;  /* 0x2000004fff507230 */ /* 0x000fe40000004100 */
[----:B------:R-:W-:Y:S01]  /*4c70*/  FMUL.FTZ R82, R47, R82 ;  /* 0x000000522f527220 */ /* 0x000fe20000410000 */
[----:B------:R-:W-:Y:S02]  /*4c80*/  HADD2.F32 R42, -RZ, R42.H0_H0 ;  /* 0x2000002aff2a7230 */ /* 0x000fe40000004100 */
[C---:B------:R-:W-:Y:S01]  /*4c90*/  FMUL.FTZ R91, R15.reuse, R91 ;  /* 0x0000005b0f5b7220 */ /* 0x040fe20000410000 */
[----:B------:R-:W-:Y:S01]  /*4ca0*/  FFMA.FTZ R13, R15, R50, -R84 ;  /* 0x000000320f0d7223 */ /* 0x000fe20000010854 */
[----:B------:R-:W-:Y:S01]  /*4cb0*/  FFMA.FTZ R82, R49, R80, R82 ;  /* 0x0000005031527223 */ /* 0x000fe20000010052 */
[----:B------:R-:W-:Y:S02]  /*4cc0*/  HADD2.F32 R49, -RZ, R44.H0_H0 ;  /* 0x2000002cff317230 */ /* 0x000fe40000004100 */
[----:B------:R-:W-:Y:S01]  /*4cd0*/  FFMA.FTZ R91, R48, R50, R91 ;  /* 0x00000032305b7223 */ /* 0x000fe2000001005b */
[----:B------:R-:W-:-:S02]  /*4ce0*/  HADD2.F32 R48, -RZ, R90.H1_H1 ;  /* 0x3000005aff307230 */ /* 0x000fc40000004100 */
[----:B------:R-:W-:Y:S01]  /*4cf0*/  FFMA.FTZ R88, R47, R80, -R88 ;  /* 0x000000502f587223 */ /* 0x000fe20000010858 */
[--C-:B------:R-:W-:Y:S02]  /*4d00*/  HADD2.F32 R44, -RZ, R46.reuse.H0_H0 ;  /* 0x2000002eff2c7230 */ /* 0x100fe40000004100 */
[--C-:B------:R-:W-:Y:S02]  /*4d10*/  HADD2.F32 R15, -RZ, R45.reuse.H0_H0 ;  /* 0x2000002dff0f7230 */ /* 0x100fe40000004100 */
[----:B------:R-:W-:Y:S02]  /*4d20*/  HADD2.F32 R46, -RZ, R46.H1_H1 ;  /* 0x3000002eff2e7230 */ /* 0x000fe40000004100 */
[-C--:B------:R-:W-:Y:S01]  /*4d30*/  FMUL.FTZ R50, R44, R48.reuse ;  /* 0x000000302c327220 */ /* 0x080fe20000410000 */
[----:B------:R-:W-:Y:S02]  /*4d40*/  HADD2.F32 R45, -RZ, R45.H1_H1 ;  /* 0x3000002dff2d7230 */ /* 0x000fe40000004100 */
[----:B------:R-:W-:Y:S01]  /*4d50*/  FMUL.FTZ R51, R15, R48 ;  /* 0x000000300f337220 */ /* 0x000fe20000410000 */
[----:B------:R-:W-:-:S02]  /*4d60*/  HADD2.F32 R47, -RZ, R87.H0_H0 ;  /* 0x20000057ff2f7230 */ /* 0x000fc40000004100 */
[-C--:B------:R-:W-:Y:S01]  /*4d70*/  FMUL.FTZ R48, R46, R49.reuse ;  /* 0x000000312e307220 */ /* 0x080fe20000410000 */
[----:B------:R-:W-:Y:S02]  /*4d80*/  HADD2.F32 R90, -RZ, R90.H0_H0 ;  /* 0x2000005aff5a7230 */ /* 0x000fe40000004100 */
[----:B------:R-:W-:Y:S01]  /*4d90*/  FMUL.FTZ R49, R45, R49 ;  /* 0x000000312d317220 */ /* 0x000fe20000410000 */
[----:B------:R-:W-:Y:S02]  /*4da0*/  HADD2.F32 R87, -RZ, R87.H1_H1 ;  /* 0x30000057ff577230 */ /* 0x000fe40000004100 */
[-C--:B------:R-:W-:Y:S01]  /*4db0*/  FFMA.FTZ R50, R15, R47.reuse, -R50 ;  /* 0x0000002f0f327223 */ /* 0x080fe20000010832 */
[----:B------:R-:W-:Y:S01]  /*4dc0*/  FFMA.FTZ R51, R44, R47, R51 ;  /* 0x0000002f2c337223 */ /* 0x000fe20000010033 */
[-C--:B------:R-:W-:Y:S01]  /*4dd0*/  FFMA.FTZ R47, R45, R42.reuse, -R48 ;  /* 0x0000002a2d2f7223 */ /* 0x080fe20000010830 */
[----:B------:R-:W-:Y:S01]  /*4de0*/  FFMA.FTZ R46, R46, R42, R49 ;  /* 0x0000002a2e2e7223 */ /* 0x000fe20000010031 */
[----:B------:R-:W-:Y:S01]  /*4df0*/  HADD2.F32 R42, -RZ, R14.H0_H0 ;  /* 0x2000000eff2a7230 */ /* 0x000fe20000004100 */
[----:B------:R-:W-:Y:S01]  /*4e00*/  F2FP.F16.F32.PACK_AB R88, R88, R13 ;  /* 0x0000000d5858723e */ /* 0x000fe200000000ff */
[----:B------:R-:W-:Y:S01]  /*4e10*/  HADD2.F32 R45, -RZ, R43.H0_H0 ;  /* 0x2000002bff2d7230 */ /* 0x000fe20000004100 */
[----:B------:R-:W-:Y:S01]  /*4e20*/  F2FP.F16.F32.PACK_AB R13, R12, R9 ;  /* 0x000000090c0d723e */ /* 0x000fe200000000ff */
[----:B------:R-:W-:Y:S01]  /*4e30*/  HADD2.F32 R15, -RZ, R10.H0_H0 ;  /* 0x2000000aff0f7230 */ /* 0x000fe20000004100 */
[----:B------:R-:W-:Y:S01]  /*4e40*/  F2FP.F16.F32.PACK_AB R8, R47, R50 ;  /* 0x000000322f08723e */ /* 0x000fe200000000ff */
[----:B------:R-:W-:Y:S01]  /*4e50*/  HADD2.F32 R14, -RZ, R14.H1_H1 ;  /* 0x3000000eff0e7230 */ /* 0x000fe20000004100 */
[----:B------:R-:W-:Y:S01]  /*4e60*/  F2FP.F16.F32.PACK_AB R12, R46, R51 ;  /* 0x000000332e0c723e */ /* 0x000fe200000000ff */
[----:B------:R-:W-:-:S02]  /*4e70*/  HADD2.F32 R10, -RZ, R10.H1_H1 ;  /* 0x3000000aff0a7230 */ /* 0x000fc40000004100 */
[CC--:B------:R-:W-:Y:S01]  /*4e80*/  FMUL.FTZ R49, R15.reuse, R90.reuse ;  /* 0x0000005a0f317220 */ /* 0x0c0fe20000410000 */
[----:B------:R-:W-:Y:S02]  /*4e90*/  HADD2.F32 R43, -RZ, R40.H0_H0 ;  /* 0x20000028ff2b7230 */ /* 0x000fe40000004100 */
[-C--:B------:R-:W-:Y:S01]  /*4ea0*/  FMUL.FTZ R79, R14, R45.reuse ;  /* 0x0000002d0e4f7220 */ /* 0x080fe20000410000 */
[----:B------:R-:W-:Y:S01]  /*4eb0*/  FMUL.FTZ R40, R42, R90 ;  /* 0x0000005a2a287220 */ /* 0x000fe20000410000 */
[----:B------:R-:W-:Y:S01]  /*4ec0*/  FMUL.FTZ R45, R10, R45 ;  /* 0x0000002d0a2d7220 */ /* 0x000fe20000410000 */
[----:B------:R-:W-:Y:S01]  /*4ed0*/  FFMA.FTZ R49, R42, R87, R49 ;  /* 0x000000572a317223 */ /* 0x000fe20000010031 */
[----:B------:R-:W-:Y:S01]  /*4ee0*/  FFMA.FTZ R79, R10, R43, -R79 ;  /* 0x0000002b0a4f7223 */ /* 0x000fe2000001084f */
[----:B------:R-:W-:Y:S01]  /*4ef0*/  FFMA.FTZ R40, R15, R87, -R40 ;  /* 0x000000570f287223 */ /* 0x000fe20000010828 */
[----:B------:R-:W-:Y:S01]  /*4f00*/  FFMA.FTZ R14, R14, R43, R45 ;  /* 0x0000002b0e0e7223 */ /* 0x000fe2000001002d */
[----:B------:R-:W-:Y:S01]  /*4f10*/  IMAD.MOV.U32 R9, RZ, RZ, R11 ;  /* 0x000000ffff097224 */ /* 0x000fe200078e000b */
[----:B------:R-:W-:Y:S01]  /*4f20*/  F2FP.F16.F32.PACK_AB R15, R82, R91 ;  /* 0x0000005b520f723e */ /* 0x000fe200000000ff */
[----:B------:R-:W-:Y:S01]  /*4f30*/  IMAD.MOV.U32 R11, RZ, RZ, R88 ;  /* 0x000000ffff0b7224 */ /* 0x000fe200078e0058 */
[----:B------:R-:W-:-:S02]  /*4f40*/  F2FP.F16.F32.PACK_AB R10, R79, R40 ;  /* 0x000000284f0a723e */ /* 0x000fc400000000ff */
[----:B------:R-:W-:-:S07]  /*4f50*/  F2FP.F16.F32.PACK_AB R14, R14, R49 ;  /* 0x000000310e0e723e */ /* 0x000fce00000000ff */
.L_x_528:
[----:B------:R-:W-:Y:S05]  /*4f60*/  BSYNC B1 ;  /* 0x0000000000017941 */ /* 0x000fea0003800000 */
.L_x_527:
[----:B------:R-:W-:Y:S01]  /*4f70*/  ISETP.GE.AND P3, PT, R41, R86, PT ;  /* 0x000000562900720c */ /* 0x000fe20003f66270 */
[----:B0-----:R0:W-:Y:S02]  /*4f80*/  ST.E.128 desc[UR42][R36.64], R8 ;  /* 0x0000000824007985 */ /* 0x0011e4000c101d2a */
[----:B0-----:R-:W-:Y:S01]  /*4f90*/  MOV R8, R38 ;  /* 0x0000002600087202 */ /* 0x001fe20000000f00 */
[----:B------:R-:W-:-:S09]  /*4fa0*/  IMAD.MOV.U32 R9, RZ, RZ, R39 ;  /* 0x000000ffff097224 */ /* 0x000fd200078e0027 */
[----:B------:R-:W-:Y:S05]  /*4fb0*/  @P3 BRA `(.L_x_509) ;  /* 0x0000000400183947 */ /* 0x000fea0003800000 */
[----:B------:R-:W-:-:S05]  /*4fc0*/  IMAD.WIDE R8, R41, 0x2, R8 ;  /* 0x0000000229087825 */ /* 0x000fca00078e0208 */
[----:B----4-:R0:W-:Y:S01]  /*4fd0*/  ST.E.128 desc[UR42][R8.64], R12 ;  /* 0x0000000c08007985 */ /* 0x0101e2000c101d2a */
[----:B------:R-:W-:Y:S05]  /*4fe0*/  BRA `(.L_x_509) ;  /* 0x00000004000c7947 */ /* 0x000fea0003800000 */
.L_x_490:
[----:B------:R-:W-:-:S06]  /*4ff0*/  UISETP.NE.AND UP0, UPT, UR39, 0x3, UPT ;  /* 0x000000032700788c */ /* 0x000fcc000bf05270 */
[----:B------:R-:W-:-:S13]  /*5000*/  PLOP3.LUT P5, PT, PT, PT, UP0, 0x80, 0x0 ;  /* 0x000000000000781c */ /* 0x000fda0003faf008 */
[----:B------:R-:W-:Y:S05]  /*5010*/  @!P5 BRA `(.L_x_529) ;  /* 0x000000000004d947 */ /* 0x000fea0003800000 */
[----:B------:R-:W-:Y:S01]  /*5020*/  BPT.TRAP 0x1 ;  /* 0x000000040000795c */ /* 0x000fe20000300000 */
.L_x_529:
[----:B------:R-:W-:Y:S01]  /*5030*/  IMAD R70, R19, 0x8, R18 ;  /* 0x0000000813467824 */ /* 0x000fe200078e0212 */
[----:B------:R-:W-:Y:S01]  /*5040*/  SHF.L.U32 R78, R155, 0x1f, RZ ;  /* 0x0000001f9b4e7819 */ /* 0x000fe200000006ff */
[----:B------:R-:W-:Y:S01]  /*5050*/  BSSY B1, `(.L_x_530) ;  /* 0x0000004000017945 */ /* 0x000fe20003800000 */
[----:B------:R-:W-:Y:S02]  /*5060*/  SHF.R.S32.HI R75, RZ, 0x1f, R74 ;  /* 0x0000001fff4b7819 */ /* 0x000fe4000001144a */
[----:B------:R-:W0:Y:S02]  /*5070*/  SYNCS.PHASECHK.TRANS64.TRYWAIT P3, [R70+URZ+0x16890], R78 ;  /* 0x0168904e460075a7 */ /* 0x000e24000806017f */
[----:B0-----:R-:W-:Y:S05]  /*5080*/  @!P3 BRA `(.L_x_531) ;  /* 0x000001280000b947 */ /* 0x001fea0003800000 */
.L_x_750:
[----:B------:R-:W-:Y:S05]  /*5090*/  BSYNC B1 ;  /* 0x0000000000017941 */ /* 0x000fea0003800000 */
.L_x_530:
[----:B------:R-:W-:Y:S01]  /*50a0*/  ULDC.64 UR4, c[0x0][0x300] ;  /* 0x0000c00000047ab9 */ /* 0x000fe20000000a00 */
[----:B-----5:R-:W-:Y:S01]  /*50b0*/  SHF.R.S32.HI R76, RZ, 0x1f, R73 ;  /* 0x0000001fff4c7819 */ /* 0x020fe20000011449 */
[----:B------:R-:W-:Y:S01]  /*50c0*/  IMAD R11, R75, UR4, RZ ;  /* 0x000000044b0b7c24 */ /* 0x000fe2000f8e02ff */
[----:B------:R-:W-:Y:S01]  /*50d0*/  ULDC.64 UR6, c[0x0][0x2e8] ;  /* 0x0000ba0000067ab9 */ /* 0x000fe20000000a00 */
[----:B------:R-:W-:-:S04]  /*50e0*/  IMAD.WIDE.U32 R8, R74, UR4, RZ ;  /* 0x000000044a087c25 */ /* 0x000fc8000f8e00ff */
[----:B------:R-:W-:Y:S01]  /*50f0*/  IMAD R11, R74, UR5, R11 ;  /* 0x000000054a0b7c24 */ /* 0x000fe2000f8e020b */
[----:B------:R-:W-:Y:S01]  /*5100*/  ULDC.64 UR4, c[0x0][0x310] ;  /* 0x0000c40000047ab9 */ /* 0x000fe20000000a00 */
[----:B------:R-:W-:Y:S02]  /*5110*/  IMAD R77, R29, -0x80, R27 ;  /* 0xffffff801d4d7824 */ /* 0x000fe400078e021b */
[----:B------:R-:W-:Y:S02]  /*5120*/  IMAD R10, R76, UR4, RZ ;  /* 0x000000044c0a7c24 */ /* 0x000fe4000f8e02ff */
[----:B------:R-:W-:Y:S01]  /*5130*/  IMAD.IADD R9, R9, 0x1, R11 ;  /* 0x0000000109097824 */ /* 0x000fe200078e020b */
[----:B------:R-:W-:Y:S01]  /*5140*/  VIMNMX R77, R77, 0x80, PT ;  /* 0x000000804d4d7848 */ /* 0x000fe20003fe0100 */
[C---:B------:R-:W-:Y:S02]  /*5150*/  IMAD R11, R73.reuse, UR5, R10 ;  /* 0x00000005490b7c24 */ /* 0x040fe4000f8e020a */
[----:B------:R-:W-:Y:S01]  /*5160*/  IMAD.WIDE.U32 R8, R73, UR4, R8 ;  /* 0x0000000449087c25 */ /* 0x000fe2000f8e0008 */
[----:B------:R-:W-:-:S03]  /*5170*/  ULDC.64 UR4, c[0x0][0x308] ;  /* 0x0000c20000047ab9 */ /* 0x000fc60000000a00 */
[----:B------:R-:W-:Y:S01]  /*5180*/  IMAD.IADD R39, R77, 0x1, -R153 ;  /* 0x000000014d277824 */ /* 0x000fe200078e0a99 */
[----:B------:R-:W-:-:S03]  /*5190*/  IADD3 R9, R9, R11, RZ ;  /* 0x0000000b09097210 */ /* 0x000fc60007ffe0ff */
[----:B------:R-:W-:Y:S01]  /*51a0*/  IMAD.WIDE.U32 R8, R152, UR4, R8 ;  /* 0x0000000498087c25 */ /* 0x000fe2000f8e0008 */
[----:B------:R-:W-:-:S03]  /*51b0*/  UMOV UR4, 0xffffffff ;  /* 0xffffffff00047882 */ /* 0x000fc60000000000 */
[----:B------:R-:W-:Y:S01]  /*51c0*/  IMAD R9, R152, UR5, R9 ;  /* 0x0000000598097c24 */ /* 0x000fe2000f8e0209 */
[----:B------:R-:W-:-:S04]  /*51d0*/  LEA R36, P3, R8, UR6, 0x1 ;  /* 0x0000000608247c11 */ /* 0x000fc8000f8608ff */
[----:B------:R-:W-:Y:S02]  /*51e0*/  LEA.HI.X R38, R8, UR7, R9, 0x1, P3 ;  /* 0x0000000708267c11 */ /* 0x000fe400098f0c09 */
[----:B------:R-:W-:Y:S01]  /*51f0*/  ISETP.GE.AND P3, PT, R39, 0x1, PT ;  /* 0x000000012700780c */ /* 0x000fe20003f66270 */
[----:B------:R-:W-:-:S12]  /*5200*/  BRA.DIV UR4, `(.L_x_532) ;  /* 0x0000012604b47947 */ /* 0x000fd8000b800000 */
[----:B------:R1:W2:Y:S04]  /*5210*/  SHFL.IDX PT, R9, R38, RZ, 0x1c1f ;  /* 0x001c1fff26097589 */ /* 0x0002a800000e0000 */
[----:B------:R1:W3:Y:S02]  /*5220*/  SHFL.IDX PT, R37, R36, RZ, 0x1c1f ;  /* 0x001c1fff24257589 */ /* 0x0002e400000e0000 */
.L_x_754:
[----:B------:R-:W-:Y:S04]  /*5230*/  BSSY B1, `(.L_x_533) ;  /* 0x000000d000017945 */ /* 0x000fe80003800000 */
[----:B------:R-:W-:Y:S05]  /*5240*/  @!P3 BRA `(.L_x_534) ;  /* 0x00000000002cb947 */ /* 0x000fea0003800000 */
[----:B------:R-:W-:Y:S02]  /*5250*/  ULDC UR4, c[0x0][0x2f4] ;  /* 0x0000bd0000047ab9 */ /* 0x000fe40000000800 */
[----:B------:R-:W-:-:S13]  /*5260*/  ISETP.GE.AND P3, PT, R16, UR4, PT ;  /* 0x0000000410007c0c */ /* 0x000fda000bf66270 */
[----:B---3--:R-:W-:-:S04]  /*5270*/  @!P3 LEA R14, P4, R16, R37, 0x1 ;  /* 0x00000025100eb211 */ /* 0x008fc800078808ff */
[----:B--2---:R-:W-:Y:S02]  /*5280*/  @!P3 LEA.HI.X R15, R16, R9, R17, 0x1, P4 ;  /* 0x00000009100fb211 */ /* 0x004fe400020f0c11 */
[----:B------:R-:W-:-:S13]  /*5290*/  ISETP.GE.AND P4, PT, R2, UR4, PT ;  /* 0x0000000402007c0c */ /* 0x000fda000bf86270 */
[----:B------:R-:W-:-:S04]  /*52a0*/  @!P4 LEA R12, P6, R2, R37, 0x1 ;  /* 0x00000025020cc211 */ /* 0x000fc800078c08ff */
[----:B------:R-:W-:Y:S02]  /*52b0*/  @!P4 LEA.HI.X R13, R2, R9, R154, 0x1, P6 ;  /* 0x00000009020dc211 */ /* 0x000fe400030f0c9a */
[----:B------:R-:W2:Y:S04]  /*52c0*/  @!P3 LDS.128 R8, [R72+0xe000] ;  /* 0x00e000004808b984 */ /* 0x000ea80000000c00 */
[----:B--2---:R-:W-:Y:S04]  /*52d0*/  @!P3 ST.E.128 desc[UR42][R14.64], R8 ;  /* 0x000000080e00b985 */ /* 0x004fe8000c101d2a */
[----:B------:R-:W2:Y:S04]  /*52e0*/  @!P4 LDS.128 R8, [R71+0xe000] ;  /* 0x00e000004708c984 */ /* 0x000ea80000000c00 */
[----:B--2---:R4:W-:Y:S02]  /*52f0*/  @!P4 ST.E.128 desc[UR42][R12.64], R8 ;  /* 0x000000080c00c985 */ /* 0x0049e4000c101d2a */
.L_x_534:
[----:B------:R-:W-:Y:S05]  /*5300*/  BSYNC B1 ;  /* 0x0000000000017941 */ /* 0x000fea0003800000 */
.L_x_533:
[----:B------:R-:W-:-:S03]  /*5310*/  UMOV UR4, 0xffffffff ;  /* 0xffffffff00047882 */ /* 0x000fc60000000000 */
[----:B------:R-:W-:Y:S05]  /*5320*/  BRA.DIV UR4, `(.L_x_535) ;  /* 0x0000012604b87947 */ /* 0x000fea000b800000 */
[----:B--2-4-:R2:W4:Y:S04]  /*5330*/  SHFL.IDX PT, R9, R38, 0x1, 0x1c1f ;  /* 0x003c1f0026097f89 */ /* 0x01452800000e0000 */
[----:B---3--:R2:W3:Y:S02]  /*5340*/  SHFL.IDX PT, R37, R36, 0x1, 0x1c1f ;  /* 0x003c1f0024257f89 */ /* 0x0084e400000e0000 */
.L_x_758:
[----:B------:R-:W-:-:S13]  /*5350*/  ISETP.GE.AND P3, PT, R39, 0x61, PT ;  /* 0x000000612700780c */ /* 0x000fda0003f66270 */
[----:B------:R-:W-:Y:S05]  /*5360*/  @!P3 BRA `(.L_x_509) ;  /* 0x00000000002cb947 */ /* 0x000fea0003800000 */
[----:B------:R-:W-:Y:S02]  /*5370*/  ULDC UR4, c[0x0][0x2f4] ;  /* 0x0000bd0000047ab9 */ /* 0x000fe40000000800 */
[----:B------:R-:W-:-:S13]  /*5380*/  ISETP.GE.AND P3, PT, R16, UR4, PT ;  /* 0x0000000410007c0c */ /* 0x000fda000bf66270 */
[----:B---3--:R-:W-:-:S04]  /*5390*/  @!P3 LEA R14, P4, R16, R37, 0x1 ;  /* 0x00000025100eb211 */ /* 0x008fc800078808ff */
[----:B----4-:R-:W-:Y:S02]  /*53a0*/  @!P3 LEA.HI.X R15, R16, R9, R17, 0x1, P4 ;  /* 0x00000009100fb211 */ /* 0x010fe400020f0c11 */
[----:B------:R-:W-:-:S13]  /*53b0*/  ISETP.GE.AND P4, PT, R2, UR4, PT ;  /* 0x0000000402007c0c */ /* 0x000fda000bf86270 */
[----:B------:R-:W-:-:S04]  /*53c0*/  @!P4 LEA R12, P6, R2, R37, 0x1 ;  /* 0x00000025020cc211 */ /* 0x000fc800078c08ff */
[----:B------:R-:W-:Y:S02]  /*53d0*/  @!P4 LEA.HI.X R13, R2, R9, R154, 0x1, P6 ;  /* 0x00000009020dc211 */ /* 0x000fe400030f0c9a */
[----:B------:R-:W3:Y:S04]  /*53e0*/  @!P3 LDS.128 R8, [R72+0x11000] ;  /* 0x011000004808b984 */ /* 0x000ee80000000c00 */
[----:B---3--:R-:W-:Y:S04]  /*53f0*/  @!P3 ST.E.128 desc[UR42][R14.64], R8 ;  /* 0x000000080e00b985 */ /* 0x008fe8000c101d2a */
[----:B------:R-:W3:Y:S04]  /*5400*/  @!P4 LDS.128 R8, [R71+0x11000] ;  /* 0x011000004708c984 */ /* 0x000ee80000000c00 */
[----:B---3--:R3:W-:Y:S02]  /*5410*/  @!P4 ST.E.128 desc[UR42][R12.64], R8 ;  /* 0x000000080c00c985 */ /* 0x0087e4000c101d2a */
.L_x_509:
[----:B------:R-:W-:Y:S05]  /*5420*/  BSYNC B0 ;  /* 0x0000000000007941 */ /* 0x000fea0003800000 */
.L_x_489:
[----:B0--34-:R-:W0:Y:S01]  /*5430*/  S2R R8, SR_TID.X ;  /* 0x0000000000087919 */ /* 0x019e220000002100 */
[----:B------:R-:W-:Y:S01]  /*5440*/  @!PT LDS RZ, [RZ] ;  /* 0x00000000fffff984 */ /* 0x000fe20000000800 */
[----:B------:R-:W-:Y:S01]  /*5450*/  @!PT LDS RZ, [RZ] ;  /* 0x00000000fffff984 */ /* 0x000fe20000000800 */
[----:B------:R-:W-:Y:S01]  /*5460*/  @!PT LDS RZ, [RZ] ;  /* 0x00000000fffff984 */ /* 0x000fe20000000800 */
[----:B------:R-:W-:Y:S01]  /*5470*/  @!PT LDS RZ, [RZ] ;  /* 0x00000000fffff984 */ /* 0x000fe20000000800 */
[----:B------:R3:W-:Y:S06]  /*5480*/  MEMBAR.ALL.CTA ;  /* 0x0000000000007992 */ /* 0x0007ec0000008000 */
[----:B---3--:R-:W3:Y:S01]  /*5490*/  FENCE.VIEW.ASYNC.S ;  /* 0x00000000000073c6 */ /* 0x008ee20000000000 */
[----:B------:R-:W-:Y:S05]  /*54a0*/  WARPSYNC.ALL ;  /* 0x0000000000007948 */ /* 0x000fea0003800000 */
[----:B------:R-:W-:Y:S01]  /*54b0*/  BSSY B0, `(.L_x_536) ;  /* 0x0000008000007945 */ /* 0x000fe20003800000 */
[----:B---3--:R3:W-:Y:S01]  /*54c0*/  BAR.SYNC.DEFER_BLOCKING R61, 0x80 ;  /* 0x0002003d0000751d */ /* 0x0087e20000010000 */
[----:B0-----:R-:W-:-:S13]  /*54d0*/  LOP3.LUT P3, RZ, R8, 0x7f, RZ, 0xc0, !PT ;  /* 0x0000007f08ff7812 */ /* 0x001fda000786c0ff */
[----:B------:R-:W-:-:S05]  /*54e0*/  @!P3 VIADD R8, R70, 0x168a0 ;  /* 0x000168a04608b836 */ /* 0x000fca0000000000 */
[----:B------:R-:W-:-:S04]  /*54f0*/  @!P3 PRMT R8, RZ, 0x654, R8 ;  /* 0x00000654ff08b816 */ /* 0x000fc80000000008 */
[----:B------:R3:W-:Y:S01]  /*5500*/  @!P3 SYNCS.ARRIVE.TRANS64.RED.A1T0 RZ, [R8+URZ], RZ ;  /* 0x000000ff08ffb9a7 */ /* 0x0007e2000810043f */
[----:B------:R-:W-:Y:S05]  /*5510*/  @!P5 BRA `(.L_x_537) ;  /* 0x000000000004d947 */ /* 0x000fea0003800000 */
[----:B------:R-:W-:Y:S01]  /*5520*/  BPT.TRAP 0x1 ;  /* 0x000000040000795c */ /* 0x000fe20000300000 */
.L_x_537:
[----:B------:R-:W-:Y:S05]  /*5530*/  BSYNC B0 ;  /* 0x0000000000007941 */ /* 0x000fea0003800000 */
.L_x_536:
[----:B------:R-:W0:Y:S01]  /*5540*/  SYNCS.PHASECHK.TRANS64.TRYWAIT P4, [R70+URZ+0x168b0], R78 ;  /* 0x0168b04e460075a7 */ /* 0x000e22000808017f */
[----:B------:R-:W-:Y:S01]  /*5550*/  ULDC UR40, c[0x0][0x2f4] ;  /* 0x0000bd0000287ab9 */ /* 0x000fe20000000800 */
[----:B------:R-:W-:Y:S04]  /*5560*/  BSSY B0, `(.L_x_538) ;  /* 0x0000002000007945 */ /* 0x000fe80003800000 */
[----:B0-----:R-:W-:Y:S05]  /*5570*/  @!P4 BRA `(.L_x_539) ;  /* 0x000001240070c947 */ /* 0x001fea0003800000 */
.L_x_759:
[----:B------:R-:W-:Y:S05]  /*5580*/  BSYNC B0 ;  /* 0x0000000000007941 */ /* 0x000fea0003800000 */
.L_x_538:
[----:B------:R-:W-:Y:S01]  /*5590*/  ULDC.64 UR4, c[0x0][0x328] ;  /* 0x0000ca0000047ab9 */ /* 0x000fe20000000a00 */
[----:B------:R-:W-:Y:S01]  /*55a0*/  ULDC.64 UR6, c[0x0][0x318] ;  /* 0x0000c60000067ab9 */ /* 0x000fe20000000a00 */
[----:B------:R-:W-:Y:S01]  /*55b0*/  IMAD R75, R75, UR4, RZ ;  /* 0x000000044b4b7c24 */ /* 0x000fe2000f8e02ff */
[----:B------:R-:W-:Y:S01]  /*55c0*/  BSSY B0, `(.L_x_540) ;  /* 0x000001d000007945 */ /* 0x000fe20003800000 */
[----:B---3--:R-:W-:-:S04]  /*55d0*/  IMAD.WIDE.U32 R8, R74, UR4, RZ ;  /* 0x000000044a087c25 */ /* 0x008fc8000f8e00ff */
[----:B------:R-:W-:Y:S01]  /*55e0*/  IMAD R75, R74, UR5, R75 ;  /* 0x000000054a4b7c24 */ /* 0x000fe2000f8e024b */
[----:B------:R-:W-:Y:S01]  /*55f0*/  ULDC.64 UR4, c[0x0][0x338] ;  /* 0x0000ce0000047ab9 */ /* 0x000fe20000000a00 */
[----:B------:R-:W-:Y:S02]  /*5600*/  IMAD.IADD R77, R77, 0x1, -R153 ;  /* 0x000000014d4d7824 */ /* 0x000fe400078e0a99 */
[----:B------:R-:W-:Y:S02]  /*5610*/  IMAD R76, R76, UR4, RZ ;  /* 0x000000044c4c7c24 */ /* 0x000fe4000f8e02ff */
[----:B------:R-:W-:Y:S02]  /*5620*/  IMAD.IADD R9, R9, 0x1, R75 ;  /* 0x0000000109097824 */ /* 0x000fe400078e024b */
[C---:B------:R-:W-:Y:S02]  /*5630*/  IMAD R11, R73.reuse, UR5, R76 ;  /* 0x00000005490b7c24 */ /* 0x040fe4000f8e024c */
[----:B------:R-:W-:Y:S01]  /*5640*/  IMAD.WIDE.U32 R8, R73, UR4, R8 ;  /* 0x0000000449087c25 */ /* 0x000fe2000f8e0008 */
[----:B------:R-:W-:-:S04]  /*5650*/  ULDC.64 UR4, c[0x0][0x330] ;  /* 0x0000cc0000047ab9 */ /* 0x000fc80000000a00 */
[----:B------:R-:W-:-:S03]  /*5660*/  IADD3 R9, R9, R11, RZ ;  /* 0x0000000b09097210 */ /* 0x000fc60007ffe0ff */
[----:B------:R-:W-:-:S04]  /*5670*/  IMAD.WIDE.U32 R8, R152, UR4, R8 ;  /* 0x0000000498087c25 */ /* 0x000fc8000f8e0008 */
[----:B------:R-:W-:Y:S01]  /*5680*/  IMAD R9, R152, UR5, R9 ;  /* 0x0000000598097c24 */ /* 0x000fe2000f8e0209 */
[----:B-12---:R-:W-:-:S04]  /*5690*/  LEA R36, P4, R8, UR6, 0x1 ;  /* 0x0000000608247c11 */ /* 0x006fc8000f8808ff */
[----:B------:R-:W-:Y:S01]  /*56a0*/  LEA.HI.X R37, R8, UR7, R9, 0x1, P4 ;  /* 0x0000000708257c11 */ /* 0x000fe2000a0f0c09 */
[----:B------:R1:W2:Y:S01]  /*56b0*/  SHFL.IDX PT, R13, R36, RZ, 0x1c1f ;  /* 0x001c1fff240d7589 */ /* 0x0002a200000e0000 */
[----:B------:R-:W-:-:S03]  /*56c0*/  ISETP.GE.AND P4, PT, R77, 0x1, PT ;  /* 0x000000014d00780c */ /* 0x000fc60003f86270 */
[----:B------:R1:W3:Y:S10]  /*56d0*/  SHFL.IDX PT, R9, R37, RZ, 0x1c1f ;  /* 0x001c1fff25097589 */ /* 0x0002f400000e0000 */
[----:B-1----:R-:W-:Y:S05]  /*56e0*/  @!P4 BRA `(.L_x_541) ;  /* 0x000000000028c947 */ /* 0x002fea0003800000 */
[----:B------:R-:W-:-:S13]  /*56f0*/  ISETP.GE.AND P4, PT, R16, UR40, PT ;  /* 0x0000002810007c0c */ /* 0x000fda000bf86270 */
[----:B--2---:R-:W-:-:S04]  /*5700*/  @!P4 LEA R14, P5, R16, R13, 0x1 ;  /* 0x0000000d100ec211 */ /* 0x004fc800078a08ff */
[----:B---3--:R-:W-:Y:S02]  /*5710*/  @!P4 LEA.HI.X R15, R16, R9, R17, 0x1, P5 ;  /* 0x00000009100fc211 */ /* 0x008fe400028f0c11 */
[----:B------:R-:W-:-:S13]  /*5720*/  ISETP.GE.AND P5, PT, R2, UR40, PT ;  /* 0x0000002802007c0c */ /* 0x000fda000bfa6270 */
[----:B------:R-:W-:-:S04]  /*5730*/  @!P5 LEA R12, P6, R2, R13, 0x1 ;  /* 0x0000000d020cd211 */ /* 0x000fc800078c08ff */
[----:B------:R-:W-:Y:S02]  /*5740*/  @!P5 LEA.HI.X R13, R2, R9, R154, 0x1, P6 ;  /* 0x00000009020dd211 */ /* 0x000fe400030f0c9a */
[----:B------:R-:W1:Y:S04]  /*5750*/  @!P4 LDS.128 R8, [R72] ;  /* 0x000000004808c984 */ /* 0x000e680000000c00 */
[----:B-1----:R-:W-:Y:S04]  /*5760*/  @!P4 ST.E.128 desc[UR42][R14.64], R8 ;  /* 0x000000080e00c985 */ /* 0x002fe8000c101d2a */
[----:B------:R-:W1:Y:S04]  /*5770*/  @!P5 LDS.128 R8, [R71] ;  /* 0x000000004708d984 */ /* 0x000e680000000c00 */
[----:B-1----:R1:W-:Y:S02]  /*5780*/  @!P5 ST.E.128 desc[UR42][R12.64], R8 ;  /* 0x000000080c00d985 */ /* 0x0023e4000c101d2a */
.L_x_541:
[----:B------:R-:W-:Y:S05]  /*5790*/  BSYNC B0 ;  /* 0x0000000000007941 */ /* 0x000fea0003800000 */
.L_x_540:
[----:B------:R-:W-:Y:S01]  /*57a0*/  ISETP.GE.AND P4, PT, R77, 0x61, PT ;  /* 0x000000614d00780c */ /* 0x000fe20003f86270 */
[----:B------:R-:W4:Y:S01]  /*57b0*/  SHFL.IDX PT, R37, R37, 0x1, 0x1c1f ;  /* 0x003c1f0025257f89 */ /* 0x000f2200000e0000 */
[----:B------:R-:W-:Y:S03]  /*57c0*/  BSSY B0, `(.L_x_542) ;  /* 0x000000d000007945 */ /* 0x000fe60003800000 */
[----:B-12---:R1:W2:Y:S08]  /*57d0*/  SHFL.IDX PT, R13, R36, 0x1, 0x1c1f ;  /* 0x003c1f00240d7f89 */ /* 0x0062b000000e0000 */
[----:B-1----:R-:W-:Y:S05]  /*57e0*/  @!P4 BRA `(.L_x_543) ;  /* 0x000000000028c947 */ /* 0x002fea0003800000 */
[----:B------:R-:W-:-:S13]  /*57f0*/  ISETP.GE.AND P4, PT, R16, UR40, PT ;  /* 0x0000002810007c0c */ /* 0x000fda000bf86270 */
[----:B---3--:R-:W1:Y:S01]  /*5800*/  @!P4 LDS.128 R8, [R72+0x3000] ;  /* 0x003000004808c984 */ /* 0x008e620000000c00 */
[----:B--2---:R-:W-:-:S04]  /*5810*/  @!P4 LEA R14, P5, R16, R13, 0x1 ;  /* 0x0000000d100ec211 */ /* 0x004fc800078a08ff */
[----:B----4-:R-:W-:Y:S02]  /*5820*/  @!P4 LEA.HI.X R15, R16, R37, R17, 0x1, P5 ;  /* 0x00000025100fc211 */ /* 0x010fe400028f0c11 */
[----:B------:R-:W-:-:S13]  /*5830*/  ISETP.GE.AND P5, PT, R2, UR40, PT ;  /* 0x0000002802007c0c */ /* 0x000fda000bfa6270 */
[----:B------:R-:W-:-:S04]  /*5840*/  @!P5 LEA R12, P6, R2, R13, 0x1 ;  /* 0x0000000d020cd211 */ /* 0x000fc800078c08ff */
[----:B------:R-:W-:Y:S01]  /*5850*/  @!P5 LEA.HI.X R13, R2, R37, R154, 0x1, P6 ;  /* 0x00000025020dd211 */ /* 0x000fe200030f0c9a */
[----:B-1----:R-:W-:Y:S04]  /*5860*/  @!P4 ST.E.128 desc[UR42][R14.64], R8 ;  /* 0x000000080e00c985 */ /* 0x002fe8000c101d2a */
[----:B------:R-:W1:Y:S04]  /*5870*/  @!P5 LDS.128 R8, [R71+0x3000] ;  /* 0x003000004708d984 */ /* 0x000e680000000c00 */
[----:B-1----:R1:W-:Y:S02]  /*5880*/  @!P5 ST.E.128 desc[UR42][R12.64], R8 ;  /* 0x000000080c00d985 */ /* 0x0023e4000c101d2a */
.L_x_543:
[----:B------:R-:W-:Y:S05]  /*5890*/  BSYNC B0 ;  /* 0x0000000000007941 */ /* 0x000fea0003800000 */
.L_x_542:
[----:B-1----:R-:W5:Y:S01]  /*58a0*/  LDL R8, [R1] ;  /* 0x0000000001087983 */ /* 0x002f620000100800 */
[----:B0-----:R-:W-:Y:S02]  /*58b0*/  @!P3 VIADD R70, R70, 0x168c0 ;  /* 0x000168c04646b836 */ /* 0x001fe40000000000 */
[----:B------:R-:W-:Y:S01]  /*58c0*/  VIADD R19, R19, 0x1 ;  /* 0x0000000113137836 */ /* 0x000fe20000000000 */
[----:B------:R-:W-:Y:S01]  /*58d0*/  @!PT LDS RZ, [RZ] ;  /* 0x00000000fffff984 */ /* 0x000fe20000000800 */
[----:B------:R-:W-:Y:S01]  /*58e0*/  @!PT LDS RZ, [RZ] ;  /* 0x00000000fffff984 */ /* 0x000fe20000000800 */
[----:B------:R-:W-:Y:S01]  /*58f0*/  @!PT LDS RZ, [RZ] ;  /* 0x00000000fffff984 */ /* 0x000fe20000000800 */
[----:B------:R-:W-:Y:S01]  /*5900*/  @!PT LDS RZ, [RZ] ;  /* 0x00000000fffff984 */ /* 0x000fe20000000800 */
[----:B------:R0:W-:Y:S06]  /*5910*/  MEMBAR.ALL.CTA ;  /* 0x0000000000007992 */ /* 0x0001ec0000008000 */
[----:B0-----:R-:W0:Y:S01]  /*5920*/  FENCE.VIEW.ASYNC.S ;  /* 0x00000000000073c6 */ /* 0x001e220000000000 */
[----:B------:R-:W-:Y:S01]  /*5930*/  @!P3 PRMT R70, RZ, 0x654, R70 ;  /* 0x00000654ff46b816 */ /* 0x000fe20000000046 */
[----:B0-----:R0:W-:Y:S06]  /*5940*/  BAR.SYNC.DEFER_BLOCKING R61, 0x80 ;  /* 0x0002003d0000751d */ /* 0x0011ec0000010000 */
[----:B------:R0:W-:Y:S01]  /*5950*/  @!P3 SYNCS.ARRIVE.TRANS64.RED.A1T0 RZ, [R70+URZ], RZ ;  /* 0x000000ff46ffb9a7 */ /* 0x0001e2000810043f */
[----:B------:R-:W-:-:S04]  /*5960*/  ISETP.NE.AND P3, PT, R19, 0x2, PT ;  /* 0x000000021300780c */ /* 0x000fc80003f65270 */
[----:B------:R-:W-:Y:S02]  /*5970*/  SEL R19, R19, RZ, P3 ;  /* 0x000000ff13137207 */ /* 0x000fe40001800000 */
[----:B-----5:R-:W-:Y:S02]  /*5980*/  LOP3.LUT P4, RZ, R8, 0x1, RZ, 0xc0, !PT ;  /* 0x0000000108ff7812 */ /* 0x020fe4000788c0ff */
[----:B------:R-:W-:-:S04]  /*5990*/  SEL R8, RZ, 0x1, P3 ;  /* 0x00000001ff087807 */ /* 0x000fc80001800000 */
[----:B------:R-:W-:-:S07]  /*59a0*/  LOP3.LUT R155, R155, R8, RZ, 0x3c, !PT ;  /* 0x000000089b9b7212 */ /* 0x000fce00078e3cff */
[----:B0-----:R-:W-:Y:S05]  /*59b0*/  @P4 BRA `(.L_x_544) ;  /* 0xffffffc800204947 */ /* 0x001fea000383ffff */
[----:B---3--:R-:W0:Y:S01]  /*59c0*/  S2R R9, SR_TID.X ;  /* 0x0000000000097919 */ /* 0x008e220000002100 */
[----:B------:R-:W-:Y:S02]  /*59d0*/  PLOP3.LUT P0, PT, PT, PT, PT, 0x8, 0x0 ;  /* 0x000000000000781c */ /* 0x000fe40003f0e170 */
[----:B0-----:R-:W-:-:S04]  /*59e0*/  SHF.R.U32.HI R9, RZ, 0x7, R9 ;  /* 0x00000007ff097819 */ /* 0x001fc80000011609 */
[----:B------:R-:W-:-:S13]  /*59f0*/  ISETP.NE.AND P4, PT, R9, 0x1, PT ;  /* 0x000000010900780c */ /* 0x000fda0003f85270 */
[----:B------:R-:W-:Y:S06]  /*5a00*/  @!P4 BAR.ARV 0x9, 0x100 ;  /* 0x024400000000cb1d */ /* 0x000fec0000002000 */
.L_x_484:
[----:B------:R-:W-:Y:S01]  /*5a10*/  MOV R3, RZ ;  /* 0x000000ff00037202 */ /* 0x000fe20000000f00 */
[----:B------:R-:W-:Y:S06]  /*5a20*/  @P0 BRA `(.L_x_545) ;  /* 0x00000000000c0947 */ /* 0x000fec0003800000 */
[----:B------:R-:W0:Y:S01]  /*5a30*/  FENCE.VIEW.ASYNC.G ;  /* 0x00000000000073c6 */ /* 0x000e220000000100 */
[----:B------:R-:W-:Y:S05]  /*5a40*/  WARPSYNC.ALL ;  /* 0x0000000000007948 */ /* 0x000fea0003800000 */
[----:B0-----:R-:W-:Y:S06]  /*5a50*/  BAR.ARV 0xc, 0x200 ;  /* 0x0308000000007b1d */ /* 0x001fec0000002000 */
.L_x_545:
[----:B------:R-:W3:Y:S01]  /*5a60*/  LDL R0, [R1] ;  /* 0x0000000001007983 */ /* 0x000ee20000100800 */
[----:B------:R-:W-:Y:S01]  /*5a70*/  BSSY B0, `(.L_x_546) ;  /* 0x0000021000007945 */ /* 0x000fe20003800000 */
[----:B---3--:R-:W-:-:S13]  /*5a80*/  LOP3.LUT P0, RZ, R0, 0x4, RZ, 0xc0, !PT ;  /* 0x0000000400ff7812 */ /* 0x008fda000780c0ff */
[----:B------:R-:W-:Y:S05]  /*5a90*/  @!P0 BRA `(.L_x_547) ;  /* 0x0000000000788947 */ /* 0x000fea0003800000 */
[----:B------:R-:W3:Y:S01]  /*5aa0*/  LDL R0, [R1+0x30] ;  /* 0x0000300001007983 */ /* 0x000ee20000100800 */
[----:B------:R-:W-:Y:S01]  /*5ab0*/  ULDC UR4, c[0x0][0x9f0] ;  /* 0x00027c0000047ab9 */ /* 0x000fe20000000800 */
[----:B---3--:R-:W-:-:S04]  /*5ac0*/  ISETP.NE.AND P0, PT, R0, RZ, PT ;  /* 0x000000ff0000720c */ /* 0x008fc80003f05270 */
        /* <DEDUP_REMOVED lines=9> */
[----:B0-----:R-:W-:Y:S02]  /*5b60*/  VIADD R4, R3, 0xffffffe ;  /* 0x0ffffffe03047836 */ /* 0x001fe40000000000 */
[----:B------:R-:W-:-:S04]  /*5b70*/  IMAD.MOV R3, RZ, RZ, -R10 ;  /* 0x000000ffff037224 */ /* 0x000fc800078e0a0a */
[----:B------:R0:W1:Y:S02]  /*5b80*/  F2I.FTZ.U32.TRUNC.NTZ R5, R4 ;  /* 0x0000000400057305 */ /* 0x000064000021f000 */
[----:B0-----:R-:W-:Y:S01]  /*5b90*/  MOV R4, RZ ;  /* 0x000000ff00047202 */ /* 0x001fe20000000f00 */
        /* <DEDUP_REMOVED lines=11> */
[----:B------:R-:W-:-:S05]  /*5c50*/  MOV R3, R5 ;  /* 0x0000000500037202 */ /* 0x000fca0000000f00 */
[----:B------:R-:W-:Y:S01]  /*5c60*/  @!P2 IMAD.MOV R3, RZ, RZ, -R3 ;  /* 0x000000ffff03a224 */ /* 0x000fe200078e0a03 */
[----:B------:R-:W-:-:S07]  /*5c70*/  @!P1 LOP3.LUT R3, RZ, R9, RZ, 0x33, !PT ;  /* 0x00000009ff039212 */ /* 0x000fce00078e33ff */
.L_x_547:
[----:B------:R-:W-:Y:S05]  /*5c80*/  BSYNC B0 ;  /* 0x0000000000007941 */ /* 0x000fea0003800000 */
.L_x_546:
[----:B------:R-:W3:Y:S01]  /*5c90*/  LDL R0, [R1+0x48] ;  /* 0x0000480001007983 */ /* 0x000ee20000100800 */
[----:B------:R-:W-:Y:S02]  /*5ca0*/  PLOP3.LUT P0, PT, PT, PT, PT, 0x80, 0x0 ;  /* 0x000000000000781c */ /* 0x000fe40003f0f070 */
[----:B------:R-:W-:Y:S02]  /*5cb0*/  CS2R R118, SRZ ;  /* 0x0000000000767805 */ /* 0x000fe4000001ff00 */
[----:B------:R-:W-:Y:S02]  /*5cc0*/  CS2R R42, SRZ ;  /* 0x00000000002a7805 */ /* 0x000fe4000001ff00 */
[----:B------:R-:W-:Y:S02]  /*5cd0*/  CS2R R56, SRZ ;  /* 0x0000000000387805 */ /* 0x000fe4000001ff00 */
[----:B------:R-:W-:Y:S02]  /*5ce0*/  CS2R R40, SRZ ;  /* 0x0000000000287805 */ /* 0x000fe4000001ff00 */
[----:B------:R-:W-:-:S02]  /*5cf0*/  CS2R R54, SRZ ;  /* 0x0000000000367805 */ /* 0x000fc4000001ff00 */
[----:B------:R-:W-:Y:S02]  /*5d00*/  CS2R R38, SRZ ;  /* 0x0000000000267805 */ /* 0x000fe4000001ff00 */
[----:B------:R-:W-:Y:S02]  /*5d10*/  CS2R R52, SRZ ;  /* 0x0000000000347805 */ /* 0x000fe4000001ff00 */
[----:B----4-:R-:W-:Y:S02]  /*5d20*/  CS2R R36, SRZ ;  /* 0x0000000000247805 */ /* 0x010fe4000001ff00 */
[----:B------:R-:W-:Y:S02]  /*5d30*/  CS2R R50, SRZ ;  /* 0x0000000000327805 */ /* 0x000fe4000001ff00 */
[----:B------:R-:W-:Y:S02]  /*5d40*/  CS2R R30, SRZ ;  /* 0x00000000001e7805 */ /* 0x000fe4000001ff00 */
[----:B------:R-:W-:-:S02]  /*5d50*/  CS2R R48, SRZ ;  /* 0x0000000000307805 */ /* 0x000fc4000001ff00 */
[----:B------:R-:W-:Y:S02]  /*5d60*/  CS2R R28, SRZ ;  /* 0x00000000001c7805 */ /* 0x000fe4000001ff00 */
[----:B------:R-:W-:Y:S02]  /*5d70*/  CS2R R46, SRZ ;  /* 0x00000000002e7805 */ /* 0x000fe4000001ff00 */
[----:B------:R-:W-:Y:S02]  /*5d80*/  CS2R R44, SRZ ;  /* 0x00000000002c7805 */ /* 0x000fe4000001ff00 */
[----:B------:R-:W-:Y:S01]  /*5d90*/  CS2R R20, SRZ ;  /* 0x0000000000147805 */ /* 0x000fe2000001ff00 */
[----:B---3--:R-:W-:Y:S02]  /*5da0*/  IMAD R4, R0, R3, RZ ;  /* 0x0000000300047224 */ /* 0x008fe400078e02ff */
[----:B------:R-:W-:-:S03]  /*5db0*/  IMAD.MOV.U32 R0, RZ, RZ, RZ ;  /* 0x000000ffff007224 */ /* 0x000fc600078e00ff */
[----:B------:R0:W-:Y:S01]  /*5dc0*/  STL [R1+0x18], R4 ;  /* 0x0000180401007387 */ /* 0x0001e20000100800 */
[----:B------:R-:W-:Y:S01]  /*5dd0*/  VIADDMNMX R88, R4, R3, R26, PT ;  /* 0x0000000304587246 */ /* 0x000fe2000380011a */
[----:B------:R-:W-:Y:S01]  /*5de0*/  IMAD.MOV.U32 R3, RZ, RZ, RZ ;  /* 0x000000ffff037224 */ /* 0x000fe200078e00ff */
[----:B------:R-:W-:Y:S02]  /*5df0*/  CS2R R26, SRZ ;  /* 0x00000000001a7805 */ /* 0x000fe4000001ff00 */
[----:B------:R-:W-:-:S13]  /*5e00*/  ISETP.GT.AND P1, PT, R88, R4, PT ;  /* 0x000000045800720c */ /* 0x000fda0003f24270 */
[----:B0-----:R-:W-:Y:S05]  /*5e10*/  @!P1 BRA `(.L_x_548) ;  /* 0x0000008000389947 */ /* 0x001fea0003800000 */
[----:B------:R-:W-:-:S03]  /*5e20*/  UMOV UR4, 0xffffffff ;  /* 0xffffffff00047882 */ /* 0x000fc60000000000 */
[----:B------:R-:W-:Y:S05]  /*5e30*/  BRA.DIV UR4, `(.L_x_549) ;  /* 0x0000011e04547947 */ /* 0x000fea000b800000 */
[----:B------:R-:W0:Y:S02]  /*5e40*/  S2R R0, SR_TID.X ;  /* 0x0000000000007919 */ /* 0x000e240000002100 */
[----:B0-----:R-:W-:-:S04]  /*5e50*/  IADD3 R3, R0, -0x80, RZ ;  /* 0xffffff8000037810 */ /* 0x001fc80007ffe0ff */
[----:B------:R-:W-:-:S04]  /*5e60*/  SHF.R.S32.HI R0, RZ, 0x1f, R3 ;  /* 0x0000001fff007819 */ /* 0x000fc80000011403 */
[----:B------:R-:W-:-:S04]  /*5e70*/  LEA.HI R0, R0, R3, RZ, 0x7 ;  /* 0x0000000300007211 */ /* 0x000fc800078f38ff */
[----:B------:R-:W-:-:S06]  /*5e80*/  SHF.R.S32.HI R0, RZ, 0x7, R0 ;  /* 0x00000007ff007819 */ /* 0x000fcc0000011400 */
[----:B------:R-:W0:Y:S04]  /*5e90*/  SHFL.IDX PT, R0, R0, RZ, 0x1f ;  /* 0x00001fff00007589 */ /* 0x000e2800000e0000 */
[----:B0-----:R0:W-:Y:S02]  /*5ea0*/  STL [R1+0x1c], R0 ;  /* 0x00001c0001007387 */ /* 0x0011e40000100800 */
.L_x_762:
[----:B------:R-:W0:Y:S01]  /*5eb0*/  LDL R3, [R1+0x1c] ;  /* 0x00001c0001037983 */ /* 0x000e220000100800 */
[----:B------:R-:W-:Y:S01]  /*5ec0*/  BSSY B6, `(.L_x_550) ;  /* 0x000001b000067945 */ /* 0x000fe20003800000 */
[----:B0-----:R-:W-:-:S05]  /*5ed0*/  IMAD.HI R0, R3, 0x55555556, RZ ;  /* 0x5555555603007827 */ /* 0x001fca00078e02ff */
[----:B------:R-:W-:-:S05]  /*5ee0*/  LEA.HI R0, R0, R0, RZ, 0x1 ;  /* 0x0000000000007211 */ /* 0x000fca00078f08ff */
[----:B------:R-:W-:Y:S02]  /*5ef0*/  IMAD R0, R0, -0x3, R3 ;  /* 0xfffffffd00007824 */ /* 0x000fe400078e0203 */
[----:B------:R-:W-:-:S04]  /*5f00*/  VIADD R3, R18, 0x8400 ;  /* 0x0000840012037836 */ /* 0x000fc80000000000 */
[----:B------:R-:W-:Y:S01]  /*5f10*/  IMAD R0, R0, 0x2000, R3 ;  /* 0x0000200000007824 */ /* 0x000fe200078e0203 */
[----:B------:R-:W-:-:S04]  /*5f20*/  LOP3.LUT P0, RZ, R3, 0x3ff, RZ, 0xc0, !PT ;  /* 0x000003ff03ff7812 */ /* 0x000fc8000780c0ff */
[----:B------:R-:W-:Y:S02]  /*5f30*/  SHF.R.U32.HI R0, RZ, 0x4, R0 ;  /* 0x00000004ff007819 */ /* 0x000fe40000011600 */
[----:B------:R-:W-:Y:S02]  /*5f40*/  P2R R26, PR, RZ, 0x1 ;  /* 0x00000001ff1a7803 */ /* 0x000fe40000000000 */
[----:B------:R-:W-:-:S05]  /*5f50*/  LOP3.LUT R29, R0, 0x3fff, RZ, 0xc0, !PT ;  /* 0x00003fff001d7812 */ /* 0x000fca00078ec0ff */
[----:B------:R-:W-:Y:S05]  /*5f60*/  @!P0 BRA `(.L_x_551) ;  /* 0x0000000000408947 */ /* 0x000fea0003800000 */
[----:B------:R-:W-:Y:S01]  /*5f70*/  MOV R0, 0x0 ;  /* 0x0000000000007802 */ /* 0x000fe20000000f00 */
[----:B------:R-:W-:Y:S01]  /*5f80*/  ULDC.64 UR4, c[0x4][0x88] ;  /* 0x0100220000047ab9 */ /* 0x000fe20000000a00 */
[----:B------:R-:W-:Y:S01]  /*5f90*/  ULDC.64 UR6, c[0x4][0x90] ;  /* 0x0100240000067ab9 */ /* 0x000fe20000000a00 */
[----:B------:R-:W-:Y:S01]  /*5fa0*/  IMAD.U32 R4, RZ, RZ, UR4 ;  /* 0x00000004ff047e24 */ /* 0x000fe2000f8e00ff */
[----:B---3--:R0:W3:Y:S01]  /*5fb0*/  LDC.64 R14, c[0x4][R0] ;  /* 0x01000000000e7b82 */ /* 0x0080e20000000a00 */
[----:B------:R-:W-:Y:S01]  /*5fc0*/  MOV R5, UR5 ;  /* 0x0000000500057c02 */ /* 0x000fe20008000f00 */
[----:B------:R-:W-:Y:S01]  /*5fd0*/  ULDC.64 UR4, c[0x4][0x28] ;  /* 0x01000a0000047ab9 */ /* 0x000fe20000000a00 */
[----:B-1----:R-:W-:Y:S01]  /*5fe0*/  IMAD.U32 R6, RZ, RZ, UR6 ;  /* 0x00000006ff067e24 */ /* 0x002fe2000f8e00ff */
[----:B------:R-:W-:Y:S01]  /*5ff0*/  MOV R11, UR5 ;  /* 0x00000005000b7c02 */ /* 0x000fe20008000f00 */
[----:B------:R-:W-:Y:S02]  /*6000*/  IMAD.U32 R7, RZ, RZ, UR7 ;  /* 0x00000007ff077e24 */ /* 0x000fe4000f8e00ff */
[----:B------:R-:W-:-:S02]  /*6010*/  IMAD.U32 R10, RZ, RZ, UR4 ;  /* 0x00000004ff0a7e24 */ /* 0x000fc4000f8e00ff */
[----:B------:R-:W-:Y:S02]  /*6020*/  IMAD.MOV.U32 R8, RZ, RZ, 0x70 ;  /* 0x00000070ff087424 */ /* 0x000fe400078e00ff */
[----:B------:R-:W-:Y:S02]  /*6030*/  IMAD.MOV.U32 R12, RZ, RZ, 0x1 ;  /* 0x00000001ff0c7424 */ /* 0x000fe400078e00ff */
[----:B0-2---:R-:W-:-:S07]  /*6040*/  IMAD.MOV.U32 R13, RZ, RZ, RZ ;  /* 0x000000ffff0d7224 */ /* 0x005fce00078e00ff */
[----:B------:R-:W-:-:S07]  /*6050*/  LEPC R20, `(.L_x_551) ;  /* 0x000000001014794e */ /* 0x000fce0000000000 */
[----:B---3-5:R-:W-:Y:S05]  /*6060*/  CALL.ABS.NOINC R14 ;  /* 0x000000000e007343 */ /* 0x028fea0003c00000 */
.L_x_551:
[----:B------:R-:W-:Y:S05]  /*6070*/  BSYNC B6 ;  /* 0x0000000000067941 */ /* 0x000fea0003800000 */
.L_x_550:
[----:B------:R-:W-:Y:S02]  /*6080*/  ULDC UR4, c[0x0][0x3f4] ;  /* 0x0000fd0000047ab9 */ /* 0x000fe40000000800 */
[----:B------:R-:W-:-:S13]  /*6090*/  ISETP.LT.AND P0, PT, RZ, UR4, PT ;  /* 0x00000004ff007c0c */ /* 0x000fda000bf01270 */
[----:B------:R-:W-:Y:S05]  /*60a0*/  @P0 BRA `(.L_x_552) ;  /* 0x0000000000400947 */ /* 0x000fea0003800000 */
[----:B------:R-:W-:-:S04]  /*60b0*/  ULEA.HI UR4, UR37, UR37, URZ, 0x1 ;  /* 0x0000002525047291 */ /* 0x000fc8000f8f083f */
[----:B------:R-:W-:-:S04]  /*60c0*/  ULOP3.LUT UR4, UR4, 0xfffffffe, URZ, 0xc0, !UPT ;  /* 0xfffffffe04047892 */ /* 0x000fc8000f8ec03f */
[----:B------:R-:W-:-:S06]  /*60d0*/  UIADD3 UR4, UR37, -UR4, URZ ;  /* 0x8000000425047290 */ /* 0x000fcc000fffe03f */
[----:B------:R-:W-:-:S04]  /*60e0*/  MOV R3, UR4 ;  /* 0x0000000400037c02 */ /* 0x000fc80008000f00 */
[----:B------:R-:W-:-:S04]  /*60f0*/  SHF.L.U32 R3, R3, 0x1f, RZ ;  /* 0x0000001f03037819 */ /* 0x000fc800000006ff */
[----:B------:R0:W4:Y:S03]  /*6100*/  SYNCS.PHASECHK.TRANS64.TRYWAIT P0, [R18+URZ+0x16800], R3 ;  /* 0x01680003120075a7 */ /* 0x000126000800017f */
[----:B----4-:R-:W-:Y:S05]  /*6110*/  @!P0 NANOSLEEP.SYNCS 0x989680 ;  /* 0x009896800000895d */ /* 0x010fea0003900000 */
[----:B------:R-:W4:Y:S01]  /*6120*/  @!P0 SYNCS.PHASECHK.TRANS64 P0, [R18+URZ+0x16800], R3 ;  /* 0x01680003120085a7 */ /* 0x000f22000800007f */
[----:B------:R-:W-:Y:S04]  /*6130*/  BSSY B0, `(.L_x_553) ;  /* 0x0000006000007945 */ /* 0x000fe80003800000 */
[----:B----4-:R-:W-:Y:S05]  /*6140*/  @P0 BRA `(.L_x_554) ;  /* 0x0000000000100947 */ /* 0x010fea0003800000 */
.L_x_555:
[----:B----4-:R4:W0:Y:S02]  /*6150*/  SYNCS.PHASECHK.TRANS64.TRYWAIT P0, [R18+URZ+0x16800], R3 ;  /* 0x01680003120075a7 */ /* 0x010824000800017f */
[----:B0-----:R-:W-:Y:S05]  /*6160*/  @!P0 NANOSLEEP.SYNCS 0x989680 ;  /* 0x009896800000895d */ /* 0x001fea0003900000 */
[----:B------:R-:W0:Y:S02]  /*6170*/  @!P0 SYNCS.PHASECHK.TRANS64 P0, [R18+URZ+0x16800], R3 ;  /* 0x01680003120085a7 */ /* 0x000e24000800007f */
[----:B0-----:R-:W-:Y:S05]  /*6180*/  @!P0 BRA `(.L_x_555) ;  /* 0xfffffffc00f08947 */ /* 0x001fea000383ffff */
.L_x_554:
[----:B------:R-:W-:Y:S05]  /*6190*/  BSYNC B0 ;  /* 0x0000000000007941 */ /* 0x000fea0003800000 */
.L_x_553:
[----:B------:R-:W-:Y:S05]  /*61a0*/  BRA `(.L_x_556) ;  /* 0x0000002000ec7947 */ /* 0x000fea0003800000 */
.L_x_552:
[----:B-----5:R-:W-:Y:S01]  /*61b0*/  SHF.R.S32.HI R0, RZ, 0x1f, R25 ;  /* 0x0000001fff007819 */ /* 0x020fe20000011419 */
[----:B------:R-:W-:Y:S01]  /*61c0*/  ULDC.64 UR4, c[0x0][0x3f8] ;  /* 0x0000fe0000047ab9 */ /* 0x000fe20000000a00 */
[----:B------:R-:W-:Y:S01]  /*61d0*/  ULDC.64 UR6, c[0x0][0x408] ;  /* 0x0001020000067ab9 */ /* 0x000fe20000000a00 */
[----:B------:R-:W-:Y:S01]  /*61e0*/  ISETP.NE.AND P2, PT, R26, RZ, PT ;  /* 0x000000ff1a00720c */ /* 0x000fe20003f45270 */
[----:B------:R-:W-:Y:S01]  /*61f0*/  IMAD.WIDE.U32 R4, R25, UR4, RZ ;  /* 0x0000000419047c25 */ /* 0x000fe2000f8e00ff */
[----:B------:R-:W-:Y:S03]  /*6200*/  BSSY B6, `(.L_x_557) ;  /* 0x000001f000067945 */ /* 0x000fe60003800000 */
[C---:B-1----:R-:W-:Y:S02]  /*6210*/  IMAD R6, R0.reuse, UR4, RZ ;  /* 0x0000000400067c24 */ /* 0x042fe4000f8e02ff */
[----:B------:R-:W-:-:S02]  /*6220*/  IMAD R0, R0, UR6, RZ ;  /* 0x0000000600007c24 */ /* 0x000fc4000f8e02ff */
[C---:B------:R-:W-:Y:S01]  /*6230*/  IMAD R3, R25.reuse, UR5, R6 ;  /* 0x0000000519037c24 */ /* 0x040fe2000f8e0206 */
[----:B------:R-:W-:Y:S01]  /*6240*/  ULDC.64 UR4, c[0x0][0x3e8] ;  /* 0x0000fa0000047ab9 */ /* 0x000fe20000000a00 */
[----:B------:R-:W-:-:S04]  /*6250*/  IMAD.WIDE.U32 R6, R25, UR6, RZ ;  /* 0x0000000619067c25 */ /* 0x000fc8000f8e00ff */
[----:B------:R-:W-:Y:S01]  /*6260*/  IMAD R9, R25, UR7, R0 ;  /* 0x0000000719097c24 */ /* 0x000fe2000f8e0200 */
[----:B------:R-:W-:Y:S01]  /*6270*/  ULDC.64 UR6, c[0x0][0x400] ;  /* 0x0001000000067ab9 */ /* 0x000fe20000000a00 */
[----:B------:R-:W-:Y:S01]  /*6280*/  IMAD.IADD R5, R3, 0x1, R5 ;  /* 0x0000000103057824 */ /* 0x000fe200078e0205 */
[----:B------:R-:W-:Y:S01]  /*6290*/  LEA R25, P0, R4, UR4, 0x1 ;  /* 0x0000000404197c11 */ /* 0x000fe2000f8008ff */
[----:B------:R-:W-:Y:S01]  /*62a0*/  IMAD.IADD R3, R9, 0x1, R7 ;  /* 0x0000000109037824 */ /* 0x000fe200078e0207 */
[----:B------:R-:W-:Y:S02]  /*62b0*/  LEA R27, P1, R6, UR6, 0x1 ;  /* 0x00000006061b7c11 */ /* 0x000fe4000f8208ff */
[----:B------:R-:W-:Y:S02]  /*62c0*/  LEA.HI.X R26, R4, UR5, R5, 0x1, P0 ;  /* 0x00000005041a7c11 */ /* 0x000fe400080f0c05 */
[----:B------:R-:W-:Y:S01]  /*62d0*/  LEA.HI.X R28, R6, UR7, R3, 0x1, P1 ;  /* 0x00000007061c7c11 */ /* 0x000fe200088f0c03 */
[----:B------:R-:W-:Y:S08]  /*62e0*/  @!P2 BRA `(.L_x_558) ;  /* 0x000000000040a947 */ /* 0x000ff00003800000 */
[----:B------:R-:W-:Y:S01]  /*62f0*/  MOV R0, 0x0 ;  /* 0x0000000000007802 */ /* 0x000fe20000000f00 */
[----:B------:R-:W-:Y:S01]  /*6300*/  ULDC.64 UR4, c[0x4][0x88] ;  /* 0x0100220000047ab9 */ /* 0x000fe20000000a00 */
[----:B------:R-:W-:Y:S01]  /*6310*/  ULDC.64 UR6, c[0x4][0x90] ;  /* 0x0100240000067ab9 */ /* 0x000fe20000000a00 */
[----:B------:R-:W-:Y:S01]  /*6320*/  IMAD.U32 R4, RZ, RZ, UR4 ;  /* 0x00000004ff047e24 */ /* 0x000fe2000f8e00ff */
[----:B---3--:R0:W1:Y:S01]  /*6330*/  LDC.64 R14, c[0x4][R0] ;  /* 0x01000000000e7b82 */ /* 0x0080620000000a00 */
[----:B------:R-:W-:Y:S01]  /*6340*/  MOV R5, UR5 ;  /* 0x0000000500057c02 */ /* 0x000fe20008000f00 */
[----:B------:R-:W-:Y:S01]  /*6350*/  ULDC.64 UR4, c[0x4][0x20] ;  /* 0x0100080000047ab9 */ /* 0x000fe20000000a00 */
[----:B------:R-:W-:Y:S01]  /*6360*/  IMAD.U32 R6, RZ, RZ, UR6 ;  /* 0x00000006ff067e24 */ /* 0x000fe2000f8e00ff */
[----:B------:R-:W-:Y:S01]  /*6370*/  MOV R11, UR5 ;  /* 0x00000005000b7c02 */ /* 0x000fe20008000f00 */
[----:B------:R-:W-:Y:S02]  /*6380*/  IMAD.U32 R7, RZ, RZ, UR7 ;  /* 0x00000007ff077e24 */ /* 0x000fe4000f8e00ff */
[----:B------:R-:W-:-:S02]  /*6390*/  IMAD.U32 R10, RZ, RZ, UR4 ;  /* 0x00000004ff0a7e24 */ /* 0x000fc4000f8e00ff */
[----:B------:R-:W-:Y:S02]  /*63a0*/  IMAD.MOV.U32 R8, RZ, RZ, 0x70 ;  /* 0x00000070ff087424 */ /* 0x000fe400078e00ff */
[----:B------:R-:W-:Y:S02]  /*63b0*/  IMAD.MOV.U32 R12, RZ, RZ, 0x1 ;  /* 0x00000001ff0c7424 */ /* 0x000fe400078e00ff */
[----:B0-2---:R-:W-:-:S07]  /*63c0*/  IMAD.MOV.U32 R13, RZ, RZ, RZ ;  /* 0x000000ffff0d7224 */ /* 0x005fce00078e00ff */
[----:B------:R-:W-:-:S07]  /*63d0*/  LEPC R20, `(.L_x_558) ;  /* 0x000000001014794e */ /* 0x000fce0000000000 */
[----:B-1----:R-:W-:Y:S05]  /*63e0*/  CALL.ABS.NOINC R14 ;  /* 0x000000000e007343 */ /* 0x002fea0003c00000 */
.L_x_558:
[----:B------:R-:W-:Y:S05]  /*63f0*/  BSYNC B6 ;  /* 0x0000000000067941 */ /* 0x000fea0003800000 */
.L_x_557:
[----:B------:R-:W-:Y:S01]  /*6400*/  ULDC.U8 UR4, c[0x0][0x410] ;  /* 0x0001040000047ab9 */ /* 0x000fe20000000000 */
[----:B------:R-:W-:Y:S01]  /*6410*/  BSSY B0, `(.L_x_559) ;  /* 0x000020c000007945 */ /* 0x000fe20003800000 */
[----:B------:R-:W-:Y:S01]  /*6420*/  ISETP.NE.AND P0, PT, RZ, UR4, PT ;  /* 0x00000004ff007c0c */ /* 0x000fe2000bf05270 */
[----:B------:R-:W-:-:S12]  /*6430*/  IMAD R4, R33, 0xc0, R153 ;  /* 0x000000c021047824 */ /* 0x000fd800078e0299 */
[----:B------:R-:W-:Y:S05]  /*6440*/  @!P0 BRA `(.L_x_560) ;  /* 0x0000001000288947 */ /* 0x000fea0003800000 */
[----:B------:R-:W-:-:S03]  /*6450*/  UMOV UR4, 0xffffffff ;  /* 0xffffffff00047882 */ /* 0x000fc60000000000 */
[----:B------:R-:W-:Y:S05]  /*6460*/  BRA.DIV UR4, `(.L_x_561) ;  /* 0x0000011a04087947 */ /* 0x000fea000b800000 */
[----:B------:R0:W1:Y:S04]  /*6470*/  SHFL.IDX PT, R3, R26, RZ, 0x1c1f ;  /* 0x001c1fff1a037589 */ /* 0x00006800000e0000 */
[----:B------:R0:W4:Y:S04]  /*6480*/  SHFL.IDX PT, R0, R25, RZ, 0x1c1f ;  /* 0x001c1fff19007589 */ /* 0x00012800000e0000 */
[----:B------:R0:W0:Y:S04]  /*6490*/  SHFL.IDX PT, R5, R28, RZ, 0x1c1f ;  /* 0x001c1fff1c057589 */ /* 0x00002800000e0000 */
[----:B---3--:R3:W0:Y:S02]  /*64a0*/  SHFL.IDX PT, R14, R27, RZ, 0x1c1f ;  /* 0x001c1fff1b0e7589 */ /* 0x00862400000e0000 */
.L_x_768:
[----:B------:R-:W-:Y:S01]  /*64b0*/  ULDC UR4, c[0x0][0x448] ;  /* 0x0001120000047ab9 */ /* 0x000fe20000000800 */
[----:B------:R-:W-:Y:S01]  /*64c0*/  BSSY B1, `(.L_x_562) ;  /* 0x000001e000017945 */ /* 0x000fe20003800000 */
[----:B0-----:R-:W-:Y:S01]  /*64d0*/  IMAD R26, R24, UR4, RZ ;  /* 0x00000004181a7c24 */ /* 0x001fe2000f8e02ff */
[----:B------:R-:W-:Y:S02]  /*64e0*/  CS2R R8, SRZ ;  /* 0x0000000000087805 */ /* 0x000fe4000001ff00 */
[----:B------:R-:W-:Y:S02]  /*64f0*/  CS2R R6, SRZ ;  /* 0x0000000000067805 */ /* 0x000fe4000001ff00 */
[----:B------:R-:W-:Y:S02]  /*6500*/  CS2R R10, SRZ ;  /* 0x00000000000a7805 */ /* 0x000fe4000001ff00 */
[----:B--2---:R-:W-:Y:S02]  /*6510*/  CS2R R12, SRZ ;  /* 0x00000000000c7805 */ /* 0x004fe4000001ff00 */
[----:B------:R-:W-:-:S13]  /*6520*/  ISETP.GE.AND P0, PT, R4, R26, PT ;  /* 0x0000001a0400720c */ /* 0x000fda0003f06270 */
[----:B------:R-:W-:Y:S05]  /*6530*/  @P0 BRA `(.L_x_563) ;  /* 0x0000000000580947 */ /* 0x000fea0003800000 */
[----:B------:R-:W2:Y:S01]  /*6540*/  LDL R28, [R1+0x54] ;  /* 0x00005400011c7983 */ /* 0x000ea20000100800 */
[----:B------:R-:W-:-:S03]  /*6550*/  ULDC UR4, c[0x0][0x3f4] ;  /* 0x0000fd0000047ab9 */ /* 0x000fc60000000800 */
[----:B---3--:R-:W3:Y:S01]  /*6560*/  LDL R27, [R1+0x50] ;  /* 0x00005000011b7983 */ /* 0x008ee20000100800 */
[----:B------:R-:W-:Y:S01]  /*6570*/  ISETP.GE.AND P3, PT, R157, UR4, PT ;  /* 0x000000049d007c0c */ /* 0x000fe2000bf66270 */
[----:B-1----:R-:W-:Y:S01]  /*6580*/  IMAD.MOV.U32 R7, RZ, RZ, R3 ;  /* 0x000000ffff077224 */ /* 0x002fe200078e0003 */
[----:B------:R-:W-:Y:S01]  /*6590*/  ISETP.GE.AND P2, PT, R22, UR4, PT ;  /* 0x0000000416007c0c */ /* 0x000fe2000bf46270 */
[----:B------:R-:W-:Y:S01]  /*65a0*/  IMAD.MOV.U32 R15, RZ, RZ, R5 ;  /* 0x000000ffff0f7224 */ /* 0x000fe200078e0005 */
[----:B----4-:R-:W-:Y:S02]  /*65b0*/  MOV R6, R0 ;  /* 0x0000000000067202 */ /* 0x010fe40000000f00 */
[----:B------:R-:W-:Y:S02]  /*65c0*/  CS2R R10, SRZ ;  /* 0x00000000000a7805 */ /* 0x000fe4000001ff00 */
[----:B------:R-:W-:Y:S02]  /*65d0*/  CS2R R8, SRZ ;  /* 0x0000000000087805 */ /* 0x000fe4000001ff00 */
[----:B------:R-:W-:-:S05]  /*65e0*/  CS2R R12, SRZ ;  /* 0x00000000000c7805 */ /* 0x000fca000001ff00 */
[----:B------:R-:W-:Y:S01]  /*65f0*/  @!P2 IMAD.WIDE R20, R22, 0x2, R6 ;  /* 0x000000021614a825 */ /* 0x000fe200078e0206 */
[----:B------:R-:W-:-:S04]  /*6600*/  CS2R R6, SRZ ;  /* 0x0000000000067805 */ /* 0x000fc8000001ff00 */
[----:B------:R0:W5:Y:S01]  /*6610*/  @!P2 LD.E.64 R10, desc[UR42][R20.64] ;  /* 0x0000002a140aa980 */ /* 0x000162000c101b00 */
[-C--:B--2---:R-:W-:Y:S02]  /*6620*/  @!P3 IADD3 R24, P0, R0, R28.reuse, RZ ;  /* 0x0000001c0018b210 */ /* 0x084fe40007f1e0ff */
[----:B------:R-:W-:Y:S01]  /*6630*/  @!P3 IADD3 R4, P1, R14, R28, RZ ;  /* 0x0000001c0e04b210 */ /* 0x000fe20007f3e0ff */
[----:B------:R-:W-:-:S03]  /*6640*/  @!P2 IMAD.WIDE R14, R22, 0x2, R14 ;  /* 0x00000002160ea825 */ /* 0x000fc600078e020e */
[----:B---3--:R-:W-:Y:S01]  /*6650*/  @!P3 IADD3.X R5, R5, R27, RZ, P1, !PT ;  /* 0x0000001b0505b210 */ /* 0x008fe20000ffe4ff */
[----:B------:R-:W-:Y:S01]  /*6660*/  @!P3 IMAD.X R25, R3, 0x1, R27, P0 ;  /* 0x000000010319b824 */ /* 0x000fe200000e061b */
[----:B------:R0:W5:Y:S04]  /*6670*/  @!P2 LD.E.64 R8, desc[UR42][R14.64] ;  /* 0x0000002a0e08a980 */ /* 0x000168000c101b00 */
[----:B------:R0:W5:Y:S04]  /*6680*/  @!P3 LD.E.64 R12, desc[UR42][R24.64] ;  /* 0x0000002a180cb980 */ /* 0x000168000c101b00 */
[----:B------:R0:W5:Y:S02]  /*6690*/  @!P3 LD.E.64 R6, desc[UR42][R4.64] ;  /* 0x0000002a0406b980 */ /* 0x000164000c101b00 */
.L_x_563:
[----:B------:R-:W-:Y:S05]  /*66a0*/  BSYNC B1 ;  /* 0x0000000000017941 */ /* 0x000fea0003800000 */
.L_x_562:
[----:B0-----:R-:W4:Y:S01]  /*66b0*/  LDL R14, [R1+0x14] ;  /* 0x00001400010e7983 */ /* 0x001f220000100800 */
[----:B------:R-:W-:Y:S01]  /*66c0*/  ULEA.HI UR4, UR37, UR37, URZ, 0x1 ;  /* 0x0000002525047291 */ /* 0x000fe2000f8f083f */
[----:B------:R-:W-:Y:S01]  /*66d0*/  IMAD R4, R33, -0xc0, R26 ;  /* 0xffffff4021047824 */ /* 0x000fe200078e021a */
[--C-:B-----5:R-:W-:Y:S01]  /*66e0*/  SHF.R.U64 R34, R10, 0x10, R11.reuse ;  /* 0x000000100a227819 */ /* 0x120fe2000000120b */
[----:B------:R-:W0:Y:S01]  /*66f0*/  S2R R5, SR_TID.X ;  /* 0x0000000000057919 */ /* 0x000e220000002100 */
[----:B------:R-:W-:Y:S01]  /*6700*/  ULOP3.LUT UR4, UR4, 0xfffffffe, URZ, 0xc0, !UPT ;  /* 0xfffffffe04047892 */ /* 0x000fe2000f8ec03f */
[----:B------:R-:W-:Y:S01]  /*6710*/  IMAD.MOV.U32 R33, RZ, RZ, R10 ;  /* 0x000000ffff217224 */ /* 0x000fe200078e000a */
[----:B------:R-:W-:Y:S01]  /*6720*/  MOV R10, R13 ;  /* 0x0000000d000a7202 */ /* 0x000fe20000000f00 */
[----:B------:R-:W-:Y:S01]  /*6730*/  IMAD.MOV.U32 R20, RZ, RZ, R11 ;  /* 0x000000ffff147224 */ /* 0x000fe200078e000b */
[----:B------:R-:W-:Y:S01]  /*6740*/  UIADD3 UR4, UR37, -UR4, URZ ;  /* 0x8000000425047290 */ /* 0x000fe2000fffe03f */
[--C-:B------:R-:W-:Y:S01]  /*6750*/  SHF.R.U64 R24, R12, 0x10, R13.reuse ;  /* 0x000000100c187819 */ /* 0x100fe2000000120d */
[----:B------:R-:W-:Y:S01]  /*6760*/  IMAD.MOV.U32 R32, RZ, RZ, R8 ;  /* 0x000000ffff207224 */ /* 0x000fe200078e0008 */
[----:B------:R-:W-:Y:S01]  /*6770*/  SHF.R.U32.HI R25, RZ, 0x10, R13 ;  /* 0x00000010ff197819 */ /* 0x000fe2000001160d */
[--C-:B------:R-:W-:Y:S01]  /*6780*/  IMAD.MOV.U32 R13, RZ, RZ, R9.reuse ;  /* 0x000000ffff0d7224 */ /* 0x100fe200078e0009 */
[--C-:B------:R-:W-:Y:S01]  /*6790*/  SHF.R.U64 R35, R8, 0x10, R9.reuse ;  /* 0x0000001008237819 */ /* 0x100fe20000001209 */
[----:B------:R-:W-:Y:S01]  /*67a0*/  IMAD.U32 R15, RZ, RZ, UR4 ;  /* 0x00000004ff0f7e24 */ /* 0x000fe2000f8e00ff */
[----:B------:R-:W-:Y:S01]  /*67b0*/  SHF.R.U32.HI R26, RZ, 0x10, R9 ;  /* 0x00000010ff1a7819 */ /* 0x000fe20000011609 */
[----:B------:R-:W-:Y:S01]  /*67c0*/  BSSY B1, `(.L_x_564) ;  /* 0x0000023000017945 */ /* 0x000fe20003800000 */
[----:B------:R-:W-:-:S02]  /*67d0*/  MOV R9, R6 ;  /* 0x0000000600097202 */ /* 0x000fc40000000f00 */
[----:B------:R-:W-:Y:S02]  /*67e0*/  SHF.L.U32 R15, R15, 0x1f, RZ ;  /* 0x0000001f0f0f7819 */ /* 0x000fe400000006ff */
[----:B------:R-:W-:Y:S02]  /*67f0*/  SHF.R.U64 R6, R6, 0x10, R7 ;  /* 0x0000001006067819 */ /* 0x000fe40000001207 */
[----:B------:R-:W2:Y:S01]  /*6800*/  SYNCS.PHASECHK.TRANS64.TRYWAIT P0, [R18+URZ+0x16800], R15 ;  /* 0x0168000f120075a7 */ /* 0x000ea2000800017f */
[----:B------:R-:W-:Y:S02]  /*6810*/  PRMT R8, R10, 0x5410, R25 ;  /* 0x000054100a087816 */ /* 0x000fe40000000019 */
[----:B------:R-:W-:Y:S02]  /*6820*/  PRMT R33, R33, 0x5410, R20 ;  /* 0x0000541021217816 */ /* 0x000fe40000000014 */
[----:B------:R-:W-:Y:S02]  /*6830*/  PRMT R10, R24, 0x7610, R10 ;  /* 0x00007610180a7816 */ /* 0x000fe4000000000a */
[----:B------:R-:W-:-:S02]  /*6840*/  PRMT R32, R32, 0x5410, R13 ;  /* 0x0000541020207816 */ /* 0x000fc4000000000d */
[----:B------:R-:W-:Y:S02]  /*6850*/  PRMT R35, R35, 0x5410, R26 ;  /* 0x0000541023237816 */ /* 0x000fe4000000001a */
[----:B0-----:R-:W-:-:S04]  /*6860*/  IADD3 R21, R5, -0x80, RZ ;  /* 0xffffff8005157810 */ /* 0x001fc80007ffe0ff */
[----:B------:R-:W-:-:S04]  /*6870*/  SHF.R.S32.HI R5, RZ, 0x1f, R21 ;  /* 0x0000001fff057819 */ /* 0x000fc80000011415 */
[----:B------:R-:W-:Y:S02]  /*6880*/  LEA.HI R5, R5, R21, RZ, 0x5 ;  /* 0x0000001505057211 */ /* 0x000fe400078f28ff */
[----:B------:R-:W-:Y:S01]  /*6890*/  SHF.R.U32.HI R21, RZ, 0x10, R11 ;  /* 0x00000010ff157819 */ /* 0x000fe2000001160b */
[----:B------:R-:W-:Y:S01]  /*68a0*/  IMAD.MOV.U32 R11, RZ, RZ, R12 ;  /* 0x000000ffff0b7224 */ /* 0x000fe200078e000c */
[----:B------:R-:W-:Y:S02]  /*68b0*/  SHF.R.S32.HI R5, RZ, 0x5, R5 ;  /* 0x00000005ff057819 */ /* 0x000fe40000011405 */
[----:B------:R-:W-:Y:S02]  /*68c0*/  VIMNMX R12, R4, 0xc0, PT ;  /* 0x000000c0040c7848 */ /* 0x000fe40003fe0100 */
[----:B------:R-:W-:Y:S02]  /*68d0*/  PRMT R11, R11, 0x5410, R9 ;  /* 0x000054100b0b7816 */ /* 0x000fe40000000009 */
[----:B------:R-:W-:Y:S01]  /*68e0*/  PRMT R34, R34, 0x5410, R21 ;  /* 0x0000541022227816 */ /* 0x000fe20000000015 */
[C---:B----4-:R-:W-:Y:S01]  /*68f0*/  IMAD.SHL.U32 R0, R14.reuse, 0x40, RZ ;  /* 0x000000400e007824 */ /* 0x050fe200078e00ff */
[----:B------:R-:W-:Y:S01]  /*6900*/  LOP3.LUT P1, RZ, R14, 0x4, RZ, 0xc0, !PT ;  /* 0x000000040eff7812 */ /* 0x000fe2000782c0ff */
[--C-:B------:R-:W-:Y:S01]  /*6910*/  IMAD.MOV.U32 R14, RZ, RZ, R7.reuse ;  /* 0x000000ffff0e7224 */ /* 0x100fe200078e0007 */
[----:B------:R-:W-:-:S02]  /*6920*/  SHF.R.U32.HI R7, RZ, 0x10, R7 ;  /* 0x00000010ff077819 */ /* 0x000fc40000011607 */
[----:B-1----:R-:W-:Y:S02]  /*6930*/  LOP3.LUT R3, R0, 0x1c0, RZ, 0xc0, !PT ;  /* 0x000001c000037812 */ /* 0x002fe400078ec0ff */
[----:B------:R-:W-:Y:S02]  /*6940*/  PRMT R9, R14, 0x7610, R9 ;  /* 0x000076100e097816 */ /* 0x000fe40000000009 */
[----:B------:R-:W-:Y:S02]  /*6950*/  LOP3.LUT R0, R3, 0x18, R16, 0xf8, !PT ;  /* 0x0000001803007812 */ /* 0x000fe400078ef810 */
[----:B------:R-:W-:-:S04]  /*6960*/  SHF.R.U32.HI R3, RZ, 0x3, R3 ;  /* 0x00000003ff037819 */ /* 0x000fc80000011603 */
[----:B------:R-:W-:-:S05]  /*6970*/  LOP3.LUT R0, R0, R3, RZ, 0x3c, !PT ;  /* 0x0000000300007212 */ /* 0x000fca00078e3cff */
[----:B------:R-:W-:-:S04]  /*6980*/  IMAD R3, R5, 0x200, R0 ;  /* 0x0000020005037824 */ /* 0x000fc800078e0200 */
[----:B------:R-:W-:-:S04]  /*6990*/  IMAD R3, R3, 0x2, R18 ;  /* 0x0000000203037824 */ /* 0x000fc800078e0212 */
[C---:B------:R-:W-:Y:S02]  /*69a0*/  VIADD R5, R3.reuse, 0x8400 ;  /* 0x0000840003057836 */ /* 0x040fe40000000000 */
[----:B------:R-:W-:-:S03]  /*69b0*/  VIADD R0, R3, 0x8440 ;  /* 0x0000844003007836 */ /* 0x000fc60000000000 */
[----:B------:R-:W-:Y:S02]  /*69c0*/  @P1 IADD3 R0, R5, -0x40, RZ ;  /* 0xffffffc005001810 */ /* 0x000fe40007ffe0ff */
[----:B------:R-:W-:Y:S01]  /*69d0*/  ISETP.GE.AND P1, PT, R153, R12, PT ;  /* 0x0000000c9900720c */ /* 0x000fe20003f26270 */
[----:B--2---:R-:W-:-:S12]  /*69e0*/  @!P0 BRA `(.L_x_565) ;  /* 0x0000011400188947 */ /* 0x004fd80003800000 */
.L_x_769:
[----:B------:R-:W-:Y:S05]  /*69f0*/  BSYNC B1 ;  /* 0x0000000000017941 */ /* 0x000fea0003800000 */
.L_x_564:
[----:B------:R-:W-:Y:S01]  /*6a00*/  BSSY B1, `(.L_x_566) ;  /* 0x0000057000017945 */ /* 0x000fe20003800000 */
[----:B------:R-:W-:Y:S02]  /*6a10*/  PRMT R10, R10, 0x5410, R6 ;  /* 0x000054100a0a7816 */ /* 0x000fe40000000006 */
[----:B------:R-:W-:Y:S01]  /*6a20*/  PRMT R9, R9, 0x5410, R7 ;  /* 0x0000541009097816 */ /* 0x000fe20000000007 */
[----:B------:R-:W-:Y:S06]  /*6a30*/  @P1 BRA `(.L_x_567) ;  /* 0x00000004004c1947 */ /* 0x000fec0003800000 */
[----:B------:R-:W1:Y:S01]  /*6a40*/  LDC R4, c[0x0][0x3f4] ;  /* 0x0000fd00ff047b82 */ /* 0x000e620000000800 */
[----:B------:R-:W-:Y:S01]  /*6a50*/  BSSY B2, `(.L_x_568) ;  /* 0x000002a000027945 */ /* 0x000fe20003800000 */
[-C--:B-1----:R-:W-:Y:S02]  /*6a60*/  ISETP.GE.AND P0, PT, R22, R4.reuse, PT ;  /* 0x000000041600720c */ /* 0x082fe40003f06270 */
[----:B------:R-:W-:-:S11]  /*6a70*/  ISETP.GE.AND P1, PT, R157, R4, PT ;  /* 0x000000049d00720c */ /* 0x000fd60003f26270 */
[----:B------:R-:W-:Y:S05]  /*6a80*/  @P0 BRA `(.L_x_569) ;  /* 0x0000000000980947 */ /* 0x000fea0003800000 */
[----:B------:R-:W1:Y:S01]  /*6a90*/  LDS.128 R4, [R3+0x8400] ;  /* 0x0084000003047984 */ /* 0x000e620000000c00 */
[----:B------:R-:W-:Y:S02]  /*6aa0*/  HADD2.F32 R25, -RZ, R32.H0_H0 ;  /* 0x20000020ff197230 */ /* 0x000fe40000004100 */
[----:B------:R-:W-:Y:S02]  /*6ab0*/  HADD2.F32 R21, -RZ, R33.H0_H0 ;  /* 0x20000021ff157230 */ /* 0x000fe40000004100 */
[----:B------:R-:W-:Y:S02]  /*6ac0*/  HADD2.F32 R24, -RZ, R34.H0_H0 ;  /* 0x20000022ff187230 */ /* 0x000fe40000004100 */
[----:B------:R-:W-:Y:S02]  /*6ad0*/  HADD2.F32 R26, -RZ, R35.H0_H0 ;  /* 0x20000023ff1a7230 */ /* 0x000fe40000004100 */
[--C-:B-1----:R-:W-:Y:S02]  /*6ae0*/  HADD2.F32 R13, -RZ, R4.reuse.H0_H0 ;  /* 0x20000004ff0d7230 */ /* 0x102fe40000004100 */
[----:B------:R-:W-:-:S02]  /*6af0*/  HADD2.F32 R4, -RZ, R4.H1_H1 ;  /* 0x30000004ff047230 */ /* 0x000fc40000004100 */
[--C-:B------:R-:W-:Y:S02]  /*6b00*/  HADD2.F32 R14, -RZ, R5.reuse.H0_H0 ;  /* 0x20000005ff0e7230 */ /* 0x100fe40000004100 */
[----:B------:R-:W-:Y:S02]  /*6b10*/  HADD2.F32 R5, -RZ, R5.H1_H1 ;  /* 0x30000005ff057230 */ /* 0x000fe40000004100 */
[C---:B------:R-:W-:Y:S01]  /*6b20*/  FMUL.FTZ R28, R4.reuse, R25 ;  /* 0x00000019041c7220 */ /* 0x040fe20000410000 */
[-C--:B------:R-:W-:Y:S01]  /*6b30*/  FMUL.FTZ R4, R4, R21.reuse ;  /* 0x0000001504047220 */ /* 0x080fe20000410000 */
[--C-:B0-----:R-:W-:Y:S02]  /*6b40*/  HADD2.F32 R15, -RZ, R6.reuse.H0_H0 ;  /* 0x20000006ff0f7230 */ /* 0x101fe40000004100 */
[----:B------:R-:W-:Y:S02]  /*6b50*/  HADD2.F32 R20, -RZ, R7.H0_H0 ;  /* 0x20000007ff147230 */ /* 0x000fe40000004100 */
[----:B---3--:R-:W-:Y:S01]  /*6b60*/  FMUL.FTZ R27, R5, R26 ;  /* 0x0000001a051b7220 */ /* 0x008fe20000410000 */
[C---:B------:R-:W-:Y:S01]  /*6b70*/  FFMA.FTZ R28, R13.reuse, R21, -R28 ;  /* 0x000000150d1c7223 */ /* 0x040fe2000001081c */
[----:B------:R-:W-:Y:S01]  /*6b80*/  FFMA.FTZ R25, R13, R25, R4 ;  /* 0x000000190d197223 */ /* 0x000fe20000010004 */
[----:B------:R-:W-:Y:S01]  /*6b90*/  FMUL.FTZ R31, R5, R24 ;  /* 0x00000018051f7220 */ /* 0x000fe20000410000 */
[----:B------:R-:W-:-:S02]  /*6ba0*/  HADD2.F32 R6, -RZ, R6.H1_H1 ;  /* 0x30000006ff067230 */ /* 0x000fc40000004100 */
[C---:B------:R-:W-:Y:S01]  /*6bb0*/  FFMA.FTZ R27, R14.reuse, R24, -R27 ;  /* 0x000000180e1b7223 */ /* 0x040fe2000001081b */
[----:B------:R-:W-:Y:S02]  /*6bc0*/  HADD2.F32 R7, -RZ, R7.H1_H1 ;  /* 0x30000007ff077230 */ /* 0x000fe40000004100 */
[----:B------:R-:W-:Y:S01]  /*6bd0*/  FFMA.FTZ R14, R14, R26, R31 ;  /* 0x0000001a0e0e7223 */ /* 0x000fe2000001001f */
[----:B------:R-:W-:Y:S02]  /*6be0*/  HADD2.F32 R13, -RZ, R32.H1_H1 ;  /* 0x30000020ff0d7230 */ /* 0x000fe40000004100 */
[----:B------:R-:W-:Y:S02]  /*6bf0*/  HADD2.F32 R4, -RZ, R33.H1_H1 ;  /* 0x30000021ff047230 */ /* 0x000fe40000004100 */
[----:B------:R-:W-:Y:S02]  /*6c00*/  HADD2.F32 R21, -RZ, R35.H1_H1 ;  /* 0x30000023ff157230 */ /* 0x000fe40000004100 */
[----:B------:R-:W-:Y:S01]  /*6c10*/  FMUL.FTZ R24, R6, R13 ;  /* 0x0000000d06187220 */ /* 0x000fe20000410000 */
[----:B------:R-:W-:-:S02]  /*6c20*/  HADD2.F32 R5, -RZ, R34.H1_H1 ;  /* 0x30000022ff057230 */ /* 0x000fc40000004100 */
[-C--:B------:R-:W-:Y:S01]  /*6c30*/  FMUL.FTZ R26, R6, R4.reuse ;  /* 0x00000004061a7220 */ /* 0x080fe20000410000 */
[----:B------:R-:W-:Y:S01]  /*6c40*/  FMUL.FTZ R31, R7, R21 ;  /* 0x00000015071f7220 */ /* 0x000fe20000410000 */
[----:B------:R-:W-:Y:S01]  /*6c50*/  FFMA.FTZ R6, R15, R4, -R24 ;  /* 0x000000040f067223 */ /* 0x000fe20000010818 */
[----:B------:R-:W-:Y:S01]  /*6c60*/  FMUL.FTZ R30, R7, R5 ;  /* 0x00000005071e7220 */ /* 0x000fe20000410000 */
[----:B------:R-:W-:Y:S01]  /*6c70*/  FFMA.FTZ R13, R15, R13, R26 ;  /* 0x0000000d0f0d7223 */ /* 0x000fe2000001001a */
[C---:B------:R-:W-:Y:S01]  /*6c80*/  FFMA.FTZ R7, R20.reuse, R5, -R31 ;  /* 0x0000000514077223 */ /* 0x040fe2000001081f */
[----:B------:R-:W-:Y:S01]  /*6c90*/  F2FP.F16.F32.PACK_AB R4, R25, R28 ;  /* 0x0000001c1904723e */ /* 0x000fe200000000ff */
[----:B------:R-:W-:Y:S01]  /*6ca0*/  FFMA.FTZ R30, R20, R21, R30 ;  /* 0x00000015141e7223 */ /* 0x000fe2000001001e */
[----:B------:R-:W-:Y:S02]  /*6cb0*/  F2FP.F16.F32.PACK_AB R5, R14, R27 ;  /* 0x0000001b0e05723e */ /* 0x000fe400000000ff */
[----:B------:R-:W-:-:S02]  /*6cc0*/  F2FP.F16.F32.PACK_AB R6, R13, R6 ;  /* 0x000000060d06723e */ /* 0x000fc400000000ff */
[----:B------:R-:W-:-:S05]  /*6cd0*/  F2FP.F16.F32.PACK_AB R7, R30, R7 ;  /* 0x000000071e07723e */ /* 0x000fca00000000ff */
[----:B------:R1:W-:Y:S02]  /*6ce0*/  STS.128 [R3+0x8400], R4 ;  /* 0x0084000403007388 */ /* 0x0003e40000000c00 */
.L_x_569:
[----:B------:R-:W-:Y:S05]  /*6cf0*/  BSYNC B2 ;  /* 0x0000000000027941 */ /* 0x000fea0003800000 */
.L_x_568:
[----:B------:R-:W-:Y:S05]  /*6d00*/  @P1 BRA `(.L_x_567) ;  /* 0x0000000000981947 */ /* 0x000fea0003800000 */
[----:B-1----:R-:W1:Y:S01]  /*6d10*/  LDS.128 R4, [R0] ;  /* 0x0000000000047984 */ /* 0x002e620000000c00 */
[--C-:B------:R-:W-:Y:S02]  /*6d20*/  HADD2.F32 R25, -RZ, R11.reuse.H1_H1 ;  /* 0x3000000bff197230 */ /* 0x100fe40000004100 */
[----:B------:R-:W-:Y:S02]  /*6d30*/  HADD2.F32 R21, -RZ, R11.H0_H0 ;  /* 0x2000000bff157230 */ /* 0x000fe40000004100 */
[--C-:B------:R-:W-:Y:S02]  /*6d40*/  HADD2.F32 R24, -RZ, R10.reuse.H0_H0 ;  /* 0x2000000aff187230 */ /* 0x100fe40000004100 */
[----:B------:R-:W-:Y:S02]  /*6d50*/  HADD2.F32 R26, -RZ, R10.H1_H1 ;  /* 0x3000000aff1a7230 */ /* 0x000fe40000004100 */
        /* <DEDUP_REMOVED lines=16> */
[--C-:B------:R-:W-:Y:S02]  /*6e60*/  HADD2.F32 R13, -RZ, R9.reuse.H0_H0 ;  /* 0x20000009ff0d7230 */ /* 0x100fe40000004100 */
[--C-:B------:R-:W-:Y:S02]  /*6e70*/  HADD2.F32 R4, -RZ, R8.reuse.H0_H0 ;  /* 0x20000008ff047230 */ /* 0x100fe40000004100 */
        /* <DEDUP_REMOVED lines=14> */
[----:B------:R2:W-:Y:S02]  /*6f60*/  STS.128 [R0], R4 ;  /* 0x0000000400007388 */ /* 0x0005e40000000c00 */
.L_x_567:
[----:B------:R-:W-:Y:S05]  /*6f70*/  BSYNC B1 ;  /* 0x0000000000017941 */ /* 0x000fea0003800000 */
.L_x_566:
[----:B-12---:R-:W-:-:S05]  /*6f80*/  VIADD R4, R153, 0x60 ;  /* 0x0000006099047836 */ /* 0x006fca0000000000 */
[----:B------:R-:W-:-:S13]  /*6f90*/  ISETP.GE.AND P0, PT, R4, R12, PT ;  /* 0x0000000c0400720c */ /* 0x000fda0003f06270 */
[----:B------:R-:W-:Y:S05]  /*6fa0*/  @P0 BRA `(.L_x_570) ;  /* 0x0000001400480947 */ /* 0x000fea0003800000 */
        /* <DEDUP_REMOVED lines=9> */
[----:B---3--:R-:W-:Y:S02]  /*7040*/  HADD2.F32 R27, -RZ, R34.H0_H0 ;  /* 0x20000022ff1b7230 */ /* 0x008fe40000004100 */
[----:B------:R-:W-:Y:S02]  /*7050*/  HADD2.F32 R28, -RZ, R32.H1_H1 ;  /* 0x30000020ff1c7230 */ /* 0x000fe40000004100 */
[----:B-1----:R-:W-:-:S02]  /*7060*/  HADD2.F32 R12, -RZ, R4.H0_H0 ;  /* 0x20000004ff0c7230 */ /* 0x002fc40000004100 */
[----:B------:R-:W-:Y:S02]  /*7070*/  HADD2.F32 R4, -RZ, R4.H1_H1 ;  /* 0x30000004ff047230 */ /* 0x000fe40000004100 */
[--C-:B------:R-:W-:Y:S02]  /*7080*/  HADD2.F32 R13, -RZ, R5.reuse.H0_H0 ;  /* 0x20000005ff0d7230 */ /* 0x100fe40000004100 */
[----:B------:R-:W-:Y:S02]  /*7090*/  HADD2.F32 R5, -RZ, R5.H1_H1 ;  /* 0x30000005ff057230 */ /* 0x000fe40000004100 */
[-C--:B------:R-:W-:Y:S01]  /*70a0*/  FMUL.FTZ R21, R26, R4.reuse ;  /* 0x000000041a157220 */ /* 0x080fe20000410000 */
[C---:B------:R-:W-:Y:S01]  /*70b0*/  FMUL.FTZ R25, R24.reuse, R4 ;  /* 0x0000000418197220 */ /* 0x040fe20000410000 */
[----:B------:R-:W-:Y:S02]  /*70c0*/  HADD2.F32 R14, -RZ, R6.H0_H0 ;  /* 0x20000006ff0e7230 */ /* 0x000fe40000004100 */
[-C--:B------:R-:W-:Y:S01]  /*70d0*/  FMUL.FTZ R20, R31, R5.reuse ;  /* 0x000000051f147220 */ /* 0x080fe20000410000 */
[-C--:B------:R-:W-:Y:S01]  /*70e0*/  FFMA.FTZ R4, R24, R12.reuse, -R21 ;  /* 0x0000000c18047223 */ /* 0x080fe20000010815 */
[----:B------:R-:W-:Y:S01]  /*70f0*/  FFMA.FTZ R25, R26, R12, R25 ;  /* 0x0000000c1a197223 */ /* 0x000fe20000010019 */
[----:B------:R-:W-:Y:S01]  /*7100*/  FMUL.FTZ R12, R27, R5 ;  /* 0x000000051b0c7220 */ /* 0x000fe20000410000 */
[----:B0-----:R-:W-:-:S02]  /*7110*/  HADD2.F32 R15, -RZ, R7.H0_H0 ;  /* 0x20000007ff0f7230 */ /* 0x001fc40000004100 */
[-C--:B------:R-:W-:Y:S01]  /*7120*/  FFMA.FTZ R5, R27, R13.reuse, -R20 ;  /* 0x0000000d1b057223 */ /* 0x080fe20000010814 */
[----:B------:R-:W-:Y:S02]  /*7130*/  HADD2.F32 R26, -RZ, R33.H1_H1 ;  /* 0x30000021ff1a7230 */ /* 0x000fe40000004100 */
[----:B------:R-:W-:Y:S01]  /*7140*/  FFMA.FTZ R12, R31, R13, R12 ;  /* 0x0000000d1f0c7223 */ /* 0x000fe2000001000c */
[----:B------:R-:W-:Y:S01]  /*7150*/  HADD2.F32 R6, -RZ, R6.H1_H1 ;  /* 0x30000006ff067230 */ /* 0x000fe20000004100 */
[----:B------:R-:W-:Y:S01]  /*7160*/  F2FP.F16.F32.PACK_AB R4, R25, R4 ;  /* 0x000000041904723e */ /* 0x000fe200000000ff */
[----:B------:R-:W-:Y:S02]  /*7170*/  HADD2.F32 R7, -RZ, R7.H1_H1 ;  /* 0x30000007ff077230 */ /* 0x000fe40000004100 */
[----:B------:R-:W-:Y:S02]  /*7180*/  HADD2.F32 R33, -RZ, R35.H1_H1 ;  /* 0x30000023ff217230 */ /* 0x000fe40000004100 */
[----:B------:R-:W-:Y:S01]  /*7190*/  FMUL.FTZ R13, R28, R6 ;  /* 0x000000061c0d7220 */ /* 0x000fe20000410000 */
[----:B------:R-:W-:-:S02]  /*71a0*/  HADD2.F32 R27, -RZ, R34.H1_H1 ;  /* 0x30000022ff1b7230 */ /* 0x000fc40000004100 */
[----:B------:R-:W-:Y:S01]  /*71b0*/  FMUL.FTZ R21, R26, R6 ;  /* 0x000000061a157220 */ /* 0x000fe20000410000 */
[----:B------:R-:W-:Y:S01]  /*71c0*/  F2FP.F16.F32.PACK_AB R5, R12, R5 ;  /* 0x000000050c05723e */ /* 0x000fe200000000ff */
[-C--:B------:R-:W-:Y:S01]  /*71d0*/  FMUL.FTZ R20, R33, R7.reuse ;  /* 0x0000000721147220 */ /* 0x080fe20000410000 */
[-C--:B------:R-:W-:Y:S01]  /*71e0*/  FFMA.FTZ R6, R26, R14.reuse, -R13 ;  /* 0x0000000e1a067223 */ /* 0x080fe2000001080d */
[C---:B------:R-:W-:Y:S01]  /*71f0*/  FMUL.FTZ R24, R27.reuse, R7 ;  /* 0x000000071b187220 */ /* 0x040fe20000410000 */
[----:B------:R-:W-:Y:S01]  /*7200*/  FFMA.FTZ R21, R28, R14, R21 ;  /* 0x0000000e1c157223 */ /* 0x000fe20000010015 */
[-C--:B------:R-:W-:Y:S02]  /*7210*/  FFMA.FTZ R7, R27, R15.reuse, -R20 ;  /* 0x0000000f1b077223 */ /* 0x080fe40000010814 */
[----:B------:R-:W-:Y:S02]  /*7220*/  FFMA.FTZ R24, R33, R15, R24 ;  /* 0x0000000f21187223 */ /* 0x000fe40000010018 */
[----:B------:R-:W-:-:S03]  /*7230*/  F2FP.F16.F32.PACK_AB R6, R21, R6 ;  /* 0x000000061506723e */ /* 0x000fc600000000ff */
[----:B------:R-:W-:-:S05]  /*7240*/  F2FP.F16.F32.PACK_AB R7, R24, R7 ;  /* 0x000000071807723e */ /* 0x000fca00000000ff */
[----:B------:R1:W-:Y:S02]  /*7250*/  STS.128 [R3+0xb400], R4 ;  /* 0x00b4000403007388 */ /* 0x0003e40000000c00 */
.L_x_572:
[----:B------:R-:W-:Y:S05]  /*7260*/  BSYNC B1 ;  /* 0x0000000000017941 */ /* 0x000fea0003800000 */
.L_x_571:
[----:B------:R-:W-:Y:S05]  /*7270*/  @P1 BRA `(.L_x_570) ;  /* 0x0000001000941947 */ /* 0x000fea0003800000 */
[----:B-1----:R-:W1:Y:S01]  /*7280*/  LDS.128 R4, [R0+0x3000] ;  /* 0x0030000000047984 */ /* 0x002e620000000c00 */
[--C-:B------:R-:W-:Y:S02]  /*7290*/  HADD2.F32 R21, -RZ, R11.reuse.H1_H1 ;  /* 0x3000000bff157230 */ /* 0x100fe40000004100 */
[--C-:B------:R-:W-:Y:S02]  /*72a0*/  HADD2.F32 R24, -RZ, R10.reuse.H0_H0 ;  /* 0x2000000aff187230 */ /* 0x100fe40000004100 */
[----:B------:R-:W-:Y:S02]  /*72b0*/  HADD2.F32 R26, -RZ, R10.H1_H1 ;  /* 0x3000000aff1a7230 */ /* 0x000fe40000004100 */
[----:B0-----:R-:W-:Y:S02]  /*72c0*/  HADD2.F32 R15, -RZ, R11.H0_H0 ;  /* 0x2000000bff0f7230 */ /* 0x001fe40000004100 */
[----:B------:R-:W-:Y:S02]  /*72d0*/  HADD2.F32 R25, -RZ, R9.H0_H0 ;  /* 0x20000009ff197230 */ /* 0x000fe40000004100 */
[----:B-1----:R-:W-:-:S02]  /*72e0*/  HADD2.F32 R3, -RZ, R4.H0_H0 ;  /* 0x20000004ff037230 */ /* 0x002fc40000004100 */
[----:B------:R-:W-:Y:S02]  /*72f0*/  HADD2.F32 R4, -RZ, R4.H1_H1 ;  /* 0x30000004ff047230 */ /* 0x000fe40000004100 */
[--C-:B------:R-:W-:Y:S02]  /*7300*/  HADD2.F32 R10, -RZ, R5.reuse.H0_H0 ;  /* 0x20000005ff0a7230 */ /* 0x100fe40000004100 */
[----:B------:R-:W-:Y:S02]  /*7310*/  HADD2.F32 R5, -RZ, R5.H1_H1 ;  /* 0x30000005ff057230 */ /* 0x000fe40000004100 */
[-C--:B------:R-:W-:Y:S01]  /*7320*/  FMUL.FTZ R14, R21, R4.reuse ;  /* 0x00000004150e7220 */ /* 0x080fe20000410000 */
[C---:B------:R-:W-:Y:S01]  /*7330*/  FMUL.FTZ R20, R15.reuse, R4 ;  /* 0x000000040f147220 */ /* 0x040fe20000410000 */
[----:B------:R-:W-:Y:S02]  /*7340*/  HADD2.F32 R11, -RZ, R6.H0_H0 ;  /* 0x20000006ff0b7230 */ /* 0x000fe40000004100 */
[----:B------:R-:W-:Y:S01]  /*7350*/  FMUL.FTZ R13, R26, R5 ;  /* 0x000000051a0d7220 */ /* 0x000fe20000410000 */
[----:B------:R-:W-:Y:S01]  /*7360*/  FFMA.FTZ R4, R15, R3, -R14 ;  /* 0x000000030f047223 */ /* 0x000fe2000001080e */
[----:B------:R-:W-:Y:S01]  /*7370*/  FMUL.FTZ R15, R24, R5 ;  /* 0x00000005180f7220 */ /* 0x000fe20000410000 */
[----:B------:R-:W-:-:S02]  /*7380*/  HADD2.F32 R12, -RZ, R7.H0_H0 ;  /* 0x20000007ff0c7230 */ /* 0x000fc40000004100 */
[-C--:B------:R-:W-:Y:S01]  /*7390*/  FFMA.FTZ R5, R24, R10.reuse, -R13 ;  /* 0x0000000a18057223 */ /* 0x080fe2000001080d */
[----:B------:R-:W-:Y:S02]  /*73a0*/  HADD2.F32 R6, -RZ, R6.H1_H1 ;  /* 0x30000006ff067230 */ /* 0x000fe40000004100 */
[----:B------:R-:W-:Y:S01]  /*73b0*/  FFMA.FTZ R3, R21, R3, R20 ;  /* 0x0000000315037223 */ /* 0x000fe20000010014 */
[----:B------:R-:W-:Y:S02]  /*73c0*/  HADD2.F32 R7, -RZ, R7.H1_H1 ;  /* 0x30000007ff077230 */ /* 0x000fe40000004100 */
[----:B------:R-:W-:Y:S01]  /*73d0*/  FFMA.FTZ R10, R26, R10, R15 ;  /* 0x0000000a1a0a7223 */ /* 0x000fe2000001000f */
[----:B------:R-:W-:Y:S02]  /*73e0*/  HADD2.F32 R24, -RZ, R9.H1_H1 ;  /* 0x30000009ff187230 */ /* 0x000fe40000004100 */
[--C-:B------:R-:W-:Y:S01]  /*73f0*/  HADD2.F32 R21, -RZ, R8.reuse.H0_H0 ;  /* 0x20000008ff157230 */ /* 0x100fe20000004100 */
[----:B------:R-:W-:Y:S01]  /*7400*/  F2FP.F16.F32.PACK_AB R4, R3, R4 ;  /* 0x000000040304723e */ /* 0x000fe200000000ff */
[----:B------:R-:W-:-:S02]  /*7410*/  HADD2.F32 R20, -RZ, R8.H1_H1 ;  /* 0x30000008ff147230 */ /* 0x000fc40000004100 */
[-C--:B------:R-:W-:Y:S01]  /*7420*/  FMUL.FTZ R8, R25, R6.reuse ;  /* 0x0000000619087220 */ /* 0x080fe20000410000 */
[----:B------:R-:W-:Y:S01]  /*7430*/  FMUL.FTZ R9, R24, R7 ;  /* 0x0000000718097220 */ /* 0x000fe20000410000 */
[C---:B------:R-:W-:Y:S01]  /*7440*/  FMUL.FTZ R14, R21.reuse, R6 ;  /* 0x00000006150e7220 */ /* 0x040fe20000410000 */
[----:B------:R-:W-:Y:S01]  /*7450*/  F2FP.F16.F32.PACK_AB R5, R10, R5 ;  /* 0x000000050a05723e */ /* 0x000fe200000000ff */
[C---:B------:R-:W-:Y:S01]  /*7460*/  FMUL.FTZ R13, R20.reuse, R7 ;  /* 0x00000007140d7220 */ /* 0x040fe20000410000 */
[-C--:B------:R-:W-:Y:S01]  /*7470*/  FFMA.FTZ R6, R21, R11.reuse, -R8 ;  /* 0x0000000b15067223 */ /* 0x080fe20000010808 */
[-C--:B------:R-:W-:Y:S01]  /*7480*/  FFMA.FTZ R7, R20, R12.reuse, -R9 ;  /* 0x0000000c14077223 */ /* 0x080fe20000010809 */
[----:B------:R-:W-:Y:S01]  /*7490*/  FFMA.FTZ R11, R25, R11, R14 ;  /* 0x0000000b190b7223 */ /* 0x000fe2000001000e */
[----:B------:R-:W-:-:S04]  /*74a0*/  FFMA.FTZ R12, R24, R12, R13 ;  /* 0x0000000c180c7223 */ /* 0x000fc8000001000d */
[----:B------:R-:W-:Y:S02]  /*74b0*/  F2FP.F16.F32.PACK_AB R6, R11, R6 ;  /* 0x000000060b06723e */ /* 0x000fe400000000ff */
[----:B------:R-:W-:-:S05]  /*74c0*/  F2FP.F16.F32.PACK_AB R7, R12, R7 ;  /* 0x000000070c07723e */ /* 0x000fca00000000ff */
[----:B------:R4:W-:Y:S01]  /*74d0*/  STS.128 [R0+0x3000], R4 ;  /* 0x0030000400007388 */ /* 0x0009e20000000c00 */
[----:B------:R-:W-:Y:S05]  /*74e0*/  BRA `(.L_x_570) ;  /* 0x0000000c00f87947 */ /* 0x000fea0003800000 */
.L_x_560:
[----:B------:R-:W-:-:S03]  /*74f0*/  UMOV UR4, 0xffffffff ;  /* 0xffffffff00047882 */ /* 0x000fc60000000000 */
[----:B------:R-:W-:Y:S05]  /*7500*/  BRA.DIV UR4, `(.L_x_573) ;  /* 0x0000010a04647947 */ /* 0x000fea000b800000 */
[----:B------:R0:W1:Y:S04]  /*7510*/  SHFL.IDX PT, R0, R26, RZ, 0x1c1f ;  /* 0x001c1fff1a007589 */ /* 0x00006800000e0000 */
[----:B------:R0:W4:Y:S04]  /*7520*/  SHFL.IDX PT, R3, R25, RZ, 0x1c1f ;  /* 0x001c1fff19037589 */ /* 0x00012800000e0000 */
[----:B------:R0:W0:Y:S04]  /*7530*/  SHFL.IDX PT, R20, R28, RZ, 0x1c1f ;  /* 0x001c1fff1c147589 */ /* 0x00002800000e0000 */
[----:B---3--:R3:W0:Y:S02]  /*7540*/  SHFL.IDX PT, R14, R27, RZ, 0x1c1f ;  /* 0x001c1fff1b0e7589 */ /* 0x00862400000e0000 */
.L_x_775:
[----:B------:R-:W-:Y:S01]  /*7550*/  ULDC UR4, c[0x0][0x448] ;  /* 0x0001120000047ab9 */ /* 0x000fe20000000800 */
[----:B------:R-:W-:Y:S01]  /*7560*/  BSSY B1, `(.L_x_574) ;  /* 0x0000014000017945 */ /* 0x000fe20003800000 */
[----:B------:R-:W-:Y:S01]  /*7570*/  IMAD R24, R24, UR4, RZ ;  /* 0x0000000418187c24 */ /* 0x000fe2000f8e02ff */
[----:B------:R-:W-:Y:S02]  /*7580*/  CS2R R8, SRZ ;  /* 0x0000000000087805 */ /* 0x000fe4000001ff00 */
[----:B------:R-:W-:Y:S02]  /*7590*/  CS2R R6, SRZ ;  /* 0x0000000000067805 */ /* 0x000fe4000001ff00 */
[----:B------:R-:W-:Y:S02]  /*75a0*/  CS2R R10, SRZ ;  /* 0x00000000000a7805 */ /* 0x000fe4000001ff00 */
[----:B------:R-:W-:Y:S02]  /*75b0*/  ISETP.GE.AND P0, PT, R4, R24, PT ;  /* 0x000000180400720c */ /* 0x000fe40003f06270 */
[----:B------:R-:W-:-:S11]  /*75c0*/  CS2R R4, SRZ ;  /* 0x0000000000047805 */ /* 0x000fd6000001ff00 */
[----:B------:R-:W-:Y:S05]  /*75d0*/  @P0 BRA `(.L_x_575) ;  /* 0x0000000000300947 */ /* 0x000fea0003800000 */
[----:B------:R-:W-:Y:S01]  /*75e0*/  ULDC UR4, c[0x0][0x3f4] ;  /* 0x0000fd0000047ab9 */ /* 0x000fe20000000800 */
[C---:B------:R-:W-:Y:S01]  /*75f0*/  IMAD.SHL.U32 R15, R16.reuse, 0x2, RZ ;  /* 0x00000002100f7824 */ /* 0x040fe200078e00ff */
[C---:B------:R-:W-:Y:S02]  /*7600*/  ISETP.GE.AND P2, PT, R16.reuse, UR4, PT ;  /* 0x0000000410007c0c */ /* 0x040fe4000bf46270 */
[----:B------:R-:W-:Y:S02]  /*7610*/  SHF.L.U64.HI R9, R16, 0x1, R17 ;  /* 0x0000000110097819 */ /* 0x000fe40000010211 */
[-C--:B----4-:R-:W-:Y:S02]  /*7620*/  IADD3 R12, P0, R3, R15.reuse, RZ ;  /* 0x0000000f030c7210 */ /* 0x090fe40007f1e0ff */
[----:B0-----:R-:W-:-:S03]  /*7630*/  IADD3 R14, P1, R14, R15, RZ ;  /* 0x0000000f0e0e7210 */ /* 0x001fc60007f3e0ff */
[----:B-12---:R-:W-:Y:S01]  /*7640*/  IMAD.X R13, R0, 0x1, R9, P0 ;  /* 0x00000001000d7824 */ /* 0x006fe200000e0609 */
[----:B------:R-:W-:Y:S02]  /*7650*/  IADD3.X R15, R20, R9, RZ, P1, !PT ;  /* 0x00000009140f7210 */ /* 0x000fe40000ffe4ff */
[----:B------:R-:W-:Y:S01]  /*7660*/  CS2R R8, SRZ ;  /* 0x0000000000087805 */ /* 0x000fe2000001ff00 */
[----:B------:R-:W-:Y:S06]  /*7670*/  @P2 BRA `(.L_x_575) ;  /* 0x0000000000082947 */ /* 0x000fec0003800000 */
[----:B------:R0:W5:Y:S04]  /*7680*/  LD.E.128 R4, desc[UR42][R12.64] ;  /* 0x0000002a0c047980 */ /* 0x000168000c101d00 */
[----:B------:R0:W5:Y:S02]  /*7690*/  LD.E.128 R8, desc[UR42][R14.64] ;  /* 0x0000002a0e087980 */ /* 0x000164000c101d00 */
.L_x_575:
[----:B------:R-:W-:Y:S05]  /*76a0*/  BSYNC B1 ;  /* 0x0000000000017941 */ /* 0x000fea0003800000 */
.L_x_574:
[----:B------:R-:W-:Y:S01]  /*76b0*/  ULEA.HI UR4, UR37, UR37, URZ, 0x1 ;  /* 0x0000002525047291 */ /* 0x000fe2000f8f083f */
[----:B---3--:R-:W3:Y:S01]  /*76c0*/  LDC R27, c[0x0][0x3f4] ;  /* 0x0000fd00ff1b7b82 */ /* 0x008ee20000000800 */
[----:B0-----:R-:W-:Y:S01]  /*76d0*/  IMAD R12, R33, -0xc0, R24 ;  /* 0xffffff40210c7824 */ /* 0x001fe200078e0218 */
[--C-:B----45:R-:W-:Y:S01]  /*76e0*/  SHF.R.U64 R3, R4, 0x10, R5.reuse ;  /* 0x0000001004037819 */ /* 0x130fe20000001205 */
[----:B------:R-:W-:Y:S01]  /*76f0*/  ULOP3.LUT UR4, UR4, 0xfffffffe, URZ, 0xc0, !UPT ;  /* 0xfffffffe04047892 */ /* 0x000fe2000f8ec03f */
[----:B------:R-:W-:Y:S01]  /*7700*/  IMAD.MOV.U32 R21, RZ, RZ, R4 ;  /* 0x000000ffff157224 */ /* 0x000fe200078e0004 */
[--C-:B------:R-:W-:Y:S01]  /*7710*/  SHF.R.U32.HI R14, RZ, 0x10, R5.reuse ;  /* 0x00000010ff0e7819 */ /* 0x100fe20000011605 */
[----:B------:R-:W-:Y:S01]  /*7720*/  IMAD.MOV.U32 R15, RZ, RZ, R5 ;  /* 0x000000ffff0f7224 */ /* 0x000fe200078e0005 */
[----:B------:R-:W-:Y:S01]  /*7730*/  UIADD3 UR4, UR37, -UR4, URZ ;  /* 0x8000000425047290 */ /* 0x000fe2000fffe03f */
[----:B--2---:R-:W-:Y:S01]  /*7740*/  MOV R13, R6 ;  /* 0x00000006000d7202 */ /* 0x004fe20000000f00 */
[----:B------:R-:W-:Y:S01]  /*7750*/  IMAD.MOV.U32 R4, RZ, RZ, R8 ;  /* 0x000000ffff047224 */ /* 0x000fe200078e0008 */
[--C-:B------:R-:W-:Y:S01]  /*7760*/  SHF.R.U64 R24, R6, 0x10, R7.reuse ;  /* 0x0000001006187819 */ /* 0x100fe20000001207 */
[----:B------:R-:W-:Y:S01]  /*7770*/  VIADD R26, R153, 0x60 ;  /* 0x00000060991a7836 */ /* 0x000fe20000000000 */
[----:B------:R-:W-:Y:S01]  /*7780*/  MOV R5, R10 ;  /* 0x0000000a00057202 */ /* 0x000fe20000000f00 */
[----:B------:R-:W-:Y:S01]  /*7790*/  IMAD.U32 R25, RZ, RZ, UR4 ;  /* 0x00000004ff197e24 */ /* 0x000fe2000f8e00ff */
[----:B------:R-:W-:Y:S01]  /*77a0*/  VIMNMX R12, R12, 0xc0, PT ;  /* 0x000000c00c0c7848 */ /* 0x000fe20003fe0100 */
[----:B-1----:R-:W-:Y:S01]  /*77b0*/  IMAD.MOV.U32 R0, RZ, RZ, R7 ;  /* 0x000000ffff007224 */ /* 0x002fe200078e0007 */
[--C-:B------:R-:W-:Y:S01]  /*77c0*/  SHF.R.U64 R8, R8, 0x10, R9.reuse ;  /* 0x0000001008087819 */ /* 0x100fe20000001209 */
[----:B------:R-:W-:Y:S01]  /*77d0*/  IMAD.MOV.U32 R20, RZ, RZ, R9 ;  /* 0x000000ffff147224 */ /* 0x000fe200078e0009 */
[----:B------:R-:W-:Y:S01]  /*77e0*/  SHF.L.U32 R25, R25, 0x1f, RZ ;  /* 0x0000001f19197819 */ /* 0x000fe200000006ff */
[--C-:B------:R-:W-:Y:S01]  /*77f0*/  IMAD.MOV.U32 R6, RZ, RZ, R11.reuse ;  /* 0x000000ffff067224 */ /* 0x100fe200078e000b */
[----:B------:R-:W-:Y:S01]  /*7800*/  SHF.R.U64 R10, R10, 0x10, R11 ;  /* 0x000000100a0a7819 */ /* 0x000fe2000000120b */
[----:B------:R-:W-:Y:S01]  /*7810*/  BSSY B1, `(.L_x_576) ;  /* 0x0000012000017945 */ /* 0x000fe20003800000 */
[----:B------:R-:W0:Y:S01]  /*7820*/  SYNCS.PHASECHK.TRANS64.TRYWAIT P1, [R18+URZ+0x16800], R25 ;  /* 0x01680019120075a7 */ /* 0x000e22000802017f */
[----:B------:R-:W-:-:S02]  /*7830*/  SHF.R.U32.HI R7, RZ, 0x10, R7 ;  /* 0x00000010ff077819 */ /* 0x000fc40000011607 */
[C---:B---3--:R-:W-:Y:S02]  /*7840*/  ISETP.GE.AND P0, PT, R16.reuse, R27, PT ;  /* 0x0000001b1000720c */ /* 0x048fe40003f06270 */
[----:B------:R-:W-:Y:S02]  /*7850*/  SHF.R.U32.HI R9, RZ, 0x10, R9 ;  /* 0x00000010ff097819 */ /* 0x000fe40000011609 */
[----:B------:R-:W-:Y:S02]  /*7860*/  SHF.R.U32.HI R11, RZ, 0x10, R11 ;  /* 0x00000010ff0b7819 */ /* 0x000fe4000001160b */
[-C--:B------:R-:W-:Y:S02]  /*7870*/  ISETP.GE.OR P2, PT, R153, R12.reuse, P0 ;  /* 0x0000000c9900720c */ /* 0x080fe40000746670 */
[----:B------:R-:W-:Y:S02]  /*7880*/  PRMT R15, R15, 0x5410, R3 ;  /* 0x000054100f0f7816 */ /* 0x000fe40000000003 */
[----:B------:R-:W-:Y:S01]  /*7890*/  PRMT R21, R21, 0x5410, R4 ;  /* 0x0000541015157816 */ /* 0x000fe20000000004 */
[----:B------:R-:W-:Y:S01]  /*78a0*/  IMAD.IADD R4, R16, 0x1, R27 ;  /* 0x0000000110047824 */ /* 0x000fe200078e021b */
[----:B------:R-:W-:-:S02]  /*78b0*/  ISETP.GE.OR P0, PT, R26, R12, P0 ;  /* 0x0000000c1a00720c */ /* 0x000fc40000706670 */
[----:B------:R-:W-:Y:S02]  /*78c0*/  PRMT R0, R7, 0x5410, R0 ;  /* 0x0000541007007816 */ /* 0x000fe40000000000 */
[----:B------:R-:W-:Y:S02]  /*78d0*/  PRMT R3, R24, 0x5410, R10 ;  /* 0x0000541018037816 */ /* 0x000fe4000000000a */
[----:B------:R-:W-:Y:S02]  /*78e0*/  PRMT R20, R20, 0x5410, R8 ;  /* 0x0000541014147816 */ /* 0x000fe40000000008 */
[----:B------:R-:W-:Y:S02]  /*78f0*/  PRMT R14, R14, 0x5410, R9 ;  /* 0x000054100e0e7816 */ /* 0x000fe40000000009 */
[----:B------:R-:W-:Y:S02]  /*7900*/  PRMT R13, R13, 0x5410, R5 ;  /* 0x000054100d0d7816 */ /* 0x000fe40000000005 */
[----:B------:R-:W-:Y:S01]  /*7910*/  PRMT R12, R6, 0x5410, R11 ;  /* 0x00005410060c7816 */ /* 0x000fe2000000000b */
[----:B0-----:R-:W-:Y:S06]  /*7920*/  @!P1 BRA `(.L_x_577) ;  /* 0x0000010400cc9947 */ /* 0x001fec0003800000 */
.L_x_776:
[----:B------:R-:W-:Y:S05]  /*7930*/  BSYNC B1 ;  /* 0x0000000000017941 */ /* 0x000fea0003800000 */
.L_x_576:
[----:B------:R-:W-:Y:S01]  /*7940*/  BSSY B1, `(.L_x_578) ;  /* 0x000005f000017945 */ /* 0x000fe20003800000 */
[----:B------:R-:W-:-:S03]  /*7950*/  LOP3.LUT R24, R4, 0x38, RZ, 0xc0, !PT ;  /* 0x0000003804187812 */ /* 0x000fc600078ec0ff */
[----:B------:R-:W-:Y:S05]  /*7960*/  @P2 BRA `(.L_x_579) ;  /* 0x0000000400702947 */ /* 0x000fea0003800000 */
[----:B------:R-:W2:Y:S01]  /*7970*/  LDL R6, [R1+0x14] ;  /* 0x0000140001067983 */ /* 0x000ea20000100800 */
[----:B------:R-:W1:Y:S02]  /*7980*/  S2R R5, SR_TID.X ;  /* 0x0000000000057919 */ /* 0x000e640000002100 */
[----:B-1----:R-:W-:-:S04]  /*7990*/  IADD3 R5, R5, -0x80, RZ ;  /* 0xffffff8005057810 */ /* 0x002fc80007ffe0ff */
[----:B------:R-:W-:-:S04]  /*79a0*/  SHF.R.S32.HI R10, RZ, 0x1f, R5 ;  /* 0x0000001fff0a7819 */ /* 0x000fc80000011405 */
[----:B------:R-:W-:-:S04]  /*79b0*/  LEA.HI R10, R10, R5, RZ, 0x5 ;  /* 0x000000050a0a7211 */ /* 0x000fc800078f28ff */
[----:B------:R-:W-:Y:S01]  /*79c0*/  SHF.R.S32.HI R10, RZ, 0x5, R10 ;  /* 0x00000005ff0a7819 */ /* 0x000fe2000001140a */
[--C-:B------:R-:W-:Y:S02]  /*79d0*/  HADD2.F32 R34, -RZ, R21.reuse.H0_H0 ;  /* 0x20000015ff227230 */ /* 0x100fe40000004100 */
[----:B------:R-:W-:Y:S02]  /*79e0*/  HADD2.F32 R36, -RZ, R21.H1_H1 ;  /* 0x30000015ff247230 */ /* 0x000fe40000004100 */
[----:B------:R-:W-:Y:S02]  /*79f0*/  HADD2.F32 R37, -RZ, R20.H1_H1 ;  /* 0x30000014ff257230 */ /* 0x000fe40000004100 */
[----:B------:R-:W-:Y:S02]  /*7a00*/  HADD2.F32 R35, -RZ, R15.H1_H1 ;  /* 0x3000000fff237230 */ /* 0x000fe40000004100 */
[----:B--2---:R-:W-:-:S05]  /*7a10*/  IMAD.SHL.U32 R4, R6, 0x40, RZ ;  /* 0x0000004006047824 */ /* 0x004fca00078e00ff */
[----:B------:R-:W-:-:S04]  /*7a20*/  LOP3.LUT R7, R4, 0x1c0, RZ, 0xc0, !PT ;  /* 0x000001c004077812 */ /* 0x000fc800078ec0ff */
[--C-:B------:R-:W-:Y:S02]  /*7a30*/  SHF.R.U32.HI R9, RZ, 0x3, R7.reuse ;  /* 0x00000003ff097819 */ /* 0x100fe40000011607 */
[----:B------:R-:W-:Y:S02]  /*7a40*/  LOP3.LUT R4, R7, 0x38, R16, 0xf8, !PT ;  /* 0x0000003807047812 */ /* 0x000fe400078ef810 */
[----:B------:R-:W-:Y:S02]  /*7a50*/  LOP3.LUT R8, R9, R24, R7, 0x1e, !PT ;  /* 0x0000001809087212 */ /* 0x000fe400078e1e07 */
[----:B------:R-:W-:Y:S02]  /*7a60*/  LOP3.LUT R4, R4, R9, RZ, 0x3c, !PT ;  /* 0x0000000904047212 */ /* 0x000fe400078e3cff */
[----:B------:R-:W-:-:S03]  /*7a70*/  LEA R9, R10, R8, 0x9 ;  /* 0x000000080a097211 */ /* 0x000fc600078e48ff */
[----:B------:R-:W-:Y:S02]  /*7a80*/  IMAD R5, R10, 0x200, R4 ;  /* 0x000002000a057824 */ /* 0x000fe400078e0204 */
[--C-:B------:R-:W-:Y:S02]  /*7a90*/  IMAD R44, R9, 0x2, R18.reuse ;  /* 0x00000002092c7824 */ /* 0x100fe400078e0212 */
[----:B------:R-:W-:-:S03]  /*7aa0*/  IMAD R43, R5, 0x2, R18 ;  /* 0x00000002052b7824 */ /* 0x000fc600078e0212 */
[----:B------:R-:W1:Y:S04]  /*7ab0*/  LDS.128 R8, [R44+0x8400] ;  /* 0x008400002c087984 */ /* 0x000e680000000c00 */
[----:B------:R-:W0:Y:S01]  /*7ac0*/  LDS.128 R4, [R43+0x8400] ;  /* 0x008400002b047984 */ /* 0x000e220000000c00 */
[--C-:B-1----:R-:W-:Y:S02]  /*7ad0*/  HADD2.F32 R30, -RZ, R8.reuse.H0_H0 ;  /* 0x20000008ff1e7230 */ /* 0x102fe40000004100 */
[----:B------:R-:W-:Y:S02]  /*7ae0*/  HADD2.F32 R8, -RZ, R8.H1_H1 ;  /* 0x30000008ff087230 */ /* 0x000fe40000004100 */
[--C-:B0-----:R-:W-:Y:S02]  /*7af0*/  HADD2.F32 R25, -RZ, R4.reuse.H0_H0 ;  /* 0x20000004ff197230 */ /* 0x101fe40000004100 */
[C---:B------:R-:W-:Y:S01]  /*7b00*/  FMUL.FTZ R38, R30.reuse, R36 ;  /* 0x000000241e267220 */ /* 0x040fe20000410000 */
[----:B------:R-:W-:Y:S01]  /*7b10*/  FMUL.FTZ R40, R30, R34 ;  /* 0x000000221e287220 */ /* 0x000fe20000410000 */
[----:B------:R-:W-:-:S02]  /*7b20*/  HADD2.F32 R4, -RZ, R4.H1_H1 ;  /* 0x30000004ff047230 */ /* 0x000fc40000004100 */
[C---:B------:R-:W-:Y:S01]  /*7b30*/  FMUL.FTZ R39, R8.reuse, R37 ;  /* 0x0000002508277220 */ /* 0x040fe20000410000 */
[----:B------:R-:W-:Y:S02]  /*7b40*/  HADD2.F32 R31, -RZ, R9.H0_H0 ;  /* 0x20000009ff1f7230 */ /* 0x000fe40000004100 */
[C---:B------:R-:W-:Y:S01]  /*7b50*/  FFMA.FTZ R38, R25.reuse, R34, -R38 ;  /* 0x0000002219267223 */ /* 0x040fe20000010826 */
[----:B------:R-:W-:Y:S02]  /*7b60*/  HADD2.F32 R30, -RZ, R20.H0_H0 ;  /* 0x20000014ff1e7230 */ /* 0x000fe40000004100 */
[----:B------:R-:W-:Y:S01]  /*7b70*/  FFMA.FTZ R40, R25, R36, R40 ;  /* 0x0000002419287223 */ /* 0x000fe20000010028 */
[----:B------:R-:W-:Y:S02]  /*7b80*/  HADD2.F32 R25, -RZ, R15.H0_H0 ;  /* 0x2000000fff197230 */ /* 0x000fe40000004100 */
[----:B------:R-:W-:Y:S01]  /*7b90*/  FMUL.FTZ R41, R8, R35 ;  /* 0x0000002308297220 */ /* 0x000fe20000410000 */
[----:B------:R-:W-:-:S02]  /*7ba0*/  HADD2.F32 R26, -RZ, R5.H0_H0 ;  /* 0x20000005ff1a7230 */ /* 0x000fc40000004100 */
[C---:B------:R-:W-:Y:S01]  /*7bb0*/  FFMA.FTZ R39, R4.reuse, R35, -R39 ;  /* 0x0000002304277223 */ /* 0x040fe20000010827 */
[C---:B------:R-:W-:Y:S01]  /*7bc0*/  FMUL.FTZ R35, R31.reuse, R30 ;  /* 0x0000001e1f237220 */ /* 0x040fe20000410000 */
[----:B------:R-:W-:Y:S02]  /*7bd0*/  HADD2.F32 R9, -RZ, R9.H1_H1 ;  /* 0x30000009ff097230 */ /* 0x000fe40000004100 */
[----:B------:R-:W-:Y:S01]  /*7be0*/  FMUL.FTZ R31, R31, R25 ;  /* 0x000000191f1f7220 */ /* 0x000fe20000410000 */
[--C-:B------:R-:W-:Y:S02]  /*7bf0*/  HADD2.F32 R34, -RZ, R14.reuse.H1_H1 ;  /* 0x3000000eff227230 */ /* 0x100fe40000004100 */
[----:B------:R-:W-:Y:S01]  /*7c00*/  FFMA.FTZ R41, R4, R37, R41 ;  /* 0x0000002504297223 */ /* 0x000fe20000010029 */
[----:B------:R-:W-:Y:S02]  /*7c10*/  HADD2.F32 R4, -RZ, R14.H0_H0 ;  /* 0x2000000eff047230 */ /* 0x000fe40000004100 */
[----:B------:R-:W-:Y:S01]  /*7c20*/  FFMA.FTZ R35, R26, R25, -R35 ;  /* 0x000000191a237223 */ /* 0x000fe20000010823 */
[----:B------:R-:W-:-:S02]  /*7c30*/  HADD2.F32 R5, -RZ, R5.H1_H1 ;  /* 0x30000005ff057230 */ /* 0x000fc40000004100 */
[----:B------:R-:W-:Y:S01]  /*7c40*/  FFMA.FTZ R26, R26, R30, R31 ;  /* 0x0000001e1a1a7223 */ /* 0x000fe2000001001f */
[--C-:B------:R-:W-:Y:S02]  /*7c50*/  HADD2.F32 R32, -RZ, R10.reuse.H0_H0 ;  /* 0x2000000aff207230 */ /* 0x100fe40000004100 */
[C---:B------:R-:W-:Y:S01]  /*7c60*/  FMUL.FTZ R30, R9.reuse, R34 ;  /* 0x00000022091e7220 */ /* 0x040fe20000410000 */
[--C-:B------:R-:W-:Y:S02]  /*7c70*/  HADD2.F32 R8, -RZ, R13.reuse.H0_H0 ;  /* 0x2000000dff087230 */ /* 0x100fe40000004100 */
[----:B------:R-:W-:Y:S01]  /*7c80*/  FMUL.FTZ R36, R9, R4 ;  /* 0x0000000409247220 */ /* 0x000fe20000410000 */
[----:B------:R-:W-:Y:S02]  /*7c90*/  HADD2.F32 R25, -RZ, R13.H1_H1 ;  /* 0x3000000dff197230 */ /* 0x000fe40000004100 */
[----:B------:R-:W-:Y:S02]  /*7ca0*/  HADD2.F32 R10, -RZ, R10.H1_H1 ;  /* 0x3000000aff0a7230 */ /* 0x000fe40000004100 */
[----:B------:R-:W-:-:S02]  /*7cb0*/  HADD2.F32 R31, -RZ, R3.H1_H1 ;  /* 0x30000003ff1f7230 */ /* 0x000fc40000004100 */
[C---:B------:R-:W-:Y:S01]  /*7cc0*/  FFMA.FTZ R30, R5.reuse, R4, -R30 ;  /* 0x00000004051e7223 */ /* 0x040fe2000001081e */
[--C-:B------:R-:W-:Y:S02]  /*7cd0*/  HADD2.F32 R27, -RZ, R6.reuse.H0_H0 ;  /* 0x20000006ff1b7230 */ /* 0x100fe40000004100 */
[C---:B------:R-:W-:Y:S01]  /*7ce0*/  FMUL.FTZ R4, R32.reuse, R25 ;  /* 0x0000001920047220 */ /* 0x040fe20000410000 */
[----:B------:R-:W-:Y:S02]  /*7cf0*/  HADD2.F32 R6, -RZ, R6.H1_H1 ;  /* 0x30000006ff067230 */ /* 0x000fe40000004100 */
[----:B------:R-:W-:Y:S01]  /*7d00*/  FMUL.FTZ R42, R32, R8 ;  /* 0x00000008202a7220 */ /* 0x000fe20000410000 */
[----:B------:R-:W-:Y:S02]  /*7d10*/  HADD2.F32 R9, -RZ, R3.H0_H0 ;  /* 0x20000003ff097230 */ /* 0x000fe40000004100 */
[----:B------:R-:W-:Y:S01]  /*7d20*/  FFMA.FTZ R37, R5, R34, R36 ;  /* 0x0000002205257223 */ /* 0x000fe20000010024 */
[----:B------:R-:W-:Y:S01]  /*7d30*/  FMUL.FTZ R5, R10, R31 ;  /* 0x0000001f0a057220 */ /* 0x000fe20000410000 */
[C---:B------:R-:W-:Y:S01]  /*7d40*/  FFMA.FTZ R32, R27.reuse, R8, -R4 ;  /* 0x000000081b207223 */ /* 0x040fe20000010804 */
[----:B------:R-:W-:Y:S01]  /*7d50*/  FFMA.FTZ R42, R27, R25, R42 ;  /* 0x000000191b2a7223 */ /* 0x000fe2000001002a */
[----:B------:R-:W-:-:S02]  /*7d60*/  HADD2.F32 R33, -RZ, R11.H0_H0 ;  /* 0x2000000bff217230 */ /* 0x000fc40000004100 */
[-C--:B------:R-:W-:Y:S01]  /*7d70*/  FMUL.FTZ R27, R10, R9.reuse ;  /* 0x000000090a1b7220 */ /* 0x080fe20000410000 */
[----:B------:R-:W-:Y:S01]  /*7d80*/  FFMA.FTZ R25, R6, R9, -R5 ;  /* 0x0000000906197223 */ /* 0x000fe20000010805 */
[----:B------:R-:W-:Y:S02]  /*7d90*/  HADD2.F32 R11, -RZ, R11.H1_H1 ;  /* 0x3000000bff0b7230 */ /* 0x000fe40000004100 */
[--C-:B------:R-:W-:Y:S02]  /*7da0*/  HADD2.F32 R5, -RZ, R12.reuse.H0_H0 ;  /* 0x2000000cff057230 */ /* 0x100fe40000004100 */
[----:B------:R-:W-:Y:S02]  /*7db0*/  HADD2.F32 R10, -RZ, R12.H1_H1 ;  /* 0x3000000cff0a7230 */ /* 0x000fe40000004100 */
[--C-:B------:R-:W-:Y:S02]  /*7dc0*/  HADD2.F32 R4, -RZ, R0.reuse.H1_H1 ;  /* 0x30000000ff047230 */ /* 0x100fe40000004100 */
[----:B------:R-:W-:-:S02]  /*7dd0*/  HADD2.F32 R8, -RZ, R0.H0_H0 ;  /* 0x20000000ff087230 */ /* 0x000fc40000004100 */
[--C-:B------:R-:W-:Y:S02]  /*7de0*/  HADD2.F32 R28, -RZ, R7.reuse.H0_H0 ;  /* 0x20000007ff1c7230 */ /* 0x100fe40000004100 */
[----:B------:R-:W-:Y:S01]  /*7df0*/  FFMA.FTZ R27, R6, R31, R27 ;  /* 0x0000001f061b7223 */ /* 0x000fe2000001001b */
[----:B------:R-:W-:Y:S02]  /*7e00*/  HADD2.F32 R7, -RZ, R7.H1_H1 ;  /* 0x30000007ff077230 */ /* 0x000fe40000004100 */
[-C--:B------:R-:W-:Y:S01]  /*7e10*/  FMUL.FTZ R9, R33, R5.reuse ;  /* 0x0000000521097220 */ /* 0x080fe20000410000 */
[----:B------:R-:W-:Y:S01]  /*7e20*/  FMUL.FTZ R34, R11, R10 ;  /* 0x0000000a0b227220 */ /* 0x000fe20000410000 */
[----:B------:R-:W-:Y:S01]  /*7e30*/  FMUL.FTZ R6, R33, R4 ;  /* 0x0000000421067220 */ /* 0x000fe20000410000 */
[----:B------:R-:W-:Y:S01]  /*7e40*/  FMUL.FTZ R31, R11, R8 ;  /* 0x000000080b1f7220 */ /* 0x000fe20000410000 */
[C---:B------:R-:W-:Y:S01]  /*7e50*/  FFMA.FTZ R11, R28.reuse, R4, -R9 ;  /* 0x000000041c0b7223 */ /* 0x040fe20000010809 */
[C---:B------:R-:W-:Y:S01]  /*7e60*/  FFMA.FTZ R34, R7.reuse, R8, -R34 ;  /* 0x0000000807227223 */ /* 0x040fe20000010822 */
[----:B------:R-:W-:Y:S01]  /*7e70*/  FFMA.FTZ R28, R28, R5, R6 ;  /* 0x000000051c1c7223 */ /* 0x000fe20000010006 */
[----:B------:R-:W-:Y:S01]  /*7e80*/  FFMA.FTZ R31, R7, R10, R31 ;  /* 0x0000000a071f7223 */ /* 0x000fe2000001001f */
[----:B------:R-:W-:-:S02]  /*7e90*/  F2FP.F16.F32.PACK_AB R4, R39, R38 ;  /* 0x000000262704723e */ /* 0x000fc400000000ff */
[----:B------:R-:W-:Y:S02]  /*7ea0*/  F2FP.F16.F32.PACK_AB R5, R30, R35 ;  /* 0x000000231e05723e */ /* 0x000fe400000000ff */
[----:B------:R-:W-:Y:S02]  /*7eb0*/  F2FP.F16.F32.PACK_AB R6, R25, R32 ;  /* 0x000000201906723e */ /* 0x000fe400000000ff */
[----:B------:R-:W-:Y:S02]  /*7ec0*/  F2FP.F16.F32.PACK_AB R7, R34, R11 ;  /* 0x0000000b2207723e */ /* 0x000fe400000000ff */
[----:B------:R-:W-:Y:S02]  /*7ed0*/  F2FP.F16.F32.PACK_AB R8, R41, R40 ;  /* 0x000000282908723e */ /* 0x000fe400000000ff */
[----:B------:R-:W-:Y:S02]  /*7ee0*/  F2FP.F16.F32.PACK_AB R9, R37, R26 ;  /* 0x0000001a2509723e */ /* 0x000fe400000000ff */
[----:B------:R-:W-:-:S02]  /*7ef0*/  F2FP.F16.F32.PACK_AB R10, R27, R42 ;  /* 0x0000002a1b0a723e */ /* 0x000fc400000000ff */
[----:B------:R-:W-:Y:S01]  /*7f00*/  F2FP.F16.F32.PACK_AB R11, R31, R28 ;  /* 0x0000001c1f0b723e */ /* 0x000fe200000000ff */
[----:B------:R1:W-:Y:S04]  /*7f10*/  STS.128 [R43+0x8400], R4 ;  /* 0x008400042b007388 */ /* 0x0003e80000000c00 */
[----:B------:R1:W-:Y:S02]  /*7f20*/  STS.128 [R44+0x8400], R8 ;  /* 0x008400082c007388 */ /* 0x0003e40000000c00 */
.L_x_579:
[----:B------:R-:W-:Y:S05]  /*7f30*/  BSYNC B1 ;  /* 0x0000000000017941 */ /* 0x000fea0003800000 */
.L_x_578:
[----:B------:R-:W-:Y:S05]  /*7f40*/  @P0 BRA `(.L_x_570) ;  /* 0x0000000400600947 */ /* 0x000fea0003800000 */
[----:B-1----:R-:W2:Y:S01]  /*7f50*/  LDL R8, [R1+0x24] ;  /* 0x0000240001087983 */ /* 0x002ea20000100800 */
[C---:B------:R-:W-:Y:S01]  /*7f60*/  VIADD R4, R153.reuse, 0x60 ;  /* 0x0000006099047836 */ /* 0x040fe20000000000 */
[----:B------:R-:W-:Y:S02]  /*7f70*/  IADD3 R5, R153, 0x60, RZ ;  /* 0x0000006099057810 */ /* 0x000fe40007ffe0ff */
[----:B------:R-:W3:Y:S01]  /*7f80*/  LDL R41, [R1+0x58] ;  /* 0x0000580001297983 */ /* 0x000ee20000100800 */
[----:B------:R-:W-:Y:S02]  /*7f90*/  IMAD.SHL.U32 R4, R4, 0x40, RZ ;  /* 0x0000004004047824 */ /* 0x000fe400078e00ff */
[----:B------:R-:W-:-:S03]  /*7fa0*/  IMAD.SHL.U32 R5, R5, 0x40, RZ ;  /* 0x0000004005057824 */ /* 0x000fc600078e00ff */
[----:B------:R-:W-:Y:S02]  /*7fb0*/  LOP3.LUT R4, R4, 0x1c0, RZ, 0xc0, !PT ;  /* 0x000001c004047812 */ /* 0x000fe400078ec0ff */
[----:B------:R-:W-:Y:S02]  /*7fc0*/  LOP3.LUT R5, R5, 0x1c0, RZ, 0xc0, !PT ;  /* 0x000001c005057812 */ /* 0x000fe400078ec0ff */
[----:B------:R-:W-:-:S04]  /*7fd0*/  SHF.R.U32.HI R4, RZ, 0x3, R4 ;  /* 0x00000003ff047819 */ /* 0x000fc80000011604 */
[----:B------:R-:W-:Y:S01]  /*7fe0*/  LOP3.LUT R24, R4, R24, R5, 0x1e, !PT ;  /* 0x0000001804187212 */ /* 0x000fe200078e1e05 */
[--C-:B------:R-:W-:Y:S02]  /*7ff0*/  HADD2.F32 R33, -RZ, R21.reuse.H0_H0 ;  /* 0x20000015ff217230 */ /* 0x100fe40000004100 */
[----:B------:R-:W-:Y:S02]  /*8000*/  HADD2.F32 R35, -RZ, R21.H1_H1 ;  /* 0x30000015ff237230 */ /* 0x000fe40000004100 */
[--C-:B------:R-:W-:Y:S02]  /*8010*/  HADD2.F32 R40, -RZ, R20.reuse.H1_H1 ;  /* 0x30000014ff287230 */ /* 0x100fe40000004100 */
[--C-:B------:R-:W-:Y:S02]  /*8020*/  HADD2.F32 R38, -RZ, R15.reuse.H1_H1 ;  /* 0x3000000fff267230 */ /* 0x100fe40000004100 */
[----:B------:R-:W-:Y:S02]  /*8030*/  HADD2.F32 R42, -RZ, R20.H0_H0 ;  /* 0x20000014ff2a7230 */ /* 0x000fe40000004100 */
[----:B------:R-:W-:-:S02]  /*8040*/  HADD2.F32 R20, -RZ, R15.H0_H0 ;  /* 0x2000000fff147230 */ /* 0x000fc40000004100 */
[----:B------:R-:W-:Y:S02]  /*8050*/  HADD2.F32 R39, -RZ, R14.H1_H1 ;  /* 0x3000000eff277230 */ /* 0x000fe40000004100 */
[--C-:B------:R-:W-:Y:S02]  /*8060*/  HADD2.F32 R37, -RZ, R13.reuse.H0_H0 ;  /* 0x2000000dff257230 */ /* 0x100fe40000004100 */
[----:B------:R-:W-:Y:S02]  /*8070*/  HADD2.F32 R13, -RZ, R13.H1_H1 ;  /* 0x3000000dff0d7230 */ /* 0x000fe40000004100 */
[----:B--2---:R-:W-:-:S04]  /*8080*/  IMAD.IADD R9, R8, 0x1, R24 ;  /* 0x0000000108097824 */ /* 0x004fc800078e0218 */
[----:B------:R-:W-:Y:S01]  /*8090*/  IMAD R24, R9, 0x2, R18 ;  /* 0x0000000209187824 */ /* 0x000fe200078e0212 */
[----:B---3--:R-:W0:Y:S04]  /*80a0*/  LDS.128 R4, [R41+0x8400] ;  /* 0x0084000029047984 */ /* 0x008e280000000c00 */
[----:B------:R-:W1:Y:S01]  /*80b0*/  LDS.128 R8, [R24+0x8400] ;  /* 0x0084000018087984 */ /* 0x000e620000000c00 */
[----:B0-----:R-:W-:Y:S02]  /*80c0*/  HADD2.F32 R25, -RZ, R4.H0_H0 ;  /* 0x20000004ff197230 */ /* 0x001fe40000004100 */
[--C-:B-1----:R-:W-:Y:S02]  /*80d0*/  HADD2.F32 R21, -RZ, R8.reuse.H0_H0 ;  /* 0x20000008ff157230 */ /* 0x102fe40000004100 */
[----:B------:R-:W-:-:S03]  /*80e0*/  HADD2.F32 R8, -RZ, R8.H1_H1 ;  /* 0x30000008ff087230 */ /* 0x000fc60000004100 */
[-C--:B------:R-:W-:Y:S01]  /*80f0*/  FMUL.FTZ R36, R33, R21.reuse ;  /* 0x0000001521247220 */ /* 0x080fe20000410000 */
[----:B------:R-:W-:Y:S02]  /*8100*/  HADD2.F32 R4, -RZ, R4.H1_H1 ;  /* 0x30000004ff047230 */ /* 0x000fe40000004100 */
[C---:B------:R-:W-:Y:S01]  /*8110*/  FMUL.FTZ R34, R35.reuse, R21 ;  /* 0x0000001523227220 */ /* 0x040fe20000410000 */
[--C-:B------:R-:W-:Y:S02]  /*8120*/  HADD2.F32 R30, -RZ, R9.reuse.H0_H0 ;  /* 0x20000009ff1e7230 */ /* 0x100fe40000004100 */
[----:B------:R-:W-:Y:S01]  /*8130*/  FFMA.FTZ R36, R35, R25, R36 ;  /* 0x0000001923247223 */ /* 0x000fe20000010024 */
[----:B------:R-:W-:Y:S02]  /*8140*/  HADD2.F32 R9, -RZ, R9.H1_H1 ;  /* 0x30000009ff097230 */ /* 0x000fe40000004100 */
[-C--:B------:R-:W-:Y:S01]  /*8150*/  FMUL.FTZ R21, R40, R8.reuse ;  /* 0x0000000828157220 */ /* 0x080fe20000410000 */
[----:B------:R-:W-:Y:S01]  /*8160*/  FMUL.FTZ R15, R38, R8 ;  /* 0x00000008260f7220 */ /* 0x000fe20000410000 */
[----:B------:R-:W-:-:S02]  /*8170*/  HADD2.F32 R35, -RZ, R14.H0_H0 ;  /* 0x2000000eff237230 */ /* 0x000fc40000004100 */
[----:B------:R-:W-:Y:S01]  /*8180*/  FFMA.FTZ R34, R33, R25, -R34 ;  /* 0x0000001921227223 */ /* 0x000fe20000010822 */
[--C-:B------:R-:W-:Y:S02]  /*8190*/  HADD2.F32 R26, -RZ, R5.reuse.H0_H0 ;  /* 0x20000005ff1a7230 */ /* 0x100fe40000004100 */
[----:B------:R-:W-:Y:S01]  /*81a0*/  FFMA.FTZ R21, R38, R4, -R21 ;  /* 0x0000000426157223 */ /* 0x000fe20000010815 */
[----:B------:R-:W-:Y:S02]  /*81b0*/  HADD2.F32 R5, -RZ, R5.H1_H1 ;  /* 0x30000005ff057230 */ /* 0x000fe40000004100 */
[----:B------:R-:W-:Y:S01]  /*81c0*/  FMUL.FTZ R25, R42, R30 ;  /* 0x0000001e2a197220 */ /* 0x000fe20000410000 */
[--C-:B------:R-:W-:Y:S02]  /*81d0*/  HADD2.F32 R31, -RZ, R10.reuse.H0_H0 ;  /* 0x2000000aff1f7230 */ /* 0x100fe40000004100 */
[----:B------:R-:W-:Y:S01]  /*81e0*/  FFMA.FTZ R15, R40, R4, R15 ;  /* 0x00000004280f7223 */ /* 0x000fe2000001000f */
[----:B------:R-:W-:-:S02]  /*81f0*/  HADD2.F32 R10, -RZ, R10.H1_H1 ;  /* 0x3000000aff0a7230 */ /* 0x000fc40000004100 */
[-C--:B------:R-:W-:Y:S01]  /*8200*/  FMUL.FTZ R4, R39, R9.reuse ;  /* 0x0000000927047220 */ /* 0x080fe20000410000 */
[C---:B------:R-:W-:Y:S01]  /*8210*/  FMUL.FTZ R8, R35.reuse, R9 ;  /* 0x0000000923087220 */ /* 0x040fe20000410000 */
[--C-:B------:R-:W-:Y:S02]  /*8220*/  HADD2.F32 R38, -RZ, R3.reuse.H1_H1 ;  /* 0x30000003ff267230 */ /* 0x100fe40000004100 */
[C---:B------:R-:W-:Y:S01]  /*8230*/  FMUL.FTZ R33, R20.reuse, R30 ;  /* 0x0000001e14217220 */ /* 0x040fe20000410000 */
[--C-:B------:R-:W-:Y:S02]  /*8240*/  HADD2.F32 R27, -RZ, R6.reuse.H0_H0 ;  /* 0x20000006ff1b7230 */ /* 0x100fe40000004100 */
[----:B------:R-:W-:Y:S01]  /*8250*/  FFMA.FTZ R25, R20, R26, -R25 ;  /* 0x0000001a14197223 */ /* 0x000fe20000010819 */
[----:B------:R-:W-:Y:S02]  /*8260*/  HADD2.F32 R30, -RZ, R3.H0_H0 ;  /* 0x20000003ff1e7230 */ /* 0x000fe40000004100 */
[----:B------:R-:W-:Y:S01]  /*8270*/  FFMA.FTZ R14, R35, R5, -R4 ;  /* 0x00000005230e7223 */ /* 0x000fe20000010804 */
[----:B------:R-:W-:-:S02]  /*8280*/  HADD2.F32 R6, -RZ, R6.H1_H1 ;  /* 0x30000006ff067230 */ /* 0x000fc40000004100 */
[----:B------:R-:W-:Y:S01]  /*8290*/  FFMA.FTZ R20, R39, R5, R8 ;  /* 0x0000000527147223 */ /* 0x000fe20000010008 */
[----:B------:R-:W-:Y:S01]  /*82a0*/  FFMA.FTZ R33, R42, R26, R33 ;  /* 0x0000001a2a217223 */ /* 0x000fe20000010021 */
[-C--:B------:R-:W-:Y:S01]  /*82b0*/  FMUL.FTZ R5, R38, R10.reuse ;  /* 0x0000000a26057220 */ /* 0x080fe20000410000 */
[-C--:B------:R-:W-:Y:S01]  /*82c0*/  FMUL.FTZ R4, R13, R31.reuse ;  /* 0x0000001f0d047220 */ /* 0x080fe20000410000 */
[C---:B------:R-:W-:Y:S01]  /*82d0*/  FMUL.FTZ R26, R37.reuse, R31 ;  /* 0x0000001f251a7220 */ /* 0x040fe20000410000 */
[C---:B------:R-:W-:Y:S01]  /*82e0*/  FMUL.FTZ R9, R30.reuse, R10 ;  /* 0x0000000a1e097220 */ /* 0x040fe20000410000 */
[--C-:B------:R-:W-:Y:S02]  /*82f0*/  HADD2.F32 R32, -RZ, R11.reuse.H0_H0 ;  /* 0x2000000bff207230 */ /* 0x100fe40000004100 */
[----:B------:R-:W-:Y:S01]  /*8300*/  FFMA.FTZ R10, R30, R6, -R5 ;  /* 0x000000061e0a7223 */ /* 0x000fe20000010805 */
[----:B------:R-:W-:Y:S02]  /*8310*/  HADD2.F32 R11, -RZ, R11.H1_H1 ;  /* 0x3000000bff0b7230 */ /* 0x000fe40000004100 */
[-C--:B------:R-:W-:Y:S01]  /*8320*/  FFMA.FTZ R3, R37, R27.reuse, -R4 ;  /* 0x0000001b25037223 */ /* 0x080fe20000010804 */
[----:B------:R-:W-:Y:S01]  /*8330*/  FFMA.FTZ R26, R13, R27, R26 ;  /* 0x0000001b0d1a7223 */ /* 0x000fe2000001001a */
[----:B------:R-:W-:-:S02]  /*8340*/  HADD2.F32 R30, -RZ, R12.H0_H0 ;  /* 0x2000000cff1e7230 */ /* 0x000fc40000004100 */
[----:B------:R-:W-:Y:S02]  /*8350*/  HADD2.F32 R31, -RZ, R12.H1_H1 ;  /* 0x3000000cff1f7230 */ /* 0x000fe40000004100 */
[--C-:B------:R-:W-:Y:S02]  /*8360*/  HADD2.F32 R8, -RZ, R0.reuse.H1_H1 ;  /* 0x30000000ff087230 */ /* 0x100fe40000004100 */
[----:B------:R-:W-:Y:S02]  /*8370*/  HADD2.F32 R27, -RZ, R0.H0_H0 ;  /* 0x20000000ff1b7230 */ /* 0x000fe40000004100 */
[--C-:B------:R-:W-:Y:S02]  /*8380*/  HADD2.F32 R28, -RZ, R7.reuse.H0_H0 ;  /* 0x20000007ff1c7230 */ /* 0x100fe40000004100 */
[----:B------:R-:W-:Y:S01]  /*8390*/  FFMA.FTZ R13, R38, R6, R9 ;  /* 0x00000006260d7223 */ /* 0x000fe20000010009 */
[----:B------:R-:W-:Y:S02]  /*83a0*/  HADD2.F32 R7, -RZ, R7.H1_H1 ;  /* 0x30000007ff077230 */ /* 0x000fe40000004100 */
[-C--:B------:R-:W-:Y:S01]  /*83b0*/  FMUL.FTZ R5, R30, R32.reuse ;  /* 0x000000201e057220 */ /* 0x080fe20000410000 */
[-C--:B------:R-:W-:Y:S01]  /*83c0*/  FMUL.FTZ R4, R31, R11.reuse ;  /* 0x0000000b1f047220 */ /* 0x080fe20000410000 */
[C---:B------:R-:W-:Y:S01]  /*83d0*/  FMUL.FTZ R9, R8.reuse, R32 ;  /* 0x0000002008097220 */ /* 0x040fe20000410000 */
[C---:B------:R-:W-:Y:S01]  /*83e0*/  FMUL.FTZ R6, R27.reuse, R11 ;  /* 0x0000000b1b067220 */ /* 0x040fe20000410000 */
[-C--:B------:R-:W-:Y:S01]  /*83f0*/  FFMA.FTZ R0, R8, R28.reuse, -R5 ;  /* 0x0000001c08007223 */ /* 0x080fe20000010805 */
[-C--:B------:R-:W-:Y:S01]  /*8400*/  FFMA.FTZ R27, R27, R7.reuse, -R4 ;  /* 0x000000071b1b7223 */ /* 0x080fe20000010804 */
        /* <DEDUP_REMOVED lines=12> */
.L_x_570:
[----:B------:R-:W-:Y:S05]  /*84d0*/  BSYNC B0 ;  /* 0x0000000000007941 */ /* 0x000fea0003800000 */
.L_x_559:
[----:B------:R-:W-:Y:S01]  /*84e0*/  @!PT LDS RZ, [RZ] ;  /* 0x00000000fffff984 */ /* 0x000fe20000000800 */
[----:B------:R-:W-:Y:S01]  /*84f0*/  @!PT LDS RZ, [RZ] ;  /* 0x00000000fffff984 */ /* 0x000fe20000000800 */
[----:B------:R-:W-:Y:S01]  /*8500*/  @!PT LDS RZ, [RZ] ;  /* 0x00000000fffff984 */ /* 0x000fe20000000800 */
[----:B------:R-:W-:Y:S01]  /*8510*/  @!PT LDS RZ, [RZ] ;  /* 0x00000000fffff984 */ /* 0x000fe20000000800 */
[----:B------:R5:W-:Y:S06]  /*8520*/  MEMBAR.ALL.CTA ;  /* 0x0000000000007992 */ /* 0x000bec0000008000 */
[----:B-----5:R-:W5:Y:S01]  /*8530*/  FENCE.VIEW.ASYNC.S ;  /* 0x00000000000073c6 */ /* 0x020f620000000000 */
[----:B------:R-:W-:Y:S05]  /*8540*/  WARPSYNC.ALL ;  /* 0x0000000000007948 */ /* 0x000fea0003800000 */
[----:B-----5:R-:W-:Y:S06]  /*8550*/  BAR.SYNC.DEFER_BLOCKING 0xd, 0x180 ;  /* 0x0346000000007b1d */ /* 0x020fec0000010000 */
.L_x_556:
[----:B----4-:R-:W-:-:S04]  /*8560*/  MOV R0, UR39 ;  /* 0x0000002700007c02 */ /* 0x010fc80008000f00 */
[----:B------:R-:W-:-:S13]  /*8570*/  ISETP.NE.AND P0, PT, R0, 0x3, PT ;  /* 0x000000030000780c */ /* 0x000fda0003f05270 */
[----:B------:R-:W-:Y:S05]  /*8580*/  @!P0 BRA `(.L_x_580) ;  /* 0x0000000000048947 */ /* 0x000fea0003800000 */
[----:B------:R-:W-:Y:S01]  /*8590*/  BPT.TRAP 0x1 ;  /* 0x000000040000795c */ /* 0x000fe20000300000 */
.L_x_580:
[----:B01----:R-:W2:Y:S01]  /*85a0*/  LDL R3, [R1+0x4] ;  /* 0x0000040001037983 */ /* 0x003ea20000100800 */
[----:B------:R-:W-:Y:S01]  /*85b0*/  IMAD R0, R156, 0x8, R18 ;  /* 0x000000089c007824 */ /* 0x000fe200078e0212 */
[----:B--2---:R-:W-:-:S04]  /*85c0*/  SHF.L.U32 R5, R3, 0x1f, RZ ;  /* 0x0000001f03057819 */ /* 0x004fc800000006ff */
[----:B------:R0:W1:Y:S01]  /*85d0*/  SYNCS.PHASECHK.TRANS64.TRYWAIT P1, [R0+URZ+0x16830], R5 ;  /* 0x01683005000075a7 */ /* 0x000062000802017f */
[----:B------:R-:W-:Y:S05]  /*85e0*/  @!P0 BRA `(.L_x_581) ;  /* 0x0000000000048947 */ /* 0x000fea0003800000 */
[----:B------:R-:W-:Y:S01]  /*85f0*/  BPT.TRAP 0x1 ;  /* 0x000000040000795c */ /* 0x000fe20000300000 */
.L_x_581:
[----:B------:R-:W-:Y:S01]  /*8600*/  VIADD R3, R18, 0xe400 ;  /* 0x0000e40012037836 */ /* 0x000fe20000000000 */
[----:B------:R-:W-:Y:S01]  /*8610*/  LOP3.LUT R12, R29, 0x10000, RZ, 0xfc, !PT ;  /* 0x000100001d0c7812 */ /* 0x000fe200078efcff */
[----:B------:R-:W-:-:S03]  /*8620*/  IMAD.MOV.U32 R13, RZ, RZ, 0x40000040 ;  /* 0x40000040ff0d7424 */ /* 0x000fc600078e00ff */
[----:B------:R-:W-:-:S04]  /*8630*/  SHF.R.U32.HI R3, RZ, 0x4, R3 ;  /* 0x00000004ff037819 */ /* 0x000fc80000011603 */
[----:B------:R-:W-:-:S04]  /*8640*/  LOP3.LUT R3, R3, 0x3fff, RZ, 0xc0, !PT ;  /* 0x00003fff03037812 */ /* 0x000fc800078ec0ff */
[----:B------:R-:W-:-:S05]  /*8650*/  LOP3.LUT R3, R3, 0x10000, RZ, 0xfc, !PT ;  /* 0x0001000003037812 */ /* 0x000fca00078efcff */
[----:B------:R2:W-:Y:S01]  /*8660*/  STL [R1+0x20], R3 ;  /* 0x0000200301007387 */ /* 0x0005e20000100800 */
[----:B-1----:R-:W-:Y:S05]  /*8670*/  @P1 BRA `(.L_x_582) ;  /* 0x0000000000081947 */ /* 0x002fea0003800000 */
[----:B------:R-:W1:Y:S02]  /*8680*/  SYNCS.PHASECHK.TRANS64.TRYWAIT P1, [R0+URZ+0x16830], R5 ;  /* 0x01683005000075a7 */ /* 0x000e64000802017f */
[----:B-1----:R-:W-:Y:S05]  /*8690*/  @!P1 BRA `(.L_x_583) ;  /* 0x000000f800849947 */ /* 0x002fea0003800000 */
.L_x_582:
[----:B--2---:R-:W2:Y:S01]  /*86a0*/  LDL R3, [R1+0x20] ;  /* 0x0000200001037983 */ /* 0x004ea20000100800 */
[----:B01----:R-:W-:Y:S01]  /*86b0*/  IMAD.MOV.U32 R5, RZ, RZ, 0x40000040 ;  /* 0x40000040ff057424 */ /* 0x003fe200078e00ff */
[----:B------:R-:W-:Y:S05]  /*86c0*/  WARPSYNC.ALL ;  /* 0x0000000000007948 */ /* 0x000fea0003800000 */
[C---:B------:R-:W-:Y:S01]  /*86d0*/  R2UR UR4, R12.reuse ;  /* 0x000000000c0472ca */ /* 0x040fe200000e0000 */
[----:B---3-5:R-:W-:Y:S01]  /*86e0*/  WARPGROUP.ARRIVE ;  /* 0x00000000000079c5 */ /* 0x028fe20000000000 */
[----:B------:R-:W-:Y:S01]  /*86f0*/  R2UR UR5, R13 ;  /* 0x000000000d0572ca */ /* 0x000fe200000e0000 */
[C---:B------:R-:W-:Y:S01]  /*8700*/  VIADD R8, R12.reuse, 0x2 ;  /* 0x000000020c087836 */ /* 0x040fe20000000000 */
[----:B------:R-:W-:Y:S01]  /*8710*/  R2UR UR7, R5 ;  /* 0x00000000050772ca */ /* 0x000fe200000e0000 */
[----:B------:R-:W-:Y:S01]  /*8720*/  IMAD.MOV.U32 R7, RZ, RZ, 0x40000040 ;  /* 0x40000040ff077424 */ /* 0x000fe200078e00ff */
[----:B------:R-:W-:Y:S01]  /*8730*/  MOV R9, 0x40000040 ;  /* 0x4000004000097802 */ /* 0x000fe20000000f00 */
[C---:B------:R-:W-:Y:S01]  /*8740*/  VIADD R20, R12.reuse, 0x4 ;  /* 0x000000040c147836 */ /* 0x040fe20000000000 */
[----:B------:R-:W-:Y:S01]  /*8750*/  MOV R21, 0x40000040 ;  /* 0x4000004000157802 */ /* 0x000fe20000000f00 */
[----:B------:R-:W-:Y:S01]  /*8760*/  VIADD R14, R12, 0x6 ;  /* 0x000000060c0e7836 */ /* 0x000fe20000000000 */
[----:B------:R-:W-:Y:S01]  /*8770*/  MOV R15, 0x40000040 ;  /* 0x40000040000f7802 */ /* 0x000fe20000000f00 */
[----:B------:R-:W-:Y:S01]  /*8780*/  IMAD.MOV.U32 R5, RZ, RZ, 0x40000040 ;  /* 0x40000040ff057424 */ /* 0x000fe200078e00ff */
[----:B------:R0:W-:Y:S01]  /*8790*/  STL.64 [R1+0x8], R8 ;  /* 0x0000080801007387 */ /* 0x0001e20000100a00 */
[----:B------:R-:W-:Y:S01]  /*87a0*/  IMAD.MOV.U32 R119, RZ, RZ, RZ ;  /* 0x000000ffff777224 */ /* 0x000fe200078e00ff */
[----:B--2---:R-:W-:-:S04]  /*87b0*/  LEA R4, R156, R3, 0xa ;  /* 0x000000039c047211 */ /* 0x004fc800078e50ff */
[C---:B------:R-:W-:Y:S01]  /*87c0*/  R2UR UR6, R4.reuse ;  /* 0x00000000040672ca */ /* 0x040fe200000e0000 */
[----:B------:R-:W-:-:S12]  /*87d0*/  VIADD R6, R4, 0x2 ;  /* 0x0000000204067836 */ /* 0x000fd80000000000 */
[----:B------:R-:W-:Y:S01]  /*87e0*/  HGMMA.64x128x16.F32 R24, gdesc[UR4], RZ, !UPT, gsb0 ;  /* 0x01e00000041879f0 */ /* 0x000fe2000c0008ff */
[----:B------:R-:W-:Y:S02]  /*87f0*/  R2UR UR4, R8 ;  /* 0x00000000080472ca */ /* 0x000fe400000e0000 */
[----:B------:R-:W-:Y:S02]  /*8800*/  R2UR UR5, R9 ;  /* 0x00000000090572ca */ /* 0x000fe400000e0000 */
[----:B------:R-:W-:Y:S01]  /*8810*/  R2UR UR6, R6 ;  /* 0x00000000060672ca */ /* 0x000fe200000e0000 */
[C---:B------:R-:W-:Y:S01]  /*8820*/  VIADD R6, R4.reuse, 0x4 ;  /* 0x0000000404067836 */ /* 0x040fe20000000000 */
[----:B------:R-:W-:Y:S01]  /*8830*/  R2UR UR7, R7 ;  /* 0x00000000070772ca */ /* 0x000fe200000e0000 */
[----:B------:R-:W-:Y:S02]  /*8840*/  IMAD.MOV.U32 R7, RZ, RZ, 0x40000040 ;  /* 0x40000040ff077424 */ /* 0x000fe400078e00ff */
[----:B------:R-:W-:Y:S01]  /*8850*/  VIADD R4, R4, 0x6 ;  /* 0x0000000604047836 */ /* 0x000fe20000000000 */
[----:B------:R-:W-:-:S02]  /*8860*/  WARPGROUP.DEPBAR.LE gsb0, 0x0 ;  /* 0x00008000000079c5 */ /* 0x000fc40000010000 */
[----:B------:R-:W-:-:S07]  /*8870*/  WARPGROUP.ARRIVE ;  /* 0x00000000000079c5 */ /* 0x000fce0000000000 */
[----:B------:R-:W-:Y:S01]  /*8880*/  HGMMA.64x128x16.F32 R24, gdesc[UR4], R24, gsb0 ;  /* 0x01e00000041879f0 */ /* 0x000fe20008000818 */
[----:B------:R-:W-:Y:S02]  /*8890*/  R2UR UR4, R20 ;  /* 0x00000000140472ca */ /* 0x000fe400000e0000 */
[----:B------:R-:W-:Y:S02]  /*88a0*/  R2UR UR5, R21 ;  /* 0x00000000150572ca */ /* 0x000fe400000e0000 */
[----:B------:R-:W-:Y:S02]  /*88b0*/  R2UR UR6, R6 ;  /* 0x00000000060672ca */ /* 0x000fe400000e0000 */
[----:B------:R-:W-:Y:S01]  /*88c0*/  R2UR UR7, R7 ;  /* 0x00000000070772ca */ /* 0x000fe200000e0000 */
[----:B------:R-:W-:Y:S02]  /*88d0*/  WARPGROUP.DEPBAR.LE gsb0, 0x0 ;  /* 0x00008000000079c5 */ /* 0x000fe40000010000 */
[----:B------:R-:W-:-:S10]  /*88e0*/  WARPGROUP.ARRIVE ;  /* 0x00000000000079c5 */ /* 0x000fd40000000000 */
[----:B------:R-:W-:Y:S01]  /*88f0*/  HGMMA.64x128x16.F32 R24, gdesc[UR4], R24, gsb0 ;  /* 0x01e00000041879f0 */ /* 0x000fe20008000818 */
[----:B------:R-:W-:Y:S02]  /*8900*/  R2UR UR4, R14 ;  /* 0x000000000e0472ca */ /* 0x000fe400000e0000 */
[----:B------:R-:W-:Y:S02]  /*8910*/  R2UR UR5, R15 ;  /* 0x000000000f0572ca */ /* 0x000fe400000e0000 */
[----:B------:R-:W-:Y:S02]  /*8920*/  R2UR UR6, R4 ;  /* 0x00000000040672ca */ /* 0x000fe400000e0000 */
[----:B------:R-:W-:Y:S01]  /*8930*/  R2UR UR7, R5 ;  /* 0x00000000050772ca */ /* 0x000fe200000e0000 */
[----:B------:R-:W-:Y:S02]  /*8940*/  WARPGROUP.DEPBAR.LE gsb0, 0x0 ;  /* 0x00008000000079c5 */ /* 0x000fe40000010000 */
[----:B------:R-:W-:-:S10]  /*8950*/  WARPGROUP.ARRIVE ;  /* 0x00000000000079c5 */ /* 0x000fd40000000000 */
[----:B------:R-:W-:Y:S03]  /*8960*/  HGMMA.64x128x16.F32 R24, gdesc[UR4], R24, gsb0 ;  /* 0x01e00000041879f0 */ /* 0x000fe60008000818 */
[----:B------:R-:W-:Y:S02]  /*8970*/  WARPGROUP.DEPBAR.LE gsb0, 0x0 ;  /* 0x00008000000079c5 */ /* 0x000fe40000010000 */
[----:B0-----:R-:W-:Y:S05]  /*8980*/  @!P0 BRA `(.L_x_584) ;  /* 0x0000000000048947 */ /* 0x001fea0003800000 */
[----:B------:R-:W-:Y:S01]  /*8990*/  BPT.TRAP 0x1 ;  /* 0x000000040000795c */ /* 0x000fe20000300000 */
.L_x_584:
[----:B------:R-:W2:Y:S01]  /*89a0*/  LDL R90, [R1+0x28] ;  /* 0x00002800015a7983 */ /* 0x000ea20000100800 */
[----:B------:R-:W-:Y:S01]  /*89b0*/  ULDC UR5, c[0x0][0x9d8] ;  /* 0x0002760000057ab9 */ /* 0x000fe20000000800 */
[----:B------:R-:W-:Y:S01]  /*89c0*/  ULDC UR4, c[0x0][0x988] ;  /* 0x0002620000047ab9 */ /* 0x000fe20000000800 */
[----:B------:R-:W-:Y:S01]  /*89d0*/  FMUL.FTZ R3, R24, UR5 ;  /* 0x0000000518037c20 */ /* 0x000fe20008410000 */
        /* <DEDUP_REMOVED lines=21> */
[----:B------:R-:W3:Y:S01]  /*8b30*/  MUFU.TANH R7, R7 ;  /* 0x0000000700077308 */ /* 0x000ee20000002400 */
        /* <DEDUP_REMOVED lines=41> */
[----:B------:R-:W-:Y:S01]  /*8dd0*/  VIADD R0, R0, 0x16840 ;  /* 0x0001684000007836 */ /* 0x000fe20000000000 */
[----:B------:R-:W-:-:S05]  /*8de0*/  ULDC UR6, c[0x0][0x9d8] ;  /* 0x0002760000067ab9 */ /* 0x000fca0000000800 */
        /* <DEDUP_REMOVED lines=29> */
[----:B--2---:R-:W-:-:S07]  /*8fc0*/  IADD3 R89, R89, 0x80, -R90 ;  /* 0x0000008059597810 */ /* 0x004fce0007ffe85a */
[----:B------:R-:W2:Y:S01]  /*8fd0*/  MUFU.TANH R55, R55 ;  /* 0x0000003700377308 */ /* 0x000ea20000002400 */
[----:B------:R-:W-:-:S07]  /*8fe0*/  IMAD R72, R88, -0x80, R89 ;  /* 0xffffff8058487824 */ /* 0x000fce00078e0259 */
[----:B------:R-:W2:Y:S01]  /*8ff0*/  MUFU.TANH R50, R50 ;  /* 0x0000003200327308 */ /* 0x000ea20000002400 */
[----:B------:R-:W-:-:S07]  /*9000*/  ISETP.GT.AND P4, PT, R72, RZ, PT ;  /* 0x000000ff4800720c */ /* 0x000fce0003f84270 */
[----:B------:R-:W2:Y:S01]  /*9010*/  MUFU.TANH R56, R56 ;  /* 0x0000003800387308 */ /* 0x000ea20000002400 */
[----:B------:R-:W-:-:S07]  /*9020*/  ISETP.GT.AND P5, PT, R72, 0x1, PT ;  /* 0x000000014800780c */ /* 0x000fce0003fa4270 */
[----:B------:R-:W2:Y:S01]  /*9030*/  MUFU.TANH R53, R53 ;  /* 0x0000003500357308 */ /* 0x000ea20000002400 */
[----:B------:R-:W-:-:S07]  /*9040*/  ISETP.GT.AND P1, PT, R72, 0x8, PT ;  /* 0x000000084800780c */ /* 0x000fce0003f24270 */
[----:B------:R-:W2:Y:S01]  /*9050*/  MUFU.TANH R59, R59 ;  /* 0x0000003b003b7308 */ /* 0x000ea20000002400 */
[----:B0-----:R-:W-:-:S07]  /*9060*/  FSEL R3, R3, -INF , P4 ;  /* 0xff80000003037808 */ /* 0x001fce0002000000 */
[----:B------:R-:W0:Y:S01]  /*9070*/  MUFU.TANH R54, R54 ;  /* 0x0000003600367308 */ /* 0x000e220000002400 */
[----:B-1----:R-:W-:-:S07]  /*9080*/  FSEL R4, R4, -INF , P5 ;  /* 0xff80000004047808 */ /* 0x002fce0002800000 */
[----:B------:R-:W1:Y:S01]  /*9090*/  MUFU.TANH R60, R60 ;  /* 0x0000003c003c7308 */ /* 0x000e620000002400 */
[----:B------:R-:W-:-:S07]  /*90a0*/  ISETP.GT.AND P2, PT, R72, 0x9, PT ;  /* 0x000000094800780c */ /* 0x000fce0003f44270 */
[----:B------:R-:W1:Y:S01]  /*90b0*/  MUFU.TANH R57, R57 ;  /* 0x0000003900397308 */ /* 0x000e620000002400 */
[----:B---3--:R-:W-:-:S07]  /*90c0*/  FSEL R7, R7, -INF , P1 ;  /* 0xff80000007077808 */ /* 0x008fce0000800000 */
[----:B------:R-:W3:Y:S01]  /*90d0*/  MUFU.TANH R63, R63 ;  /* 0x0000003f003f7308 */ /* 0x000ee20000002400 */
[----:B------:R-:W-:-:S07]  /*90e0*/  FMNMX.FTZ R76, R3, R4, !PT ;  /* 0x00000004034c7209 */ /* 0x000fce0007810000 */
[----:B------:R-:W3:Y:S01]  /*90f0*/  MUFU.TANH R58, R58 ;  /* 0x0000003a003a7308 */ /* 0x000ee20000002400 */
[----:B------:R-:W-:-:S07]  /*9100*/  ISETP.GT.AND P3, PT, R72, 0x10, PT ;  /* 0x000000104800780c */ /* 0x000fce0003f64270 */
[----:B------:R-:W3:Y:S01]  /*9110*/  MUFU.TANH R64, R64 ;  /* 0x0000004000407308 */ /* 0x000ee20000002400 */
[----:B----4-:R-:W-:-:S07]  /*9120*/  FSEL R8, R8, -INF , P2 ;  /* 0xff80000008087808 */ /* 0x010fce0001000000 */
[----:B------:R-:W4:Y:S01]  /*9130*/  MUFU.TANH R61, R61 ;  /* 0x0000003d003d7308 */ /* 0x000f220000002400 */
[----:B------:R-:W-:Y:S01]  /*9140*/  FMNMX.FTZ R75, R7, R76, !PT ;  /* 0x0000004c074b7209 */ /* 0x000fe20007810000 */
[----:B------:R-:W-:Y:S01]  /*9150*/  FMUL.FTZ R71, R81, UR5 ;  /* 0x0000000551477c20 */ /* 0x000fe20008410000 */
[----:B-----5:R-:W-:-:S05]  /*9160*/  FSEL R5, R5, -INF , P4 ;  /* 0xff80000005057808 */ /* 0x020fca0002000000 */
[----:B------:R-:W5:Y:S01]  /*9170*/  MUFU.TANH R67, R67 ;  /* 0x0000004300437308 */ /* 0x000f620000002400 */
[----:B------:R-:W-:-:S07]  /*9180*/  ISETP.GT.AND P4, PT, R72, 0x11, PT ;  /* 0x000000114800780c */ /* 0x000fce0003f84270 */
[----:B------:R-:W5:Y:S01]  /*9190*/  MUFU.TANH R62, R62 ;  /* 0x0000003e003e7308 */ /* 0x000f620000002400 */
[----:B------:R-:W-:Y:S01]  /*91a0*/  FSEL R11, R11, -INF , P3 ;  /* 0xff8000000b0b7808 */ /* 0x000fe20001800000 */
[----:B------:R-:W-:Y:S01]  /*91b0*/  FMUL.FTZ R73, R84, UR5 ;  /* 0x0000000554497c20 */ /* 0x000fe20008410000 */
[----:B------:R-:W-:-:S05]  /*91c0*/  FMNMX.FTZ R76, R8, R75, !PT ;  /* 0x0000004b084c7209 */ /* 0x000fca0007810000 */
[----:B------:R-:W5:Y:S01]  /*91d0*/  MUFU.TANH R68, R68 ;  /* 0x0000004400447308 */ /* 0x000f620000002400 */
[----:B------:R-:W-:Y:S01]  /*91e0*/  FSEL R6, R6, -INF , P5 ;  /* 0xff80000006067808 */ /* 0x000fe20002800000 */
[----:B------:R-:W-:Y:S01]  /*91f0*/  FMUL.FTZ R74, R85, UR5 ;  /* 0x00000005554a7c20 */ /* 0x000fe20008410000 */
[----:B------:R-:W-:Y:S01]  /*9200*/  ISETP.GT.AND P5, PT, R72, 0x18, PT ;  /* 0x000000184800780c */ /* 0x000fe20003fa4270 */
[----:B------:R-:W5:Y:S01]  /*9210*/  LDL R90, [R1+0x18] ;  /* 0x00001800015a7983 */ /* 0x000f620000100800 */
[----:B------:R-:W-:Y:S02]  /*9220*/  FSEL R24, R24, -INF , P4 ;  /* 0xff80000018187808 */ /* 0x000fe40002000000 */
[----:B------:R-:W-:Y:S01]  /*9230*/  FMNMX.FTZ R75, R11, R76, !PT ;  /* 0x0000004c0b4b7209 */ /* 0x000fe20007810000 */
[----:B------:R-:W5:Y:S01]  /*9240*/  MUFU.TANH R65, R65 ;  /* 0x0000004100417308 */ /* 0x000f620000002400 */
[----:B------:R-:W-:Y:S02]  /*9250*/  FSEL R9, R9, -INF , P1 ;  /* 0xff80000009097808 */ /* 0x000fe40000800000 */
[----:B------:R-:W-:-:S02]  /*9260*/  ISETP.GT.AND P1, PT, R72, 0x19, PT ;  /* 0x000000194800780c */ /* 0x000fc40003f24270 */
[----:B------:R-:W-:Y:S02]  /*9270*/  FSEL R27, R27, -INF , P5 ;  /* 0xff8000001b1b7808 */ /* 0x000fe40002800000 */
[----:B------:R-:W-:Y:S01]  /*9280*/  FMNMX.FTZ R76, R24, R75, !PT ;  /* 0x0000004b184c7209 */ /* 0x000fe20007810000 */
[----:B------:R-:W5:Y:S01]  /*9290*/  MUFU.TANH R70, R70 ;  /* 0x0000004600467308 */ /* 0x000f620000002400 */
[----:B------:R-:W-:Y:S02]  /*92a0*/  FSEL R10, R10, -INF , P2 ;  /* 0xff8000000a0a7808 */ /* 0x000fe40001000000 */
[----:B------:R-:W-:Y:S02]  /*92b0*/  ISETP.GT.AND P2, PT, R72, 0x20, PT ;  /* 0x000000204800780c */ /* 0x000fe40003f44270 */
[----:B------:R-:W-:Y:S02]  /*92c0*/  FSEL R28, R28, -INF , P1 ;  /* 0xff8000001c1c7808 */ /* 0x000fe40000800000 */
[----:B------:R-:W-:Y:S01]  /*92d0*/  FMNMX.FTZ R77, R27, R76, !PT ;  /* 0x0000004c1b4d7209 */ /* 0x000fe20007810000 */
[----:B------:R-:W5:Y:S01]  /*92e0*/  MUFU.TANH R66, R66 ;  /* 0x0000004200427308 */ /* 0x000f620000002400 */
[----:B------:R-:W-:-:S02]  /*92f0*/  FSEL R25, R25, -INF , P3 ;  /* 0xff80000019197808 */ /* 0x000fc40001800000 */
[----:B------:R-:W-:Y:S02]  /*9300*/  ISETP.GT.AND P3, PT, R72, 0x21, PT ;  /* 0x000000214800780c */ /* 0x000fe40003f64270 */
[----:B------:R-:W-:Y:S02]  /*9310*/  FSEL R75, R31, -INF , P2 ;  /* 0xff8000001f4b7808 */ /* 0x000fe40001000000 */
[----:B------:R-:W-:Y:S01]  /*9320*/  FMNMX.FTZ R76, R28, R77, !PT ;  /* 0x0000004d1c4c7209 */ /* 0x000fe20007810000 */
[----:B------:R-:W-:Y:S01]  /*9330*/  MUFU.TANH R69, R69 ;  /* 0x0000004500457308 */ /* 0x000fe20000002400 */
[----:B------:R-:W-:Y:S02]  /*9340*/  FSEL R26, R26, -INF , P4 ;  /* 0xff8000001a1a7808 */ /* 0x000fe40002000000 */
[----:B------:R-:W-:Y:S02]  /*9350*/  ISETP.GT.AND P4, PT, R72, 0x28, PT ;  /* 0x000000284800780c */ /* 0x000fe40003f84270 */
[----:B------:R-:W-:-:S02]  /*9360*/  FSEL R32, R32, -INF , P3 ;  /* 0xff80000020207808 */ /* 0x000fc40001800000 */
[----:B------:R-:W-:Y:S02]  /*9370*/  FMNMX.FTZ R31, R75, R76, !PT ;  /* 0x0000004c4b1f7209 */ /* 0x000fe40007810000 */
[----:B------:R-:W-:Y:S02]  /*9380*/  FSEL R29, R29, -INF , P5 ;  /* 0xff8000001d1d7808 */ /* 0x000fe40002800000 */
[----:B------:R-:W-:Y:S02]  /*9390*/  ISETP.GT.AND P5, PT, R72, 0x29, PT ;  /* 0x000000294800780c */ /* 0x000fe40003fa4270 */
[----:B------:R-:W-:Y:S02]  /*93a0*/  FSEL R35, R35, -INF , P4 ;  /* 0xff80000023237808 */ /* 0x000fe40002000000 */
[----:B------:R-:W-:Y:S02]  /*93b0*/  FMNMX.FTZ R76, R32, R31, !PT ;  /* 0x0000001f204c7209 */ /* 0x000fe40007810000 */
[----:B------:R-:W-:-:S02]  /*93c0*/  FSEL R30, R30, -INF , P1 ;  /* 0xff8000001e1e7808 */ /* 0x000fc40000800000 */
[----:B------:R-:W-:Y:S02]  /*93d0*/  ISETP.GT.AND P1, PT, R72, 0x30, PT ;  /* 0x000000304800780c */ /* 0x000fe40003f24270 */
[----:B------:R-:W-:Y:S02]  /*93e0*/  FSEL R36, R36, -INF , P5 ;  /* 0xff80000024247808 */ /* 0x000fe40002800000 */
[----:B------:R-:W-:Y:S02]  /*93f0*/  FMNMX.FTZ R31, R35, R76, !PT ;  /* 0x0000004c231f7209 */ /* 0x000fe40007810000 */
        /* <DEDUP_REMOVED lines=34> */
[----:B--2---:R-:W-:Y:S02]  /*9620*/  FSEL R55, R55, -INF , P4 ;  /* 0xff80000037377808 */ /* 0x004fe40002000000 */
        /* <DEDUP_REMOVED lines=9> */
[----:B0-----:R-:W-:-:S02]  /*96c0*/  FSEL R54, R54, -INF , P3 ;  /* 0xff80000036367808 */ /* 0x001fc40001800000 */
[----:B------:R-:W-:Y:S02]  /*96d0*/  ISETP.GT.AND P3, PT, R72, 0x60, PT ;  /* 0x000000604800780c */ /* 0x000fe40003f64270 */
[----:B-1----:R-:W-:Y:S02]  /*96e0*/  FSEL R60, R60, -INF , P2 ;  /* 0xff8000003c3c7808 */ /* 0x002fe40001000000 */
[----:B------:R-:W-:Y:S02]  /*96f0*/  FMNMX.FTZ R31, R59, R38, !PT ;  /* 0x000000263b1f7209 */ /* 0x000fe40007810000 */
[----:B------:R-:W-:Y:S02]  /*9700*/  FSEL R57, R57, -INF , P4 ;  /* 0xff80000039397808 */ /* 0x000fe40002000000 */
[----:B------:R-:W-:Y:S02]  /*9710*/  ISETP.GT.AND P4, PT, R72, 0x61, PT ;  /* 0x000000614800780c */ /* 0x000fe40003f84270 */
[----:B---3--:R-:W-:-:S02]  /*9720*/  FSEL R63, R63, -INF , P3 ;  /* 0xff8000003f3f7808 */ /* 0x008fc40001800000 */
[----:B------:R-:W-:Y:S01]  /*9730*/  FMNMX.FTZ R38, R60, R31, !PT ;  /* 0x0000001f3c267209 */ /* 0x000fe20007810000 */
[----:B------:R-:W0:Y:S01]  /*9740*/  MUFU.TANH R71, R71 ;  /* 0x0000004700477308 */ /* 0x000e220000002400 */
[----:B------:R-:W-:Y:S02]  /*9750*/  FSEL R58, R58, -INF , P5 ;  /* 0xff8000003a3a7808 */ /* 0x000fe40002800000 */
[----:B------:R-:W-:Y:S02]  /*9760*/  ISETP.GT.AND P5, PT, R72, 0x68, PT ;  /* 0x000000684800780c */ /* 0x000fe40003fa4270 */
[----:B------:R-:W-:Y:S02]  /*9770*/  FSEL R64, R64, -INF , P4 ;  /* 0xff80000040407808 */ /* 0x000fe40002000000 */
[----:B------:R-:W-:Y:S01]  /*9780*/  FMNMX.FTZ R31, R63, R38, !PT ;  /* 0x000000263f1f7209 */ /* 0x000fe20007810000 */
[----:B------:R-:W1:Y:S01]  /*9790*/  MUFU.TANH R73, R73 ;  /* 0x0000004900497308 */ /* 0x000e620000002400 */
[----:B----4-:R-:W-:-:S02]  /*97a0*/  FSEL R61, R61, -INF , P1 ;  /* 0xff8000003d3d7808 */ /* 0x010fc40000800000 */
[----:B------:R-:W-:Y:S02]  /*97b0*/  ISETP.GT.AND P1, PT, R72, 0x69, PT ;  /* 0x000000694800780c */ /* 0x000fe40003f24270 */
[----:B-----5:R-:W-:Y:S02]  /*97c0*/  FSEL R67, R67, -INF , P5 ;  /* 0xff80000043437808 */ /* 0x020fe40002800000 */
[----:B------:R-:W-:Y:S01]  /*97d0*/  FMNMX.FTZ R38, R64, R31, !PT ;  /* 0x0000001f40267209 */ /* 0x000fe20007810000 */
[----:B------:R-:W2:Y:S01]  /*97e0*/  MUFU.TANH R74, R74 ;  /* 0x0000004a004a7308 */ /* 0x000ea20000002400 */
        /* <DEDUP_REMOVED lines=10> */
[----:B0-----:R-:W-:Y:S02]  /*9890*/  FSEL R71, R71, -INF , P3 ;  /* 0xff80000047477808 */ /* 0x001fe40001800000 */
[----:B------:R-:W-:Y:S02]  /*98a0*/  FMNMX.FTZ R38, R70, R31, !PT ;  /* 0x0000001f46267209 */ /* 0x000fe40007810000 */
[----:B------:R-:W-:Y:S02]  /*98b0*/  FSEL R69, R69, -INF , P5 ;  /* 0xff80000045457808 */ /* 0x000fe40002800000 */
[----:B------:R-:W-:Y:S02]  /*98c0*/  ISETP.GT.AND P5, PT, R72, 0x79, PT ;  /* 0x000000794800780c */ /* 0x000fe40003fa4270 */
[----:B-1----:R-:W-:-:S02]  /*98d0*/  FSEL R73, R73, -INF , P4 ;  /* 0xff80000049497808 */ /* 0x002fc40002000000 */
[----:B------:R-:W-:Y:S02]  /*98e0*/  FMNMX.FTZ R38, R71, R38, !PT ;  /* 0x0000002647267209 */ /* 0x000fe40007810000 */
[----:B--2---:R-:W-:Y:S02]  /*98f0*/  FSEL R74, R74, -INF , P5 ;  /* 0xff8000004a4a7808 */ /* 0x004fe40002800000 */
[----:B------:R-:W-:-:S04]  /*9900*/  FMNMX.FTZ R31, R73, R38, !PT ;  /* 0x00000026491f7209 */ /* 0x000fc80007810000 */
[----:B------:R-:W-:-:S05]  /*9910*/  FMNMX.FTZ R78, R74, R31, !PT ;  /* 0x0000001f4a4e7209 */ /* 0x000fca0007810000 */
[----:B------:R-:W0:Y:S02]  /*9920*/  SHFL.BFLY PT, R31, R78, 0x2, 0x1f ;  /* 0x0c401f004e1f7f89 */ /* 0x000e2400000e0000 */
[----:B0-----:R-:W-:-:S05]  /*9930*/  FMNMX.FTZ R81, R78, R31, !PT ;  /* 0x0000001f4e517209 */ /* 0x001fca0007810000 */
[----:B------:R-:W0:Y:S02]  /*9940*/  SHFL.BFLY PT, R38, R81, 0x1, 0x1f ;  /* 0x0c201f0051267f89 */ /* 0x000e2400000e0000 */
[----:B0-----:R-:W-:-:S04]  /*9950*/  FMNMX.FTZ R31, R81, R38, !PT ;  /* 0x00000026511f7209 */ /* 0x001fc80007810000 */
[C---:B------:R-:W-:Y:S01]  /*9960*/  FSETP.NEU.FTZ.AND P6, PT, R31.reuse, -INF , PT ;  /* 0xff8000001f00780b */ /* 0x040fe20003fdd000 */
[----:B------:R-:W-:-:S05]  /*9970*/  FMUL.FTZ R77, R31, UR4 ;  /* 0x000000041f4d7c20 */ /* 0x000fca0008410000 */
[----:B------:R-:W-:-:S05]  /*9980*/  FSEL R77, R77, RZ, P6 ;  /* 0x000000ff4d4d7208 */ /* 0x000fca0003000000 */
[--C-:B------:R-:W-:Y:S01]  /*9990*/  FFMA.FTZ R148, R3, UR4, -R77.reuse ;  /* 0x0000000403947c23 */ /* 0x100fe2000801084d */
[----:B------:R-:W-:Y:S01]  /*99a0*/  FFMA.FTZ R3, R4, UR4, -R77 ;  /* 0x0000000404037c23 */ /* 0x000fe2000801084d */
[----:B------:R-:W-:Y:S01]  /*99b0*/  FMNMX.FTZ R4, R5, R6, !PT ;  /* 0x0000000605047209 */ /* 0x000fe20007810000 */
[----:B------:R-:W-:-:S03]  /*99c0*/  FMUL.FTZ R38, R79, UR5 ;  /* 0x000000054f267c20 */ /* 0x000fc60008410000 */
[----:B------:R-:W-:Y:S01]  /*99d0*/  FMNMX.FTZ R79, R9, R4, !PT ;  /* 0x00000004094f7209 */ /* 0x000fe20007810000 */
[----:B------:R-:W-:-:S03]  /*99e0*/  FFMA.FTZ R120, R11, UR4, -R77 ;  /* 0x000000040b787c23 */ /* 0x000fc6000801084d */
[----:B------:R-:W-:-:S04]  /*99f0*/  FMNMX.FTZ R4, R10, R79, !PT ;  /* 0x0000004f0a047209 */ /* 0x000fc80007810000 */
[----:B------:R-:W-:-:S04]  /*9a00*/  FMNMX.FTZ R11, R25, R4, !PT ;  /* 0x00000004190b7209 */ /* 0x000fc80007810000 */
[----:B------:R-:W-:-:S04]  /*9a10*/  FMNMX.FTZ R4, R26, R11, !PT ;  /* 0x0000000b1a047209 */ /* 0x000fc80007810000 */
        /* <DEDUP_REMOVED lines=18> */
[----:B------:R-:W-:Y:S01]  /*9b40*/  FMNMX.FTZ R39, R57, R4, !PT ;  /* 0x0000000439277209 */ /* 0x000fe20007810000 */
[----:B------:R-:W-:-:S03]  /*9b50*/  FMUL.FTZ R72, R82, UR5 ;  /* 0x0000000552487c20 */ /* 0x000fc60008410000 */
[----:B------:R-:W-:Y:S01]  /*9b60*/  FMNMX.FTZ R4, R58, R39, !PT ;  /* 0x000000273a047209 */ /* 0x000fe20007810000 */
[----:B------:R-:W0:Y:S01]  /*9b70*/  MUFU.TANH R38, R38 ;  /* 0x0000002600267308 */ /* 0x000e220000002400 */
[----:B------:R-:W-:Y:S02]  /*9b80*/  FMUL.FTZ R80, R83, UR5 ;  /* 0x0000000553507c20 */ /* 0x000fe40008410000 */
[----:B------:R-:W-:Y:S01]  /*9b90*/  FMNMX.FTZ R79, R61, R4, !PT ;  /* 0x000000043d4f7209 */ /* 0x000fe20007810000 */
[----:B------:R-:W-:-:S03]  /*9ba0*/  FMUL.FTZ R78, R86, UR5 ;  /* 0x00000005564e7c20 */ /* 0x000fc60008410000 */
[----:B------:R-:W-:Y:S01]  /*9bb0*/  FMNMX.FTZ R4, R62, R79, !PT ;  /* 0x0000004f3e047209 */ /* 0x000fe20007810000 */
[----:B------:R-:W1:Y:S01]  /*9bc0*/  MUFU.TANH R72, R72 ;  /* 0x0000004800487308 */ /* 0x000e620000002400 */
[----:B------:R-:W-:Y:S01]  /*9bd0*/  FMUL.FTZ R81, R87, UR5 ;  /* 0x0000000557517c20 */ /* 0x000fe20008410000 */
[--C-:B------:R-:W-:Y:S01]  /*9be0*/  FFMA.FTZ R150, R7, UR4, -R77.reuse ;  /* 0x0000000407967c23 */ /* 0x100fe2000801084d */
[----:B------:R-:W-:Y:S01]  /*9bf0*/  FMNMX.FTZ R79, R65, R4, !PT ;  /* 0x00000004414f7209 */ /* 0x000fe20007810000 */
[--C-:B------:R-:W-:Y:S01]  /*9c00*/  FFMA.FTZ R7, R8, UR4, -R77.reuse ;  /* 0x0000000408077c23 */ /* 0x100fe2000801084d */
[--C-:B------:R-:W-:Y:S01]  /*9c10*/  FFMA.FTZ R28, R28, UR4, -R77.reuse ;  /* 0x000000041c1c7c23 */ /* 0x100fe2000801084d */
[--C-:B------:R-:W-:Y:S02]  /*9c20*/  FFMA.FTZ R24, R24, UR4, -R77.reuse ;  /* 0x0000000418187c23 */ /* 0x100fe4000801084d */
[----:B------:R-:W2:Y:S01]  /*9c30*/  MUFU.TANH R80, R80 ;  /* 0x0000005000507308 */ /* 0x000ea20000002400 */
[----:B------:R-:W-:Y:S01]  /*9c40*/  FMNMX.FTZ R8, R66, R79, !PT ;  /* 0x0000004f42087209 */ /* 0x000fe20007810000 */
[--C-:B------:R-:W-:Y:S01]  /*9c50*/  FFMA.FTZ R32, R32, UR4, -R77.reuse ;  /* 0x0000000420207c23 */ /* 0x100fe2000801084d */
[----:B0-----:R-:W-:Y:S01]  /*9c60*/  FSEL R4, R38, -INF , P1 ;  /* 0xff80000026047808 */ /* 0x001fe20000800000 */
[----:B------:R-:W-:-:S04]  /*9c70*/  FFMA.FTZ R36, R36, UR4, -R77 ;  /* 0x0000000424247c23 */ /* 0x000fc8000801084d */
[----:B------:R-:W0:Y:S01]  /*9c80*/  MUFU.TANH R78, R78 ;  /* 0x0000004e004e7308 */ /* 0x000e220000002400 */
[----:B------:R-:W-:Y:S01]  /*9c90*/  FMNMX.FTZ R83, R69, R8, !PT ;  /* 0x0000000845537209 */ /* 0x000fe20007810000 */
[--C-:B------:R-:W-:Y:S01]  /*9ca0*/  FFMA.FTZ R132, R47, UR4, -R77.reuse ;  /* 0x000000042f847c23 */ /* 0x100fe2000801084d */
[----:B-1----:R-:W-:Y:S01]  /*9cb0*/  FSEL R8, R72, -INF , P2 ;  /* 0xff80000048087808 */ /* 0x002fe20001000000 */
[--C-:B------:R-:W-:Y:S01]  /*9cc0*/  FFMA.FTZ R134, R51, UR4, -R77.reuse ;  /* 0x0000000433867c23 */ /* 0x100fe2000801084d */
[--C-:B------:R-:W-:Y:S01]  /*9cd0*/  FFMA.FTZ R136, R55, UR4, -R77.reuse ;  /* 0x0000000437887c23 */ /* 0x100fe2000801084d */
[--C-:B------:R-:W-:Y:S01]  /*9ce0*/  FFMA.FTZ R138, R59, UR4, -R77.reuse ;  /* 0x000000043b8a7c23 */ /* 0x100fe2000801084d */
[--C-:B------:R-:W-:Y:S01]  /*9cf0*/  FFMA.FTZ R140, R63, UR4, -R77.reuse ;  /* 0x000000043f8c7c23 */ /* 0x100fe2000801084d */
[----:B------:R-:W1:Y:S01]  /*9d00*/  MUFU.TANH R81, R81 ;  /* 0x0000005100517308 */ /* 0x000e620000002400 */
[----:B------:R-:W-:Y:S01]  /*9d10*/  FMNMX.FTZ R83, R4, R83, !PT ;  /* 0x0000005304537209 */ /* 0x000fe20007810000 */
[--C-:B------:R-:W-:Y:S01]  /*9d20*/  FFMA.FTZ R142, R67, UR4, -R77.reuse ;  /* 0x00000004438e7c23 */ /* 0x100fe2000801084d */
[--C-:B------:R-:W-:Y:S01]  /*9d30*/  FFMA.FTZ R146, R73, UR4, -R77.reuse ;  /* 0x0000000449927c23 */ /* 0x100fe2000801084d */
[--C-:B------:R-:W-:Y:S01]  /*9d40*/  FFMA.FTZ R40, R40, UR4, -R77.reuse ;  /* 0x0000000428287c23 */ /* 0x100fe2000801084d */
[----:B------:R-:W-:Y:S01]  /*9d50*/  FMNMX.FTZ R83, R8, R83, !PT ;  /* 0x0000005308537209 */ /* 0x000fe20007810000 */
[--C-:B------:R-:W-:Y:S01]  /*9d60*/  FFMA.FTZ R130, R76, UR4, -R77.reuse ;  /* 0x000000044c827c23 */ /* 0x100fe2000801084d */
[--C-:B------:R-:W-:Y:S01]  /*9d70*/  FFMA.FTZ R44, R44, UR4, -R77.reuse ;  /* 0x000000042c2c7c23 */ /* 0x100fe2000801084d */
[----:B------:R2:W-:Y:S01]  /*9d80*/  MUFU.EX2 R27, R28 ;  /* 0x0000001c001b7308 */ /* 0x0005e20000000800 */
[--C-:B------:R-:W-:Y:S01]  /*9d90*/  FFMA.FTZ R144, R70, UR4, -R77.reuse ;  /* 0x0000000446907c23 */ /* 0x100fe2000801084d */
[----:B------:R-:W-:Y:S01]  /*9da0*/  FFMA.FTZ R71, R71, UR4, -R77 ;  /* 0x0000000447477c23 */ /* 0x000fe2000801084d */
[----:B------:R-:W-:Y:S01]  /*9db0*/  ULDC UR5, c[0x0][0x988] ;  /* 0x0002620000057ab9 */ /* 0x000fe20000000800 */
[----:B--2---:R-:W-:-:S04]  /*9dc0*/  FSEL R28, R80, -INF , P3 ;  /* 0xff800000501c7808 */ /* 0x004fc80001800000 */
[----:B------:R0:W-:Y:S01]  /*9dd0*/  MUFU.EX2 R11, R24 ;  /* 0x00000018000b7308 */ /* 0x0001e20000000800 */
[----:B------:R-:W-:Y:S02]  /*9de0*/  FMNMX.FTZ R83, R28, R83, !PT ;  /* 0x000000531c537209 */ /* 0x000fe40007810000 */
[----:B0-----:R-:W-:-:S05]  /*9df0*/  FSEL R24, R78, -INF , P4 ;  /* 0xff8000004e187808 */ /* 0x001fca0002000000 */
[----:B------:R1:W-:Y:S01]  /*9e00*/  MUFU.EX2 R75, R32 ;  /* 0x00000020004b7308 */ /* 0x0003e20000000800 */
[----:B------:R-:W-:Y:S02]  /*9e10*/  FMNMX.FTZ R83, R24, R83, !PT ;  /* 0x0000005318537209 */ /* 0x000fe40007810000 */
[----:B-1----:R-:W-:-:S04]  /*9e20*/  FSEL R32, R81, -INF , P5 ;  /* 0xff80000051207808 */ /* 0x002fc80002800000 */
[----:B------:R-:W-:Y:S01]  /*9e30*/  FMNMX.FTZ R83, R32, R83, !PT ;  /* 0x0000005320537209 */ /* 0x000fe20007810000 */
[----:B------:R0:W-:Y:S04]  /*9e40*/  MUFU.EX2 R35, R36 ;  /* 0x0000002400237308 */ /* 0x0001e80000000800 */
[----:B0-----:R-:W0:Y:S02]  /*9e50*/  SHFL.BFLY PT, R36, R83, 0x2, 0x1f ;  /* 0x0c401f0053247f89 */ /* 0x001e2400000e0000 */
[----:B0-----:R-:W-:-:S05]  /*9e60*/  FMNMX.FTZ R36, R83, R36, !PT ;  /* 0x0000002453247209 */ /* 0x001fca0007810000 */
[----:B------:R-:W0:Y:S01]  /*9e70*/  SHFL.BFLY PT, R81, R36, 0x1, 0x1f ;  /* 0x0c201f0024517f89 */ /* 0x000e2200000e0000 */
[----:B------:R-:W-:Y:S01]  /*9e80*/  MUFU.EX2 R148, R148 ;  /* 0x0000009400947308 */ /* 0x000fe20000000800 */
[--C-:B------:R-:W-:Y:S01]  /*9e90*/  FFMA.FTZ R47, R48, UR4, -R77.reuse ;  /* 0x00000004302f7c23 */ /* 0x100fe2000801084d */
[----:B------:R-:W-:-:S06]  /*9ea0*/  FFMA.FTZ R51, R52, UR4, -R77 ;  /* 0x0000000434337c23 */ /* 0x000fcc000801084d */
[----:B------:R-:W1:Y:S01]  /*9eb0*/  MUFU.EX2 R3, R3 ;  /* 0x0000000300037308 */ /* 0x000e620000000800 */
[--C-:B------:R-:W-:Y:S01]  /*9ec0*/  FFMA.FTZ R55, R56, UR4, -R77.reuse ;  /* 0x0000000438377c23 */ /* 0x100fe2000801084d */
[--C-:B------:R-:W-:Y:S01]  /*9ed0*/  FFMA.FTZ R59, R60, UR4, -R77.reuse ;  /* 0x000000043c3b7c23 */ /* 0x100fe2000801084d */
[--C-:B------:R-:W-:Y:S01]  /*9ee0*/  FFMA.FTZ R63, R64, UR4, -R77.reuse ;  /* 0x00000004403f7c23 */ /* 0x100fe2000801084d */
[--C-:B------:R-:W-:Y:S01]  /*9ef0*/  FFMA.FTZ R67, R68, UR4, -R77.reuse ;  /* 0x0000000444437c23 */ /* 0x100fe2000801084d */
[----:B------:R-:W-:-:S03]  /*9f00*/  FFMA.FTZ R73, R74, UR4, -R77 ;  /* 0x000000044a497c23 */ /* 0x000fc6000801084d */
[----:B------:R-:W2:Y:S01]  /*9f10*/  MUFU.EX2 R150, R150 ;  /* 0x0000009600967308 */ /* 0x000ea20000000800 */
[----:B0-----:R-:W-:-:S04]  /*9f20*/  FMNMX.FTZ R38, R36, R81, !PT ;  /* 0x0000005124267209 */ /* 0x001fc80007810000 */
[C---:B------:R-:W-:Y:S01]  /*9f30*/  FSETP.NEU.FTZ.AND P1, PT, R38.reuse, -INF , PT ;  /* 0xff8000002600780b */ /* 0x040fe20003f3d000 */
[----:B------:R-:W-:Y:S02]  /*9f40*/  FMUL.FTZ R36, R38, UR4 ;  /* 0x0000000426247c20 */ /* 0x000fe40008410000 */
[----:B------:R-:W0:Y:S03]  /*9f50*/  MUFU.EX2 R7, R7 ;  /* 0x0000000700077308 */ /* 0x000e260000000800 */
[----:B------:R-:W-:-:S05]  /*9f60*/  FSEL R77, R36, RZ, P1 ;  /* 0x000000ff244d7208 */ /* 0x000fca0000800000 */
[----:B------:R-:W3:Y:S01]  /*9f70*/  MUFU.EX2 R120, R120 ;  /* 0x0000007800787308 */ /* 0x000ee20000000800 */
[--C-:B------:R-:W-:Y:S01]  /*9f80*/  FFMA.FTZ R149, R5, UR4, -R77.reuse ;  /* 0x0000000405957c23 */ /* 0x100fe2000801084d */
[--C-:B------:R-:W-:Y:S01]  /*9f90*/  FFMA.FTZ R6, R6, UR4, -R77.reuse ;  /* 0x0000000406067c23 */ /* 0x100fe2000801084d */
[----:B------:R-:W-:Y:S01]  /*9fa0*/  FFMA.FTZ R151, R9, UR4, -R77 ;  /* 0x0000000409977c23 */ /* 0x000fe2000801084d */
[----:B-1----:R-:W-:Y:S01]  /*9fb0*/  FADD.FTZ R5, R148, R3 ;  /* 0x0000000394057221 */ /* 0x002fe20000010000 */
[----:B------:R-:W-:-:S03]  /*9fc0*/  FFMA.FTZ R10, R10, UR4, -R77 ;  /* 0x000000040a0a7c23 */ /* 0x000fc6000801084d */
[----:B------:R-:W-:Y:S01]  /*9fd0*/  MUFU.EX2 R149, R149 ;  /* 0x0000009500957308 */ /* 0x000fe20000000800 */
[----:B------:R-:W-:-:S07]  /*9fe0*/  FFMA.FTZ R121, R25, UR4, -R77 ;  /* 0x0000000419797c23 */ /* 0x000fce000801084d */
[----:B------:R-:W1:Y:S08]  /*9ff0*/  MUFU.EX2 R6, R6 ;  /* 0x0000000600067308 */ /* 0x000e700000000800 */
[----:B------:R-:W4:Y:S08]  /*a000*/  MUFU.EX2 R122, R122 ;  /* 0x0000007a007a7308 */ /* 0x000f300000000800 */
[----:B------:R2:W-:Y:S01]  /*a010*/  MUFU.EX2 R79, R44 ;  /* 0x0000002c004f7308 */ /* 0x0005e20000000800 */
[----:B------:R-:W-:-:S07]  /*a020*/  FFMA.FTZ R26, R26, UR4, -R77 ;  /* 0x000000041a1a7c23 */ /* 0x000fce000801084d */
[----:B------:R-:W5:Y:S01]  /*a030*/  MUFU.EX2 R151, R151 ;  /* 0x0000009700977308 */ /* 0x000f620000000800 */
[----:B--2---:R-:W-:-:S04]  /*a040*/  FADD.FTZ R44, R150, R5 ;  /* 0x00000005962c7221 */ /* 0x004fc80000010000 */
[----:B0-----:R-:W-:-:S03]  /*a050*/  FADD.FTZ R5, R7, R44 ;  /* 0x0000002c07057221 */ /* 0x001fc60000010000 */
[----:B------:R0:W-:Y:S01]  /*a060*/  MUFU.EX2 R39, R40 ;  /* 0x0000002800277308 */ /* 0x0001e20000000800 */
[----:B------:R-:W-:-:S07]  /*a070*/  FFMA.FTZ R123, R29, UR4, -R77 ;  /* 0x000000041d7b7c23 */ /* 0x000fce000801084d */
[----:B------:R-:W2:Y:S01]  /*a080*/  MUFU.EX2 R10, R10 ;  /* 0x0000000a000a7308 */ /* 0x000ea20000000800 */
[--C-:B0-----:R-:W-:Y:S01]  /*a090*/  FFMA.FTZ R40, R42, UR4, -R77.reuse ;  /* 0x000000042a287c23 */ /* 0x101fe2000801084d */
[----:B------:R-:W-:Y:S01]  /*a0a0*/  FFMA.FTZ R42, R46, UR4, -R77 ;  /* 0x000000042e2a7c23 */ /* 0x000fe2000801084d */
[----:B---3--:R-:W-:-:S05]  /*a0b0*/  FADD.FTZ R46, R120, R5 ;  /* 0x00000005782e7221 */ /* 0x008fca0000010000 */
[----:B------:R-:W0:Y:S01]  /*a0c0*/  MUFU.EX2 R124, R124 ;  /* 0x0000007c007c7308 */ /* 0x000e220000000800 */
[----:B------:R-:W-:Y:S01]  /*a0d0*/  FADD.FTZ R5, R11, R46 ;  /* 0x0000002e0b057221 */ /* 0x000fe20000010000 */
[----:B-1----:R-:W-:-:S06]  /*a0e0*/  FADD.FTZ R48, R149, R6 ;  /* 0x0000000695307221 */ /* 0x002fcc0000010000 */
[----:B------:R-:W1:Y:S01]  /*a0f0*/  MUFU.EX2 R121, R121 ;  /* 0x0000007900797308 */ /* 0x000e620000000800 */
[----:B------:R-:W-:Y:S01]  /*a100*/  FFMA.FTZ R30, R30, UR4, -R77 ;  /* 0x000000041e1e7c23 */ /* 0x000fe2000801084d */
[----:B----4-:R-:W-:Y:S01]  /*a110*/  FADD.FTZ R46, R122, R5 ;  /* 0x000000057a2e7221 */ /* 0x010fe20000010000 */
[----:B-----5:R-:W-:-:S05]  /*a120*/  FADD.FTZ R5, R151, R48 ;  /* 0x0000003097057221 */ /* 0x020fca0000010000 */
[----:B------:R-:W3:Y:S01]  /*a130*/  MUFU.EX2 R26, R26 ;  /* 0x0000001a001a7308 */ /* 0x000ee20000000800 */
[----:B------:R-:W-:Y:S01]  /*a140*/  FFMA.FTZ R125, R33, UR4, -R77 ;  /* 0x00000004217d7c23 */ /* 0x000fe2000801084d */
[----:B------:R-:W-:-:S06]  /*a150*/  FADD.FTZ R9, R27, R46 ;  /* 0x0000002e1b097221 */ /* 0x000fcc0000010000 */
[----:B------:R-:W4:Y:S01]  /*a160*/  MUFU.EX2 R126, R126 ;  /* 0x0000007e007e7308 */ /* 0x000f220000000800 */
[----:B--2---:R-:W-:Y:S01]  /*a170*/  FADD.FTZ R48, R10, R5 ;  /* 0x000000050a307221 */ /* 0x004fe20000010000 */
[----:B------:R-:W-:-:S06]  /*a180*/  FFMA.FTZ R34, R34, UR4, -R77 ;  /* 0x0000000422227c23 */ /* 0x000fcc000801084d */
[----:B------:R-:W2:Y:S01]  /*a190*/  MUFU.EX2 R123, R123 ;  /* 0x0000007b007b7308 */ /* 0x000ea20000000800 */
[----:B------:R-:W-:Y:S01]  /*a1a0*/  FFMA.FTZ R44, R50, UR4, -R77 ;  /* 0x00000004322c7c23 */ /* 0x000fe2000801084d */
[----:B0-----:R-:W-:Y:S01]  /*a1b0*/  FADD.FTZ R50, R124, R9 ;  /* 0x000000097c327221 */ /* 0x001fe20000010000 */
[----:B-1----:R-:W-:-:S05]  /*a1c0*/  FADD.FTZ R5, R121, R48 ;  /* 0x0000003079057221 */ /* 0x002fca0000010000 */
[----:B------:R-:W0:Y:S01]  /*a1d0*/  MUFU.EX2 R30, R30 ;  /* 0x0000001e001e7308 */ /* 0x000e220000000800 */
[----:B------:R-:W-:Y:S01]  /*a1e0*/  FFMA.FTZ R127, R37, UR4, -R77 ;  /* 0x00000004257f7c23 */ /* 0x000fe2000801084d */
[----:B------:R-:W-:-:S06]  /*a1f0*/  FADD.FTZ R9, R75, R50 ;  /* 0x000000324b097221 */ /* 0x000fcc0000010000 */
[----:B------:R-:W1:Y:S01]  /*a200*/  MUFU.EX2 R128, R128 ;  /* 0x0000008000807308 */ /* 0x000e620000000800 */
[----:B---3--:R-:W-:Y:S01]  /*a210*/  FADD.FTZ R50, R26, R5 ;  /* 0x000000051a327221 */ /* 0x008fe20000010000 */
[----:B------:R-:W-:-:S06]  /*a220*/  FFMA.FTZ R36, R43, UR4, -R77 ;  /* 0x000000042b247c23 */ /* 0x000fcc000801084d */
[----:B------:R-:W3:Y:S01]  /*a230*/  MUFU.EX2 R125, R125 ;  /* 0x0000007d007d7308 */ /* 0x000ee20000000800 */
[----:B----4-:R-:W-:Y:S01]  /*a240*/  FADD.FTZ R48, R126, R9 ;  /* 0x000000097e307221 */ /* 0x010fe20000010000 */
[----:B--2---:R-:W-:-:S06]  /*a250*/  FADD.FTZ R5, R123, R50 ;  /* 0x000000327b057221 */ /* 0x004fcc0000010000 */
[----:B------:R-:W-:Y:S01]  /*a260*/  MUFU.EX2 R34, R34 ;  /* 0x0000002200227308 */ /* 0x000fe20000000800 */
[----:B------:R-:W-:Y:S01]  /*a270*/  FFMA.FTZ R129, R41, UR4, -R77 ;  /* 0x0000000429817c23 */ /* 0x000fe2000801084d */
[----:B------:R-:W-:-:S06]  /*a280*/  FADD.FTZ R9, R35, R48 ;  /* 0x0000003023097221 */ /* 0x000fcc0000010000 */
[----:B------:R-:W2:Y:S01]  /*a290*/  MUFU.EX2 R130, R130 ;  /* 0x0000008200827308 */ /* 0x000ea20000000800 */
[----:B------:R-:W-:Y:S01]  /*a2a0*/  MOV R25, UR38 ;  /* 0x0000002600197c02 */ /* 0x000fe20008000f00 */
[----:B0-----:R-:W-:-:S06]  /*a2b0*/  FADD.FTZ R50, R30, R5 ;  /* 0x000000051e327221 */ /* 0x001fcc0000010000 */
[----:B------:R-:W0:Y:S01]  /*a2c0*/  MUFU.EX2 R127, R127 ;  /* 0x0000007f007f7308 */ /* 0x000e220000000800 */
[----:B-1----:R-:W-:Y:S01]  /*a2d0*/  FADD.FTZ R52, R128, R9 ;  /* 0x0000000980347221 */ /* 0x002fe20000010000 */
[----:B------:R-:W-:Y:S01]  /*a2e0*/  PRMT R0, R25, 0x654, R0 ;  /* 0x0000065419007816 */ /* 0x000fe20000000000 */
[----:B---3--:R-:W-:-:S05]  /*a2f0*/  FADD.FTZ R5, R125, R50 ;  /* 0x000000327d057221 */ /* 0x008fca0000010000 */
[----:B------:R-:W1:Y:S01]  /*a300*/  MUFU.EX2 R36, R36 ;  /* 0x0000002400247308 */ /* 0x000e620000000800 */
[----:B------:R-:W-:Y:S01]  /*a310*/  FFMA.FTZ R131, R45, UR4, -R77 ;  /* 0x000000042d837c23 */ /* 0x000fe2000801084d */
[----:B------:R-:W-:Y:S01]  /*a320*/  FADD.FTZ R9, R39, R52 ;  /* 0x0000003427097221 */ /* 0x000fe20000010000 */
[----:B------:R3:W-:Y:S05]  /*a330*/  SYNCS.ARRIVE.TRANS64.RED.A1T0 RZ, [R0+URZ], RZ ;  /* 0x000000ff00ff79a7 */ /* 0x0007ea000810043f */
[----:B------:R-:W4:Y:S01]  /*a340*/  MUFU.EX2 R132, R132 ;  /* 0x0000008400847308 */ /* 0x000f220000000800 */
[----:B--2---:R-:W-:Y:S01]  /*a350*/  FADD.FTZ R50, R130, R9 ;  /* 0x0000000982327221 */ /* 0x004fe20000010000 */
[----:B---3--:R-:W-:-:S06]  /*a360*/  FADD.FTZ R0, R34, R5 ;  /* 0x0000000522007221 */ /* 0x008fcc0000010000 */
[----:B------:R-:W2:Y:S01]  /*a370*/  MUFU.EX2 R129, R129 ;  /* 0x0000008100817308 */ /* 0x000ea20000000800 */
[----:B0-----:R-:W-:-:S07]  /*a380*/  FADD.FTZ R5, R127, R0 ;  /* 0x000000007f057221 */ /* 0x001fce0000010000 */
[----:B------:R-:W0:Y:S01]  /*a390*/  MUFU.EX2 R47, R47 ;  /* 0x0000002f002f7308 */ /* 0x000e220000000800 */
[----:B------:R-:W-:-:S07]  /*a3a0*/  FFMA.FTZ R133, R49, UR4, -R77 ;  /* 0x0000000431857c23 */ /* 0x000fce000801084d */
[----:B------:R-:W3:Y:S01]  /*a3b0*/  MUFU.EX2 R40, R40 ;  /* 0x0000002800287308 */ /* 0x000ee20000000800 */
[----:B------:R-:W-:Y:S01]  /*a3c0*/  FADD.FTZ R9, R79, R50 ;  /* 0x000000324f097221 */ /* 0x000fe20000010000 */
[----:B-1----:R-:W-:-:S06]  /*a3d0*/  FADD.FTZ R52, R36, R5 ;  /* 0x0000000524347221 */ /* 0x002fcc0000010000 */
[----:B------:R-:W1:Y:S01]  /*a3e0*/  MUFU.EX2 R134, R134 ;  /* 0x0000008600867308 */ /* 0x000e620000000800 */
[----:B----4-:R-:W-:-:S07]  /*a3f0*/  FADD.FTZ R0, R132, R9 ;  /* 0x0000000984007221 */ /* 0x010fce0000010000 */
[----:B------:R-:W4:Y:S01]  /*a400*/  MUFU.EX2 R131, R131 ;  /* 0x0000008300837308 */ /* 0x000f220000000800 */
[----:B--2---:R-:W-:-:S07]  /*a410*/  FADD.FTZ R9, R129, R52 ;  /* 0x0000003481097221 */ /* 0x004fce0000010000 */
[----:B------:R-:W2:Y:S01]  /*a420*/  MUFU.EX2 R51, R51 ;  /* 0x0000003300337308 */ /* 0x000ea20000000800 */
[----:B------:R-:W-:-:S07]  /*a430*/  FFMA.FTZ R135, R53, UR4, -R77 ;  /* 0x0000000435877c23 */ /* 0x000fce000801084d */
[----:B------:R-:W5:Y:S01]  /*a440*/  MUFU.EX2 R42, R42 ;  /* 0x0000002a002a7308 */ /* 0x000f620000000800 */
[----:B0-----:R-:W-:Y:S01]  /*a450*/  FADD.FTZ R5, R47, R0 ;  /* 0x000000002f057221 */ /* 0x001fe20000010000 */
[----:B------:R-:W-:-:S06]  /*a460*/  FFMA.FTZ R0, R4, UR4, -R77 ;  /* 0x0000000404007c23 */ /* 0x000fcc000801084d */
[----:B------:R-:W0:Y:S01]  /*a470*/  MUFU.EX2 R136, R136 ;  /* 0x0000008800887308 */ /* 0x000e220000000800 */
[----:B---3--:R-:W-:Y:S01]  /*a480*/  FADD.FTZ R4, R40, R9 ;  /* 0x0000000928047221 */ /* 0x008fe20000010000 */
[----:B------:R-:W-:-:S06]  /*a490*/  FFMA.FTZ R46, R54, UR4, -R77 ;  /* 0x00000004362e7c23 */ /* 0x000fcc000801084d */
[----:B------:R-:W3:Y:S01]  /*a4a0*/  MUFU.EX2 R133, R133 ;  /* 0x0000008500857308 */ /* 0x000ee20000000800 */
[----:B-1----:R-:W-:Y:S01]  /*a4b0*/  FADD.FTZ R52, R134, R5 ;  /* 0x0000000586347221 */ /* 0x002fe20000010000 */
[----:B----4-:R-:W-:-:S06]  /*a4c0*/  FADD.FTZ R9, R131, R4 ;  /* 0x0000000483097221 */ /* 0x010fcc0000010000 */
[----:B------:R-:W1:Y:S01]  /*a4d0*/  MUFU.EX2 R55, R55 ;  /* 0x0000003700377308 */ /* 0x000e620000000800 */
[----:B------:R-:W-:-:S07]  /*a4e0*/  FFMA.FTZ R137, R57, UR4, -R77 ;  /* 0x0000000439897c23 */ /* 0x000fce000801084d */
[----:B------:R-:W4:Y:S01]  /*a4f0*/  MUFU.EX2 R44, R44 ;  /* 0x0000002c002c7308 */ /* 0x000f220000000800 */
[----:B------:R-:W-:Y:S01]  /*a500*/  FFMA.FTZ R5, R8, UR4, -R77 ;  /* 0x0000000408057c23 */ /* 0x000fe2000801084d */
[----:B--2---:R-:W-:-:S06]  /*a510*/  FADD.FTZ R25, R51, R52 ;  /* 0x0000003433197221 */ /* 0x004fcc0000010000 */
[----:B------:R-:W2:Y:S01]  /*a520*/  MUFU.EX2 R138, R138 ;  /* 0x0000008a008a7308 */ /* 0x000ea20000000800 */
[----:B-----5:R-:W-:Y:S01]  /*a530*/  FADD.FTZ R8, R42, R9 ;  /* 0x000000092a087221 */ /* 0x020fe20000010000 */
[----:B------:R-:W-:-:S06]  /*a540*/  FFMA.FTZ R48, R58, UR4, -R77 ;  /* 0x000000043a307c23 */ /* 0x000fcc000801084d */
[----:B------:R-:W5:Y:S01]  /*a550*/  MUFU.EX2 R135, R135 ;  /* 0x0000008700877308 */ /* 0x000f620000000800 */
[----:B0-----:R-:W-:Y:S01]  /*a560*/  FADD.FTZ R52, R136, R25 ;  /* 0x0000001988347221 */ /* 0x001fe20000010000 */
[----:B------:R-:W-:-:S06]  /*a570*/  F2FP.F16.F32.PACK_AB R148, R3, R148 ;  /* 0x000000940394723e */ /* 0x000fcc00000000ff */
        /* <DEDUP_REMOVED lines=9> */
[----:B--2---:R-:W-:Y:S01]  /*a610*/  FADD.FTZ R52, R138, R9 ;  /* 0x000000098a347221 */ /* 0x004fe20000010000 */
[----:B-----5:R-:W-:-:S06]  /*a620*/  FADD.FTZ R3, R135, R8 ;  /* 0x0000000887037221 */ /* 0x020fcc0000010000 */
[----:B------:R-:W2:Y:S01]  /*a630*/  MUFU.EX2 R63, R63 ;  /* 0x0000003f003f7308 */ /* 0x000ea20000000800 */
[----:B------:R-:W-:-:S07]  /*a640*/  FFMA.FTZ R141, R65, UR4, -R77 ;  /* 0x00000004418d7c23 */ /* 0x000fce000801084d */
[----:B------:R-:W5:Y:S01]  /*a650*/  MUFU.EX2 R48, R48 ;  /* 0x0000003000307308 */ /* 0x000f620000000800 */
[----:B------:R-:W-:Y:S01]  /*a660*/  F2FP.F16.F32.PACK_AB R150, R7, R150 ;  /* 0x000000960796723e */ /* 0x000fe200000000ff */
[----:B0-----:R-:W-:-:S06]  /*a670*/  FADD.FTZ R7, R59, R52 ;  /* 0x000000343b077221 */ /* 0x001fcc0000010000 */
[----:B------:R-:W0:Y:S01]  /*a680*/  MUFU.EX2 R142, R142 ;  /* 0x0000008e008e7308 */ /* 0x000e220000000800 */
[----:B---3--:R-:W-:-:S07]  /*a690*/  FADD.FTZ R52, R46, R3 ;  /* 0x000000032e347221 */ /* 0x008fce0000010000 */
[----:B------:R-:W3:Y:S01]  /*a6a0*/  MUFU.EX2 R139, R139 ;  /* 0x0000008b008b7308 */ /* 0x000ee20000000800 */
[----:B------:R-:W-:Y:S01]  /*a6b0*/  FFMA.FTZ R66, R66, UR4, -R77 ;  /* 0x0000000442427c23 */ /* 0x000fe2000801084d */
[----:B-1----:R-:W-:-:S06]  /*a6c0*/  FADD.FTZ R54, R140, R7 ;  /* 0x000000078c367221 */ /* 0x002fcc0000010000 */
[----:B------:R-:W1:Y:S01]  /*a6d0*/  MUFU.EX2 R67, R67 ;  /* 0x0000004300437308 */ /* 0x000e620000000800 */
[----:B----4-:R-:W-:Y:S01]  /*a6e0*/  FADD.FTZ R3, R137, R52 ;  /* 0x0000003489037221 */ /* 0x010fe20000010000 */
[----:B------:R-:W-:-:S06]  /*a6f0*/  FFMA.FTZ R143, R69, UR4, -R77 ;  /* 0x00000004458f7c23 */ /* 0x000fcc000801084d */
[----:B------:R-:W-:Y:S01]  /*a700*/  MUFU.EX2 R50, R50 ;  /* 0x0000003200327308 */ /* 0x000fe20000000800 */
[----:B--2---:R-:W-:Y:S01]  /*a710*/  FADD.FTZ R7, R63, R54 ;  /* 0x000000363f077221 */ /* 0x004fe20000010000 */
[----:B-----5:R-:W-:-:S06]  /*a720*/  FADD.FTZ R52, R48, R3 ;  /* 0x0000000330347221 */ /* 0x020fcc0000010000 */
[----:B------:R-:W2:Y:S08]  /*a730*/  MUFU.EX2 R144, R144 ;  /* 0x0000009000907308 */ /* 0x000eb00000000800 */
[----:B------:R-:W-:Y:S01]  /*a740*/  MUFU.EX2 R141, R141 ;  /* 0x0000008d008d7308 */ /* 0x000fe20000000800 */
[----:B0-----:R-:W-:Y:S01]  /*a750*/  FADD.FTZ R54, R142, R7 ;  /* 0x000000078e367221 */ /* 0x001fe20000010000 */
[----:B---3--:R-:W-:-:S06]  /*a760*/  FADD.FTZ R3, R139, R52 ;  /* 0x000000348b037221 */ /* 0x008fcc0000010000 */
[----:B------:R-:W0:Y:S08]  /*a770*/  MUFU.EX2 R71, R71 ;  /* 0x0000004700477308 */ /* 0x000e300000000800 */
[----:B------:R-:W3:Y:S01]  /*a780*/  MUFU.EX2 R4, R66 ;  /* 0x0000004200047308 */ /* 0x000ee20000000800 */
[----:B-1----:R-:W-:-:S07]  /*a790*/  FADD.FTZ R7, R67, R54 ;  /* 0x0000003643077221 */ /* 0x002fce0000010000 */
[----:B------:R-:W1:Y:S01]  /*a7a0*/  MUFU.EX2 R143, R143 ;  /* 0x0000008f008f7308 */ /* 0x000e620000000800 */
[----:B--2---:R-:W-:Y:S01]  /*a7b0*/  FADD.FTZ R52, R144, R7 ;  /* 0x0000000790347221 */ /* 0x004fe20000010000 */
[----:B------:R-:W-:-:S06]  /*a7c0*/  FFMA.FTZ R28, R28, UR4, -R77 ;  /* 0x000000041c1c7c23 */ /* 0x000fcc000801084d */
[----:B------:R2:W4:Y:S01]  /*a7d0*/  MUFU.EX2 R8, R0 ;  /* 0x0000000000087308 */ /* 0x0005220000000800 */
[----:B0-----:R-:W-:Y:S01]  /*a7e0*/  FADD.FTZ R7, R71, R52 ;  /* 0x0000003447077221 */ /* 0x001fe20000010000 */
[----:B--2---:R-:W-:-:S06]  /*a7f0*/  FADD.FTZ R0, R50, R3 ;  /* 0x0000000332007221 */ /* 0x004fcc0000010000 */
[----:B------:R-:W0:Y:S01]  /*a800*/  MUFU.EX2 R5, R5 ;  /* 0x0000000500057308 */ /* 0x000e220000000800 */
[----:B------:R-:W-:Y:S01]  /*a810*/  FADD.FTZ R3, R141, R0 ;  /* 0x000000008d037221 */ /* 0x000fe20000010000 */
[----:B------:R-:W-:-:S03]  /*a820*/  FFMA.FTZ R24, R24, UR4, -R77 ;  /* 0x0000000418187c23 */ /* 0x000fc6000801084d */
[----:B---3--:R-:W-:-:S03]  /*a830*/  FADD.FTZ R52, R4, R3 ;  /* 0x0000000304347221 */ /* 0x008fc60000010000 */
[----:B------:R-:W2:Y:S01]  /*a840*/  MUFU.EX2 R28, R28 ;  /* 0x0000001c001c7308 */ /* 0x000ea20000000800 */
[----:B-1----:R-:W-:Y:S01]  /*a850*/  FADD.FTZ R3, R143, R52 ;  /* 0x000000348f037221 */ /* 0x002fe20000010000 */
[----:B------:R-:W-:Y:S01]  /*a860*/  FFMA.FTZ R32, R32, UR4, -R77 ;  /* 0x0000000420207c23 */ /* 0x000fe2000801084d */
[----:B------:R-:W-:Y:S02]  /*a870*/  F2FP.F16.F32.PACK_AB R149, R6, R149 ;  /* 0x000000950695723e */ /* 0x000fe400000000ff */
[----:B----4-:R-:W-:-:S03]  /*a880*/  FADD.FTZ R6, R8, R3 ;  /* 0x0000000308067221 */ /* 0x010fc60000010000 */
[----:B------:R-:W-:Y:S01]  /*a890*/  MUFU.EX2 R24, R24 ;  /* 0x0000001800187308 */ /* 0x000fe20000000800 */
[----:B------:R-:W-:Y:S01]  /*a8a0*/  F2FP.F16.F32.PACK_AB R143, R8, R143 ;  /* 0x0000008f088f723e */ /* 0x000fe200000000ff */
[----:B------:R-:W-:-:S06]  /*a8b0*/  VIADD R8, R88, 0xfffffffe ;  /* 0xfffffffe58087836 */ /* 0x000fcc0000000000 */
[----:B------:R-:W1:Y:S01]  /*a8c0*/  MUFU.EX2 R146, R146 ;  /* 0x0000009200927308 */ /* 0x000e620000000800 */
[----:B------:R-:W-:Y:S01]  /*a8d0*/  ISETP.GE.AND P1, PT, R8, R90, PT ;  /* 0x0000005a0800720c */ /* 0x000fe20003f26270 */
[----:B0-----:R-:W-:-:S06]  /*a8e0*/  FADD.FTZ R3, R5, R6 ;  /* 0x0000000605037221 */ /* 0x001fcc0000010000 */
[----:B------:R-:W0:Y:S08]  /*a8f0*/  MUFU.EX2 R147, R32 ;  /* 0x0000002000937308 */ /* 0x000e300000000800 */
[----:B------:R-:W3:Y:S01]  /*a900*/  MUFU.EX2 R73, R73 ;  /* 0x0000004900497308 */ /* 0x000ee20000000800 */
[----:B--2---:R-:W-:Y:S01]  /*a910*/  FADD.FTZ R3, R28, R3 ;  /* 0x000000031c037221 */ /* 0x004fe20000010000 */
[----:B-1----:R-:W-:-:S03]  /*a920*/  FADD.FTZ R0, R146, R7 ;  /* 0x0000000792007221 */ /* 0x002fc60000010000 */
[----:B------:R-:W-:Y:S01]  /*a930*/  FADD.FTZ R6, R24, R3 ;  /* 0x0000000318067221 */ /* 0x000fe20000010000 */
[----:B------:R-:W-:Y:S01]  /*a940*/  F2FP.F16.F32.PACK_AB R120, R11, R120 ;  /* 0x000000780b78723e */ /* 0x000fe200000000ff */
[--C-:B------:R-:W-:Y:S01]  /*a950*/  IMAD.MOV.U32 R118, RZ, RZ, R119.reuse ;  /* 0x000000ffff767224 */ /* 0x100fe200078e0077 */
[----:B------:R-:W-:Y:S01]  /*a960*/  F2FP.F16.F32.PACK_AB R122, R27, R122 ;  /* 0x0000007a1b7a723e */ /* 0x000fe200000000ff */
[----:B0-----:R-:W-:Y:S01]  /*a970*/  FADD.FTZ R3, R147, R6 ;  /* 0x0000000693037221 */ /* 0x001fe20000010000 */
[----:B------:R-:W-:Y:S01]  /*a980*/  F2FP.F16.F32.PACK_AB R124, R75, R124 ;  /* 0x0000007c4b7c723e */ /* 0x000fe200000000ff */
[--C-:B------:R-:W-:Y:S01]  /*a990*/  IMAD.MOV.U32 R117, RZ, RZ, R119.reuse ;  /* 0x000000ffff757224 */ /* 0x100fe200078e0077 */
[----:B------:R-:W-:Y:S01]  /*a9a0*/  F2FP.F16.F32.PACK_AB R126, R35, R126 ;  /* 0x0000007e237e723e */ /* 0x000fe200000000ff */
[--C-:B------:R-:W-:Y:S01]  /*a9b0*/  IMAD.MOV.U32 R115, RZ, RZ, R119.reuse ;  /* 0x000000ffff737224 */ /* 0x100fe200078e0077 */
[----:B------:R-:W-:Y:S01]  /*a9c0*/  F2FP.F16.F32.PACK_AB R128, R39, R128 ;  /* 0x000000802780723e */ /* 0x000fe200000000ff */
[--C-:B------:R-:W-:Y:S01]  /*a9d0*/  IMAD.MOV.U32 R114, RZ, RZ, R119.reuse ;  /* 0x000000ffff727224 */ /* 0x100fe200078e0077 */
[----:B------:R-:W-:Y:S01]  /*a9e0*/  F2FP.F16.F32.PACK_AB R130, R79, R130 ;  /* 0x000000824f82723e */ /* 0x000fe200000000ff */
[----:B---3--:R-:W-:Y:S01]  /*a9f0*/  FADD.FTZ R0, R73, R0 ;  /* 0x0000000049007221 */ /* 0x008fe20000010000 */
[----:B------:R-:W-:Y:S01]  /*aa00*/  F2FP.F16.F32.PACK_AB R132, R47, R132 ;  /* 0x000000842f84723e */ /* 0x000fe200000000ff */
[--C-:B------:R-:W-:Y:S01]  /*aa10*/  IMAD.MOV.U32 R113, RZ, RZ, R119.reuse ;  /* 0x000000ffff717224 */ /* 0x100fe200078e0077 */
        /* <DEDUP_REMOVED lines=35> */
[----:B------:R-:W-:Y:S01]  /*ac50*/  IMAD.MOV.U32 R89, RZ, RZ, R119 ;  /* 0x000000ffff597224 */ /* 0x000fe200078e0077 */
[----:B------:R-:W-:-:S02]  /*ac60*/  F2FP.F16.F32.PACK_AB R141, R4, R141 ;  /* 0x0000008d048d723e */ /* 0x000fc400000000ff */
[----:B------:R-:W-:Y:S02]  /*ac70*/  F2FP.F16.F32.PACK_AB R145, R28, R5 ;  /* 0x000000051c91723e */ /* 0x000fe400000000ff */
[----:B------:R-:W-:Y:S02]  /*ac80*/  F2FP.F16.F32.PACK_AB R147, R147, R24 ;  /* 0x000000189393723e */ /* 0x000fe400000000ff */
[-C--:B------:R-:W-:Y:S02]  /*ac90*/  MOV R116, R119.reuse ;  /* 0x0000007700747202 */ /* 0x080fe40000000f00 */
[-C--:B------:R-:W-:Y:S02]  /*aca0*/  MOV R112, R119.reuse ;  /* 0x0000007700707202 */ /* 0x080fe40000000f00 */
[-C--:B------:R-:W-:Y:S02]  /*acb0*/  MOV R108, R119.reuse ;  /* 0x00000077006c7202 */ /* 0x080fe40000000f00 */
[----:B------:R-:W-:-:S02]  /*acc0*/  MOV R104, R119 ;  /* 0x0000007700687202 */ /* 0x000fc40000000f00 */
[-C--:B------:R-:W-:Y:S02]  /*acd0*/  MOV R100, R119.reuse ;  /* 0x0000007700647202 */ /* 0x080fe40000000f00 */
[-C--:B------:R-:W-:Y:S02]  /*ace0*/  MOV R96, R119.reuse ;  /* 0x0000007700607202 */ /* 0x080fe40000000f00 */
[-C--:B------:R-:W-:Y:S02]  /*acf0*/  MOV R92, R119.reuse ;  /* 0x00000077005c7202 */ /* 0x080fe40000000f00 */
[----:B------:R-:W-:Y:S01]  /*ad00*/  MOV R88, R119 ;  /* 0x0000007700587202 */ /* 0x000fe20000000f00 */
[----:B------:R-:W-:Y:S06]  /*ad10*/  @!P1 BRA `(.L_x_585) ;  /* 0x0000002800309947 */ /* 0x000fec0003800000 */
[----:B------:R0:W5:Y:S01]  /*ad20*/  LDL.LU R4, [R1+0x4] ;  /* 0x0000040001047983 */ /* 0x0001620000300800 */
[----:B------:R-:W-:Y:S01]  /*ad30*/  IMAD.MOV.U32 R9, RZ, RZ, R38 ;  /* 0x000000ffff097224 */ /* 0x000fe200078e0026 */
[----:B------:R-:W-:Y:S01]  /*ad40*/  CS2R R118, SRZ ;  /* 0x0000000000767805 */ /* 0x000fe2000001ff00 */
[----:B------:R-:W-:Y:S01]  /*ad50*/  IMAD.MOV.U32 R10, RZ, RZ, R31 ;  /* 0x000000ffff0a7224 */ /* 0x000fe200078e001f */
[----:B------:R-:W-:Y:S01]  /*ad60*/  CS2R R116, SRZ ;  /* 0x0000000000747805 */ /* 0x000fe2000001ff00 */
[----:B------:R-:W-:Y:S01]  /*ad70*/  IMAD.MOV.U32 R11, RZ, RZ, R156 ;  /* 0x000000ffff0b7224 */ /* 0x000fe200078e009c */
        /* <DEDUP_REMOVED lines=13> */
[----:B0-----:R-:W-:-:S07]  /*ae50*/  CS2R R88, SRZ ;  /* 0x0000000000587805 */ /* 0x001fce000001ff00 */
.L_x_597:
[----:B------:R-:W2:Y:S01]  /*ae60*/  LDL R6, [R1+0x1c] ;  /* 0x00001c0001067983 */ /* 0x000ea20000100800 */
[----:B------:R-:W-:Y:S01]  /*ae70*/  ISETP.NE.AND P1, PT, R11, 0x1, PT ;  /* 0x000000010b00780c */ /* 0x000fe20003f25270 */
[----:B------:R-:W-:Y:S05]  /*ae80*/  YIELD ;  /* 0x0000000000007946 */ /* 0x000fea0003800000 */
[----:B------:R-:W-:Y:S02]  /*ae90*/  SEL R5, RZ, 0x1, P1 ;  /* 0x00000001ff057807 */ /* 0x000fe40000800000 */
[----:B--2---:R-:W-:Y:S02]  /*aea0*/  ISETP.NE.AND P1, PT, R6, RZ, PT ;  /* 0x000000ff0600720c */ /* 0x004fe40003f25270 */
[----:B-----5:R-:W-:-:S05]  /*aeb0*/  LOP3.LUT R6, R4, R5, RZ, 0x3c, !PT ;  /* 0x0000000504067212 */ /* 0x020fca00078e3cff */
[----:B------:R0:W-:Y:S06]  /*aec0*/  STL [R1+0x4], R6 ;  /* 0x0000040601007387 */ /* 0x0001ec0000100800 */
[----:B------:R-:W-:Y:S05]  /*aed0*/  @P1 BRA `(.L_x_586) ;  /* 0x00000000003c1947 */ /* 0x000fea0003800000 */
[----:B------:R-:W-:Y:S05]  /*aee0*/  @!P0 BRA `(.L_x_587) ;  /* 0x0000000000048947 */ /* 0x000fea0003800000 */
[----:B------:R-:W-:Y:S01]  /*aef0*/  BPT.TRAP 0x1 ;  /* 0x000000040000795c */ /* 0x000fe20000300000 */
.L_x_587:
[----:B------:R-:W-:Y:S02]  /*af00*/  IADD3 R5, R11, 0x1, RZ ;  /* 0x000000010b057810 */ /* 0x000fe40007ffe0ff */
[----:B0-----:R-:W-:Y:S02]  /*af10*/  SHF.L.U32 R6, R6, 0x1f, RZ ;  /* 0x0000001f06067819 */ /* 0x001fe400000006ff */
[----:B------:R-:W-:-:S04]  /*af20*/  ISETP.NE.AND P2, PT, R5, 0x2, PT ;  /* 0x000000020500780c */ /* 0x000fc80003f45270 */
[----:B------:R-:W-:-:S05]  /*af30*/  SEL R5, R5, RZ, P2 ;  /* 0x000000ff05057207 */ /* 0x000fca0001000000 */
[----:B------:R-:W-:-:S04]  /*af40*/  IMAD R5, R5, 0x8, R18 ;  /* 0x0000000805057824 */ /* 0x000fc800078e0212 */
[----:B------:R0:W1:Y:S01]  /*af50*/  SYNCS.PHASECHK.TRANS64.TRYWAIT P2, [R5+URZ+0x16830], R6 ;  /* 0x01683006050075a7 */ /* 0x000062000804017f */
[----:B------:R-:W-:Y:S05]  /*af60*/  @!P0 BRA `(.L_x_588) ;  /* 0x0000000000048947 */ /* 0x000fea0003800000 */
[----:B------:R-:W-:Y:S01]  /*af70*/  BPT.TRAP 0x1 ;  /* 0x000000040000795c */ /* 0x000fe20000300000 */
.L_x_588:
[----:B------:R-:W-:Y:S04]  /*af80*/  BSSY B0, `(.L_x_586) ;  /* 0x0000004000007945 */ /* 0x000fe80003800000 */
[----:B-1----:R-:W-:Y:S05]  /*af90*/  @P2 BRA `(.L_x_589) ;  /* 0x0000000000082947 */ /* 0x002fea0003800000 */
[----:B------:R-:W1:Y:S02]  /*afa0*/  SYNCS.PHASECHK.TRANS64.TRYWAIT P2, [R5+URZ+0x16830], R6 ;  /* 0x01683006050075a7 */ /* 0x000e64000804017f */
[----:B-1----:R-:W-:Y:S05]  /*afb0*/  @!P2 BRA `(.L_x_590) ;  /* 0x000000d00050a947 */ /* 0x002fea0003800000 */
.L_x_589:
[----:B------:R-:W-:Y:S05]  /*afc0*/  BSYNC B0 ;  /* 0x0000000000007941 */ /* 0x000fea0003800000 */
.L_x_586:
[----:B01----:R-:W2:Y:S01]  /*afd0*/  LDL R6, [R1+0x20] ;  /* 0x0000200001067983 */ /* 0x003ea20000100800 */
[----:B------:R-:W-:Y:S01]  /*afe0*/  VIADD R156, R11, 0x1 ;  /* 0x000000010b9c7836 */ /* 0x000fe20000000000 */
[----:B------:R-:W0:Y:S04]  /*aff0*/  S2R R5, SR_TID.X ;  /* 0x0000000000057919 */ /* 0x000e280000002100 */
[----:B------:R-:W-:-:S04]  /*b000*/  ISETP.NE.AND P2, PT, R156, 0x2, PT ;  /* 0x000000029c00780c */ /* 0x000fc80003f45270 */
[----:B------:R-:W-:Y:S01]  /*b010*/  SEL R156, R156, RZ, P2 ;  /* 0x000000ff9c9c7207 */ /* 0x000fe20001000000 */
[----:B------:R-:W-:Y:S01]  /*b020*/  IMAD.MOV.U32 R7, RZ, RZ, 0x40000040 ;  /* 0x40000040ff077424 */ /* 0x000fe200078e00ff */
[----:B------:R-:W-:Y:S05]  /*b030*/  WARPSYNC.ALL ;  /* 0x0000000000007948 */ /* 0x000fea0003800000 */
[----:B------:R-:W-:Y:S02]  /*b040*/  R2UR UR19, R7 ;  /* 0x00000000071372ca */ /* 0x000fe400000e0000 */
[----:B0-----:R-:W-:-:S04]  /*b050*/  SHF.R.U32.HI R5, RZ, 0x7, R5 ;  /* 0x00000007ff057819 */ /* 0x001fc80000011605 */
[----:B------:R-:W-:Y:S01]  /*b060*/  IADD3 R5, R5, 0x8, RZ ;  /* 0x0000000805057810 */ /* 0x000fe20007ffe0ff */
[----:B------:R-:W-:Y:S01]  /*b070*/  IMAD.MOV.U32 R27, RZ, RZ, 0x40000040 ;  /* 0x40000040ff1b7424 */ /* 0x000fe200078e00ff */
[----:B------:R-:W-:Y:S01]  /*b080*/  R2UR UR8, R12 ;  /* 0x000000000c0872ca */ /* 0x000fe200000e0000 */
[----:B------:R-:W-:Y:S01]  /*b090*/  IMAD.MOV.U32 R25, RZ, RZ, 0x40000040 ;  /* 0x40000040ff197424 */ /* 0x000fe200078e00ff */
[----:B------:R-:W-:Y:S02]  /*b0a0*/  R2UR UR9, R13 ;  /* 0x000000000d0972ca */ /* 0x000fe400000e0000 */
[----:B------:R-:W-:Y:S02]  /*b0b0*/  R2UR UR11, R27 ;  /* 0x000000001b0b72ca */ /* 0x000fe400000e0000 */
[----:B------:R-:W-:Y:S02]  /*b0c0*/  R2UR UR15, R25 ;  /* 0x00000000190f72ca */ /* 0x000fe400000e0000 */
[----:B------:R-:W-:Y:S01]  /*b0d0*/  R2UR UR23, R27 ;  /* 0x000000001b1772ca */ /* 0x000fe200000e0000 */
[----:B------:R0:W-:Y:S01]  /*b0e0*/  BAR.SYNC.DEFER_BLOCKING R5, 0x100 ;  /* 0x000400050000751d */ /* 0x0001e20000010000 */
[----:B--2---:R-:W-:-:S04]  /*b0f0*/  IMAD R26, R156, 0x400, R6 ;  /* 0x000004009c1a7824 */ /* 0x004fc800078e0206 */
[----:B------:R-:W-:-:S05]  /*b100*/  VIADD R6, R26, 0x4 ;  /* 0x000000041a067836 */ /* 0x000fca0000000000 */
[----:B------:R-:W-:Y:S02]  /*b110*/  R2UR UR18, R6 ;  /* 0x00000000061272ca */ /* 0x000fe400000e0000 */
[----:B------:R-:W2:Y:S01]  /*b120*/  LDL.64 R6, [R1+0x8] ;  /* 0x0000080001067983 */ /* 0x000ea20000100a00 */
[C---:B------:R-:W-:Y:S01]  /*b130*/  R2UR UR10, R26.reuse ;  /* 0x000000001a0a72ca */ /* 0x040fe200000e0000 */
[C---:B------:R-:W-:Y:S01]  /*b140*/  VIADD R24, R26.reuse, 0x2 ;  /* 0x000000021a187836 */ /* 0x040fe20000000000 */
[----:B------:R-:W-:-:S04]  /*b150*/  IADD3 R26, R26, 0x6, RZ ;  /* 0x000000061a1a7810 */ /* 0x000fc80007ffe0ff */
[----:B------:R-:W-:Y:S02]  /*b160*/  R2UR UR14, R24 ;  /* 0x00000000180e72ca */ /* 0x000fe400000e0000 */
[----:B------:R-:W-:Y:S02]  /*b170*/  R2UR UR22, R26 ;  /* 0x000000001a1672ca */ /* 0x000fe400000e0000 */
[----:B------:R-:W-:-:S06]  /*b180*/  WARPGROUP.ARRIVE ;  /* 0x00000000000079c5 */ /* 0x000fcc0000000000 */
[----:B------:R-:W-:Y:S01]  /*b190*/  HGMMA.64x128x16.F32 R24, gdesc[UR8], RZ, !UPT, gsb0 ;  /* 0x01e00000081879f0 */ /* 0x000fe2000c0008ff */
[----:B------:R-:W-:Y:S02]  /*b1a0*/  R2UR UR16, R20 ;  /* 0x00000000141072ca */ /* 0x000fe400000e0000 */
[----:B------:R-:W-:Y:S01]  /*b1b0*/  R2UR UR17, R21 ;  /* 0x00000000151172ca */ /* 0x000fe200000e0000 */
[----:B------:R-:W-:Y:S02]  /*b1c0*/  WARPGROUP.DEPBAR.LE gsb0, 0x0 ;  /* 0x00008000000079c5 */ /* 0x000fe40000010000 */
[----:B------:R-:W-:Y:S01]  /*b1d0*/  WARPGROUP.ARRIVE ;  /* 0x00000000000079c5 */ /* 0x000fe20000000000 */
[----:B--2---:R-:W-:Y:S02]  /*b1e0*/  R2UR UR12, R6 ;  /* 0x00000000060c72ca */ /* 0x004fe400000e0000 */
[----:B------:R-:W-:-:S13]  /*b1f0*/  R2UR UR13, R7 ;  /* 0x00000000070d72ca */ /* 0x000fda00000e0000 */
[----:B------:R-:W-:Y:S01]  /*b200*/  HGMMA.64x128x16.F32 R24, gdesc[UR12], R24, gsb0 ;  /* 0x01e000000c1879f0 */ /* 0x000fe20008000818 */
[----:B------:R-:W-:Y:S02]  /*b210*/  R2UR UR20, R14 ;  /* 0x000000000e1472ca */ /* 0x000fe400000e0000 */
[----:B------:R-:W-:Y:S01]  /*b220*/  R2UR UR21, R15 ;  /* 0x000000000f1572ca */ /* 0x000fe200000e0000 */
[----:B------:R-:W-:Y:S02]  /*b230*/  WARPGROUP.DEPBAR.LE gsb0, 0x0 ;  /* 0x00008000000079c5 */ /* 0x000fe40000010000 */
[----:B------:R-:W-:-:S06]  /*b240*/  WARPGROUP.ARRIVE ;  /* 0x00000000000079c5 */ /* 0x000fcc0000000000 */
        /* <DEDUP_REMOVED lines=8> */
.L_x_592:
[----:B------:R-:W-:Y:S01]  /*b2d0*/  SHF.L.U32 R4, R4, 0x1f, RZ ;  /* 0x0000001f04047819 */ /* 0x000fe200000006ff */
[----:B------:R-:W-:-:S04]  /*b2e0*/  IMAD R5, R11, 0x8, R18 ;  /* 0x000000080b057824 */ /* 0x000fc800078e0212 */
[----:B------:R0:W1:Y:S01]  /*b2f0*/  SYNCS.PHASECHK.TRANS64.TRYWAIT P1, [R5+URZ+0x16850], R4 ;  /* 0x01685004050075a7 */ /* 0x000062000802017f */
[----:B------:R-:W-:Y:S05]  /*b300*/  @!P0 BRA `(.L_x_593) ;  /* 0x0000000000048947 */ /* 0x000fea0003800000 */
[----:B------:R-:W-:Y:S01]  /*b310*/  BPT.TRAP 0x1 ;  /* 0x000000040000795c */ /* 0x000fe20000300000 */
.L_x_593:
[----:B-1----:R-:W-:Y:S05]  /*b320*/  @P1 BRA `(.L_x_591) ;  /* 0x0000000000081947 */ /* 0x002fea0003800000 */
[----:B------:R-:W1:Y:S02]  /*b330*/  SYNCS.PHASECHK.TRANS64.TRYWAIT P1, [R5+URZ+0x16850], R4 ;  /* 0x01685004050075a7 */ /* 0x000e64000802017f */
[----:B-1----:R-:W-:Y:S05]  /*b340*/  @!P1 BRA `(.L_x_594) ;  /* 0x000000cc00809947 */ /* 0x002fea0003800000 */
.L_x_591:
[----:B01----:R-:W-:Y:S01]  /*b350*/  IADD3 R4, R18, 0x400, RZ ;  /* 0x0000040012047810 */ /* 0x003fe20007ffe0ff */
[----:B------:R-:W-:Y:S01]  /*b360*/  IMAD.MOV.U32 R5, RZ, RZ, 0x40000040 ;  /* 0x40000040ff057424 */ /* 0x000fe200078e00ff */
[----:B------:R-:W-:Y:S05]  /*b370*/  WARPSYNC.ALL ;  /* 0x0000000000007948 */ /* 0x000fea0003800000 */
[----:B------:R-:W-:Y:S01]  /*b380*/  SHF.R.U32.HI R4, RZ, 0x4, R4 ;  /* 0x00000004ff047819 */ /* 0x000fe20000011604 */
[----:B------:R-:W-:Y:S01]  /*b390*/  WARPGROUP.ARRIVE ;  /* 0x00000000000079c5 */ /* 0x000fe20000000000 */
[----:B------:R-:W-:Y:S02]  /*b3a0*/  R2UR UR11, R5 ;  /* 0x00000000050b72ca */ /* 0x000fe400000e0000 */
[----:B------:R-:W-:-:S02]  /*b3b0*/  LOP3.LUT R4, R4, 0x3fff, RZ, 0xc0, !PT ;  /* 0x00003fff04047812 */ /* 0x000fc400078ec0ff */
[----:B------:R-:W-:Y:S02]  /*b3c0*/  MOV R7, 0x40000040 ;  /* 0x4000004000077802 */ /* 0x000fe40000000f00 */
[----:B------:R-:W-:Y:S01]  /*b3d0*/  MOV R5, 0x40000040 ;  /* 0x4000004000057802 */ /* 0x000fe20000000f00 */
[----:B------:R-:W-:-:S04]  /*b3e0*/  IMAD R4, R11, 0x400, R4 ;  /* 0x000004000b047824 */ /* 0x000fc800078e0204 */
[C---:B------:R-:W-:Y:S01]  /*b3f0*/  VIADD R6, R4.reuse, 0x80 ;  /* 0x0000008004067836 */ /* 0x040fe20000000000 */
[----:B------:R-:W-:-:S13]  /*b400*/  R2UR UR10, R4 ;  /* 0x00000000040a72ca */ /* 0x000fda00000e0000 */
[----:B------:R-:W-:Y:S01]  /*b410*/  HGMMA.64x64x16.F32 R88, R148, gdesc[UR8].tnspB, R88, gsb0 ;  /* 0x40e0000894587df0 */ /* 0x000fe20008000858 */
[----:B------:R-:W-:Y:S01]  /*b420*/  R2UR UR10, R6 ;  /* 0x00000000060a72ca */ /* 0x000fe200000e0000 */
[----:B------:R-:W-:Y:S01]  /*b430*/  VIADD R6, R4, 0x100 ;  /* 0x0000010004067836 */ /* 0x000fe20000000000 */
[----:B------:R-:W-:Y:S01]  /*b440*/  R2UR UR11, R7 ;  /* 0x00000000070b72ca */ /* 0x000fe200000e0000 */
[----:B------:R-:W-:Y:S01]  /*b450*/  IMAD.MOV.U32 R7, RZ, RZ, 0x40000040 ;  /* 0x40000040ff077424 */ /* 0x000fe200078e00ff */
[----:B------:R-:W-:Y:S02]  /*b460*/  WARPGROUP.DEPBAR.LE gsb0, 0x0 ;  /* 0x00008000000079c5 */ /* 0x000fe40000010000 */
[----:B------:R-:W-:-:S06]  /*b470*/  WARPGROUP.ARRIVE ;  /* 0x00000000000079c5 */ /* 0x000fcc0000000000 */
[----:B------:R-:W0:Y:S03]  /*b480*/  S2R R150, SR_TID.X ;  /* 0x0000000000967919 */ /* 0x000e260000002100 */
[----:B------:R-:W-:Y:S01]  /*b490*/  HGMMA.64x64x16.F32 R88, R120, gdesc[UR8].tnspB, R88, gsb0 ;  /* 0x40e0000878587df0 */ /* 0x000fe20008000858 */
[----:B------:R-:W-:Y:S01]  /*b4a0*/  R2UR UR10, R6 ;  /* 0x00000000060a72ca */ /* 0x000fe200000e0000 */
[----:B------:R-:W-:Y:S01]  /*b4b0*/  VIADD R6, R4, 0x180 ;  /* 0x0000018004067836 */ /* 0x000fe20000000000 */
[----:B------:R-:W-:Y:S02]  /*b4c0*/  R2UR UR11, R7 ;  /* 0x00000000070b72ca */ /* 0x000fe400000e0000 */
[----:B------:R-:W-:Y:S02]  /*b4d0*/  MOV R7, 0x40000040 ;  /* 0x4000004000077802 */ /* 0x000fe40000000f00 */
[----:B0-----:R-:W-:-:S02]  /*b4e0*/  SHF.R.U32.HI R151, RZ, 0x7, R150 ;  /* 0x00000007ff977819 */ /* 0x001fc40000011696 */
[----:B------:R-:W-:Y:S01]  /*b4f0*/  ISETP.GE.U32.AND P1, PT, R150, 0x180, PT ;  /* 0x000001809600780c */ /* 0x000fe20003f26070 */
[----:B------:R-:W-:Y:S02]  /*b500*/  WARPGROUP.DEPBAR.LE gsb0, 0x0 ;  /* 0x00008000000079c5 */ /* 0x000fe40000010000 */
[----:B------:R-:W-:-:S06]  /*b510*/  WARPGROUP.ARRIVE ;  /* 0x00000000000079c5 */ /* 0x000fcc0000000000 */
[----:B------:R-:W-:Y:S01]  /*b520*/  HGMMA.64x64x16.F32 R88, R124, gdesc[UR8].tnspB, R88, gsb0 ;  /* 0x40e000087c587df0 */ /* 0x000fe20008000858 */
[----:B------:R-:W-:Y:S01]  /*b530*/  R2UR UR10, R6 ;  /* 0x00000000060a72ca */ /* 0x000fe200000e0000 */
[----:B------:R-:W-:Y:S01]  /*b540*/  VIADD R6, R4, 0x200 ;  /* 0x0000020004067836 */ /* 0x000fe20000000000 */
[----:B------:R-:W-:Y:S01]  /*b550*/  R2UR UR11, R7 ;  /* 0x00000000070b72ca */ /* 0x000fe200000e0000 */
[----:B------:R-:W-:Y:S01]  /*b560*/  IMAD.MOV.U32 R7, RZ, RZ, 0x40000040 ;  /* 0x40000040ff077424 */ /* 0x000fe200078e00ff */
[----:B------:R-:W-:Y:S02]  /*b570*/  WARPGROUP.DEPBAR.LE gsb0, 0x0 ;  /* 0x00008000000079c5 */ /* 0x000fe40000010000 */
[----:B------:R-:W-:-:S09]  /*b580*/  WARPGROUP.ARRIVE ;  /* 0x00000000000079c5 */ /* 0x000fd20000000000 */
[----:B------:R-:W-:Y:S01]  /*b590*/  HGMMA.64x64x16.F32 R88, R128, gdesc[UR8].tnspB, R88, gsb0 ;  /* 0x40e0000880587df0 */ /* 0x000fe20008000858 */
[----:B------:R-:W-:Y:S01]  /*b5a0*/  R2UR UR10, R6 ;  /* 0x00000000060a72ca */ /* 0x000fe200000e0000 */
[----:B------:R-:W-:Y:S01]  /*b5b0*/  VIADD R6, R4, 0x280 ;  /* 0x0000028004067836 */ /* 0x000fe20000000000 */
[----:B------:R-:W-:Y:S02]  /*b5c0*/  R2UR UR11, R7 ;  /* 0x00000000070b72ca */ /* 0x000fe400000e0000 */
[----:B------:R-:W-:Y:S01]  /*b5d0*/  MOV R7, 0x40000040 ;  /* 0x4000004000077802 */ /* 0x000fe20000000f00 */
[----:B------:R-:W-:Y:S02]  /*b5e0*/  WARPGROUP.DEPBAR.LE gsb0, 0x0 ;  /* 0x00008000000079c5 */ /* 0x000fe40000010000 */
[----:B------:R-:W-:-:S08]  /*b5f0*/  WARPGROUP.ARRIVE ;  /* 0x00000000000079c5 */ /* 0x000fd00000000000 */
[----:B------:R-:W-:Y:S01]  /*b600*/  HGMMA.64x64x16.F32 R88, R132, gdesc[UR8].tnspB, R88, gsb0 ;  /* 0x40e0000884587df0 */ /* 0x000fe20008000858 */
[----:B------:R-:W-:Y:S01]  /*b610*/  R2UR UR10, R6 ;  /* 0x00000000060a72ca */ /* 0x000fe200000e0000 */
[C---:B------:R-:W-:Y:S01]  /*b620*/  VIADD R6, R4.reuse, 0x300 ;  /* 0x0000030004067836 */ /* 0x040fe20000000000 */
[----:B------:R-:W-:Y:S01]  /*b630*/  R2UR UR11, R7 ;  /* 0x00000000070b72ca */ /* 0x000fe200000e0000 */
[----:B------:R-:W-:Y:S02]  /*b640*/  IMAD.MOV.U32 R7, RZ, RZ, 0x40000040 ;  /* 0x40000040ff077424 */ /* 0x000fe400078e00ff */
[----:B------:R-:W-:Y:S01]  /*b650*/  VIADD R4, R4, 0x380 ;  /* 0x0000038004047836 */ /* 0x000fe20000000000 */
[----:B------:R-:W-:Y:S02]  /*b660*/  WARPGROUP.DEPBAR.LE gsb0, 0x0 ;  /* 0x00008000000079c5 */ /* 0x000fe40000010000 */
[----:B------:R-:W-:-:S07]  /*b670*/  WARPGROUP.ARRIVE ;  /* 0x00000000000079c5 */ /* 0x000fce0000000000 */
[----:B------:R-:W-:Y:S01]  /*b680*/  HGMMA.64x64x16.F32 R88, R136, gdesc[UR8].tnspB, R88, gsb0 ;  /* 0x40e0000888587df0 */ /* 0x000fe20008000858 */
[----:B------:R-:W-:Y:S02]  /*b690*/  R2UR UR10, R6 ;  /* 0x00000000060a72ca */ /* 0x000fe400000e0000 */
[----:B------:R-:W-:Y:S01]  /*b6a0*/  R2UR UR11, R7 ;  /* 0x00000000070b72ca */ /* 0x000fe200000e0000 */
[----:B------:R-:W-:Y:S02]  /*b6b0*/  WARPGROUP.DEPBAR.LE gsb0, 0x0 ;  /* 0x00008000000079c5 */ /* 0x000fe40000010000 */
[----:B------:R-:W-:-:S10]  /*b6c0*/  WARPGROUP.ARRIVE ;  /* 0x00000000000079c5 */ /* 0x000fd40000000000 */
[----:B------:R-:W-:Y:S01]  /*b6d0*/  HGMMA.64x64x16.F32 R88, R140, gdesc[UR8].tnspB, R88, gsb0 ;  /* 0x40e000088c587df0 */ /* 0x000fe20008000858 */
[----:B------:R-:W-:Y:S01]  /*b6e0*/  R2UR UR10, R4 ;  /* 0x00000000040a72ca */ /* 0x000fe200000e0000 */
[----:B------:R-:W-:Y:S01]  /*b6f0*/  VIADD R4, R151, 0x9 ;  /* 0x0000000997047836 */ /* 0x000fe20000000000 */
[----:B------:R-:W-:-:S04]  /*b700*/  R2UR UR11, R5 ;  /* 0x00000000050b72ca */ /* 0x000fc800000e0000 */
[----:B------:R-:W-:Y:S01]  /*b710*/  SEL R4, R4, 0x9, !P1 ;  /* 0x0000000904047807 */ /* 0x000fe20004800000 */
[----:B------:R-:W-:Y:S02]  /*b720*/  WARPGROUP.DEPBAR.LE gsb0, 0x0 ;  /* 0x00008000000079c5 */ /* 0x000fe40000010000 */
[----:B------:R-:W-:-:S06]  /*b730*/  WARPGROUP.ARRIVE ;  /* 0x00000000000079c5 */ /* 0x000fcc0000000000 */
[----:B------:R-:W-:Y:S03]  /*b740*/  HGMMA.64x64x16.F32 R88, R144, gdesc[UR8].tnspB, R88, gsb0 ;  /* 0x40e0000890587df0 */ /* 0x000fe60008000858 */
[----:B------:R-:W-:Y:S02]  /*b750*/  WARPGROUP.DEPBAR.LE gsb0, 0x0 ;  /* 0x00008000000079c5 */ /* 0x000fe40000010000 */
[----:B------:R0:W-:Y:S06]  /*b760*/  BAR.ARV R4, 0x100 ;  /* 0x000400040000751d */ /* 0x0001ec0000002000 */
[----:B------:R-:W-:Y:S05]  /*b770*/  @!P0 BRA `(.L_x_595) ;  /* 0x0000000000048947 */ /* 0x000fea0003800000 */
[----:B------:R-:W-:Y:S01]  /*b780*/  BPT.TRAP 0x1 ;  /* 0x000000040000795c */ /* 0x000fe20000300000 */
.L_x_595:
        /* <DEDUP_REMOVED lines=8> */
[----:B------:R-:W-:Y:S02]  /*b810*/  IMAD R31, R156, 0x8, R18 ;  /* 0x000000089c1f7824 */ /* 0x000fe400078e0212 */
[----:B------:R-:W-:Y:S01]  /*b820*/  FMUL.FTZ R33, R36, UR6 ;  /* 0x0000000624217c20 */ /* 0x000fe20008410000 */
[----:B------:R-:W-:Y:S01]  /*b830*/  FMUL.FTZ R36, R41, UR6 ;  /* 0x0000000629247c20 */ /* 0x000fe20008410000 */
[----:B------:R-:W-:Y:S01]  /*b840*/  FMUL.FTZ R41, R48, UR6 ;  /* 0x0000000630297c20 */ /* 0x000fe20008410000 */
[----:B------:R-:W-:Y:S01]  /*b850*/  FMUL.FTZ R48, R53, UR6 ;  /* 0x0000000635307c20 */ /* 0x000fe20008410000 */
[----:B------:R-:W-:Y:S01]  /*b860*/  VIADD R31, R31, 0x16840 ;  /* 0x000168401f1f7836 */ /* 0x000fe20000000000 */
[----:B------:R-:W1:Y:S01]  /*b870*/  MUFU.TANH R5, R5 ;  /* 0x0000000500057308 */ /* 0x000e620000002400 */
[----:B------:R-:W-:Y:S01]  /*b880*/  MOV R53, UR38 ;  /* 0x0000002600357c02 */ /* 0x000fe20008000f00 */
[----:B------:R-:W-:Y:S01]  /*b890*/  FMUL.FTZ R28, R32, UR6 ;  /* 0x00000006201c7c20 */ /* 0x000fe20008410000 */
[----:B------:R-:W-:Y:S01]  /*b8a0*/  FMUL.FTZ R6, R26, UR6 ;  /* 0x000000061a067c20 */ /* 0x000fe20008410000 */
[----:B------:R-:W-:Y:S01]  /*b8b0*/  FMUL.FTZ R26, R30, UR6 ;  /* 0x000000061e1a7c20 */ /* 0x000fe20008410000 */
[----:B------:R-:W-:Y:S01]  /*b8c0*/  PRMT R31, R53, 0x654, R31 ;  /* 0x00000654351f7816 */ /* 0x000fe2000000001f */
[----:B------:R-:W-:Y:S01]  /*b8d0*/  FMUL.FTZ R30, R34, UR6 ;  /* 0x00000006221e7c20 */ /* 0x000fe20008410000 */
[----:B------:R-:W-:Y:S01]  /*b8e0*/  FMUL.FTZ R34, R37, UR6 ;  /* 0x0000000625227c20 */ /* 0x000fe20008410000 */
[----:B------:R-:W2:Y:S01]  /*b8f0*/  MUFU.TANH R24, R24 ;  /* 0x0000001800187308 */ /* 0x000ea20000002400 */
[----:B------:R0:W-:Y:S01]  /*b900*/  SYNCS.ARRIVE.TRANS64.RED.A1T0 RZ, [R31+URZ], RZ ;  /* 0x000000ff1fff79a7 */ /* 0x0001e2000810043f */
[----:B------:R-:W-:Y:S01]  /*b910*/  FMUL.FTZ R32, R35, UR6 ;  /* 0x0000000623207c20 */ /* 0x000fe20008410000 */
[----:B------:R-:W-:Y:S01]  /*b920*/  FMUL.FTZ R35, R40, UR6 ;  /* 0x0000000628237c20 */ /* 0x000fe20008410000 */
[----:B------:R-:W-:Y:S01]  /*b930*/  FMUL.FTZ R37, R44, UR6 ;  /* 0x000000062c257c20 */ /* 0x000fe20008410000 */
[----:B------:R-:W-:Y:S01]  /*b940*/  FMUL.FTZ R40, R45, UR6 ;  /* 0x000000062d287c20 */ /* 0x000fe20008410000 */
[----:B------:R-:W-:Y:S01]  /*b950*/  FMUL.FTZ R44, R49, UR6 ;  /* 0x00000006312c7c20 */ /* 0x000fe20008410000 */
[----:B------:R-:W-:Y:S01]  /*b960*/  FMUL.FTZ R45, R52, UR6 ;  /* 0x00000006342d7c20 */ /* 0x000fe20008410000 */
[----:B------:R-:W3:Y:S01]  /*b970*/  MUFU.TANH R25, R25 ;  /* 0x0000001900197308 */ /* 0x000ee20000002400 */
[----:B0-----:R-:W-:Y:S01]  /*b980*/  FMNMX.FTZ R31, R4, R10, !PT ;  /* 0x0000000a041f7209 */ /* 0x001fe20007810000 */
[----:B------:R-:W-:Y:S01]  /*b990*/  FMUL.FTZ R49, R56, UR6 ;  /* 0x0000000638317c20 */ /* 0x000fe20008410000 */
[----:B------:R-:W-:Y:S01]  /*b9a0*/  FMUL.FTZ R52, R57, UR6 ;  /* 0x0000000639347c20 */ /* 0x000fe20008410000 */
[----:B------:R-:W-:Y:S01]  /*b9b0*/  FMUL.FTZ R53, R60, UR6 ;  /* 0x000000063c357c20 */ /* 0x000fe20008410000 */
[----:B-1----:R-:W-:Y:S01]  /*b9c0*/  FMNMX.FTZ R31, R5, R31, !PT ;  /* 0x0000001f051f7209 */ /* 0x002fe20007810000 */
[----:B------:R-:W-:Y:S01]  /*b9d0*/  FMUL.FTZ R56, R61, UR6 ;  /* 0x000000063d387c20 */ /* 0x000fe20008410000 */
[----:B------:R-:W-:Y:S01]  /*b9e0*/  FMUL.FTZ R57, R64, UR6 ;  /* 0x0000000640397c20 */ /* 0x000fe20008410000 */
[----:B------:R-:W0:Y:S01]  /*b9f0*/  MUFU.TANH R28, R28 ;  /* 0x0000001c001c7308 */ /* 0x000e220000002400 */
[----:B--2---:R-:W-:Y:S01]  /*ba00*/  FMNMX.FTZ R31, R24, R31, !PT ;  /* 0x0000001f181f7209 */ /* 0x004fe20007810000 */
[----:B------:R-:W-:Y:S01]  /*ba10*/  FMUL.FTZ R60, R65, UR6 ;  /* 0x00000006413c7c20 */ /* 0x000fe20008410000 */
[----:B------:R-:W-:Y:S01]  /*ba20*/  FMUL.FTZ R61, R68, UR6 ;  /* 0x00000006443d7c20 */ /* 0x000fe20008410000 */
[----:B------:R-:W-:Y:S01]  /*ba30*/  FMUL.FTZ R64, R69, UR6 ;  /* 0x0000000645407c20 */ /* 0x000fe20008410000 */
[----:B------:R-:W-:Y:S01]  /*ba40*/  FMUL.FTZ R65, R72, UR6 ;  /* 0x0000000648417c20 */ /* 0x000fe20008410000 */
[----:B------:R-:W-:Y:S01]  /*ba50*/  FMUL.FTZ R68, R73, UR6 ;  /* 0x0000000649447c20 */ /* 0x000fe20008410000 */
[----:B------:R-:W-:Y:S01]  /*ba60*/  FMUL.FTZ R69, R76, UR6 ;  /* 0x000000064c457c20 */ /* 0x000fe20008410000 */
[----:B------:R-:W1:Y:S01]  /*ba70*/  MUFU.TANH R29, R29 ;  /* 0x0000001d001d7308 */ /* 0x000e620000002400 */
[----:B---3--:R-:W-:Y:S01]  /*ba80*/  FMNMX.FTZ R31, R25, R31, !PT ;  /* 0x0000001f191f7209 */ /* 0x008fe20007810000 */
        /* <DEDUP_REMOVED lines=41> */
[----:B------:R-:W-:-:S05]  /*bd20*/  UMOV UR4, UR5 ;  /* 0x0000000500047c82 */ /* 0x000fca0008000000 */
        /* <DEDUP_REMOVED lines=45> */
[----:B0-----:R-:W-:-:S05]  /*c000*/  FMNMX.FTZ R31, R80, R31, !PT ;  /* 0x0000001f501f7209 */ /* 0x001fca0007810000 */
[----:B------:R-:W0:Y:S02]  /*c010*/  SHFL.BFLY PT, R38, R31, 0x2, 0x1f ;  /* 0x0c401f001f267f89 */ /* 0x000e2400000e0000 */
[----:B------:R-:W3:Y:S08]  /*c020*/  MUFU.TANH R26, R26 ;  /* 0x0000001a001a7308 */ /* 0x000ef00000002400 */
[----:B------:R-:W4:Y:S08]  /*c030*/  MUFU.TANH R27, R27 ;  /* 0x0000001b001b7308 */ /* 0x000f300000002400 */
[----:B------:R-:W5:Y:S01]  /*c040*/  MUFU.TANH R30, R30 ;  /* 0x0000001e001e7308 */ /* 0x000f620000002400 */
[----:B0-----:R-:W-:-:S07]  /*c050*/  FMNMX.FTZ R31, R31, R38, !PT ;  /* 0x000000261f1f7209 */ /* 0x001fce0007810000 */
[----:B------:R-:W0:Y:S01]  /*c060*/  MUFU.TANH R32, R32 ;  /* 0x0000002000207308 */ /* 0x000e220000002400 */
[----:B------:R-:W1:Y:S07]  /*c070*/  SHFL.BFLY PT, R38, R31, 0x1, 0x1f ;  /* 0x0c201f001f267f89 */ /* 0x000e6e00000e0000 */
[----:B------:R-:W0:Y:S08]  /*c080*/  MUFU.TANH R81, R81 ;  /* 0x0000005100517308 */ /* 0x000e300000002400 */
[----:B------:R-:W0:Y:S08]  /*c090*/  MUFU.TANH R39, R39 ;  /* 0x0000002700277308 */ /* 0x000e300000002400 */
[----:B------:R-:W0:Y:S01]  /*c0a0*/  MUFU.TANH R42, R42 ;  /* 0x0000002a002a7308 */ /* 0x000e220000002400 */
[----:B-1----:R-:W-:-:S02]  /*c0b0*/  FMNMX.FTZ R31, R31, R38, !PT ;  /* 0x000000261f1f7209 */ /* 0x002fc40007810000 */
[----:B------:R-:W-:-:S05]  /*c0c0*/  FMNMX.FTZ R38, R6, R9, !PT ;  /* 0x0000000906267209 */ /* 0x000fca0007810000 */
[----:B------:R-:W1:Y:S01]  /*c0d0*/  MUFU.TANH R43, R43 ;  /* 0x0000002b002b7308 */ /* 0x000e620000002400 */
[----:B--2---:R-:W-:Y:S01]  /*c0e0*/  FMNMX.FTZ R38, R7, R38, !PT ;  /* 0x0000002607267209 */ /* 0x004fe20007810000 */
[----:B------:R-:W-:-:S03]  /*c0f0*/  FADD.FTZ R120, -R31, R10 ;  /* 0x0000000a1f787221 */ /* 0x000fc60000010100 */
[----:B---3--:R-:W-:Y:S01]  /*c100*/  FMNMX.FTZ R38, R26, R38, !PT ;  /* 0x000000261a267209 */ /* 0x008fe20007810000 */
[----:B------:R-:W-:Y:S02]  /*c110*/  FMUL.FTZ R120, R120, UR4 ;  /* 0x0000000478787c20 */ /* 0x000fe40008410000 */
[----:B------:R-:W2:Y:S01]  /*c120*/  MUFU.TANH R46, R46 ;  /* 0x0000002e002e7308 */ /* 0x000ea20000002400 */
[----:B----4-:R-:W-:-:S04]  /*c130*/  FMNMX.FTZ R38, R27, R38, !PT ;  /* 0x000000261b267209 */ /* 0x010fc80007810000 */
[----:B-----5:R-:W-:-:S03]  /*c140*/  FMNMX.FTZ R38, R30, R38, !PT ;  /* 0x000000261e267209 */ /* 0x020fc60007810000 */
[----:B------:R-:W3:Y:S01]  /*c150*/  MUFU.TANH R47, R47 ;  /* 0x0000002f002f7308 */ /* 0x000ee20000002400 */
[----:B0-----:R-:W-:-:S04]  /*c160*/  FMNMX.FTZ R38, R32, R38, !PT ;  /* 0x0000002620267209 */ /* 0x001fc80007810000 */
[----:B------:R-:W-:-:S03]  /*c170*/  FMNMX.FTZ R38, R81, R38, !PT ;  /* 0x0000002651267209 */ /* 0x000fc60007810000 */
[----:B------:R-:W0:Y:S01]  /*c180*/  MUFU.TANH R50, R50 ;  /* 0x0000003200327308 */ /* 0x000e220000002400 */
[----:B------:R-:W-:-:S04]  /*c190*/  FMNMX.FTZ R38, R39, R38, !PT ;  /* 0x0000002627267209 */ /* 0x000fc80007810000 */
[----:B------:R-:W-:-:S03]  /*c1a0*/  FMNMX.FTZ R38, R42, R38, !PT ;  /* 0x000000262a267209 */ /* 0x000fc60007810000 */
[----:B------:R-:W4:Y:S01]  /*c1b0*/  MUFU.TANH R51, R51 ;  /* 0x0000003300337308 */ /* 0x000f220000002400 */
[----:B-1----:R-:W-:-:S04]  /*c1c0*/  FMNMX.FTZ R38, R43, R38, !PT ;  /* 0x000000262b267209 */ /* 0x002fc80007810000 */
[----:B--2---:R-:W-:-:S03]  /*c1d0*/  FMNMX.FTZ R38, R46, R38, !PT ;  /* 0x000000262e267209 */ /* 0x004fc60007810000 */
[----:B------:R-:W1:Y:S01]  /*c1e0*/  MUFU.TANH R54, R54 ;  /* 0x0000003600367308 */ /* 0x000e620000002400 */
[----:B---3--:R-:W-:-:S04]  /*c1f0*/  FMNMX.FTZ R38, R47, R38, !PT ;  /* 0x000000262f267209 */ /* 0x008fc80007810000 */
[----:B0-----:R-:W-:-:S03]  /*c200*/  FMNMX.FTZ R38, R50, R38, !PT ;  /* 0x0000002632267209 */ /* 0x001fc60007810000 */
[----:B------:R-:W0:Y:S01]  /*c210*/  MUFU.TANH R55, R55 ;  /* 0x0000003700377308 */ /* 0x000e220000002400 */
[----:B----4-:R-:W-:-:S07]  /*c220*/  FMNMX.FTZ R38, R51, R38, !PT ;  /* 0x0000002633267209 */ /* 0x010fce0007810000 */
[----:B------:R-:W2:Y:S01]  /*c230*/  MUFU.TANH R58, R58 ;  /* 0x0000003a003a7308 */ /* 0x000ea20000002400 */
[----:B-1----:R-:W-:-:S07]  /*c240*/  FMNMX.FTZ R38, R54, R38, !PT ;  /* 0x0000002636267209 */ /* 0x002fce0007810000 */
[----:B------:R-:W1:Y:S01]  /*c250*/  MUFU.TANH R59, R59 ;  /* 0x0000003b003b7308 */ /* 0x000e620000002400 */
[----:B0-----:R-:W-:-:S07]  /*c260*/  FMNMX.FTZ R38, R55, R38, !PT ;  /* 0x0000002637267209 */ /* 0x001fce0007810000 */
[----:B------:R-:W0:Y:S01]  /*c270*/  MUFU.TANH R62, R62 ;  /* 0x0000003e003e7308 */ /* 0x000e220000002400 */
[----:B--2---:R-:W-:-:S07]  /*c280*/  FMNMX.FTZ R38, R58, R38, !PT ;  /* 0x000000263a267209 */ /* 0x004fce0007810000 */
        /* <DEDUP_REMOVED lines=25> */
[----:B-1----:R-:W-:-:S04]  /*c420*/  FMNMX.FTZ R38, R83, R38, !PT ;  /* 0x0000002653267209 */ /* 0x002fc80007810000 */
[----:B0-----:R-:W-:-:S04]  /*c430*/  FMNMX.FTZ R38, R84, R38, !PT ;  /* 0x0000002654267209 */ /* 0x001fc80007810000 */
[----:B--2---:R-:W-:-:S05]  /*c440*/  FMNMX.FTZ R38, R85, R38, !PT ;  /* 0x0000002655267209 */ /* 0x004fca0007810000 */
[----:B------:R-:W0:Y:S02]  /*c450*/  SHFL.BFLY PT, R86, R38, 0x2, 0x1f ;  /* 0x0c401f0026567f89 */ /* 0x000e2400000e0000 */
[----:B0-----:R-:W-:-:S05]  /*c460*/  FMNMX.FTZ R38, R38, R86, !PT ;  /* 0x0000005626267209 */ /* 0x001fca0007810000 */
[----:B------:R-:W0:Y:S02]  /*c470*/  SHFL.BFLY PT, R86, R38, 0x1, 0x1f ;  /* 0x0c201f0026567f89 */ /* 0x000e2400000e0000 */
[----:B0-----:R-:W-:-:S05]  /*c480*/  FMNMX.FTZ R38, R38, R86, !PT ;  /* 0x0000005626267209 */ /* 0x001fca0007810000 */
[----:B------:R-:W-:Y:S01]  /*c490*/  FADD.FTZ R87, -R38, R9 ;  /* 0x0000000926577221 */ /* 0x000fe20000010100 */
[----:B------:R-:W-:-:S03]  /*c4a0*/  FMUL.FTZ R9, R31, UR4 ;  /* 0x000000041f097c20 */ /* 0x000fc60008410000 */
[----:B------:R-:W-:Y:S01]  /*c4b0*/  FMUL.FTZ R87, R87, UR4 ;  /* 0x0000000457577c20 */ /* 0x000fe20008410000 */
[--C-:B------:R-:W-:Y:S01]  /*c4c0*/  FFMA.FTZ R10, R4, UR4, -R9.reuse ;  /* 0x00000004040a7c23 */ /* 0x100fe20008010809 */
        /* <DEDUP_REMOVED lines=30> */
[----:B------:R-:W-:Y:S01]  /*c6b0*/  FFMA.FTZ R9, R80, UR4, -R9 ;  /* 0x0000000450097c23 */ /* 0x000fe20008010809 */
[----:B------:R-:W-:Y:S01]  /*c6c0*/  FMUL.FTZ R80, R38, UR4 ;  /* 0x0000000426507c20 */ /* 0x000fe20008410000 */
[----:B------:R-:W-:Y:S03]  /*c6d0*/  MUFU.EX2 R4, R120 ;  /* 0x0000007800047308 */ /* 0x000fe60000000800 */
[--C-:B------:R-:W-:Y:S01]  /*c6e0*/  FFMA.FTZ R6, R6, UR4, -R80.reuse ;  /* 0x0000000406067c23 */ /* 0x100fe20008010850 */
[--C-:B------:R-:W-:Y:S01]  /*c6f0*/  FFMA.FTZ R7, R7, UR4, -R80.reuse ;  /* 0x0000000407077c23 */ /* 0x100fe20008010850 */
[--C-:B------:R-:W-:Y:S01]  /*c700*/  FFMA.FTZ R26, R26, UR4, -R80.reuse ;  /* 0x000000041a1a7c23 */ /* 0x100fe20008010850 */
[--C-:B------:R-:W-:Y:S01]  /*c710*/  FFMA.FTZ R27, R27, UR4, -R80.reuse ;  /* 0x000000041b1b7c23 */ /* 0x100fe20008010850 */
[--C-:B------:R-:W-:Y:S01]  /*c720*/  FFMA.FTZ R30, R30, UR4, -R80.reuse ;  /* 0x000000041e1e7c23 */ /* 0x100fe20008010850 */
[----:B------:R-:W-:Y:S01]  /*c730*/  MUFU.EX2 R5, R87 ;  /* 0x0000005700057308 */ /* 0x000fe20000000800 */
[--C-:B------:R-:W-:Y:S01]  /*c740*/  FFMA.FTZ R32, R32, UR4, -R80.reuse ;  /* 0x0000000420207c23 */ /* 0x100fe20008010850 */
[--C-:B------:R-:W-:Y:S01]  /*c750*/  FFMA.FTZ R81, R81, UR4, -R80.reuse ;  /* 0x0000000451517c23 */ /* 0x100fe20008010850 */
[--C-:B------:R-:W-:Y:S01]  /*c760*/  FFMA.FTZ R39, R39, UR4, -R80.reuse ;  /* 0x0000000427277c23 */ /* 0x100fe20008010850 */
[--C-:B------:R-:W-:Y:S01]  /*c770*/  FFMA.FTZ R42, R42, UR4, -R80.reuse ;  /* 0x000000042a2a7c23 */ /* 0x100fe20008010850 */
[--C-:B------:R-:W-:Y:S01]  /*c780*/  FFMA.FTZ R43, R43, UR4, -R80.reuse ;  /* 0x000000042b2b7c23 */ /* 0x100fe20008010850 */
[--C-:B------:R-:W-:Y:S01]  /*c790*/  FFMA.FTZ R46, R46, UR4, -R80.reuse ;  /* 0x000000042e2e7c23 */ /* 0x100fe20008010850 */
[--C-:B------:R-:W-:Y:S01]  /*c7a0*/  FFMA.FTZ R47, R47, UR4, -R80.reuse ;  /* 0x000000042f2f7c23 */ /* 0x100fe20008010850 */
[----:B------:R-:W0:Y:S01]  /*c7b0*/  MUFU.EX2 R10, R10 ;  /* 0x0000000a000a7308 */ /* 0x000e220000000800 */
[--C-:B------:R-:W-:Y:S01]  /*c7c0*/  FFMA.FTZ R50, R50, UR4, -R80.reuse ;  /* 0x0000000432327c23 */ /* 0x100fe20008010850 */
[--C-:B------:R-:W-:Y:S01]  /*c7d0*/  FFMA.FTZ R51, R51, UR4, -R80.reuse ;  /* 0x0000000433337c23 */ /* 0x100fe20008010850 */
[--C-:B------:R-:W-:Y:S01]  /*c7e0*/  FFMA.FTZ R54, R54, UR4, -R80.reuse ;  /* 0x0000000436367c23 */ /* 0x100fe20008010850 */
[--C-:B------:R-:W-:Y:S01]  /*c7f0*/  FFMA.FTZ R55, R55, UR4, -R80.reuse ;  /* 0x0000000437377c23 */ /* 0x100fe20008010850 */
[--C-:B------:R-:W-:Y:S01]  /*c800*/  FFMA.FTZ R58, R58, UR4, -R80.reuse ;  /* 0x000000043a3a7c23 */ /* 0x100fe20008010850 */
[--C-:B------:R-:W-:Y:S01]  /*c810*/  FFMA.FTZ R59, R59, UR4, -R80.reuse ;  /* 0x000000043b3b7c23 */ /* 0x100fe20008010850 */
[--C-:B------:R-:W-:Y:S01]  /*c820*/  FFMA.FTZ R62, R62, UR4, -R80.reuse ;  /* 0x000000043e3e7c23 */ /* 0x100fe20008010850 */
[----:B------:R-:W1:Y:S01]  /*c830*/  MUFU.EX2 R149, R6 ;  /* 0x0000000600957308 */ /* 0x000e620000000800 */
[--C-:B------:R-:W-:Y:S01]  /*c840*/  FFMA.FTZ R63, R63, UR4, -R80.reuse ;  /* 0x000000043f3f7c23 */ /* 0x100fe20008010850 */
[--C-:B------:R-:W-:Y:S01]  /*c850*/  FFMA.FTZ R66, R66, UR4, -R80.reuse ;  /* 0x0000000442427c23 */ /* 0x100fe20008010850 */
[--C-:B------:R-:W-:Y:S01]  /*c860*/  FFMA.FTZ R67, R67, UR4, -R80.reuse ;  /* 0x0000000443437c23 */ /* 0x100fe20008010850 */
[--C-:B------:R-:W-:Y:S01]  /*c870*/  FFMA.FTZ R70, R70, UR4, -R80.reuse ;  /* 0x0000000446467c23 */ /* 0x100fe20008010850 */
[--C-:B------:R-:W-:Y:S01]  /*c880*/  FFMA.FTZ R71, R71, UR4, -R80.reuse ;  /* 0x0000000447477c23 */ /* 0x100fe20008010850 */
[--C-:B------:R-:W-:Y:S01]  /*c890*/  FFMA.FTZ R74, R74, UR4, -R80.reuse ;  /* 0x000000044a4a7c23 */ /* 0x100fe20008010850 */
[----:B------:R-:W-:Y:S01]  /*c8a0*/  FFMA.FTZ R75, R75, UR4, -R80 ;  /* 0x000000044b4b7c23 */ /* 0x000fe20008010850 */
[----:B------:R-:W2:Y:S01]  /*c8b0*/  MUFU.EX2 R86, R86 ;  /* 0x0000005600567308 */ /* 0x000ea20000000800 */
[----:B0-----:R-:W-:Y:S01]  /*c8c0*/  FFMA.FTZ R0, R4, R0, R10 ;  /* 0x0000000004007223 */ /* 0x001fe2000001000a */
[--C-:B------:R-:W-:Y:S01]  /*c8d0*/  FFMA.FTZ R78, R78, UR4, -R80.reuse ;  /* 0x000000044e4e7c23 */ /* 0x100fe20008010850 */
[--C-:B------:R-:W-:Y:S01]  /*c8e0*/  FFMA.FTZ R79, R79, UR4, -R80.reuse ;  /* 0x000000044f4f7c23 */ /* 0x100fe20008010850 */
[--C-:B------:R-:W-:Y:S01]  /*c8f0*/  FFMA.FTZ R82, R82, UR4, -R80.reuse ;  /* 0x0000000452527c23 */ /* 0x100fe20008010850 */
[--C-:B------:R-:W-:Y:S01]  /*c900*/  FFMA.FTZ R83, R83, UR4, -R80.reuse ;  /* 0x0000000453537c23 */ /* 0x100fe20008010850 */
[--C-:B------:R-:W-:Y:S01]  /*c910*/  FFMA.FTZ R147, R84, UR4, -R80.reuse ;  /* 0x0000000454937c23 */ /* 0x100fe20008010850 */
[----:B------:R-:W-:Y:S01]  /*c920*/  FFMA.FTZ R80, R85, UR4, -R80 ;  /* 0x0000000455507c23 */ /* 0x000fe20008010850 */
[----:B------:R-:W0:Y:S01]  /*c930*/  MUFU.EX2 R7, R7 ;  /* 0x0000000700077308 */ /* 0x000e220000000800 */
[----:B-1----:R-:W-:-:S07]  /*c940*/  FFMA.FTZ R3, R5, R3, R149 ;  /* 0x0000000305037223 */ /* 0x002fce0000010095 */
        /* <DEDUP_REMOVED lines=119> */
[----:B-1----:R-:W-:Y:S01]  /*d0c0*/  FADD.FTZ R3, R147, R3 ;  /* 0x0000000393037221 */ /* 0x002fe20000010000 */
[----:B--2---:R-:W-:-:S03]  /*d0d0*/  FADD.FTZ R0, R9, R0 ;  /* 0x0000000009007221 */ /* 0x004fc60000010000 */
[----:B0-----:R-:W-:Y:S01]  /*d0e0*/  FADD.FTZ R3, R6, R3 ;  /* 0x0000000306037221 */ /* 0x001fe20000010000 */
[----:B------:R-:W-:Y:S06]  /*d0f0*/  @!P0 BRA `(.L_x_596) ;  /* 0x0000000000048947 */ /* 0x000fec0003800000 */
[----:B------:R-:W-:Y:S01]  /*d100*/  BPT.TRAP 0x1 ;  /* 0x000000040000795c */ /* 0x000fe20000300000 */
.L_x_596:
[----:B------:R-:W2:Y:S01]  /*d110*/  LDL R84, [R1+0x18] ;  /* 0x0000180001547983 */ /* 0x000ea20000100800 */
        /* <DEDUP_REMOVED lines=16> */
[----:B------:R-:W-:Y:S01]  /*d220*/  IMAD R11, R11, 0x8, R18 ;  /* 0x000000080b0b7824 */ /* 0x000fe200078e0212 */
[----:B------:R0:W5:Y:S01]  /*d230*/  LDL R4, [R1+0x4] ;  /* 0x0000040001047983 */ /* 0x0001620000100800 */
[----:B------:R-:W-:Y:S01]  /*d240*/  IMAD.U32 R80, RZ, RZ, UR38 ;  /* 0x00000026ff507e24 */ /* 0x000fe2000f8e00ff */
[----:B------:R-:W-:Y:S01]  /*d250*/  F2FP.F16.F32.PACK_AB R148, R86, R10 ;  /* 0x0000000a5694723e */ /* 0x000fe200000000ff */
[----:B------:R-:W-:Y:S01]  /*d260*/  VIADD R11, R11, 0x16860 ;  /* 0x000168600b0b7836 */ /* 0x000fe20000000000 */
[----:B------:R-:W-:Y:S01]  /*d270*/  F2FP.F16.F32.PACK_AB R146, R9, R77 ;  /* 0x0000004d0992723e */ /* 0x000fe200000000ff */
[----:B------:R-:W-:Y:S01]  /*d280*/  FMUL.FTZ R90, R90, R5 ;  /* 0x000000055a5a7220 */ /* 0x000fe20000410000 */
[----:B------:R-:W-:Y:S01]  /*d290*/  F2FP.F16.F32.PACK_AB R149, R7, R149 ;  /* 0x000000950795723e */ /* 0x000fe200000000ff */
[-C--:B------:R-:W-:Y:S01]  /*d2a0*/  FMUL.FTZ R91, R91, R5.reuse ;  /* 0x000000055b5b7220 */ /* 0x080fe20000410000 */
[----:B------:R-:W-:Y:S01]  /*d2b0*/  PRMT R11, R80, 0x654, R11 ;  /* 0x00000654500b7816 */ /* 0x000fe2000000000b */
[-C--:B------:R-:W-:Y:S01]  /*d2c0*/  FMUL.FTZ R94, R94, R5.reuse ;  /* 0x000000055e5e7220 */ /* 0x080fe20000410000 */
[----:B------:R-:W-:Y:S01]  /*d2d0*/  F2FP.F16.F32.PACK_AB R150, R25, R24 ;  /* 0x000000181996723e */ /* 0x000fe200000000ff */
[-C--:B------:R-:W-:Y:S01]  /*d2e0*/  FMUL.FTZ R95, R95, R5.reuse ;  /* 0x000000055f5f7220 */ /* 0x080fe20000410000 */
[----:B------:R1:W-:Y:S01]  /*d2f0*/  SYNCS.ARRIVE.TRANS64.RED.A1T0 RZ, [R11+URZ], RZ ;  /* 0x000000ff0bff79a7 */ /* 0x0003e2000810043f */
[----:B------:R-:W-:Y:S01]  /*d300*/  F2FP.F16.F32.PACK_AB R151, R27, R26 ;  /* 0x0000001a1b97723e */ /* 0x000fe200000000ff */
[-C--:B------:R-:W-:Y:S01]  /*d310*/  FMUL.FTZ R98, R98, R5.reuse ;  /* 0x0000000562627220 */ /* 0x080fe20000410000 */
[----:B------:R-:W-:Y:S01]  /*d320*/  F2FP.F16.F32.PACK_AB R120, R29, R28 ;  /* 0x0000001c1d78723e */ /* 0x000fe200000000ff */
[-C--:B------:R-:W-:Y:S01]  /*d330*/  FMUL.FTZ R99, R99, R5.reuse ;  /* 0x0000000563637220 */ /* 0x080fe20000410000 */
[----:B------:R-:W-:Y:S01]  /*d340*/  F2FP.F16.F32.PACK_AB R121, R32, R30 ;  /* 0x0000001e2079723e */ /* 0x000fe200000000ff */
[----:B------:R-:W-:Y:S01]  /*d350*/  FMUL.FTZ R102, R102, R5 ;  /* 0x0000000566667220 */ /* 0x000fe20000410000 */
[----:B------:R-:W-:Y:S01]  /*d360*/  F2FP.F16.F32.PACK_AB R122, R34, R33 ;  /* 0x00000021227a723e */ /* 0x000fe200000000ff */
[----:B------:R-:W-:Y:S01]  /*d370*/  FMUL.FTZ R103, R103, R5 ;  /* 0x0000000567677220 */ /* 0x000fe20000410000 */
[----:B------:R-:W-:Y:S01]  /*d380*/  F2FP.F16.F32.PACK_AB R123, R39, R81 ;  /* 0x00000051277b723e */ /* 0x000fe200000000ff */
[----:B------:R-:W-:Y:S01]  /*d390*/  FMUL.FTZ R106, R106, R5 ;  /* 0x000000056a6a7220 */ /* 0x000fe20000410000 */
[----:B------:R-:W-:Y:S01]  /*d3a0*/  F2FP.F16.F32.PACK_AB R124, R36, R35 ;  /* 0x00000023247c723e */ /* 0x000fe200000000ff */
[-C--:B------:R-:W-:Y:S01]  /*d3b0*/  FMUL.FTZ R107, R107, R5.reuse ;  /* 0x000000056b6b7220 */ /* 0x080fe20000410000 */
        /* <DEDUP_REMOVED lines=11> */
[----:B------:R-:W-:Y:S01]  /*d470*/  FMUL.FTZ R119, R119, R5 ;  /* 0x0000000577777220 */ /* 0x000fe20000410000 */
[----:B------:R-:W-:Y:S01]  /*d480*/  F2FP.F16.F32.PACK_AB R131, R55, R54 ;  /* 0x000000363783723e */ /* 0x000fe200000000ff */
[----:B------:R-:W-:Y:S01]  /*d490*/  IMAD.MOV.U32 R9, RZ, RZ, R38 ;  /* 0x000000ffff097224 */ /* 0x000fe200078e0026 */
[----:B------:R-:W-:Y:S01]  /*d4a0*/  F2FP.F16.F32.PACK_AB R132, R52, R49 ;  /* 0x000000313484723e */ /* 0x000fe200000000ff */
[----:B------:R-:W-:Y:S01]  /*d4b0*/  IMAD.MOV.U32 R10, RZ, RZ, R31 ;  /* 0x000000ffff0a7224 */ /* 0x000fe200078e001f */
[----:B------:R-:W-:Y:S01]  /*d4c0*/  F2FP.F16.F32.PACK_AB R133, R59, R58 ;  /* 0x0000003a3b85723e */ /* 0x000fe200000000ff */
[----:B-1----:R-:W-:Y:S01]  /*d4d0*/  IMAD.MOV.U32 R11, RZ, RZ, R156 ;  /* 0x000000ffff0b7224 */ /* 0x002fe200078e009c */
        /* <DEDUP_REMOVED lines=13> */
[C---:B--2---:R-:W-:Y:S02]  /*d5b0*/  ISETP.GT.AND P1, PT, R8.reuse, R84, PT ;  /* 0x000000540800720c */ /* 0x044fe40003f24270 */
[----:B------:R-:W-:-:S11]  /*d5c0*/  IADD3 R8, R8, -0x1, RZ ;  /* 0xffffffff08087810 */ /* 0x000fd60007ffe0ff */
[----:B0-----:R-:W-:Y:S05]  /*d5d0*/  @P1 BRA `(.L_x_597) ;  /* 0xffffffd800201947 */ /* 0x001fea000383ffff */
.L_x_585:
[----:B------:R-:W-:Y:S05]  /*d5e0*/  WARPSYNC.ALL ;  /* 0x0000000000007948 */ /* 0x000fea0003800000 */
[----:B------:R-:W-:Y:S06]  /*d5f0*/  BAR.ARV 0x8, 0x200 ;  /* 0x0208000000007b1d */ /* 0x000fec0000002000 */
[----:B------:R-:W-:Y:S05]  /*d600*/  @!P0 BRA `(.L_x_598) ;  /* 0x0000000000048947 */ /* 0x000fea0003800000 */
[----:B------:R-:W-:Y:S01]  /*d610*/  BPT.TRAP 0x1 ;  /* 0x000000040000795c */ /* 0x000fe20000300000 */
.L_x_598:
[----:B-----5:R-:W2:Y:S01]  /*d620*/  LDL R4, [R1+0x4] ;  /* 0x0000040001047983 */ /* 0x020ea20000100800 */
[----:B------:R-:W-:Y:S02]  /*d630*/  LEA R11, R156, R18, 0x3 ;  /* 0x000000129c0b7211 */ /* 0x000fe400078e18ff */
[----:B--2---:R-:W-:-:S04]  /*d640*/  SHF.L.U32 R4, R4, 0x1f, RZ ;  /* 0x0000001f04047819 */ /* 0x004fc800000006ff */
[----:B------:R0:W1:Y:S01]  /*d650*/  SYNCS.PHASECHK.TRANS64.TRYWAIT P1, [R11+URZ+0x16850], R4 ;  /* 0x016850040b0075a7 */ /* 0x000062000802017f */
[----:B------:R-:W-:Y:S05]  /*d660*/  @!P0 BRA `(.L_x_599) ;  /* 0x0000000000048947 */ /* 0x000fea0003800000 */
[----:B------:R-:W-:Y:S01]  /*d670*/  BPT.TRAP 0x1 ;  /* 0x000000040000795c */ /* 0x000fe20000300000 */
.L_x_599:
[----:B------:R-:W-:-:S05]  /*d680*/  VIADD R18, R18, 0x400 ;  /* 0x0000040012127836 */ /* 0x000fca0000000000 */
[----:B------:R-:W-:-:S04]  /*d690*/  SHF.R.U32.HI R18, RZ, 0x4, R18 ;  /* 0x00000004ff127819 */ /* 0x000fc80000011612 */
[----:B------:R-:W-:Y:S01]  /*d6a0*/  LOP3.LUT R5, R18, 0x3fff, RZ, 0xc0, !PT ;  /* 0x00003fff12057812 */ /* 0x000fe200078ec0ff */
[----:B-1----:R-:W-:Y:S06]  /*d6b0*/  @P1 BRA `(.L_x_600) ;  /* 0x0000000000081947 */ /* 0x002fec0003800000 */
[----:B------:R-:W1:Y:S02]  /*d6c0*/  SYNCS.PHASECHK.TRANS64.TRYWAIT P1, [R11+URZ+0x16850], R4 ;  /* 0x016850040b0075a7 */ /* 0x000e64000802017f */
[----:B-1----:R-:W-:Y:S05]  /*d6d0*/  @!P1 BRA `(.L_x_601) ;  /* 0x000000a800b09947 */ /* 0x002fea0003800000 */
.L_x_600:
[----:B01----:R-:W-:Y:S01]  /*d6e0*/  IMAD R4, R156, 0x400, R5 ;  /* 0x000004009c047824 */ /* 0x003fe200078e0205 */
[----:B------:R-:W-:Y:S05]  /*d6f0*/  WARPSYNC.ALL ;  /* 0x0000000000007948 */ /* 0x000fea0003800000 */
[----:B------:R-:W-:Y:S01]  /*d700*/  IMAD.MOV.U32 R5, RZ, RZ, 0x40000040 ;  /* 0x40000040ff057424 */ /* 0x000fe200078e00ff */
[C---:B------:R-:W-:Y:S01]  /*d710*/  R2UR UR6, R4.reuse ;  /* 0x00000000040672ca */ /* 0x040fe200000e0000 */
[----:B------:R-:W-:Y:S01]  /*d720*/  WARPGROUP.ARRIVE ;  /* 0x00000000000079c5 */ /* 0x000fe20000000000 */
[----:B------:R-:W-:Y:S01]  /*d730*/  IMAD.MOV.U32 R7, RZ, RZ, 0x40000040 ;  /* 0x40000040ff077424 */ /* 0x000fe200078e00ff */
[----:B------:R-:W-:Y:S01]  /*d740*/  IADD3 R6, R4, 0x80, RZ ;  /* 0x0000008004067810 */ /* 0x000fe20007ffe0ff */
[----:B------:R-:W-:Y:S01]  /*d750*/  IMAD.MOV.U32 R43, RZ, RZ, RZ ;  /* 0x000000ffff2b7224 */ /* 0x000fe200078e00ff */
[----:B------:R-:W-:Y:S01]  /*d760*/  R2UR UR7, R5 ;  /* 0x00000000050772ca */ /* 0x000fe200000e0000 */
[----:B------:R-:W-:-:S12]  /*d770*/  IMAD.MOV.U32 R5, RZ, RZ, 0x40000040 ;  /* 0x40000040ff057424 */ /* 0x000fd800078e00ff */
        /* <DEDUP_REMOVED lines=8> */
[----:B------:R-:W-:Y:S02]  /*d800*/  R2UR UR6, R6 ;  /* 0x00000000060672ca */ /* 0x000fe400000e0000 */
[----:B------:R-:W-:Y:S01]  /*d810*/  R2UR UR7, R7 ;  /* 0x00000000070772ca */ /* 0x000fe200000e0000 */
[----:B------:R-:W-:Y:S01]  /*d820*/  IMAD.MOV.U32 R7, RZ, RZ, 0x40000040 ;  /* 0x40000040ff077424 */ /* 0x000fe200078e00ff */
[----:B------:R-:W-:Y:S01]  /*d830*/  IADD3 R6, R4, 0x180, RZ ;  /* 0x0000018004067810 */ /* 0x000fe20007ffe0ff */
[----:B------:R-:W-:Y:S02]  /*d840*/  WARPGROUP.DEPBAR.LE gsb0, 0x0 ;  /* 0x00008000000079c5 */ /* 0x000fe40000010000 */
[----:B------:R-:W-:-:S08]  /*d850*/  WARPGROUP.ARRIVE ;  /* 0x00000000000079c5 */ /* 0x000fd00000000000 */
        /* <DEDUP_REMOVED lines=16> */
[C---:B------:R-:W-:Y:S01]  /*d960*/  VIADD R6, R4.reuse, 0x300 ;  /* 0x0000030004067836 */ /* 0x040fe20000000000 */
[----:B------:R-:W-:Y:S01]  /*d970*/  R2UR UR7, R7 ;  /* 0x00000000070772ca */ /* 0x000fe200000e0000 */
[----:B------:R-:W-:Y:S01]  /*d980*/  IMAD.MOV.U32 R7, RZ, RZ, 0x40000040 ;  /* 0x40000040ff077424 */ /* 0x000fe200078e00ff */
[----:B------:R-:W-:Y:S01]  /*d990*/  IADD3 R4, R4, 0x380, RZ ;  /* 0x0000038004047810 */ /* 0x000fe20007ffe0ff */
[----:B------:R-:W-:Y:S02]  /*d9a0*/  WARPGROUP.DEPBAR.LE gsb0, 0x0 ;  /* 0x00008000000079c5 */ /* 0x000fe40000010000 */
[----:B------:R-:W-:-:S08]  /*d9b0*/  WARPGROUP.ARRIVE ;  /* 0x00000000000079c5 */ /* 0x000fd00000000000 */
[----:B------:R-:W-:Y:S01]  /*d9c0*/  HGMMA.64x64x16.F32 R88, R136, gdesc[UR4].tnspB, R88, gsb0 ;  /* 0x40e0000488587df0 */ /* 0x000fe20008000858 */
[----:B------:R-:W-:Y:S02]  /*d9d0*/  R2UR UR6, R6 ;  /* 0x00000000060672ca */ /* 0x000fe400000e0000 */
[----:B------:R-:W-:Y:S01]  /*d9e0*/  R2UR UR7, R7 ;  /* 0x00000000070772ca */ /* 0x000fe200000e0000 */
[----:B------:R-:W0:Y:S04]  /*d9f0*/  SHFL.BFLY PT, R6, R3, 0x2, 0x1f ;  /* 0x0c401f0003067f89 */ /* 0x000e2800000e0000 */
[----:B------:R-:W1:Y:S01]  /*da00*/  SHFL.BFLY PT, R7, R0, 0x2, 0x1f ;  /* 0x0c401f0000077f89 */ /* 0x000e6200000e0000 */
[----:B0-----:R-:W-:Y:S01]  /*da10*/  FADD.FTZ R6, R6, R3 ;  /* 0x0000000306067221 */ /* 0x001fe20000010000 */
[----:B------:R-:W-:-:S02]  /*da20*/  IMAD.MOV.U32 R3, RZ, RZ, -0x800000 ;  /* 0xff800000ff037424 */ /* 0x000fc400078e00ff */
[----:B-1----:R-:W-:Y:S01]  /*da30*/  FADD.FTZ R7, R7, R0 ;  /* 0x0000000007077221 */ /* 0x002fe20000010000 */
[----:B------:R-:W-:Y:S01]  /*da40*/  IMAD.MOV.U32 R0, RZ, RZ, -0x800000 ;  /* 0xff800000ff007424 */ /* 0x000fe200078e00ff */
[----:B------:R-:W-:Y:S02]  /*da50*/  WARPGROUP.DEPBAR.LE gsb0, 0x0 ;  /* 0x00008000000079c5 */ /* 0x000fe40000010000 */
[----:B------:R-:W-:-:S06]  /*da60*/  WARPGROUP.ARRIVE ;  /* 0x00000000000079c5 */ /* 0x000fcc0000000000 */
[----:B------:R-:W-:Y:S01]  /*da70*/  HGMMA.64x64x16.F32 R88, R140, gdesc[UR4].tnspB, R88, gsb0 ;  /* 0x40e000048c587df0 */ /* 0x000fe20008000858 */
[----:B------:R-:W-:Y:S02]  /*da80*/  R2UR UR6, R4 ;  /* 0x00000000040672ca */ /* 0x000fe400000e0000 */
[----:B------:R-:W-:Y:S01]  /*da90*/  R2UR UR7, R5 ;  /* 0x00000000050772ca */ /* 0x000fe200000e0000 */
[----:B------:R-:W0:Y:S04]  /*daa0*/  SHFL.BFLY PT, R4, R7, 0x1, 0x1f ;  /* 0x0c201f0007047f89 */ /* 0x000e2800000e0000 */
[----:B------:R-:W1:Y:S01]  /*dab0*/  SHFL.BFLY PT, R5, R6, 0x1, 0x1f ;  /* 0x0c201f0006057f89 */ /* 0x000e6200000e0000 */
[----:B0-----:R-:W-:Y:S01]  /*dac0*/  FADD.FTZ R10, R7, R4 ;  /* 0x00000004070a7221 */ /* 0x001fe20000010000 */
[----:B------:R-:W-:Y:S01]  /*dad0*/  IMAD.MOV.U32 R7, RZ, RZ, RZ ;  /* 0x000000ffff077224 */ /* 0x000fe200078e00ff */
[----:B------:R-:W-:Y:S01]  /*dae0*/  MOV R4, UR4 ;  /* 0x0000000400047c02 */ /* 0x000fe20008000f00 */
[----:B-1----:R-:W-:-:S02]  /*daf0*/  FADD.FTZ R12, R6, R5 ;  /* 0x00000005060c7221 */ /* 0x002fc40000010000 */
[----:B------:R-:W-:Y:S01]  /*db00*/  FSETP.NE.FTZ.AND P1, PT, R10, RZ, PT ;  /* 0x000000ff0a00720b */ /* 0x000fe20003f35000 */
[----:B------:R-:W-:Y:S02]  /*db10*/  IMAD.U32 R6, RZ, RZ, UR4 ;  /* 0x00000004ff067e24 */ /* 0x000fe4000f8e00ff */
[----:B------:R-:W-:-:S10]  /*db20*/  FSETP.NE.FTZ.AND P2, PT, R12, RZ, PT ;  /* 0x000000ff0c00720b */ /* 0x000fd40003f55000 */
[----:B------:R-:W0:Y:S01]  /*db30*/  @P1 MUFU.LG2 R5, R10 ;  /* 0x0000000a00051308 */ /* 0x000e220000000c00 */
[----:B------:R-:W-:Y:S02]  /*db40*/  @P1 FMUL.FTZ R4, R4, 0.69314718246459960938 ;  /* 0x3f31721804041820 */ /* 0x000fe40000410000 */
[----:B------:R-:W-:-:S05]  /*db50*/  @P2 FMUL.FTZ R6, R6, 0.69314718246459960938 ;  /* 0x3f31721806062820 */ /* 0x000fca0000410000 */
[----:B------:R-:W1:Y:S08]  /*db60*/  @P2 MUFU.LG2 R8, R12 ;  /* 0x0000000c00082308 */ /* 0x000e700000000c00 */
[----:B------:R2:W3:Y:S01]  /*db70*/  @P1 MUFU.RCP R43, R10 ;  /* 0x0000000a002b1308 */ /* 0x0004e20000001000 */
[----:B0-----:R-:W-:-:S04]  /*db80*/  @P1 FMUL.FTZ R5, R5, 0.69314718246459960938 ;  /* 0x3f31721805051820 */ /* 0x001fc80000410000 */
[----:B------:R-:W-:-:S03]  /*db90*/  @P1 FFMA.FTZ R3, R4, R31, R5 ;  /* 0x0000001f04031223 */ /* 0x000fc60000010005 */
[----:B------:R2:W0:Y:S01]  /*dba0*/  @P2 MUFU.RCP R7, R12 ;  /* 0x0000000c00072308 */ /* 0x0004220000001000 */
[----:B-1----:R-:W-:-:S04]  /*dbb0*/  @P2 FMUL.FTZ R9, R8, 0.69314718246459960938 ;  /* 0x3f31721808092820 */ /* 0x002fc80000410000 */
[----:B------:R-:W-:Y:S01]  /*dbc0*/  @P2 FFMA.FTZ R0, R6, R38, R9 ;  /* 0x0000002606002223 */ /* 0x000fe20000010009 */
[----:B------:R-:W-:Y:S02]  /*dbd0*/  WARPGROUP.DEPBAR.LE gsb0, 0x0 ;  /* 0x00008000000079c5 */ /* 0x000fe40000010000 */
[----:B------:R-:W-:-:S06]  /*dbe0*/  WARPGROUP.ARRIVE ;  /* 0x00000000000079c5 */ /* 0x000fcc0000000000 */
[----:B------:R-:W-:Y:S03]  /*dbf0*/  HGMMA.64x64x16.F32 R88, R144, gdesc[UR4].tnspB, R88, gsb0 ;  /* 0x40e0000490587df0 */ /* 0x000fe60008000858 */
[----:B------:R-:W-:Y:S02]  /*dc00*/  WARPGROUP.DEPBAR.LE gsb0, 0x0 ;  /* 0x00008000000079c5 */ /* 0x000fe40000010000 */
[----:B--23--:R-:W-:Y:S05]  /*dc10*/  @!P0 BRA `(.L_x_602) ;  /* 0x0000000000048947 */ /* 0x00cfea0003800000 */
[----:B------:R-:W-:Y:S01]  /*dc20*/  BPT.TRAP 0x1 ;  /* 0x000000040000795c */ /* 0x000fe20000300000 */
.L_x_602:
[----:B------:R-:W2:Y:S01]  /*dc30*/  LDL.LU R6, [R1+0x4] ;  /* 0x0000040001067983 */ /* 0x000ea20000300800 */
[----:B------:R-:W-:Y:S01]  /*dc40*/  IMAD.U32 R5, RZ, RZ, UR38 ;  /* 0x00000026ff057e24 */ /* 0x000fe2000f8e00ff */
[----:B------:R-:W-:Y:S01]  /*dc50*/  IADD3 R4, R11, 0x16860, RZ ;  /* 0x000168600b047810 */ /* 0x000fe20007ffe0ff */
[----:B------:R-:W-:Y:S02]  /*dc60*/  VIADD R156, R156, 0x1 ;  /* 0x000000019c9c7836 */ /* 0x000fe40000000000 */
[-C--:B------:R-:W-:Y:S01]  /*dc70*/  FMUL.FTZ R20, R88, R43.reuse ;  /* 0x0000002b58147220 */ /* 0x080fe20000410000 */
[-C--:B------:R-:W-:Y:S01]  /*dc80*/  FMUL.FTZ R21, R89, R43.reuse ;  /* 0x0000002b59157220 */ /* 0x080fe20000410000 */
[----:B------:R-:W-:Y:S01]  /*dc90*/  PRMT R4, R5, 0x654, R4 ;  /* 0x0000065405047816 */ /* 0x000fe20000000004 */
[-C--:B------:R-:W-:Y:S01]  /*dca0*/  FMUL.FTZ R26, R92, R43.reuse ;  /* 0x0000002b5c1a7220 */ /* 0x080fe20000410000 */
[----:B------:R-:W-:Y:S01]  /*dcb0*/  ISETP.NE.AND P1, PT, R156, 0x2, PT ;  /* 0x000000029c00780c */ /* 0x000fe20003f25270 */
[-C--:B------:R-:W-:Y:S01]  /*dcc0*/  FMUL.FTZ R27, R93, R43.reuse ;  /* 0x0000002b5d1b7220 */ /* 0x080fe20000410000 */
[----:B------:R1:W-:Y:S01]  /*dcd0*/  SYNCS.ARRIVE.TRANS64.RED.A1T0 RZ, [R4+URZ], RZ ;  /* 0x000000ff04ff79a7 */ /* 0x0003e2000810043f */
[-C--:B------:R-:W-:Y:S01]  /*dce0*/  FMUL.FTZ R28, R96, R43.reuse ;  /* 0x0000002b601c7220 */ /* 0x080fe20000410000 */
[-C--:B------:R-:W-:Y:S01]  /*dcf0*/  FMUL.FTZ R29, R97, R43.reuse ;  /* 0x0000002b611d7220 */ /* 0x080fe20000410000 */
[-C--:B------:R-:W-:Y:S01]  /*dd00*/  FMUL.FTZ R30, R100, R43.reuse ;  /* 0x0000002b641e7220 */ /* 0x080fe20000410000 */
[-C--:B------:R-:W-:Y:S01]  /*dd10*/  FMUL.FTZ R31, R101, R43.reuse ;  /* 0x0000002b651f7220 */ /* 0x080fe20000410000 */
[-C--:B------:R-:W-:Y:S01]  /*dd20*/  FMUL.FTZ R36, R104, R43.reuse ;  /* 0x0000002b68247220 */ /* 0x080fe20000410000 */
[-C--:B------:R-:W-:Y:S01]  /*dd30*/  FMUL.FTZ R37, R105, R43.reuse ;  /* 0x0000002b69257220 */ /* 0x080fe20000410000 */
[-C--:B------:R-:W-:Y:S01]  /*dd40*/  FMUL.FTZ R38, R108, R43.reuse ;  /* 0x0000002b6c267220 */ /* 0x080fe20000410000 */
[----:B-1----:R-:W-:Y:S01]  /*dd50*/  SEL R4, RZ, 0x1, P1 ;  /* 0x00000001ff047807 */ /* 0x002fe20000800000 */
[-C--:B------:R-:W-:Y:S01]  /*dd60*/  FMUL.FTZ R39, R109, R43.reuse ;  /* 0x0000002b6d277220 */ /* 0x080fe20000410000 */
[-C--:B------:R-:W-:Y:S01]  /*dd70*/  FMUL.FTZ R40, R112, R43.reuse ;  /* 0x0000002b70287220 */ /* 0x080fe20000410000 */
[-C--:B------:R-:W-:Y:S01]  /*dd80*/  FMUL.FTZ R41, R113, R43.reuse ;  /* 0x0000002b71297220 */ /* 0x080fe20000410000 */
[-C--:B------:R-:W-:Y:S01]  /*dd90*/  FMUL.FTZ R42, R116, R43.reuse ;  /* 0x0000002b742a7220 */ /* 0x080fe20000410000 */
[----:B------:R-:W-:Y:S01]  /*dda0*/  FMUL.FTZ R43, R117, R43 ;  /* 0x0000002b752b7220 */ /* 0x000fe20000410000 */
[----:B------:R-:W-:Y:S01]  /*ddb0*/  PLOP3.LUT P0, PT, PT, PT, PT, 0x8, 0x0 ;  /* 0x000000000000781c */ /* 0x000fe20003f0e170 */
[-C--:B0-----:R-:W-:Y:S01]  /*ddc0*/  FMUL.FTZ R44, R90, R7.reuse ;  /* 0x000000075a2c7220 */ /* 0x081fe20000410000 */
        /* <DEDUP_REMOVED lines=15> */
[----:B------:R-:W-:Y:S01]  /*dec0*/  SEL R156, R156, RZ, P1 ;  /* 0x000000ff9c9c7207 */ /* 0x000fe20000800000 */
[----:B------:R-:W-:Y:S01]  /*ded0*/  UIADD3 UR37, UR37, 0x1, URZ ;  /* 0x0000000125257890 */ /* 0x000fe2000fffe03f */
[----:B--2---:R-:W-:-:S05]  /*dee0*/  LOP3.LUT R6, R6, R4, RZ, 0x3c, !PT ;  /* 0x0000000406067212 */ /* 0x004fca00078e3cff */
[----:B------:R0:W-:Y:S06]  /*def0*/  STL [R1+0x4], R6 ;  /* 0x0000040601007387 */ /* 0x0001ec0000100800 */
.L_x_548:
[----:B------:R-:W3:Y:S01]  /*df00*/  S2R R4, SR_TID.X ;  /* 0x0000000000047919 */ /* 0x000ee20000002100 */
[----:B------:R-:W-:Y:S05]  /*df10*/  WARPSYNC.ALL ;  /* 0x0000000000007948 */ /* 0x000fea0003800000 */
[----:B---3--:R-:W-:-:S05]  /*df20*/  VIADD R72, R4, 0xffffff80 ;  /* 0xffffff8004487836 */ /* 0x008fca0000000000 */
[----:B------:R-:W-:-:S04]  /*df30*/  SHF.R.S32.HI R74, RZ, 0x1f, R72 ;  /* 0x0000001fff4a7819 */ /* 0x000fc80000011448 */
[----:B------:R-:W-:-:S04]  /*df40*/  LEA.HI R74, R74, R72, RZ, 0x3 ;  /* 0x000000484a4a7211 */ /* 0x000fc800078f18ff */
[----:B------:R-:W-:-:S04]  /*df50*/  LOP3.LUT R74, R74, 0xfffffff8, RZ, 0xc0, !PT ;  /* 0xfffffff84a4a7812 */ /* 0x000fc800078ec0ff */
[----:B------:R-:W-:-:S05]  /*df60*/  IADD3 R74, R72, -R74, RZ ;  /* 0x8000004a484a7210 */ /* 0x000fca0007ffe0ff */
[----:B------:R-:W-:-:S05]  /*df70*/  IMAD.SHL.U32 R59, R74, 0x8, RZ ;  /* 0x000000084a3b7824 */ /* 0x000fca00078e00ff */
[----:B------:R-:W-:Y:S01]  /*df80*/  SHF.R.S32.HI R58, RZ, 0x1f, R59 ;  /* 0x0000001fff3a7819 */ /* 0x000fe2000001143b */
[----:B------:R-:W3:Y:S08]  /*df90*/  S2UR UR38, SR_CgaCtaId ;  /* 0x00000000002679c3 */ /* 0x000ef00000008800 */
[----:B------:R-:W-:Y:S06]  /*dfa0*/  BAR.SYNC.DEFER_BLOCKING 0x5, 0x200 ;  /* 0x0148000000007b1d */ /* 0x000fec0000010000 */
[----:B------:R-:W-:Y:S01]  /*dfb0*/  UMOV UR4, 0x400 ;  /* 0x0000040000047882 */ /* 0x000fe20000000000 */
[----:B------:R-:W-:Y:S01]  /*dfc0*/  BSSY B0, `(.L_x_603) ;  /* 0x000023f000007945 */ /* 0x000fe20003800000 */
[----:B---3--:R-:W-:-:S06]  /*dfd0*/  ULEA UR4, UR38, UR4, 0x18 ;  /* 0x0000000426047291 */ /* 0x008fcc000f8ec03f */
[----:B------:R-:W-:-:S05]  /*dfe0*/  IMAD.U32 R18, RZ, RZ, UR4 ;  /* 0x00000004ff127e24 */ /* 0x000fca000f8e00ff */
[----:B-1----:R1:W3:Y:S01]  /*dff0*/  LDS.128 R32, [R18+0x168d0] ;  /* 0x0168d00012207984 */ /* 0x0022e20000000c00 */
[----:B------:R-:W-:Y:S06]  /*e000*/  BAR.ARV 0x4, 0x200 ;  /* 0x0108000000007b1d */ /* 0x000fec0000002000 */
[----:B------:R-:W-:Y:S05]  /*e010*/  @P0 BRA `(.L_x_604) ;  /* 0x0000001800440947 */ /* 0x000fea0003800000 */
[----:B------:R-:W4:Y:S01]  /*e020*/  LDL R4, [R1+0x64] ;  /* 0x0000640001047983 */ /* 0x000f220000100800 */
[----:B------:R-:W-:-:S03]  /*e030*/  ULDC UR4, c[0x0][0xad4] ;  /* 0x0002b50000047ab9 */ /* 0x000fc60000000800 */
[----:B------:R-:W2:Y:S04]  /*e040*/  LDL.LU R60, [R1+0x30] ;  /* 0x00003000013c7983 */ /* 0x000ea80000300800 */
[----:B------:R-:W2:Y:S04]  /*e050*/  LDL.LU R62, [R1+0x3c] ;  /* 0x00003c00013e7983 */ /* 0x000ea80000300800 */
[----:B------:R-:W2:Y:S01]  /*e060*/  LDL.LU R68, [R1+0x40] ;  /* 0x0000400001447983 */ /* 0x000ea20000300800 */
[----:B------:R-:W0:Y:S01]  /*e070*/  S2R R5, SR_SWINHI ;  /* 0x0000000000057919 */ /* 0x000e220000002f00 */
[----:B------:R-:W-:-:S02]  /*e080*/  MOV R24, R18 ;  /* 0x0000001200187202 */ /* 0x000fc40000000f00 */
[----:B0----5:R-:W-:Y:S02]  /*e090*/  MOV R25, R5 ;  /* 0x0000000500197202 */ /* 0x021fe40000000f00 */
[----:B------:R-:W-:Y:S01]  /*e0a0*/  F2FP.F16.F32.PACK_AB R14, R27, R26 ;  /* 0x0000001a1b0e723e */ /* 0x000fe200000000ff */
[----:B---3--:R-:W-:Y:S02]  /*e0b0*/  IMAD.MOV.U32 R32, RZ, RZ, RZ ;  /* 0x000000ffff207224 */ /* 0x008fe400078e00ff */
[----:B----4-:R-:W-:-:S03]  /*e0c0*/  IMAD.WIDE R10, R4, 0x2, R24 ;  /* 0x00000002040a7825 */ /* 0x010fc600078e0218 */
[----:B------:R-:W-:-:S05]  /*e0d0*/  IADD3 R61, P0, R10, 0x60, RZ ;  /* 0x000000600a3d7810 */ /* 0x000fca0007f1e0ff */
[----:B------:R-:W-:Y:S01]  /*e0e0*/  IMAD.X R5, RZ, RZ, R11, P0 ;  /* 0x000000ffff057224 */ /* 0x000fe200000e060b */
[----:B--2---:R-:W-:-:S04]  /*e0f0*/  ISETP.NE.AND P0, PT, R60, RZ, PT ;  /* 0x000000ff3c00720c */ /* 0x004fc80003f05270 */
[----:B------:R-:W-:Y:S01]  /*e100*/  SEL R67, R60, UR4, P0 ;  /* 0x000000043c437c07 */ /* 0x000fe20008000000 */
[----:B------:R-:W-:Y:S05]  /*e110*/  WARPSYNC.ALL ;  /* 0x0000000000007948 */ /* 0x000fea0003800000 */
[----:B------:R-:W-:Y:S01]  /*e120*/  BAR.SYNC.DEFER_BLOCKING 0x1, 0x180 ;  /* 0x0046000000007b1d */ /* 0x000fe20000010000 */
[C---:B------:R-:W-:Y:S02]  /*e130*/  IADD3 R13, P2, R10.reuse, 0x20, RZ ;  /* 0x000000200a0d7810 */ /* 0x040fe40007f5e0ff */
[C---:B------:R-:W-:Y:S02]  /*e140*/  IADD3 R15, P1, R10.reuse, 0x40, RZ ;  /* 0x000000400a0f7810 */ /* 0x040fe40007f3e0ff */
[----:B------:R-:W-:Y:S01]  /*e150*/  LOP3.LUT R9, R10, 0x380, RZ, 0xc0, !PT ;  /* 0x000003800a097812 */ /* 0x000fe200078ec0ff */
[----:B------:R-:W-:Y:S01]  /*e160*/  ULDC.64 UR6, c[0x0][0xc08] ;  /* 0x0003020000067ab9 */ /* 0x000fe20000000a00 */
[----:B------:R-:W-:Y:S01]  /*e170*/  LOP3.LUT R4, R13, 0x380, RZ, 0xc0, !PT ;  /* 0x000003800d047812 */ /* 0x000fe200078ec0ff */
[----:B------:R-:W-:Y:S01]  /*e180*/  ULDC.64 UR4, c[0x0][0xc00] ;  /* 0x0003000000047ab9 */ /* 0x000fe20000000a00 */
[----:B------:R-:W-:-:S02]  /*e190*/  LOP3.LUT R6, R15, 0x380, RZ, 0xc0, !PT ;  /* 0x000003800f067812 */ /* 0x000fc400078ec0ff */
[----:B------:R-:W-:Y:S02]  /*e1a0*/  LOP3.LUT R12, R61, 0x380, RZ, 0xc0, !PT ;  /* 0x000003803d0c7812 */ /* 0x000fe400078ec0ff */
[----:B------:R-:W-:Y:S02]  /*e1b0*/  SHF.R.U64 R9, R9, 0x3, RZ ;  /* 0x0000000309097819 */ /* 0x000fe400000012ff */
[----:B------:R-:W-:Y:S02]  /*e1c0*/  SHF.R.U64 R4, R4, 0x3, RZ ;  /* 0x0000000304047819 */ /* 0x000fe400000012ff */
[----:B------:R-:W-:Y:S02]  /*e1d0*/  SHF.R.U64 R6, R6, 0x3, RZ ;  /* 0x0000000306067819 */ /* 0x000fe400000012ff */
[----:B------:R-:W-:Y:S02]  /*e1e0*/  SHF.R.U64 R12, R12, 0x3, RZ ;  /* 0x000000030c0c7819 */ /* 0x000fe400000012ff */
[----:B------:R-:W-:-:S02]  /*e1f0*/  LOP3.LUT R10, R9, R10, RZ, 0x3c, !PT ;  /* 0x0000000a090a7212 */ /* 0x000fc400078e3cff */
[----:B------:R-:W-:Y:S01]  /*e200*/  LOP3.LUT R8, R4, R13, RZ, 0x3c, !PT ;  /* 0x0000000d04087212 */ /* 0x000fe200078e3cff */
[----:B------:R-:W-:Y:S01]  /*e210*/  IMAD.X R9, RZ, RZ, R11, P2 ;  /* 0x000000ffff097224 */ /* 0x000fe200010e060b */
[----:B------:R-:W-:Y:S02]  /*e220*/  LOP3.LUT R6, R6, R15, RZ, 0x3c, !PT ;  /* 0x0000000f06067212 */ /* 0x000fe400078e3cff */
[----:B------:R-:W-:Y:S02]  /*e230*/  LOP3.LUT R4, R12, R61, RZ, 0x3c, !PT ;  /* 0x0000003d0c047212 */ /* 0x000fe400078e3cff */
[-C--:B------:R-:W-:Y:S02]  /*e240*/  IADD3.X R7, RZ, R11.reuse, RZ, P1, !PT ;  /* 0x0000000bff077210 */ /* 0x080fe40000ffe4ff */
[----:B------:R-:W-:Y:S02]  /*e250*/  MOV R10, R10 ;  /* 0x0000000a000a7202 */ /* 0x000fe40000000f00 */
[----:B------:R-:W-:-:S02]  /*e260*/  F2FP.F16.F32.PACK_AB R12, R21, R20 ;  /* 0x00000014150c723e */ /* 0x000fc400000000ff */
[----:B------:R-:W-:Y:S02]  /*e270*/  F2FP.F16.F32.PACK_AB R13, R45, R44 ;  /* 0x0000002c2d0d723e */ /* 0x000fe400000000ff */
[----:B------:R-:W-:Y:S02]  /*e280*/  F2FP.F16.F32.PACK_AB R15, R47, R46 ;  /* 0x0000002e2f0f723e */ /* 0x000fe400000000ff */
[----:B------:R-:W-:Y:S02]  /*e290*/  MOV R66, R6 ;  /* 0x0000000600427202 */ /* 0x000fe40000000f00 */
[----:B------:R-:W-:Y:S01]  /*e2a0*/  MOV R64, R4 ;  /* 0x0000000400407202 */ /* 0x000fe20000000f00 */
[----:B------:R0:W-:Y:S01]  /*e2b0*/  STSM.16.M88.4 [R10], R12 ;  /* 0x0000000c0a007844 */ /* 0x0001e20000000200 */
        /* <DEDUP_REMOVED lines=8> */
[----:B0-----:R-:W-:Y:S02]  /*e340*/  F2FP.F16.F32.PACK_AB R10, R39, R38 ;  /* 0x00000026270a723e */ /* 0x001fe400000000ff */
[----:B------:R-:W-:Y:S02]  /*e350*/  F2FP.F16.F32.PACK_AB R12, R41, R40 ;  /* 0x00000028290c723e */ /* 0x000fe400000000ff */
[----:B------:R-:W-:Y:S02]  /*e360*/  F2FP.F16.F32.PACK_AB R13, R57, R56 ;  /* 0x00000038390d723e */ /* 0x000fe400000000ff */
[----:B------:R-:W-:Y:S02]  /*e370*/  F2FP.F16.F32.PACK_AB R14, R43, R42 ;  /* 0x0000002a2b0e723e */ /* 0x000fe400000000ff */
[----:B------:R-:W-:Y:S01]  /*e380*/  F2FP.F16.F32.PACK_AB R15, R119, R118 ;  /* 0x00000076770f723e */ /* 0x000fe200000000ff */
[----:B------:R-:W-:Y:S01]  /*e390*/  STSM.16.M88.4 [R65], R4 ;  /* 0x0000000441007844 */ /* 0x000fe20000000200 */
[----:B------:R-:W-:-:S03]  /*e3a0*/  ISETP.NE.U32.AND P3, PT, RZ, UR6, PT ;  /* 0x00000006ff007c0c */ /* 0x000fc6000bf65070 */
[----:B------:R0:W-:Y:S01]  /*e3b0*/  STSM.16.M88.4 [R66], R8 ;  /* 0x0000000842007844 */ /* 0x0001e20000000200 */
[----:B------:R-:W-:-:S03]  /*e3c0*/  ISETP.NE.AND.EX P3, PT, RZ, UR7, PT, P3 ;  /* 0x00000007ff007c0c */ /* 0x000fc6000bf65330 */
[----:B------:R2:W-:Y:S01]  /*e3d0*/  STSM.16.M88.4 [R64], R12 ;  /* 0x0000000c40007844 */ /* 0x0005e20000000200 */
[----:B------:R-:W-:Y:S01]  /*e3e0*/  BAR.SYNC.DEFER_BLOCKING 0x1, 0x180 ;  /* 0x0046000000007b1d */ /* 0x000fe20000010000 */
[----:B------:R-:W-:Y:S02]  /*e3f0*/  ISETP.NE.U32.AND P0, PT, RZ, UR4, PT ;  /* 0x00000004ff007c0c */ /* 0x000fe4000bf05070 */
[----:B------:R-:W-:Y:S02]  /*e400*/  IADD3 R60, P1, R62, UR4, RZ ;  /* 0x000000043e3c7c10 */ /* 0x000fe4000ff3e0ff */
[----:B------:R-:W-:Y:S02]  /*e410*/  ISETP.NE.AND.EX P0, PT, RZ, UR5, PT, P0 ;  /* 0x00000005ff007c0c */ /* 0x000fe4000bf05300 */
[----:B------:R-:W-:Y:S01]  /*e420*/  IADD3.X R61, R68, UR5, RZ, P1, !PT ;  /* 0x00000005443d7c10 */ /* 0x000fe20008ffe4ff */
[----:B0-----:R-:W0:Y:S01]  /*e430*/  LDC R8, c[0x0][0xbe8] ;  /* 0x0002fa00ff087b82 */ /* 0x001e220000000800 */
[----:B------:R-:W-:Y:S01]  /*e440*/  @P3 IADD3 R62, P1, R62, UR6, RZ ;  /* 0x000000063e3e3c10 */ /* 0x000fe2000ff3e0ff */
[----:B------:R-:W-:-:S02]  /*e450*/  ULDC UR6, c[0x0][0xa88] ;  /* 0x0002a20000067ab9 */ /* 0x000fc40000000800 */
[----:B------:R-:W-:Y:S01]  /*e460*/  IMAD.U32 R65, RZ, RZ, UR6 ;  /* 0x00000006ff417e24 */ /* 0x000fe2000f8e00ff */
[----:B------:R-:W-:-:S05]  /*e470*/  @P3 IADD3.X R63, R68, UR7, RZ, P1, !PT ;  /* 0x00000007443f3c10 */ /* 0x000fca0008ffe4ff */
[----:B------:R3:W5:Y:S04]  /*e480*/  @P0 LDG.E R32, desc[UR42][R60.64] ;  /* 0x0000002a3c200981 */ /* 0x000768000c1e1900 */
[----:B------:R3:W5:Y:S01]  /*e490*/  @P3 LDG.E R65, desc[UR42][R62.64] ;  /* 0x0000002a3e413981 */ /* 0x000762000c1e1900 */
[----:B------:R-:W-:Y:S02]  /*e4a0*/  ISETP.GT.AND P2, PT, R67, 0x1, PT ;  /* 0x000000014300780c */ /* 0x000fe40003f44270 */
[----:B------:R-:W-:-:S04]  /*e4b0*/  MOV R6, 0x9b8 ;  /* 0x000009b800067802 */ /* 0x000fc80000000f00 */
[----:B------:R-:W-:-:S04]  /*e4c0*/  SEL R6, R6, 0x978, P2 ;  /* 0x0000097806067807 */ /* 0x000fc80001000000 */
[----:B--2---:R3:W2:Y:S08]  /*e4d0*/  LDC.64 R12, c[0x0][R6+0x220] ;  /* 0x00008800060c7b82 */ /* 0x0046b00000000a00 */
[----:B------:R3:W4:Y:S08]  /*e4e0*/  LDC.64 R14, c[0x0][R6+0x218] ;  /* 0x00008600060e7b82 */ /* 0x0007300000000a00 */
[----:B------:R3:W1:Y:S01]  /*e4f0*/  LDC.64 R10, c[0x0][R6+0x228] ;  /* 0x00008a00060a7b82 */ /* 0x0006620000000a00 */
[----:B0-----:R-:W-:Y:S01]  /*e500*/  ISETP.NE.AND P1, PT, R8, 0x1, PT ;  /* 0x000000010800780c */ /* 0x001fe20003f25270 */
[----:B---3--:R-:W-:-:S12]  /*e510*/  @P3 BRA `(.L_x_605) ;  /* 0x0000000000103947 */ /* 0x008fd80003800000 */
[----:B------:R-:W-:Y:S05]  /*e520*/  @!P0 BRA `(.L_x_605) ;  /* 0x00000000000c8947 */ /* 0x000fea0003800000 */
[----:B------:R-:W3:Y:S04]  /*e530*/  LDG.E R4, desc[UR42][R60.64] ;  /* 0x0000002a3c047981 */ /* 0x000ee8000c1e1900 */
[----:B-----5:R-:W3:Y:S02]  /*e540*/  LDG.E R65, desc[UR42][R60.64+0x4] ;  /* 0x0000042a3c417981 */ /* 0x020ee4000c1e1900 */
[----:B---3--:R-:W-:-:S07]  /*e550*/  IMAD.IADD R65, R65, 0x1, -R4 ;  /* 0x0000000141417824 */ /* 0x008fce00078e0a04 */
.L_x_605:
[----:B------:R-:W3:Y:S01]  /*e560*/  LDL.LU R4, [R1+0x34] ;  /* 0x0000340001047983 */ /* 0x000ee20000300800 */
[----:B------:R-:W0:Y:S03]  /*e570*/  LDC.64 R6, c[0x0][R6+0x210] ;  /* 0x0000840006067b82 */ /* 0x000e260000000a00 */
[----:B------:R-:W2:Y:S04]  /*e580*/  LDL.LU R61, [R1+0x4c] ;  /* 0x00004c00013d7983 */ /* 0x000ea80000300800 */
[----:B------:R-:W2:Y:S01]  /*e590*/  LDL R60, [R1+0x60] ;  /* 0x00006000013c7983 */ /* 0x000ea20000100800 */
[----:B------:R-:W-:Y:S01]  /*e5a0*/  ISETP.NE.U32.AND P0, PT, RZ, UR4, PT ;  /* 0x00000004ff007c0c */ /* 0x000fe2000bf05070 */
[----:B------:R-:W1:Y:S02]  /*e5b0*/  @P1 LDC R62, c[0x0][0xbec] ;  /* 0x0002fb00ff3e1b82 */ /* 0x000e640000000800 */
[----:B------:R-:W2:Y:S04]  /*e5c0*/  LDL R68, [R1+0x44] ;  /* 0x0000440001447983 */ /* 0x000ea80000100800 */
[----:B------:R-:W2:Y:S01]  /*e5d0*/  LDL R66, [R1+0x48] ;  /* 0x0000480001427983 */ /* 0x000ea20000100800 */
[----:B------:R-:W-:Y:S01]  /*e5e0*/  ISETP.NE.AND.EX P0, PT, RZ, UR5, PT, P0 ;  /* 0x00000005ff007c0c */ /* 0x000fe2000bf05300 */
[----:B------:R-:W0:Y:S01]  /*e5f0*/  @P1 LDC R69, c[0x0][0xbf0] ;  /* 0x0002fc00ff451b82 */ /* 0x000e220000000800 */
[-C--:B----4-:R-:W-:Y:S01]  /*e600*/  IMAD R63, R15, R152.reuse, RZ ;  /* 0x000000980f3f7224 */ /* 0x090fe200078e02ff */
[----:B------:R-:W4:Y:S01]  /*e610*/  LDL R73, [R1+0x5c] ;  /* 0x00005c0001497983 */ /* 0x000f220000100800 */
[----:B------:R-:W-:Y:S01]  /*e620*/  IMAD.WIDE.U32 R14, R14, R152, RZ ;  /* 0x000000980e0e7225 */ /* 0x000fe200078e00ff */
[----:B------:R-:W1:Y:S03]  /*e630*/  S2R R70, SR_TID.X ;  /* 0x0000000000467919 */ /* 0x000e660000002100 */
[----:B------:R-:W-:Y:S01]  /*e640*/  IMAD.IADD R64, R15, 0x1, R63 ;  /* 0x000000010f407824 */ /* 0x000fe200078e023f */
[----:B-1----:R-:W-:-:S04]  /*e650*/  IADD3 R75, R70, -0x80, RZ ;  /* 0xffffff80464b7810 */ /* 0x002fc80007ffe0ff */
[----:B------:R-:W-:-:S04]  /*e660*/  SHF.R.S32.HI R70, RZ, 0x1f, R75 ;  /* 0x0000001fff467819 */ /* 0x000fc8000001144b */
[----:B------:R-:W-:-:S04]  /*e670*/  LEA.HI R70, R70, R75, RZ, 0x7 ;  /* 0x0000004b46467211 */ /* 0x000fc800078f38ff */
[----:B------:R-:W-:-:S05]  /*e680*/  LOP3.LUT R70, R70, 0xffffff80, RZ, 0xc0, !PT ;  /* 0xffffff8046467812 */ /* 0x000fca00078ec0ff */
[----:B------:R-:W-:Y:S01]  /*e690*/  IMAD.IADD R70, R75, 0x1, -R70 ;  /* 0x000000014b467824 */ /* 0x000fe200078e0a46 */
[----:B---3--:R-:W-:Y:S02]  /*e6a0*/  SEL R9, R4, RZ, !P0 ;  /* 0x000000ff04097207 */ /* 0x008fe40004000000 */
[----:B------:R-:W1:Y:S01]  /*e6b0*/  LDC.64 R4, c[0x0][0xba8] ;  /* 0x0002ea00ff047b82 */ /* 0x000e620000000a00 */
[----:B--2---:R-:W-:Y:S02]  /*e6c0*/  SEL R61, R61, RZ, !P0 ;  /* 0x000000ff3d3d7207 */ /* 0x004fe40004000000 */
[----:B------:R-:W-:-:S04]  /*e6d0*/  IMAD R13, R13, R9, RZ ;  /* 0x000000090d0d7224 */ /* 0x000fc800078e02ff */
[C---:B------:R-:W-:Y:S02]  /*e6e0*/  IMAD R67, R12.reuse, R61, R13 ;  /* 0x0000003d0c437224 */ /* 0x040fe400078e020d */
[----:B------:R-:W-:-:S04]  /*e6f0*/  IMAD.WIDE.U32 R12, R12, R9, RZ ;  /* 0x000000090c0c7225 */ /* 0x000fc800078e00ff */
[----:B------:R-:W-:Y:S01]  /*e700*/  IMAD R71, R68, 0xc0, R60 ;  /* 0x000000c044477824 */ /* 0x000fe200078e023c */
[----:B------:R-:W-:Y:S02]  /*e710*/  SEL R61, R66, RZ, P2 ;  /* 0x000000ff423d7207 */ /* 0x000fe40001000000 */
[----:B-----5:R-:W-:Y:S01]  /*e720*/  IADD3 R60, P0, P3, R12, R14, R32 ;  /* 0x0000000e0c3c7210 */ /* 0x020fe20007b1e020 */
[----:B------:R-:W-:Y:S01]  /*e730*/  @P1 IMAD.HI.U32 R14, R71, R62, RZ ;  /* 0x0000003e470e1227 */ /* 0x000fe200078e00ff */
[----:B------:R-:W-:-:S03]  /*e740*/  MOV R15, R71 ;  /* 0x00000047000f7202 */ /* 0x000fc60000000f00 */
[----:B------:R-:W-:Y:S01]  /*e750*/  IMAD.IADD R67, R13, 0x1, R67 ;  /* 0x000000010d437824 */ /* 0x000fe200078e0243 */
[----:B0-----:R-:W-:Y:S01]  /*e760*/  @P1 SHF.R.U32.HI R15, RZ, R69, R14 ;  /* 0x00000045ff0f1219 */ /* 0x001fe2000001160e */
[-C--:B------:R-:W-:Y:S01]  /*e770*/  IMAD R63, R11, R61.reuse, RZ ;  /* 0x0000003d0b3f7224 */ /* 0x080fe200078e02ff */
[----:B------:R-:W-:Y:S01]  /*e780*/  SHF.R.S32.HI R11, RZ, 0x1f, R32 ;  /* 0x0000001fff0b7819 */ /* 0x000fe20000011420 */
[----:B-1----:R-:W0:Y:S01]  /*e790*/  @!P2 LDC R4, c[0x0][0xb50] ;  /* 0x0002d400ff04ab82 */ /* 0x002e220000000800 */
[----:B------:R-:W-:Y:S02]  /*e7a0*/  IMAD.WIDE.U32 R12, R10, R61, RZ ;  /* 0x0000003d0a0c7225 */ /* 0x000fe400078e00ff */
[----:B------:R-:W-:Y:S02]  /*e7b0*/  IADD3.X R61, R67, R64, R11, P0, P3 ;  /* 0x00000040433d7210 */ /* 0x000fe400007e640b */
[----:B------:R-:W-:-:S03]  /*e7c0*/  IMAD.MOV R67, RZ, RZ, -R15 ;  /* 0x000000ffff437224 */ /* 0x000fc600078e0a0f */
[----:B------:R-:W1:Y:S01]  /*e7d0*/  @!P2 LDC R5, c[0x0][0xb54] ;  /* 0x0002d500ff05ab82 */ /* 0x000e620000000800 */
[----:B------:R-:W-:Y:S01]  /*e7e0*/  IMAD.IADD R63, R13, 0x1, R63 ;  /* 0x000000010d3f7824 */ /* 0x000fe200078e023f */
[----:B------:R-:W-:Y:S02]  /*e7f0*/  IADD3 R12, P0, P3, R15, R60, R12 ;  /* 0x0000003c0f0c7210 */ /* 0x000fe40007b1e00c */
[----:B------:R-:W-:Y:S01]  /*e800*/  SHF.R.S32.HI R10, RZ, 0x1f, R15 ;  /* 0x0000001fff0a7819 */ /* 0x000fe2000001140f */
[----:B------:R-:W-:-:S03]  /*e810*/  IMAD R15, R8, R67, R71 ;  /* 0x00000043080f7224 */ /* 0x000fc600078e0247 */
[----:B------:R-:W-:Y:S01]  /*e820*/  IADD3.X R13, R10, R61, R63, P0, P3 ;  /* 0x0000003d0a0d7210 */ /* 0x000fe200007e643f */
[----:B------:R-:W-:Y:S01]  /*e830*/  IMAD R7, R7, R15, RZ ;  /* 0x0000000f07077224 */ /* 0x000fe200078e02ff */
[----:B------:R-:W-:-:S05]  /*e840*/  SHF.R.S32.HI R61, RZ, 0x1f, R15 ;  /* 0x0000001fff3d7819 */ /* 0x000fca000001140f */
[C---:B------:R-:W-:Y:S02]  /*e850*/  IMAD R61, R6.reuse, R61, R7 ;  /* 0x0000003d063d7224 */ /* 0x040fe400078e0207 */
[----:B------:R-:W-:-:S04]  /*e860*/  IMAD.WIDE.U32 R6, R6, R15, R12 ;  /* 0x0000000f06067225 */ /* 0x000fc800078e000c */
[----:B------:R-:W-:Y:S01]  /*e870*/  IMAD.IADD R7, R7, 0x1, R61 ;  /* 0x0000000107077824 */ /* 0x000fe200078e023d */
[----:B0-----:R-:W-:-:S04]  /*e880*/  LEA R10, P0, R6, R4, 0x2 ;  /* 0x00000004060a7211 */ /* 0x001fc800078010ff */
[----:B-1----:R-:W-:Y:S01]  /*e890*/  LEA.HI.X R7, R6, R5, R7, 0x2, P0 ;  /* 0x0000000506077211 */ /* 0x002fe200000f1407 */
[----:B------:R-:W-:Y:S01]  /*e8a0*/  SHFL.IDX PT, R4, R10, RZ, 0x1c1f ;  /* 0x001c1fff0a047589 */ /* 0x000fe200000e0000 */
[----:B----4-:R-:W-:-:S03]  /*e8b0*/  IMAD R60, R68, 0xc0, R73 ;  /* 0x000000c0443c7824 */ /* 0x010fc600078e0249 */
[----:B------:R-:W0:Y:S04]  /*e8c0*/  SHFL.IDX PT, R5, R7, RZ, 0x1c1f ;  /* 0x001c1fff07057589 */ /* 0x000e2800000e0000 */
[----:B------:R-:W-:Y:S04]  /*e8d0*/  SHFL.IDX PT, R12, R10, 0x1, 0x1c1f ;  /* 0x003c1f000a0c7f89 */ /* 0x000fe800000e0000 */
[----:B------:R-:W1:Y:S01]  /*e8e0*/  SHFL.IDX PT, R13, R7, 0x1, 0x1c1f ;  /* 0x003c1f00070d7f89 */ /* 0x000e6200000e0000 */
[----:B------:R-:W-:Y:S01]  /*e8f0*/  IMAD R61, R65, R8, RZ ;  /* 0x00000008413d7224 */ /* 0x000fe200078e02ff */
[----:B------:R-:W-:Y:S01]  /*e900*/  LOP3.LUT P0, RZ, R70, 0x3, RZ, 0xc0, !PT ;  /* 0x0000000346ff7812 */ /* 0x000fe2000780c0ff */
[----:B------:R-:W-:-:S03]  /*e910*/  VIADD R6, R60, 0x8 ;  /* 0x000000083c067836 */ /* 0x000fc60000000000 */
[-C--:B------:R-:W-:Y:S02]  /*e920*/  ISETP.GE.OR P3, PT, R60, R61.reuse, P0 ;  /* 0x0000003d3c00720c */ /* 0x080fe40000766670 */
[----:B------:R-:W-:-:S11]  /*e930*/  ISETP.GE.OR P0, PT, R6, R61, P0 ;  /* 0x0000003d0600720c */ /* 0x000fd60000706670 */
[----:B0-----:R0:W-:Y:S04]  /*e940*/  @!P3 ST.E desc[UR42][R4.64], R3 ;  /* 0x000000030400b985 */ /* 0x0011e8000c10192a */
[----:B-1----:R0:W-:Y:S01]  /*e950*/  @!P0 ST.E desc[UR42][R12.64], R0 ;  /* 0x000000000c008985 */ /* 0x0021e2000c10192a */
[----:B------:R-:W-:Y:S05]  /*e960*/  @P2 BRA `(.L_x_606) ;  /* 0x0000000400c42947 */ /* 0x000fea0003800000 */
[----:B------:R-:W-:Y:S01]  /*e970*/  SHF.R.S32.HI R70, RZ, 0x1f, R72 ;  /* 0x0000001fff467819 */ /* 0x000fe20000011448 */
[----:B0-----:R-:W0:Y:S01]  /*e980*/  @P1 LDC R13, c[0x0][0xbec] ;  /* 0x0002fb00ff0d1b82 */ /* 0x001e220000000800 */
[----:B------:R-:W-:Y:S02]  /*e990*/  ULDC.64 UR4, c[0x0][0xaa0] ;  /* 0x0002a80000047ab9 */ /* 0x000fe40000000a00 */
[----:B------:R-:W-:-:S04]  /*e9a0*/  LEA.HI R70, R70, R72, RZ, 0x3 ;  /* 0x0000004846467211 */ /* 0x000fc800078f18ff */
[----:B------:R-:W-:Y:S01]  /*e9b0*/  SHF.R.S32.HI R70, RZ, 0x3, R70 ;  /* 0x00000003ff467819 */ /* 0x000fe20000011446 */
[----:B------:R-:W1:Y:S04]  /*e9c0*/  @P1 LDC R15, c[0x0][0xbf0] ;  /* 0x0002fc00ff0f1b82 */ /* 0x000e680000000800 */
[----:B------:R-:W-:-:S04]  /*e9d0*/  IMAD R3, R70, 0x40, R59 ;  /* 0x0000004046037824 */ /* 0x000fc800078e023b */
[----:B------:R-:W-:-:S03]  /*e9e0*/  IMAD.WIDE R24, R3, 0x2, R24 ;  /* 0x0000000203187825 */ /* 0x000fc600078e0218 */
[C---:B------:R-:W-:Y:S02]  /*e9f0*/  IADD3 R27, P0, R24.reuse, 0x1800, RZ ;  /* 0x00001800181b7810 */ /* 0x040fe40007f1e0ff */
[C---:B------:R-:W-:Y:S02]  /*ea00*/  IADD3 R29, P2, R24.reuse, 0x3000, RZ ;  /* 0x00003000181d7810 */ /* 0x040fe40007f5e0ff */
[----:B------:R-:W-:Y:S01]  /*ea10*/  IADD3 R37, P3, R24, 0x4800, RZ ;  /* 0x0000480018257810 */ /* 0x000fe20007f7e0ff */
[----:B------:R-:W-:Y:S01]  /*ea20*/  IMAD R11, R11, UR4, RZ ;  /* 0x000000040b0b7c24 */ /* 0x000fe2000f8e02ff */
[----:B------:R-:W-:Y:S02]  /*ea30*/  LOP3.LUT R26, R27, 0x380, RZ, 0xc0, !PT ;  /* 0x000003801b1a7812 */ /* 0x000fe400078ec0ff */
[----:B------:R-:W-:Y:S02]  /*ea40*/  LOP3.LUT R28, R29, 0x380, RZ, 0xc0, !PT ;  /* 0x000003801d1c7812 */ /* 0x000fe400078ec0ff */
[----:B------:R-:W-:-:S02]  /*ea50*/  LOP3.LUT R36, R37, 0x380, RZ, 0xc0, !PT ;  /* 0x0000038025247812 */ /* 0x000fc400078ec0ff */
[----:B------:R-:W-:Y:S01]  /*ea60*/  LOP3.LUT R5, R24, 0x380, RZ, 0xc0, !PT ;  /* 0x0000038018057812 */ /* 0x000fe200078ec0ff */
[----:B------:R-:W-:Y:S01]  /*ea70*/  IMAD R3, R32, UR5, R11 ;  /* 0x0000000520037c24 */ /* 0x000fe2000f8e020b */
[----:B------:R-:W-:Y:S02]  /*ea80*/  SHF.R.U64 R26, R26, 0x3, RZ ;  /* 0x000000031a1a7819 */ /* 0x000fe400000012ff */
[----:B------:R-:W-:Y:S02]  /*ea90*/  SHF.R.U64 R28, R28, 0x3, RZ ;  /* 0x000000031c1c7819 */ /* 0x000fe400000012ff */
[----:B------:R-:W-:Y:S02]  /*eaa0*/  SHF.R.U64 R36, R36, 0x3, RZ ;  /* 0x0000000324247819 */ /* 0x000fe400000012ff */
[----:B------:R-:W-:Y:S01]  /*eab0*/  SHF.R.U64 R5, R5, 0x3, RZ ;  /* 0x0000000305057819 */ /* 0x000fe200000012ff */
[----:B------:R-:W-:Y:S01]  /*eac0*/  IMAD.WIDE.U32 R10, R32, UR4, RZ ;  /* 0x00000004200a7c25 */ /* 0x000fe2000f8e00ff */
[----:B------:R-:W-:Y:S01]  /*ead0*/  LOP3.LUT R26, R26, R27, RZ, 0x3c, !PT ;  /* 0x0000001b1a1a7212 */ /* 0x000fe200078e3cff */
[----:B------:R-:W-:Y:S01]  /*eae0*/  ULDC.64 UR4, c[0x0][0xae8] ;  /* 0x0002ba0000047ab9 */ /* 0x000fe20000000a00 */
[----:B------:R-:W-:Y:S01]  /*eaf0*/  LOP3.LUT R28, R28, R29, RZ, 0x3c, !PT ;  /* 0x0000001d1c1c7212 */ /* 0x000fe200078e3cff */
[--C-:B------:R-:W-:Y:S01]  /*eb00*/  IMAD.X R29, RZ, RZ, R25.reuse, P2 ;  /* 0x000000ffff1d7224 */ /* 0x100fe200010e0619 */
[----:B------:R-:W-:Y:S01]  /*eb10*/  LOP3.LUT R36, R36, R37, RZ, 0x3c, !PT ;  /* 0x0000002524247212 */ /* 0x000fe200078e3cff */
[--C-:B------:R-:W-:Y:S01]  /*eb20*/  IMAD.X R37, RZ, RZ, R25.reuse, P3 ;  /* 0x000000ffff257224 */ /* 0x100fe200018e0619 */
[----:B------:R-:W-:Y:S01]  /*eb30*/  LOP3.LUT R4, R5, R24, RZ, 0x3c, !PT ;  /* 0x0000001805047212 */ /* 0x000fe200078e3cff */
[----:B------:R-:W-:Y:S01]  /*eb40*/  IMAD.MOV.U32 R5, RZ, RZ, R25 ;  /* 0x000000ffff057224 */ /* 0x000fe200078e0019 */
[----:B------:R-:W-:Y:S01]  /*eb50*/  IADD3.X R27, RZ, R25, RZ, P0, !PT ;  /* 0x00000019ff1b7210 */ /* 0x000fe200007fe4ff */
[----:B------:R-:W-:Y:S01]  /*eb60*/  IMAD R0, R74, 0x30, R70 ;  /* 0x000000304a007824 */ /* 0x000fe200078e0246 */
[----:B------:R-:W-:Y:S01]  /*eb70*/  IADD3 R11, R11, R3, RZ ;  /* 0x000000030b0b7210 */ /* 0x000fe20007ffe0ff */
[----:B------:R-:W5:Y:S01]  /*eb80*/  LD.E.128 R28, desc[UR42][R28.64] ;  /* 0x0000002a1c1c7980 */ /* 0x000f62000c101d00 */
[----:B------:R-:W-:-:S03]  /*eb90*/  SHF.R.S32.HI R12, RZ, 0x1f, R9 ;  /* 0x0000001fff0c7819 */ /* 0x000fc60000011409 */
[----:B------:R-:W5:Y:S01]  /*eba0*/  LD.E.128 R4, desc[UR42][R4.64] ;  /* 0x0000002a04047980 */ /* 0x000f62000c101d00 */
[----:B------:R-:W-:-:S03]  /*ebb0*/  IMAD.WIDE.U32 R10, R152, UR4, R10 ;  /* 0x00000004980a7c25 */ /* 0x000fc6000f8e000a */
[----:B------:R-:W5:Y:S01]  /*ebc0*/  LD.E.128 R24, desc[UR42][R26.64] ;  /* 0x0000002a1a187980 */ /* 0x000f62000c101d00 */
[----:B------:R-:W-:-:S03]  /*ebd0*/  IMAD R14, R68, 0xc0, R0 ;  /* 0x000000c0440e7824 */ /* 0x000fc600078e0200 */
[----:B------:R-:W5:Y:S01]  /*ebe0*/  LD.E.128 R36, desc[UR42][R36.64] ;  /* 0x0000002a24247980 */ /* 0x000f62000c101d00 */
[----:B------:R-:W-:Y:S01]  /*ebf0*/  @!PT LDS RZ, [RZ] ;  /* 0x00000000fffff984 */ /* 0x000fe20000000800 */
[----:B------:R-:W-:Y:S01]  /*ec00*/  @!PT LDS RZ, [RZ] ;  /* 0x00000000fffff984 */ /* 0x000fe20000000800 */
[----:B------:R-:W-:Y:S01]  /*ec10*/  @!PT LDS RZ, [RZ] ;  /* 0x00000000fffff984 */ /* 0x000fe20000000800 */
[----:B------:R-:W-:Y:S01]  /*ec20*/  @!PT LDS RZ, [RZ] ;  /* 0x00000000fffff984 */ /* 0x000fe20000000800 */
[----:B------:R2:W-:Y:S06]  /*ec30*/  MEMBAR.ALL.CTA ;  /* 0x0000000000007992 */ /* 0x0005ec0000008000 */
[----:B--2---:R-:W2:Y:S01]  /*ec40*/  FENCE.VIEW.ASYNC.S ;  /* 0x00000000000073c6 */ /* 0x004ea20000000000 */
[----:B------:R-:W-:Y:S01]  /*ec50*/  IMAD R11, R152, UR5, R11 ;  /* 0x00000005980b7c24 */ /* 0x000fe2000f8e020b */
[----:B------:R-:W-:Y:S01]  /*ec60*/  ULDC.64 UR4, c[0x0][0xaf0] ;  /* 0x0002bc0000047ab9 */ /* 0x000fe20000000a00 */
[----:B0-----:R-:W-:-:S04]  /*ec70*/  @P1 IMAD.HI.U32 R0, R14, R13, RZ ;  /* 0x0000000d0e001227 */ /* 0x001fc800078e00ff */
[----:B------:R-:W-:Y:S02]  /*ec80*/  IMAD R12, R12, UR4, RZ ;  /* 0x000000040c0c7c24 */ /* 0x000fe4000f8e02ff */
[----:B------:R-:W-:Y:S01]  /*ec90*/  IMAD.MOV.U32 R3, RZ, RZ, R14 ;  /* 0x000000ffff037224 */ /* 0x000fe200078e000e */
[----:B-1----:R-:W-:Y:S01]  /*eca0*/  @P1 SHF.R.U32.HI R3, RZ, R15, R0 ;  /* 0x0000000fff031219 */ /* 0x002fe20000011600 */
[C---:B------:R-:W-:Y:S02]  /*ecb0*/  IMAD R13, R9.reuse, UR5, R12 ;  /* 0x00000005090d7c24 */ /* 0x040fe4000f8e020c */
[----:B------:R-:W-:Y:S01]  /*ecc0*/  IMAD.WIDE.U32 R10, R9, UR4, R10 ;  /* 0x00000004090a7c25 */ /* 0x000fe2000f8e000a */
[----:B------:R-:W-:Y:S01]  /*ecd0*/  IADD3 R0, R18, 0x16820, RZ ;  /* 0x0001682012007810 */ /* 0x000fe20007ffe0ff */
[----:B------:R-:W-:Y:S02]  /*ece0*/  ULDC.64 UR4, c[0x0][0xae0] ;  /* 0x0002b80000047ab9 */ /* 0x000fe40000000a00 */
[----:B------:R-:W-:Y:S01]  /*ecf0*/  IMAD.IADD R11, R11, 0x1, R13 ;  /* 0x000000010b0b7824 */ /* 0x000fe200078e020d */
[--C-:B------:R-:W-:Y:S01]  /*ed00*/  SHF.R.S32.HI R9, RZ, 0x1f, R3.reuse ;  /* 0x0000001fff097819 */ /* 0x100fe20000011403 */
[----:B------:R-:W-:Y:S01]  /*ed10*/  IMAD.MOV R13, RZ, RZ, -R3 ;  /* 0x000000ffff0d7224 */ /* 0x000fe200078e0a03 */
[----:B------:R-:W-:-:S03]  /*ed20*/  PRMT R0, RZ, 0x654, R0 ;  /* 0x00000654ff007816 */ /* 0x000fc60000000000 */
[----:B------:R-:W-:Y:S01]  /*ed30*/  IMAD R13, R8, R13, R14 ;  /* 0x0000000d080d7224 */ /* 0x000fe200078e020e */
[----:B--2---:R0:W-:Y:S01]  /*ed40*/  SYNCS.ARRIVE.TRANS64.RED.A1T0 RZ, [R0+URZ], RZ ;  /* 0x000000ff00ff79a7 */ /* 0x0041e2000810043f */
[----:B------:R-:W-:Y:S02]  /*ed50*/  IMAD R12, R9, UR4, RZ ;  /* 0x00000004090c7c24 */ /* 0x000fe4000f8e02ff */
[----:B------:R-:W-:-:S04]  /*ed60*/  IMAD.WIDE.U32 R8, R3, UR4, R10 ;  /* 0x0000000403087c25 */ /* 0x000fc8000f8e000a */
[----:B------:R-:W-:Y:S01]  /*ed70*/  IMAD R15, R3, UR5, R12 ;  /* 0x00000005030f7c24 */ /* 0x000fe2000f8e020c */
[----:B0-----:R-:W-:Y:S01]  /*ed80*/  SHF.R.S32.HI R0, RZ, 0x1f, R13 ;  /* 0x0000001fff007819 */ /* 0x001fe2000001140d */
[----:B------:R-:W-:Y:S02]  /*ed90*/  ULDC.64 UR4, c[0x0][0xad8] ;  /* 0x0002b60000047ab9 */ /* 0x000fe40000000a00 */
[----:B------:R-:W-:Y:S02]  /*eda0*/  IMAD.IADD R9, R9, 0x1, R15 ;  /* 0x0000000109097824 */ /* 0x000fe400078e020f */
[----:B------:R-:W-:Y:S02]  /*edb0*/  IMAD R0, R0, UR4, RZ ;  /* 0x0000000400007c24 */ /* 0x000fe4000f8e02ff */
[----:B------:R-:W-:-:S04]  /*edc0*/  IMAD.WIDE.U32 R8, R13, UR4, R8 ;  /* 0x000000040d087c25 */ /* 0x000fc8000f8e0008 */
[----:B------:R-:W-:Y:S01]  /*edd0*/  IMAD R41, R13, UR5, R0 ;  /* 0x000000050d297c24 */ /* 0x000fe2000f8e0200 */
[----:B------:R-:W-:Y:S02]  /*ede0*/  ULDC.64 UR4, c[0x0][0xa80] ;  /* 0x0002a00000047ab9 */ /* 0x000fe40000000a00 */
[----:B------:R-:W-:Y:S01]  /*edf0*/  LEA R40, P0, R8, UR4, 0x1 ;  /* 0x0000000408287c11 */ /* 0x000fe2000f8008ff */
[----:B------:R-:W-:Y:S01]  /*ee00*/  IMAD.IADD R41, R9, 0x1, R41 ;  /* 0x0000000109297824 */ /* 0x000fe200078e0229 */
[----:B------:R-:W-:-:S04]  /*ee10*/  UMOV UR4, 0xffffffff ;  /* 0xffffffff00047882 */ /* 0x000fc80000000000 */
[----:B------:R-:W-:Y:S01]  /*ee20*/  LEA.HI.X R41, R8, UR5, R41, 0x1, P0 ;  /* 0x0000000508297c11 */ /* 0x000fe200080f0c29 */
[----:B------:R-:W-:Y:S06]  /*ee30*/  BRA.DIV UR4, `(.L_x_607) ;  /* 0x0000009204ec7947 */ /* 0x000fec000b800000 */
[----:B------:R-:W0:Y:S01]  /*ee40*/  SHFL.IDX PT, R3, R40, RZ, 0x181f ;  /* 0x00181fff28037589 */ /* 0x000e2200000e0000 */
[----:B------:R-:W-:Y:S01]  /*ee50*/  ULDC UR4, c[0x0][0xac8] ;  /* 0x0002b20000047ab9 */ /* 0x000fe20000000800 */
[----:B------:R-:W-:Y:S01]  /*ee60*/  IMAD R42, R68, 0xc0, R70 ;  /* 0x000000c0442a7824 */ /* 0x000fe200078e0246 */
[----:B------:R-:W-:Y:S01]  /*ee70*/  ISETP.GE.AND P0, PT, R59, UR4, PT ;  /* 0x000000043b007c0c */ /* 0x000fe2000bf06270 */
[----:B------:R-:W1:Y:S02]  /*ee80*/  SHFL.IDX PT, R9, R40, 0x1, 0x181f ;  /* 0x00381f0028097f89 */ /* 0x000e6400000e0000 */
[C---:B------:R-:W-:Y:S01]  /*ee90*/  VIADD R12, R42.reuse, 0x30 ;  /* 0x000000302a0c7836 */ /* 0x040fe20000000000 */
[CC--:B------:R-:W-:Y:S01]  /*eea0*/  ISETP.GE.OR P2, PT, R42.reuse, R61.reuse, P0 ;  /* 0x0000003d2a00720c */ /* 0x0c0fe20000746670 */
[----:B------:R-:W2:Y:S01]  /*eeb0*/  SHFL.IDX PT, R0, R41, RZ, 0x181f ;  /* 0x00181fff29007589 */ /* 0x000ea200000e0000 */
[----:B------:R-:W-:Y:S02]  /*eec0*/  IADD3 R20, R42, 0x60, RZ ;  /* 0x000000602a147810 */ /* 0x000fe40007ffe0ff */
[-C--:B------:R-:W-:Y:S01]  /*eed0*/  ISETP.GE.OR P3, PT, R12, R61.reuse, P0 ;  /* 0x0000003d0c00720c */ /* 0x080fe20000766670 */
[----:B------:R-:W3:Y:S01]  /*eee0*/  SHFL.IDX PT, R14, R40, 0x2, 0x181f ;  /* 0x00581f00280e7f89 */ /* 0x000ee200000e0000 */
[----:B------:R-:W-:-:S03]  /*eef0*/  ISETP.GE.OR P4, PT, R20, R61, P0 ;  /* 0x0000003d1400720c */ /* 0x000fc60000786670 */
[----:B------:R-:W4:Y:S04]  /*ef00*/  SHFL.IDX PT, R8, R41, 0x1, 0x181f ;  /* 0x00381f0029087f89 */ /* 0x000f2800000e0000 */
[----:B------:R-:W4:Y:S01]  /*ef10*/  SHFL.IDX PT, R10, R41, 0x2, 0x181f ;  /* 0x00581f00290a7f89 */ /* 0x000f2200000e0000 */
[----:B0-----:R-:W-:-:S03]  /*ef20*/  @!P2 LEA R32, P5, R59, R3, 0x1 ;  /* 0x000000033b20a211 */ /* 0x001fc600078a08ff */
[C---:B-1----:R-:W-:Y:S02]  /*ef30*/  @!P3 LEA R20, P1, R59.reuse, R9, 0x1 ;  /* 0x000000093b14b211 */ /* 0x042fe400078208ff */
[C-C-:B--2---:R-:W-:Y:S02]  /*ef40*/  @!P2 LEA.HI.X R3, R59.reuse, R0, R58.reuse, 0x1, P5 ;  /* 0x000000003b03a211 */ /* 0x144fe400028f0c3a */
[----:B------:R-:W0:Y:S01]  /*ef50*/  SHFL.IDX PT, R0, R41, 0x3, 0x181f ;  /* 0x00781f0029007f89 */ /* 0x000e2200000e0000 */
[C---:B---3--:R-:W-:Y:S02]  /*ef60*/  @!P4 LEA R43, P5, R59.reuse, R14, 0x1 ;  /* 0x0000000e3b2bc211 */ /* 0x048fe400078a08ff */
[----:B------:R-:W-:Y:S01]  /*ef70*/  @!P2 IMAD.MOV.U32 R9, RZ, RZ, R3 ;  /* 0x000000ffff09a224 */ /* 0x000fe200078e0003 */
[----:B------:R-:W1:Y:S01]  /*ef80*/  SHFL.IDX PT, R14, R40, 0x3, 0x181f ;  /* 0x00781f00280e7f89 */ /* 0x000e6200000e0000 */
[C---:B----4-:R-:W-:Y:S01]  /*ef90*/  @!P3 LEA.HI.X R21, R59.reuse, R8, R58, 0x1, P1 ;  /* 0x000000083b15b211 */ /* 0x050fe200008f0c3a */
[----:B------:R-:W-:Y:S01]  /*efa0*/  @!P2 IMAD.MOV.U32 R8, RZ, RZ, R32 ;  /* 0x000000ffff08a224 */ /* 0x000fe200078e0020 */
[----:B------:R-:W-:-:S04]  /*efb0*/  @!P4 LEA.HI.X R10, R59, R10, R58, 0x1, P5 ;  /* 0x0000000a3b0ac211 */ /* 0x000fc800028f0c3a */
[----:B-----5:R2:W-:Y:S04]  /*efc0*/  @!P2 ST.E.128 desc[UR42][R8.64], R4 ;  /* 0x000000040800a985 */ /* 0x0205e8000c101d2a */
[----:B------:R3:W-:Y:S01]  /*efd0*/  @!P3 ST.E.128 desc[UR42][R20.64], R24 ;  /* 0x000000181400b985 */ /* 0x0007e2000c101d2a */
[----:B--2---:R-:W-:Y:S01]  /*efe0*/  @!P4 IMAD.MOV.U32 R4, RZ, RZ, R43 ;  /* 0x000000ffff04c224 */ /* 0x004fe200078e002b */
[----:B------:R-:W-:-:S05]  /*eff0*/  @!P4 MOV R5, R10 ;  /* 0x0000000a0005c202 */ /* 0x000fca0000000f00 */
[----:B01----:R3:W-:Y:S02]  /*f000*/  @!P4 ST.E.128 desc[UR42][R4.64], R28 ;  /* 0x0000001c0400c985 */ /* 0x0037e4000c101d2a */
.L_x_785:
[----:B------:R-:W-:-:S05]  /*f010*/  VIADD R42, R42, 0x90 ;  /* 0x000000902a2a7836 */ /* 0x000fca0000000000 */
[----:B------:R-:W-:-:S13]  /*f020*/  ISETP.GE.OR P0, PT, R42, R61, P0 ;  /* 0x0000003d2a00720c */ /* 0x000fda0000706670 */
[----:B------:R-:W-:Y:S05]  /*f030*/  @P0 BRA `(.L_x_608) ;  /* 0x0000001000dc0947 */ /* 0x000fea0003800000 */
[----:B------:R-:W-:-:S04]  /*f040*/  LEA R14, P0, R59, R14, 0x1 ;  /* 0x0000000e3b0e7211 */ /* 0x000fc800078008ff */
[----:B------:R-:W-:-:S05]  /*f050*/  LEA.HI.X R15, R59, R0, R58, 0x1, P0 ;  /* 0x000000003b0f7211 */ /* 0x000fca00000f0c3a */
[----:B------:R4:W-:Y:S01]  /*f060*/  ST.E.128 desc[UR42][R14.64], R36 ;  /* 0x000000240e007985 */ /* 0x0009e2000c101d2a */
[----:B------:R-:W-:Y:S05]  /*f070*/  BRA `(.L_x_608) ;  /* 0x0000001000cc7947 */ /* 0x000fea0003800000 */
.L_x_606:
[----:B------:R-:W2:Y:S01]  /*f080*/  LDL R74, [R1+0x28] ;  /* 0x00002800014a7983 */ /* 0x000ea20000100800 */
[----:B------:R-:W1:Y:S01]  /*f090*/  @P1 LDC R10, c[0x0][0xbec] ;  /* 0x0002fb00ff0a1b82 */ /* 0x000e620000000800 */
[----:B------:R-:W-:Y:S01]  /*f0a0*/  ULDC.64 UR4, c[0x0][0xb08] ;  /* 0x0002c20000047ab9 */ /* 0x000fe20000000a00 */
[----:B0-----:R-:W-:Y:S01]  /*f0b0*/  SHF.R.S32.HI R0, RZ, 0x1f, R9 ;  /* 0x0000001fff007819 */ /* 0x001fe20000011409 */
[----:B------:R-:W-:Y:S01]  /*f0c0*/  IMAD R11, R11, UR4, RZ ;  /* 0x000000040b0b7c24 */ /* 0x000fe2000f8e02ff */
[----:B------:R-:W-:Y:S01]  /*f0d0*/  ULDC.64 UR6, c[0x0][0xb30] ;  /* 0x0002cc0000067ab9 */ /* 0x000fe20000000a00 */
[----:B------:R-:W-:-:S03]  /*f0e0*/  IMAD.WIDE.U32 R4, R32, UR4, RZ ;  /* 0x0000000420047c25 */ /* 0x000fc6000f8e00ff */
[----:B------:R-:W0:Y:S01]  /*f0f0*/  @P1 LDC R13, c[0x0][0xbf0] ;  /* 0x0002fc00ff0d1b82 */ /* 0x000e220000000800 */
[----:B------:R-:W-:Y:S01]  /*f100*/  IMAD R11, R32, UR5, R11 ;  /* 0x00000005200b7c24 */ /* 0x000fe2000f8e020b */
[----:B------:R-:W-:Y:S01]  /*f110*/  ULDC.64 UR4, c[0x0][0xb38] ;  /* 0x0002ce0000047ab9 */ /* 0x000fe20000000a00 */
[----:B------:R-:W-:Y:S02]  /*f120*/  IMAD.MOV.U32 R3, RZ, RZ, R71 ;  /* 0x000000ffff037224 */ /* 0x000fe400078e0047 */
[----:B------:R-:W-:Y:S02]  /*f130*/  IMAD.IADD R5, R5, 0x1, R11 ;  /* 0x0000000105057824 */ /* 0x000fe400078e020b */
[----:B------:R-:W-:-:S04]  /*f140*/  IMAD.WIDE.U32 R4, R152, UR4, R4 ;  /* 0x0000000498047c25 */ /* 0x000fc8000f8e0004 */
[----:B------:R-:W-:Y:S01]  /*f150*/  IMAD R5, R152, UR5, R5 ;  /* 0x0000000598057c24 */ /* 0x000fe2000f8e0205 */
[----:B------:R-:W-:Y:S02]  /*f160*/  ULDC.64 UR4, c[0x0][0xb40] ;  /* 0x0002d00000047ab9 */ /* 0x000fe40000000a00 */
[----:B------:R-:W-:Y:S02]  /*f170*/  IMAD R0, R0, UR4, RZ ;  /* 0x0000000400007c24 */ /* 0x000fe4000f8e02ff */
[----:B-1----:R-:W-:-:S04]  /*f180*/  @P1 IMAD.HI.U32 R10, R71, R10, RZ ;  /* 0x0000000a470a1227 */ /* 0x002fc800078e00ff */
[C---:B------:R-:W-:Y:S02]  /*f190*/  IMAD R7, R9.reuse, UR5, R0 ;  /* 0x0000000509077c24 */ /* 0x040fe4000f8e0200 */
[----:B------:R-:W-:Y:S01]  /*f1a0*/  IMAD.WIDE.U32 R4, R9, UR4, R4 ;  /* 0x0000000409047c25 */ /* 0x000fe2000f8e0004 */
[----:B0-----:R-:W-:Y:S01]  /*f1b0*/  @P1 SHF.R.U32.HI R3, RZ, R13, R10 ;  /* 0x0000000dff031219 */ /* 0x001fe2000001160a */
[----:B------:R-:W-:-:S03]  /*f1c0*/  ULDC.64 UR4, c[0x0][0xb48] ;  /* 0x0002d20000047ab9 */ /* 0x000fc60000000a00 */
[----:B------:R-:W-:Y:S01]  /*f1d0*/  IADD3 R5, R5, R7, RZ ;  /* 0x0000000705057210 */ /* 0x000fe20007ffe0ff */
[--C-:B------:R-:W-:Y:S01]  /*f1e0*/  IMAD.MOV R7, RZ, RZ, -R3.reuse ;  /* 0x000000ffff077224 */ /* 0x100fe200078e0a03 */
[----:B------:R-:W-:Y:S01]  /*f1f0*/  SHF.R.S32.HI R0, RZ, 0x1f, R3 ;  /* 0x0000001fff007819 */ /* 0x000fe20000011403 */
        /* <DEDUP_REMOVED lines=8> */
[----:B------:R-:W-:Y:S02]  /*f280*/  VIADD R3, R18, 0x16820 ;  /* 0x0001682012037836 */ /* 0x000fe40000000000 */
[----:B------:R-:W-:Y:S02]  /*f290*/  IMAD R0, R0, UR4, RZ ;  /* 0x0000000400007c24 */ /* 0x000fe4000f8e02ff */
[----:B------:R-:W-:Y:S01]  /*f2a0*/  IMAD.IADD R5, R5, 0x1, R9 ;  /* 0x0000000105057824 */ /* 0x000fe200078e0209 */
[----:B------:R-:W-:Y:S01]  /*f2b0*/  PRMT R8, RZ, 0x654, R3 ;  /* 0x00000654ff087816 */ /* 0x000fe20000000003 */
[C---:B------:R-:W-:Y:S02]  /*f2c0*/  IMAD R3, R7.reuse, UR5, R0 ;  /* 0x0000000507037c24 */ /* 0x040fe4000f8e0200 */
[----:B------:R-:W-:Y:S01]  /*f2d0*/  IMAD.WIDE.U32 R4, R7, UR4, R4 ;  /* 0x0000000407047c25 */ /* 0x000fe2000f8e0004 */
[----:B------:R-:W-:Y:S01]  /*f2e0*/  ULDC.64 UR4, c[0x0][0xb00] ;  /* 0x0002c00000047ab9 */ /* 0x000fe20000000a00 */
[----:B------:R0:W-:Y:S03]  /*f2f0*/  SYNCS.ARRIVE.TRANS64.RED.A1T0 RZ, [R8+URZ], RZ ;  /* 0x000000ff08ff79a7 */ /* 0x0001e6000810043f */
[----:B------:R-:W-:-:S02]  /*f300*/  IADD3 R3, R5, R3, RZ ;  /* 0x0000000305037210 */ /* 0x000fc40007ffe0ff */
[----:B------:R-:W-:Y:S01]  /*f310*/  LEA R0, P0, R4, UR4, 0x2 ;  /* 0x0000000404007c11 */ /* 0x000fe2000f8010ff */
[----:B------:R-:W-:-:S03]  /*f320*/  UMOV UR4, 0xffffffff ;  /* 0xffffffff00047882 */ /* 0x000fc60000000000 */
[----:B------:R-:W-:Y:S01]  /*f330*/  LEA.HI.X R4, R4, UR5, R3, 0x2, P0 ;  /* 0x0000000504047c11 */ /* 0x000fe200080f1403 */
[C---:B--2---:R-:W-:Y:S01]  /*f340*/  VIADD R7, R74.reuse, 0x8 ;  /* 0x000000084a077836 */ /* 0x044fe20000000000 */
[C---:B------:R-:W-:Y:S01]  /*f350*/  IADD3 R66, R74.reuse, 0x20, RZ ;  /* 0x000000204a427810 */ /* 0x040fe20007ffe0ff */
[C---:B------:R-:W-:Y:S02]  /*f360*/  VIADD R62, R74.reuse, 0x10 ;  /* 0x000000104a3e7836 */ /* 0x040fe40000000000 */
[C---:B------:R-:W-:Y:S01]  /*f370*/  VIADD R64, R74.reuse, 0x18 ;  /* 0x000000184a407836 */ /* 0x040fe20000000000 */
[----:B------:R-:W-:Y:S01]  /*f380*/  SHF.R.S32.HI R32, RZ, 0x1f, R7 ;  /* 0x0000001fff207819 */ /* 0x000fe20000011407 */
[C---:B------:R-:W-:Y:S01]  /*f390*/  VIADD R68, R74.reuse, 0x28 ;  /* 0x000000284a447836 */ /* 0x040fe20000000000 */
[----:B------:R-:W-:Y:S01]  /*f3a0*/  SHF.R.S32.HI R63, RZ, 0x1f, R62 ;  /* 0x0000001fff3f7819 */ /* 0x000fe2000001143e */
[C---:B------:R-:W-:Y:S01]  /*f3b0*/  VIADD R70, R74.reuse, 0x30 ;  /* 0x000000304a467836 */ /* 0x040fe20000000000 */
[----:B------:R-:W-:Y:S01]  /*f3c0*/  SHF.R.S32.HI R65, RZ, 0x1f, R64 ;  /* 0x0000001fff417819 */ /* 0x000fe20000011440 */
[----:B------:R-:W-:Y:S01]  /*f3d0*/  VIADD R72, R74, 0x38 ;  /* 0x000000384a487836 */ /* 0x000fe20000000000 */
[----:B------:R-:W-:-:S02]  /*f3e0*/  SHF.R.S32.HI R67, RZ, 0x1f, R66 ;  /* 0x0000001fff437819 */ /* 0x000fc40000011442 */
[----:B------:R-:W-:Y:S02]  /*f3f0*/  SHF.R.S32.HI R69, RZ, 0x1f, R68 ;  /* 0x0000001fff457819 */ /* 0x000fe40000011444 */
[----:B------:R-:W-:Y:S02]  /*f400*/  SHF.R.S32.HI R71, RZ, 0x1f, R70 ;  /* 0x0000001fff477819 */ /* 0x000fe40000011446 */
[----:B------:R-:W-:Y:S01]  /*f410*/  SHF.R.S32.HI R73, RZ, 0x1f, R72 ;  /* 0x0000001fff497819 */ /* 0x000fe20000011448 */
[----:B0-----:R-:W-:Y:S06]  /*f420*/  BRA.DIV UR4, `(.L_x_609) ;  /* 0x0000009204787947 */ /* 0x001fec000b800000 */
[----:B------:R0:W1:Y:S04]  /*f430*/  SHFL.IDX PT, R3, R4, RZ, 0x1c1f ;  /* 0x001c1fff04037589 */ /* 0x00006800000e0000 */
[----:B------:R0:W2:Y:S02]  /*f440*/  SHFL.IDX PT, R14, R0, RZ, 0x1c1f ;  /* 0x001c1fff000e7589 */ /* 0x0000a400000e0000 */
.L_x_788:
[----:B------:R-:W-:Y:S01]  /*f450*/  ISETP.GE.AND P0, PT, R60, R61, PT ;  /* 0x0000003d3c00720c */ /* 0x000fe20003f06270 */
[----:B------:R-:W-:-:S12]  /*f460*/  BSSY B1, `(.L_x_610) ;  /* 0x0000023000017945 */ /* 0x000fd80003800000 */
[----:B------:R-:W-:Y:S05]  /*f470*/  @P0 BRA `(.L_x_611) ;  /* 0x0000000000840947 */ /* 0x000fea0003800000 */
[----:B------:R-:W-:Y:S02]  /*f480*/  ULDC UR4, c[0x0][0xac8] ;  /* 0x0002b20000047ab9 */ /* 0x000fe40000000800 */
[----:B------:R-:W-:Y:S02]  /*f490*/  ISETP.GE.AND P3, PT, R74, UR4, PT ;  /* 0x000000044a007c0c */ /* 0x000fe4000bf66270 */
[----:B------:R-:W-:Y:S02]  /*f4a0*/  ISETP.GE.AND P1, PT, R7, UR4, PT ;  /* 0x0000000407007c0c */ /* 0x000fe4000bf26270 */
[----:B------:R-:W-:Y:S02]  /*f4b0*/  ISETP.GE.AND P0, PT, R62, UR4, PT ;  /* 0x000000043e007c0c */ /* 0x000fe4000bf06270 */
[----:B------:R-:W-:-:S07]  /*f4c0*/  ISETP.GE.AND P4, PT, R64, UR4, PT ;  /* 0x0000000440007c0c */ /* 0x000fce000bf86270 */
[-C--:B-1----:R-:W-:Y:S02]  /*f4d0*/  @!P3 MOV R15, R3.reuse ;  /* 0x00000003000fb202 */ /* 0x082fe40000000f00 */
[CC--:B--2---:R-:W-:Y:S02]  /*f4e0*/  @!P1 LEA R10, P5, R7.reuse, R14.reuse, 0x2 ;  /* 0x0000000e070a9211 */ /* 0x0c4fe400078a10ff */
[----:B------:R-:W-:Y:S01]  /*f4f0*/  @!P0 LEA R12, P2, R62, R14, 0x2 ;  /* 0x0000000e3e0c8211 */ /* 0x000fe200078410ff */
[----:B------:R-:W-:Y:S01]  /*f500*/  @!P3 IMAD.WIDE R8, R74, 0x4, R14 ;  /* 0x000000044a08b825 */ /* 0x000fe200078e020e */
[-C--:B------:R-:W-:Y:S02]  /*f510*/  @!P1 LEA.HI.X R11, R7, R3.reuse, R32, 0x2, P5 ;  /* 0x00000003070b9211 */ /* 0x080fe400028f1420 */
[----:B------:R-:W-:Y:S02]  /*f520*/  @!P0 LEA.HI.X R13, R62, R3, R63, 0x2, P2 ;  /* 0x000000033e0d8211 */ /* 0x000fe400010f143f */
[----:B------:R1:W-:Y:S01]  /*f530*/  @!P3 ST.E.64 desc[UR42][R8.64], R20 ;  /* 0x000000140800b985 */ /* 0x0003e2000c101b2a */
[----:B------:R-:W-:-:S02]  /*f540*/  ISETP.GE.AND P3, PT, R66, UR4, PT ;  /* 0x0000000442007c0c */ /* 0x000fc4000bf66270 */
[----:B------:R-:W-:Y:S01]  /*f550*/  ISETP.GE.AND P2, PT, R68, UR4, PT ;  /* 0x0000000444007c0c */ /* 0x000fe2000bf46270 */
[----:B------:R2:W-:Y:S01]  /*f560*/  @!P1 ST.E.64 desc[UR42][R10.64], R26 ;  /* 0x0000001a0a009985 */ /* 0x0005e2000c101b2a */
[----:B------:R-:W-:Y:S02]  /*f570*/  @!P4 LEA R24, P5, R64, R14, 0x2 ;  /* 0x0000000e4018c211 */ /* 0x000fe400078a10ff */
[----:B------:R-:W-:Y:S01]  /*f580*/  ISETP.GE.AND P1, PT, R70, UR4, PT ;  /* 0x0000000446007c0c */ /* 0x000fe2000bf26270 */
[----:B------:R3:W-:Y:S01]  /*f590*/  @!P0 ST.E.64 desc[UR42][R12.64], R28 ;  /* 0x0000001c0c008985 */ /* 0x0007e2000c101b2a */
[----:B------:R-:W-:Y:S02]  /*f5a0*/  ISETP.GE.AND P0, PT, R72, UR4, PT ;  /* 0x0000000448007c0c */ /* 0x000fe4000bf06270 */
[----:B------:R-:W-:-:S03]  /*f5b0*/  @!P4 LEA.HI.X R25, R64, R3, R65, 0x2, P5 ;  /* 0x000000034019c211 */ /* 0x000fc600028f1441 */
[-C--:B------:R-:W-:Y:S02]  /*f5c0*/  @!P3 LEA R58, P5, R66, R14.reuse, 0x2 ;  /* 0x0000000e423ab211 */ /* 0x080fe400078a10ff */
[----:B------:R3:W-:Y:S01]  /*f5d0*/  @!P4 ST.E.64 desc[UR42][R24.64], R30 ;  /* 0x0000001e1800c985 */ /* 0x0007e2000c101b2a */
[-C--:B-1----:R-:W-:Y:S02]  /*f5e0*/  @!P2 LEA R8, P4, R68, R14.reuse, 0x2 ;  /* 0x0000000e4408a211 */ /* 0x082fe400078810ff */
[-C--:B------:R-:W-:Y:S02]  /*f5f0*/  @!P3 LEA.HI.X R59, R66, R3.reuse, R67, 0x2, P5 ;  /* 0x00000003423bb211 */ /* 0x080fe400028f1443 */
[-C--:B--2---:R-:W-:Y:S02]  /*f600*/  @!P1 LEA R10, P5, R70, R14.reuse, 0x2 ;  /* 0x0000000e460a9211 */ /* 0x084fe400078a10ff */
[----:B------:R-:W-:Y:S01]  /*f610*/  @!P2 LEA.HI.X R9, R68, R3, R69, 0x2, P4 ;  /* 0x000000034409a211 */ /* 0x000fe200020f1445 */
[----:B------:R3:W-:Y:S01]  /*f620*/  @!P3 ST.E.64 desc[UR42][R58.64], R36 ;  /* 0x000000243a00b985 */ /* 0x0007e2000c101b2a */
[----:B------:R-:W-:-:S02]  /*f630*/  @!P0 LEA R14, P4, R72, R14, 0x2 ;  /* 0x0000000e480e8211 */ /* 0x000fc400078810ff */
[-C--:B------:R-:W-:Y:S01]  /*f640*/  @!P1 LEA.HI.X R11, R70, R3.reuse, R71, 0x2, P5 ;  /* 0x00000003460b9211 */ /* 0x080fe200028f1447 */
[----:B------:R3:W-:Y:S01]  /*f650*/  @!P2 ST.E.64 desc[UR42][R8.64], R38 ;  /* 0x000000260800a985 */ /* 0x0007e2000c101b2a */
[----:B------:R-:W-:-:S03]  /*f660*/  @!P0 LEA.HI.X R15, R72, R3, R73, 0x2, P4 ;  /* 0x00000003480f8211 */ /* 0x000fc600020f1449 */
[----:B------:R3:W-:Y:S04]  /*f670*/  @!P1 ST.E.64 desc[UR42][R10.64], R40 ;  /* 0x000000280a009985 */ /* 0x0007e8000c101b2a */
[----:B------:R3:W-:Y:S02]  /*f680*/  @!P0 ST.E.64 desc[UR42][R14.64], R42 ;  /* 0x0000002a0e008985 */ /* 0x0007e4000c101b2a */
.L_x_611:
[----:B------:R-:W-:Y:S05]  /*f690*/  BSYNC B1 ;  /* 0x0000000000017941 */ /* 0x000fea0003800000 */
.L_x_610:
[----:B------:R-:W-:-:S03]  /*f6a0*/  UMOV UR4, 0xffffffff ;  /* 0xffffffff00047882 */ /* 0x000fc60000000000 */
[----:B------:R-:W-:Y:S05]  /*f6b0*/  BRA.DIV UR4, `(.L_x_612) ;  /* 0x0000009204087947 */ /* 0x000fea000b800000 */
[----:B-1----:R1:W4:Y:S04]  /*f6c0*/  SHFL.IDX PT, R3, R4, 0x1, 0x1c1f ;  /* 0x003c1f0004037f89 */ /* 0x00232800000e0000 */
[----:B--23--:R1:W2:Y:S02]  /*f6d0*/  SHFL.IDX PT, R14, R0, 0x1, 0x1c1f ;  /* 0x003c1f00000e7f89 */ /* 0x00c2a400000e0000 */
.L_x_792:
[----:B------:R-:W-:-:S13]  /*f6e0*/  ISETP.GE.AND P0, PT, R6, R61, PT ;  /* 0x0000003d0600720c */ /* 0x000fda0003f06270 */
[----:B------:R-:W-:Y:S05]  /*f6f0*/  @P0 BRA `(.L_x_608) ;  /* 0x0000000c002c0947 */ /* 0x000fea0003800000 */
[----:B------:R-:W-:Y:S02]  /*f700*/  ULDC UR4, c[0x0][0xac8] ;  /* 0x0002b20000047ab9 */ /* 0x000fe40000000800 */
[----:B------:R-:W-:Y:S02]  /*f710*/  ISETP.GE.AND P4, PT, R74, UR4, PT ;  /* 0x000000044a007c0c */ /* 0x000fe4000bf86270 */
[----:B------:R-:W-:Y:S02]  /*f720*/  ISETP.GE.AND P5, PT, R7, UR4, PT ;  /* 0x0000000407007c0c */ /* 0x000fe4000bfa6270 */
[----:B------:R-:W-:Y:S02]  /*f730*/  ISETP.GE.AND P0, PT, R62, UR4, PT ;  /* 0x000000043e007c0c */ /* 0x000fe4000bf06270 */
[----:B------:R-:W-:Y:S02]  /*f740*/  ISETP.GE.AND P1, PT, R64, UR4, PT ;  /* 0x0000000440007c0c */ /* 0x000fe4000bf26270 */
[----:B------:R-:W-:-:S05]  /*f750*/  ISETP.GE.AND P2, PT, R66, UR4, PT ;  /* 0x0000000442007c0c */ /* 0x000fca000bf46270 */
[----:B----4-:R-:W-:Y:S02]  /*f760*/  @!P4 IMAD.MOV.U32 R15, RZ, RZ, R3 ;  /* 0x000000ffff0fc224 */ /* 0x010fe400078e0003 */
[----:B--2---:R-:W-:Y:S01]  /*f770*/  @!P5 LEA R6, P3, R7, R14, 0x2 ;  /* 0x0000000e0706d211 */ /* 0x004fe200078610ff */
[----:B01----:R-:W-:-:S03]  /*f780*/  @!P4 IMAD.WIDE R4, R74, 0x4, R14 ;  /* 0x000000044a04c825 */ /* 0x003fc600078e020e */
[----:B------:R-:W-:Y:S02]  /*f790*/  @!P5 LEA.HI.X R7, R7, R3, R32, 0x2, P3 ;  /* 0x000000030707d211 */ /* 0x000fe400018f1420 */
[----:B------:R-:W-:Y:S01]  /*f7a0*/  ISETP.GE.AND P3, PT, R68, UR4, PT ;  /* 0x0000000444007c0c */ /* 0x000fe2000bf66270 */
[----:B------:R0:W-:Y:S01]  /*f7b0*/  @!P4 ST.E.64 desc[UR42][R4.64], R44 ;  /* 0x0000002c0400c985 */ /* 0x0001e2000c101b2a */
[----:B------:R-:W-:-:S03]  /*f7c0*/  @!P0 LEA R8, P4, R62, R14, 0x2 ;  /* 0x0000000e3e088211 */ /* 0x000fc600078810ff */
[----:B------:R1:W-:Y:S01]  /*f7d0*/  @!P5 ST.E.64 desc[UR42][R6.64], R46 ;  /* 0x0000002e0600d985 */ /* 0x0003e2000c101b2a */
[-C--:B------:R-:W-:Y:S02]  /*f7e0*/  @!P1 LEA R10, P5, R64, R14.reuse, 0x2 ;  /* 0x0000000e400a9211 */ /* 0x080fe400078a10ff */
[-C--:B------:R-:W-:Y:S02]  /*f7f0*/  @!P0 LEA.HI.X R9, R62, R3.reuse, R63, 0x2, P4 ;  /* 0x000000033e098211 */ /* 0x080fe400020f143f */
[----:B------:R-:W-:Y:S02]  /*f800*/  ISETP.GE.AND P4, PT, R70, UR4, PT ;  /* 0x0000000446007c0c */ /* 0x000fe4000bf86270 */
[-C--:B------:R-:W-:Y:S01]  /*f810*/  @!P1 LEA.HI.X R11, R64, R3.reuse, R65, 0x2, P5 ;  /* 0x00000003400b9211 */ /* 0x080fe200028f1441 */
[----:B------:R1:W-:Y:S01]  /*f820*/  @!P0 ST.E.64 desc[UR42][R8.64], R48 ;  /* 0x0000003008008985 */ /* 0x0003e2000c101b2a */
[----:B------:R-:W-:Y:S02]  /*f830*/  @!P2 LEA R12, P5, R66, R14, 0x2 ;  /* 0x0000000e420ca211 */ /* 0x000fe400078a10ff */
[----:B------:R-:W-:Y:S01]  /*f840*/  ISETP.GE.AND P0, PT, R72, UR4, PT ;  /* 0x0000000448007c0c */ /* 0x000fe2000bf06270 */
[----:B------:R1:W-:Y:S01]  /*f850*/  @!P1 ST.E.64 desc[UR42][R10.64], R50 ;  /* 0x000000320a009985 */ /* 0x0003e2000c101b2a */
[----:B------:R-:W-:-:S02]  /*f860*/  @!P2 LEA.HI.X R13, R66, R3, R67, 0x2, P5 ;  /* 0x00000003420da211 */ /* 0x000fc400028f1443 */
[----:B------:R-:W-:-:S03]  /*f870*/  @!P3 LEA R20, P5, R68, R14, 0x2 ;  /* 0x0000000e4414b211 */ /* 0x000fc600078a10ff */
[----:B------:R1:W-:Y:S01]  /*f880*/  @!P2 ST.E.64 desc[UR42][R12.64], R52 ;  /* 0x000000340c00a985 */ /* 0x0003e2000c101b2a */
[----:B------:R-:W-:Y:S02]  /*f890*/  @!P3 LEA.HI.X R21, R68, R3, R69, 0x2, P5 ;  /* 0x000000034415b211 */ /* 0x000fe400028f1445 */
[----:B0-----:R-:W-:-:S03]  /*f8a0*/  @!P4 LEA R4, P5, R70, R14, 0x2 ;  /* 0x0000000e4604c211 */ /* 0x001fc600078a10ff */
[----:B------:R1:W-:Y:S01]  /*f8b0*/  @!P3 ST.E.64 desc[UR42][R20.64], R54 ;  /* 0x000000361400b985 */ /* 0x0003e2000c101b2a */
[----:B------:R-:W-:-:S05]  /*f8c0*/  @!P4 LEA.HI.X R5, R70, R3, R71, 0x2, P5 ;  /* 0x000000034605c211 */ /* 0x000fca00028f1447 */
[----:B------:R1:W-:Y:S01]  /*f8d0*/  @!P4 ST.E.64 desc[UR42][R4.64], R56 ;  /* 0x000000380400c985 */ /* 0x0003e2000c101b2a */
[----:B------:R-:W-:Y:S05]  /*f8e0*/  @P0 BRA `(.L_x_608) ;  /* 0x0000000800b00947 */ /* 0x000fea0003800000 */
[----:B------:R-:W-:-:S04]  /*f8f0*/  LEA R14, P0, R72, R14, 0x2 ;  /* 0x0000000e480e7211 */ /* 0x000fc800078010ff */
[----:B------:R-:W-:-:S05]  /*f900*/  LEA.HI.X R15, R72, R3, R73, 0x2, P0 ;  /* 0x00000003480f7211 */ /* 0x000fca00000f1449 */
[----:B------:R0:W-:Y:S01]  /*f910*/  ST.E.64 desc[UR42][R14.64], R118 ;  /* 0x000000760e007985 */ /* 0x0001e2000c101b2a */
[----:B------:R-:W-:Y:S05]  /*f920*/  BRA `(.L_x_608) ;  /* 0x0000000800a07947 */ /* 0x000fea0003800000 */
.L_x_604:
[----:B0-----:R-:W4:Y:S01]  /*f930*/  LDL.LU R6, [R1+0x3c] ;  /* 0x00003c0001067983 */ /* 0x001f220000300800 */
[----:B------:R-:W-:Y:S01]  /*f940*/  ULDC.64 UR6, c[0x0][0xc08] ;  /* 0x0003020000067ab9 */ /* 0x000fe20000000a00 */
[----:B------:R-:W-:Y:S02]  /*f950*/  ULDC.64 UR4, c[0x0][0xc00] ;  /* 0x0003000000047ab9 */ /* 0x000fe40000000a00 */
[----:B------:R-:W2:Y:S04]  /*f960*/  LDL.LU R0, [R1+0x40] ;  /* 0x0000400001007983 */ /* 0x000ea80000300800 */
[----:B------:R-:W3:Y:S01]  /*f970*/  LDL R8, [R1+0x30] ;  /* 0x0000300001087983 */ /* 0x000ee20000100800 */
[----:B------:R-:W-:Y:S01]  /*f980*/  ISETP.NE.U32.AND P1, PT, RZ, UR6, PT ;  /* 0x00000006ff007c0c */ /* 0x000fe2000bf25070 */
[----:B------:R-:W-:Y:S01]  /*f990*/  IMAD.MOV.U32 R3, RZ, RZ, RZ ;  /* 0x000000ffff037224 */ /* 0x000fe200078e00ff */
[----:B------:R-:W-:-:S02]  /*f9a0*/  ISETP.NE.U32.AND P0, PT, RZ, UR4, PT ;  /* 0x00000004ff007c0c */ /* 0x000fc4000bf05070 */
[----:B------:R-:W-:Y:S02]  /*f9b0*/  ISETP.NE.AND.EX P1, PT, RZ, UR7, PT, P1 ;  /* 0x00000007ff007c0c */ /* 0x000fe4000bf25310 */
[----:B------:R-:W-:Y:S01]  /*f9c0*/  ISETP.NE.AND.EX P0, PT, RZ, UR5, PT, P0 ;  /* 0x00000005ff007c0c */ /* 0x000fe2000bf05300 */
[----:B------:R-:W0:Y:S01]  /*f9d0*/  S2R R9, SR_TID.X ;  /* 0x0000000000097919 */ /* 0x000e220000002100 */
[----:B----4-:R-:W-:Y:S01]  /*f9e0*/  IADD3 R4, P2, R6, UR4, RZ ;  /* 0x0000000406047c10 */ /* 0x010fe2000ff5e0ff */
[----:B------:R-:W-:-:S03]  /*f9f0*/  ULDC UR4, c[0x0][0xa88] ;  /* 0x0002a20000047ab9 */ /* 0x000fc60000000800 */
[----:B--2---:R-:W-:-:S05]  /*fa00*/  IADD3.X R5, R0, UR5, RZ, P2, !PT ;  /* 0x0000000500057c10 */ /* 0x004fca00097fe4ff */
[----:B------:R-:W-:Y:S01]  /*fa10*/  @P1 IADD3 R6, P2, R6, UR6, RZ ;  /* 0x0000000606061c10 */ /* 0x000fe2000ff5e0ff */
[----:B-----5:R-:W-:Y:S01]  /*fa20*/  IMAD.U32 R25, RZ, RZ, UR4 ;  /* 0x00000004ff197e24 */ /* 0x020fe2000f8e00ff */
[----:B------:R2:W5:Y:S02]  /*fa30*/  @P0 LDG.E R3, desc[UR42][R4.64] ;  /* 0x0000002a04030981 */ /* 0x000564000c1e1900 */
[----:B------:R-:W-:Y:S02]  /*fa40*/  @P1 IADD3.X R7, R0, UR7, RZ, P2, !PT ;  /* 0x0000000700071c10 */ /* 0x000fe400097fe4ff */
[----:B0-----:R-:W-:-:S03]  /*fa50*/  IADD3 R30, R9, -0x80, RZ ;  /* 0xffffff80091e7810 */ /* 0x001fc60007ffe0ff */
[----:B------:R2:W5:Y:S01]  /*fa60*/  @P1 LDG.E R25, desc[UR42][R6.64] ;  /* 0x0000002a06191981 */ /* 0x000562000c1e1900 */
[----:B---3--:R-:W-:Y:S02]  /*fa70*/  ISETP.NE.AND P2, PT, R8, RZ, PT ;  /* 0x000000ff0800720c */ /* 0x008fe40003f45270 */
[----:B------:R-:W-:-:S11]  /*fa80*/  ISETP.GT.AND P3, PT, R30, 0xbf, PT ;  /* 0x000000bf1e00780c */ /* 0x000fd60003f64270 */
[----:B------:R-:W0:Y:S02]  /*fa90*/  @!P2 LDC R8, c[0x0][0xad4] ;  /* 0x0002b500ff08ab82 */ /* 0x000e240000000800 */
[----:B0-----:R2:W-:Y:S01]  /*faa0*/  @!P2 STL [R1+0x30], R8 ;  /* 0x000030080100a387 */ /* 0x0015e20000100800 */
[----:B------:R-:W-:Y:S01]  /*fab0*/  ISETP.GT.AND P2, PT, R8, 0x1, PT ;  /* 0x000000010800780c */ /* 0x000fe20003f44270 */
[----:B------:R-:W-:-:S12]  /*fac0*/  @P1 BRA `(.L_x_613) ;  /* 0x0000000000101947 */ /* 0x000fd80003800000 */
[----:B------:R-:W-:Y:S05]  /*fad0*/  @!P0 BRA `(.L_x_613) ;  /* 0x00000000000c8947 */ /* 0x000fea0003800000 */
[----:B------:R-:W3:Y:S04]  /*fae0*/  LDG.E R0, desc[UR42][R4.64] ;  /* 0x0000002a04007981 */ /* 0x000ee8000c1e1900 */
[----:B-----5:R-:W3:Y:S02]  /*faf0*/  LDG.E R25, desc[UR42][R4.64+0x4] ;  /* 0x0000042a04197981 */ /* 0x020ee4000c1e1900 */
[----:B---3--:R-:W-:-:S07]  /*fb00*/  IMAD.IADD R25, R25, 0x1, -R0 ;  /* 0x0000000119197824 */ /* 0x008fce00078e0a00 */
.L_x_613:
[----:B------:R-:W3:Y:S04]  /*fb10*/  LDL.LU R0, [R1+0x4c] ;  /* 0x00004c0001007983 */ /* 0x000ee80000300800 */
[----:B--2---:R-:W2:Y:S01]  /*fb20*/  LDL.LU R4, [R1+0x34] ;  /* 0x0000340001047983 */ /* 0x004ea20000300800 */
[----:B------:R-:W-:Y:S01]  /*fb30*/  BSSY B1, `(.L_x_614) ;  /* 0x0000038000017945 */ /* 0x000fe20003800000 */
[----:B-----5:R-:W-:Y:S02]  /*fb40*/  SHF.R.S32.HI R24, RZ, 0x1f, R3 ;  /* 0x0000001fff187819 */ /* 0x020fe40000011403 */
[----:B---3--:R-:W-:Y:S02]  /*fb50*/  SEL R26, R0, RZ, !P0 ;  /* 0x000000ff001a7207 */ /* 0x008fe40004000000 */
[----:B--2---:R-:W-:Y:S01]  /*fb60*/  SEL R31, R4, RZ, !P0 ;  /* 0x000000ff041f7207 */ /* 0x004fe20004000000 */
[----:B------:R-:W-:Y:S06]  /*fb70*/  @P3 BRA `(.L_x_615) ;  /* 0x0000000000cc3947 */ /* 0x000fec0003800000 */
[----:B------:R-:W2:Y:S01]  /*fb80*/  LDL R0, [R1+0x44] ;  /* 0x0000440001007983 */ /* 0x000ea20000100800 */
[----:B------:R-:W0:Y:S02]  /*fb90*/  LDC R28, c[0x0][0xbe8] ;  /* 0x0002fa00ff1c7b82 */ /* 0x000e240000000800 */
[----:B0-----:R-:W-:Y:S02]  /*fba0*/  IMAD R4, R25, R28, RZ ;  /* 0x0000001c19047224 */ /* 0x001fe400078e02ff */
[----:B--2---:R-:W-:-:S04]  /*fbb0*/  IMAD R0, R0, 0xc0, R9 ;  /* 0x000000c000007824 */ /* 0x004fc800078e0209 */
[----:B------:R-:W-:-:S05]  /*fbc0*/  VIADD R37, R0, 0xffffff80 ;  /* 0xffffff8000257836 */ /* 0x000fca0000000000 */
[----:B------:R-:W-:-:S13]  /*fbd0*/  ISETP.GE.AND P0, PT, R37, R4, PT ;  /* 0x000000042500720c */ /* 0x000fda0003f06270 */
[----:B------:R-:W-:Y:S05]  /*fbe0*/  @P0 BRA `(.L_x_615) ;  /* 0x0000000000b00947 */ /* 0x000fea0003800000 */
[----:B------:R-:W2:Y:S01]  /*fbf0*/  LDL.LU R32, [R1+0x48] ;  /* 0x0000480001207983 */ /* 0x000ea20000300800 */
[----:B------:R-:W-:Y:S01]  /*fc00*/  IMAD.MOV.U32 R20, RZ, RZ, 0x9b8 ;  /* 0x000009b8ff147424 */ /* 0x000fe200078e00ff */
[----:B------:R-:W-:Y:S01]  /*fc10*/  ISETP.GT.AND P0, PT, R8, 0x1, PT ;  /* 0x000000010800780c */ /* 0x000fe20003f04270 */
[----:B------:R-:W0:Y:S01]  /*fc20*/  LDC.64 R4, c[0x0][0xba8] ;  /* 0x0002ea00ff047b82 */ /* 0x000e220000000a00 */
[----:B------:R-:W-:Y:S02]  /*fc30*/  ISETP.NE.AND P1, PT, R28, 0x1, PT ;  /* 0x000000011c00780c */ /* 0x000fe40003f25270 */
[----:B------:R-:W-:Y:S02]  /*fc40*/  SEL R20, R20, 0x978, P0 ;  /* 0x0000097814147807 */ /* 0x000fe40000000000 */
[----:B------:R-:W-:-:S03]  /*fc50*/  MOV R21, R37 ;  /* 0x0000002500157202 */ /* 0x000fc60000000f00 */
[----:B------:R-:W3:Y:S08]  /*fc60*/  LDC.64 R8, c[0x0][R20+0x220] ;  /* 0x0000880014087b82 */ /* 0x000ef00000000a00 */
[----:B------:R-:W4:Y:S08]  /*fc70*/  LDC.64 R6, c[0x0][R20+0x218] ;  /* 0x0000860014067b82 */ /* 0x000f300000000a00 */
[----:B------:R-:W5:Y:S08]  /*fc80*/  LDC.64 R10, c[0x0][R20+0x228] ;  /* 0x00008a00140a7b82 */ /* 0x000f700000000a00 */
[----:B------:R-:W1:Y:S08]  /*fc90*/  @P1 LDC R0, c[0x0][0xbec] ;  /* 0x0002fb00ff001b82 */ /* 0x000e700000000800 */
[----:B------:R-:W5:Y:S08]  /*fca0*/  LDC.64 R12, c[0x0][R20+0x210] ;  /* 0x00008400140c7b82 */ /* 0x000f700000000a00 */
[----:B------:R-:W5:Y:S01]  /*fcb0*/  @P1 LDC R29, c[0x0][0xbf0] ;  /* 0x0002fc00ff1d1b82 */ /* 0x000f620000000800 */
[----:B-1----:R-:W-:-:S07]  /*fcc0*/  @P1 IMAD.HI.U32 R0, R37, R0, RZ ;  /* 0x0000000025001227 */ /* 0x002fce00078e00ff */
[----:B0-----:R-:W0:Y:S01]  /*fcd0*/  @!P0 LDC R4, c[0x0][0xb50] ;  /* 0x0002d400ff048b82 */ /* 0x001e220000000800 */
[-C--:B---3--:R-:W-:Y:S02]  /*fce0*/  IMAD R9, R9, R31.reuse, RZ ;  /* 0x0000001f09097224 */ /* 0x088fe400078e02ff */
[----:B------:R-:W-:-:S05]  /*fcf0*/  IMAD.WIDE.U32 R14, R8, R31, RZ ;  /* 0x0000001f080e7225 */ /* 0x000fca00078e00ff */
[----:B------:R-:W1:Y:S01]  /*fd00*/  @!P0 LDC R5, c[0x0][0xb54] ;  /* 0x0002d500ff058b82 */ /* 0x000e620000000800 */
[-C--:B----4-:R-:W-:Y:S02]  /*fd10*/  IMAD R27, R7, R152.reuse, RZ ;  /* 0x00000098071b7224 */ /* 0x090fe400078e02ff */
[----:B------:R-:W-:Y:S01]  /*fd20*/  IMAD.WIDE.U32 R6, R6, R152, RZ ;  /* 0x0000009806067225 */ /* 0x000fe200078e00ff */
[----:B-----5:R-:W-:-:S03]  /*fd30*/  @P1 SHF.R.U32.HI R21, RZ, R29, R0 ;  /* 0x0000001dff151219 */ /* 0x020fc60000011600 */
[----:B------:R-:W-:Y:S01]  /*fd40*/  IMAD R29, R8, R26, R9 ;  /* 0x0000001a081d7224 */ /* 0x000fe200078e0209 */
[----:B------:R-:W-:Y:S01]  /*fd50*/  IADD3 R0, P1, P3, R14, R6, R3 ;  /* 0x000000060e007210 */ /* 0x000fe20007b3e003 */
[----:B------:R-:W-:Y:S02]  /*fd60*/  IMAD.IADD R27, R7, 0x1, R27 ;  /* 0x00000001071b7824 */ /* 0x000fe400078e021b */
[----:B------:R-:W-:Y:S02]  /*fd70*/  IMAD.MOV R8, RZ, RZ, -R21 ;  /* 0x000000ffff087224 */ /* 0x000fe400078e0a15 */
[----:B------:R-:W-:Y:S01]  /*fd80*/  IMAD.IADD R29, R15, 0x1, R29 ;  /* 0x000000010f1d7824 */ /* 0x000fe200078e021d */
[----:B--2---:R-:W-:-:S05]  /*fd90*/  SEL R9, R32, RZ, P0 ;  /* 0x000000ff20097207 */ /* 0x004fca0000000000 */
[----:B------:R-:W-:-:S04]  /*fda0*/  IMAD.WIDE.U32 R6, R10, R9, RZ ;  /* 0x000000090a067225 */ /* 0x000fc800078e00ff */
[----:B------:R-:W-:Y:S02]  /*fdb0*/  IMAD R11, R11, R9, RZ ;  /* 0x000000090b0b7224 */ /* 0x000fe400078e02ff */
[----:B------:R-:W-:Y:S01]  /*fdc0*/  IMAD R9, R28, R8, R37 ;  /* 0x000000081c097224 */ /* 0x000fe200078e0225 */
[----:B------:R-:W-:Y:S02]  /*fdd0*/  IADD3.X R8, R29, R27, R24, P1, P3 ;  /* 0x0000001b1d087210 */ /* 0x000fe40000fe6418 */
[----:B------:R-:W-:Y:S01]  /*fde0*/  IADD3 R6, P0, P1, R21, R0, R6 ;  /* 0x0000000015067210 */ /* 0x000fe2000791e006 */
[----:B------:R-:W-:Y:S01]  /*fdf0*/  IMAD R0, R13, R9, RZ ;  /* 0x000000090d007224 */ /* 0x000fe200078e02ff */
[----:B------:R-:W-:Y:S02]  /*fe00*/  IADD3 R11, R7, R11, RZ ;  /* 0x0000000b070b7210 */ /* 0x000fe40007ffe0ff */
[----:B------:R-:W-:-:S04]  /*fe10*/  SHF.R.S32.HI R21, RZ, 0x1f, R21 ;  /* 0x0000001fff157819 */ /* 0x000fc80000011415 */
[----:B------:R-:W-:Y:S02]  /*fe20*/  IADD3.X R7, R21, R8, R11, P0, P1 ;  /* 0x0000000815077210 */ /* 0x000fe400007e240b */
[----:B------:R-:W-:Y:S01]  /*fe30*/  SHF.R.S32.HI R11, RZ, 0x1f, R9 ;  /* 0x0000001fff0b7819 */ /* 0x000fe20000011409 */
[----:B------:R-:W-:-:S04]  /*fe40*/  IMAD.WIDE.U32 R6, R12, R9, R6 ;  /* 0x000000090c067225 */ /* 0x000fc800078e0006 */
[----:B------:R-:W-:Y:S01]  /*fe50*/  IMAD R11, R12, R11, R0 ;  /* 0x0000000b0c0b7224 */ /* 0x000fe200078e0200 */
[----:B0-----:R-:W-:-:S03]  /*fe60*/  LEA R4, P0, R6, R4, 0x2 ;  /* 0x0000000406047211 */ /* 0x001fc600078010ff */
[----:B------:R-:W-:Y:S02]  /*fe70*/  IMAD.IADD R0, R7, 0x1, R11 ;  /* 0x0000000107007824 */ /* 0x000fe400078e020b */
[----:B------:R-:W-:-:S03]  /*fe80*/  IMAD.MOV.U32 R7, RZ, RZ, -0x800000 ;  /* 0xff800000ff077424 */ /* 0x000fc600078e00ff */
[----:B-1----:R-:W-:-:S05]  /*fe90*/  LEA.HI.X R5, R6, R5, R0, 0x2, P0 ;  /* 0x0000000506057211 */ /* 0x002fca00000f1400 */
[----:B------:R0:W-:Y:S02]  /*fea0*/  STG.E desc[UR42][R4.64], R7 ;  /* 0x0000000704007986 */ /* 0x0001e4000c10192a */
.L_x_615:
[----:B------:R-:W-:Y:S05]  /*feb0*/  BSYNC B1 ;  /* 0x0000000000017941 */ /* 0x000fea0003800000 */
.L_x_614:
[----:B------:R-:W-:Y:S05]  /*fec0*/  @P2 BRA `(.L_x_608) ;  /* 0x0000000400382947 */ /* 0x000fea0003800000 */
[----:B------:R-:W2:Y:S01]  /*fed0*/  LDL R27, [R1+0x44] ;  /* 0x00004400011b7983 */ /* 0x000ea20000100800 */
[----:B------:R-:W3:Y:S01]  /*fee0*/  LDC R8, c[0x0][0xbe8] ;  /* 0x0002fa00ff087b82 */ /* 0x000ee20000000800 */
[----:B------:R-:W-:Y:S01]  /*fef0*/  SHF.R.S32.HI R28, RZ, 0x1f, R30 ;  /* 0x0000001fff1c7819 */ /* 0x000fe2000001141e */
[----:B------:R-:W-:Y:S01]  /*ff00*/  ULDC.64 UR4, c[0x0][0xaa0] ;  /* 0x0002a80000047ab9 */ /* 0x000fe20000000a00 */
[----:B------:R-:W-:Y:S01]  /*ff10*/  ULDC.64 UR6, c[0x0][0xaf0] ;  /* 0x0002bc0000067ab9 */ /* 0x000fe20000000a00 */
[----:B------:R-:W-:Y:S01]  /*ff20*/  IMAD R0, R24, UR4, RZ ;  /* 0x0000000418007c24 */ /* 0x000fe2000f8e02ff */
[----:B------:R-:W-:Y:S01]  /*ff30*/  LEA.HI R28, R28, R30, RZ, 0x3 ;  /* 0x0000001e1c1c7211 */ /* 0x000fe200078f18ff */
[----:B0-----:R-:W-:-:S03]  /*ff40*/  IMAD.WIDE.U32 R4, R3, UR4, RZ ;  /* 0x0000000403047c25 */ /* 0x001fc6000f8e00ff */
[----:B------:R-:W-:Y:S01]  /*ff50*/  SHF.R.S32.HI R28, RZ, 0x3, R28 ;  /* 0x00000003ff1c7819 */ /* 0x000fe2000001141c */
[----:B------:R-:W-:Y:S01]  /*ff60*/  IMAD R7, R3, UR5, R0 ;  /* 0x0000000503077c24 */ /* 0x000fe2000f8e0200 */
[----:B------:R-:W-:-:S03]  /*ff70*/  ULDC.64 UR4, c[0x0][0xae8] ;  /* 0x0002ba0000047ab9 */ /* 0x000fc60000000a00 */
[----:B------:R-:W-:Y:S02]  /*ff80*/  IMAD R0, R74, 0x30, R28 ;  /* 0x000000304a007824 */ /* 0x000fe400078e021c */
[----:B------:R-:W-:Y:S02]  /*ff90*/  IMAD.IADD R5, R5, 0x1, R7 ;  /* 0x0000000105057824 */ /* 0x000fe400078e0207 */
[----:B------:R-:W-:Y:S01]  /*ffa0*/  IMAD.WIDE.U32 R4, R152, UR4, R4 ;  /* 0x0000000498047c25 */ /* 0x000fe2000f8e0004 */
[----:B---3--:R-:W-:-:S03]  /*ffb0*/  ISETP.NE.AND P0, PT, R8, 0x1, PT ;  /* 0x000000010800780c */ /* 0x008fc60003f05270 */
[----:B------:R-:W-:Y:S01]  /*ffc0*/  IMAD R5, R152, UR5, R5 ;  /* 0x0000000598057c24 */ /* 0x000fe2000f8e0205 */
[----:B------:R-:W-:Y:S01]  /*ffd0*/  ULDC.64 UR4, c[0x0][0xae0] ;  /* 0x0002b80000047ab9 */ /* 0x000fe20000000a00 */
[----:B------:R-:W-:-:S08]  /*ffe0*/  IMAD.WIDE.U32 R4, R31, UR6, R4 ;  /* 0x000000061f047c25 */ /* 0x000fd0000f8e0004 */
[----:B------:R-:W0:Y:S08]  /*fff0*/  @P0 LDC R6, c[0x0][0xbec] ;  /* 0x0002fb00ff060b82 */ /* 0x000e300000000800 */
[----:B------:R-:W3:Y:S01]  /*10000*/  @P0 LDC R11, c[0x0][0xbf0] ;  /* 0x0002fc00ff0b0b82 */ /* 0x000ee20000000800 */
[----:B--2---:R-:W-:-:S04]  /*10010*/  IMAD R9, R27, 0xc0, R0 ;  /* 0x000000c01b097824 */ /* 0x004fc800078e0200 */
[----:B0-----:R-:W-:Y:S01]  /*10020*/  @P0 IMAD.HI.U32 R0, R9, R6, RZ ;  /* 0x0000000609000227 */ /* 0x001fe200078e00ff */
[----:B------:R-:W-:-:S03]  /*10030*/  MOV R3, R9 ;  /* 0x0000000900037202 */ /* 0x000fc60000000f00 */
[----:B------:R-:W-:Y:S01]  /*10040*/  IMAD R6, R26, UR6, RZ ;  /* 0x000000061a067c24 */ /* 0x000fe2000f8e02ff */
[----:B---3--:R-:W-:-:S03]  /*10050*/  @P0 SHF.R.U32.HI R3, RZ, R11, R0 ;  /* 0x0000000bff030219 */ /* 0x008fc60000011600 */
[----:B------:R-:W-:Y:S01]  /*10060*/  IMAD R7, R31, UR7, R6 ;  /* 0x000000071f077c24 */ /* 0x000fe2000f8e0206 */
[--C-:B------:R-:W-:Y:S01]  /*10070*/  SHF.R.S32.HI R0, RZ, 0x1f, R3.reuse ;  /* 0x0000001fff007819 */ /* 0x100fe20000011403 */
[----:B------:R-:W-:Y:S01]  /*10080*/  IMAD.MOV R6, RZ, RZ, -R3 ;  /* 0x000000ffff067224 */ /* 0x000fe200078e0a03 */
[----:B------:R-:W-:Y:S01]  /*10090*/  ULDC.64 UR6, c[0x0][0xa80] ;  /* 0x0002a00000067ab9 */ /* 0x000fe20000000a00 */
[----:B------:R-:W-:Y:S02]  /*100a0*/  IMAD.IADD R5, R5, 0x1, R7 ;  /* 0x0000000105057824 */ /* 0x000fe400078e0207 */
[----:B------:R-:W-:Y:S02]  /*100b0*/  IMAD R0, R0, UR4, RZ ;  /* 0x0000000400007c24 */ /* 0x000fe4000f8e02ff */
[----:B------:R-:W-:Y:S02]  /*100c0*/  IMAD R7, R8, R6, R9 ;  /* 0x0000000608077224 */ /* 0x000fe400078e0209 */
[----:B------:R-:W-:-:S02]  /*100d0*/  IMAD R9, R3, UR5, R0 ;  /* 0x0000000503097c24 */ /* 0x000fc4000f8e0200 */
[----:B------:R-:W-:Y:S01]  /*100e0*/  IMAD.WIDE.U32 R4, R3, UR4, R4 ;  /* 0x0000000403047c25 */ /* 0x000fe2000f8e0004 */
[----:B------:R-:W-:Y:S01]  /*100f0*/  SHF.R.S32.HI R0, RZ, 0x1f, R7 ;  /* 0x0000001fff007819 */ /* 0x000fe20000011407 */
[----:B------:R-:W-:Y:S02]  /*10100*/  ULDC.64 UR4, c[0x0][0xad8] ;  /* 0x0002b60000047ab9 */ /* 0x000fe40000000a00 */
[----:B------:R-:W-:Y:S02]  /*10110*/  IMAD.IADD R5, R5, 0x1, R9 ;  /* 0x0000000105057824 */ /* 0x000fe400078e0209 */
[----:B------:R-:W-:Y:S02]  /*10120*/  IMAD R0, R0, UR4, RZ ;  /* 0x0000000400007c24 */ /* 0x000fe4000f8e02ff */
[----:B------:R-:W-:Y:S01]  /*10130*/  IMAD.WIDE.U32 R20, R7, UR4, R4 ;  /* 0x0000000407147c25 */ /* 0x000fe2000f8e0004 */
[----:B------:R-:W-:Y:S02]  /*10140*/  ULDC UR4, c[0x0][0xac8] ;  /* 0x0002b20000047ab9 */ /* 0x000fe40000000800 */
[----:B------:R-:W-:Y:S01]  /*10150*/  ISETP.GE.AND P0, PT, R59, UR4, PT ;  /* 0x000000043b007c0c */ /* 0x000fe2000bf06270 */
[----:B------:R-:W-:Y:S01]  /*10160*/  IMAD R3, R7, UR5, R0 ;  /* 0x0000000507037c24 */ /* 0x000fe2000f8e0200 */
[----:B------:R-:W-:Y:S01]  /*10170*/  LEA R7, P1, R20, UR6, 0x1 ;  /* 0x0000000614077c11 */ /* 0x000fe2000f8208ff */
[----:B------:R-:W-:-:S03]  /*10180*/  UMOV UR4, 0xffffffff ;  /* 0xffffffff00047882 */ /* 0x000fc60000000000 */
[----:B------:R-:W-:-:S04]  /*10190*/  IADD3 R3, R21, R3, RZ ;  /* 0x0000000315037210 */ /* 0x000fc80007ffe0ff */
[----:B------:R-:W-:Y:S01]  /*101a0*/  LEA.HI.X R20, R20, UR7, R3, 0x1, P1 ;  /* 0x0000000714147c11 */ /* 0x000fe200088f0c03 */
[----:B------:R-:W-:Y:S06]  /*101b0*/  BRA.DIV UR4, `(.L_x_616) ;  /* 0x0000008604907947 */ /* 0x000fec000b800000 */
[----:B------:R-:W0:Y:S01]  /*101c0*/  SHFL.IDX PT, R3, R7, RZ, 0x181f ;  /* 0x00181fff07037589 */ /* 0x000e2200000e0000 */
[----:B------:R-:W-:Y:S02]  /*101d0*/  IMAD R21, R25, R8, RZ ;  /* 0x0000000819157224 */ /* 0x000fe400078e02ff */
[----:B------:R-:W-:Y:S01]  /*101e0*/  IMAD R24, R27, 0xc0, R28 ;  /* 0x000000c01b187824 */ /* 0x000fe200078e021c */
[----:B------:R-:W2:Y:S03]  /*101f0*/  SHFL.IDX PT, R0, R20, RZ, 0x181f ;  /* 0x00181fff14007589 */ /* 0x000ea600000e0000 */
[C---:B------:R-:W-:Y:S01]  /*10200*/  VIADD R8, R24.reuse, 0x30 ;  /* 0x0000003018087836 */ /* 0x040fe20000000000 */
[----:B------:R-:W3:Y:S01]  /*10210*/  SHFL.IDX PT, R5, R7, 0x1, 0x181f ;  /* 0x00381f0007057f89 */ /* 0x000ee200000e0000 */
[C---:B------:R-:W-:Y:S01]  /*10220*/  ISETP.GE.OR P2, PT, R24.reuse, R21, P0 ;  /* 0x000000151800720c */ /* 0x040fe20000746670 */
[----:B------:R-:W-:-:S02]  /*10230*/  VIADD R10, R24, 0x60 ;  /* 0x00000060180a7836 */ /* 0x000fc40000000000 */
[----:B------:R-:W4:Y:S01]  /*10240*/  SHFL.IDX PT, R14, R7, 0x2, 0x181f ;  /* 0x00581f00070e7f89 */ /* 0x000f2200000e0000 */
[-C--:B------:R-:W-:Y:S02]  /*10250*/  ISETP.GE.OR P3, PT, R8, R21.reuse, P0 ;  /* 0x000000150800720c */ /* 0x080fe40000766670 */
[----:B------:R-:W-:Y:S01]  /*10260*/  ISETP.GE.OR P4, PT, R10, R21, P0 ;  /* 0x000000150a00720c */ /* 0x000fe20000786670 */
[----:B------:R-:W5:Y:S04]  /*10270*/  SHFL.IDX PT, R4, R20, 0x1, 0x181f ;  /* 0x00381f0014047f89 */ /* 0x000f6800000e0000 */
[----:B------:R-:W1:Y:S02]  /*10280*/  SHFL.IDX PT, R6, R20, 0x2, 0x181f ;  /* 0x00581f0014067f89 */ /* 0x000e6400000e0000 */
[----:B0-----:R-:W-:-:S04]  /*10290*/  @!P2 LEA R10, P5, R59, R3, 0x1 ;  /* 0x000000033b0aa211 */ /* 0x001fc800078a08ff */
[C---:B--2---:R-:W-:Y:S02]  /*102a0*/  @!P2 LEA.HI.X R3, R59.reuse, R0, R58, 0x1, P5 ;  /* 0x000000003b03a211 */ /* 0x044fe400028f0c3a */
[----:B------:R0:W2:Y:S01]  /*102b0*/  SHFL.IDX PT, R0, R20, 0x3, 0x181f ;  /* 0x00781f0014007f89 */ /* 0x0000a200000e0000 */
[C---:B---3--:R-:W-:Y:S02]  /*102c0*/  @!P3 LEA R8, P1, R59.reuse, R5, 0x1 ;  /* 0x000000053b08b211 */ /* 0x048fe400078208ff */
[----:B------:R-:W-:Y:S01]  /*102d0*/  @!P2 IMAD.MOV.U32 R11, RZ, RZ, R3 ;  /* 0x000000ffff0ba224 */ /* 0x000fe200078e0003 */
[----:B----4-:R-:W-:-:S04]  /*102e0*/  @!P4 LEA R25, P5, R59, R14, 0x1 ;  /* 0x0000000e3b19c211 */ /* 0x010fc800078a08ff */
[----:B------:R0:W-:Y:S01]  /*102f0*/  @!P2 ST.E.128 desc[UR42][R10.64], RZ ;  /* 0x000000ff0a00a985 */ /* 0x0001e2000c101d2a */
[C-C-:B-----5:R-:W-:Y:S02]  /*10300*/  @!P3 LEA.HI.X R9, R59.reuse, R4, R58.reuse, 0x1, P1 ;  /* 0x000000043b09b211 */ /* 0x160fe400008f0c3a */
[----:B------:R-:W-:Y:S01]  /*10310*/  @!P4 MOV R4, R25 ;  /* 0x000000190004c202 */ /* 0x000fe20000000f00 */
[----:B------:R0:W3:Y:S01]  /*10320*/  SHFL.IDX PT, R14, R7, 0x3, 0x181f ;  /* 0x00781f00070e7f89 */ /* 0x0000e200000e0000 */
[----:B-1----:R-:W-:-:S03]  /*10330*/  @!P4 LEA.HI.X R5, R59, R6, R58, 0x1, P5 ;  /* 0x000000063b05c211 */ /* 0x002fc600028f0c3a */
[----:B------:R0:W-:Y:S04]  /*10340*/  @!P3 ST.E.128 desc[UR42][R8.64], RZ ;  /* 0x000000ff0800b985 */ /* 0x0001e8000c101d2a */
[----:B------:R0:W-:Y:S02]  /*10350*/  @!P4 ST.E.128 desc[UR42][R4.64], RZ ;  /* 0x000000ff0400c985 */ /* 0x0001e4000c101d2a */
.L_x_801:
[----:B------:R-:W-:-:S05]  /*10360*/  VIADD R24, R24, 0x90 ;  /* 0x0000009018187836 */ /* 0x000fca0000000000 */
[----:B------:R-:W-:-:S13]  /*10370*/  ISETP.GE.OR P0, PT, R24, R21, P0 ;  /* 0x000000151800720c */ /* 0x000fda0000706670 */
[----:B---3--:R-:W-:-:S04]  /*10380*/  @!P0 LEA R14, P1, R59, R14, 0x1 ;  /* 0x0000000e3b0e8211 */ /* 0x008fc800078208ff */
[----:B--2---:R-:W-:-:S05]  /*10390*/  @!P0 LEA.HI.X R15, R59, R0, R58, 0x1, P1 ;  /* 0x000000003b0f8211 */ /* 0x004fca00008f0c3a */
[----:B------:R2:W-:Y:S04]  /*103a0*/  @!P0 ST.E.128 desc[UR42][R14.64], RZ ;  /* 0x000000ff0e008985 */ /* 0x0005e8000c101d2a */
.L_x_608:
[----:B------:R-:W-:Y:S05]  /*103b0*/  BSYNC B0 ;  /* 0x0000000000007941 */ /* 0x000fea0003800000 */
.L_x_603:
[----:B------:R-:W-:Y:S02]  /*103c0*/  ULDC UR4, c[0x0][0xc3c] ;  /* 0x00030f0000047ab9 */ /* 0x000fe40000000800 */
[----:B------:R-:W-:-:S13]  /*103d0*/  ISETP.GE.AND P0, PT, R35, UR4, PT ;  /* 0x0000000423007c0c */ /* 0x000fda000bf06270 */
[----:B------:R-:W-:Y:S05]  /*103e0*/  @!P0 BRA `(.L_x_617) ;  /* 0xffffff0c001c8947 */ /* 0x000fea000383ffff */
[----:B------:R-:W-:Y:S05]  /*103f0*/  BRA `(.L_x_478) ;  /* 0x0000006c00cc7947 */ /* 0x000fea0003800000 */
.L_x_476:
[----:B------:R-:W-:-:S08]  /*10400*/  NOP ;  /* 0x0000000000007918 */ /* 0x000fd00000000000 */
[----:B------:R-:W0:-:S00]  /*10410*/  USETMAXREG.DEALLOC.CTAPOOL 0x20 ;  /* 0x00000020000079c8 */ /* 0x000e0000080e0500 */
[----:B0-----:R-:W2:Y:S01]  /*10420*/  LDL.LU R2, [R1] ;  /* 0x0000000001027983 */ /* 0x001ea20000300800 */
[----:B------:R-:W-:-:S06]  /*10430*/  LOP3.LUT R0, R0, 0x3, RZ, 0xc0, !PT ;  /* 0x0000000300007812 */ /* 0x000fcc00078ec0ff */
[----:B------:R-:W0:Y:S02]  /*10440*/  SHFL.IDX PT, R0, R0, RZ, 0x1f ;  /* 0x00001fff00007589 */ /* 0x000e2400000e0000 */
[----:B0-----:R-:W-:Y:S01]  /*10450*/  ISETP.NE.AND P0, PT, R0, RZ, PT ;  /* 0x000000ff0000720c */ /* 0x001fe20003f05270 */
[----:B------:R-:W-:Y:S01]  /*10460*/  IMAD.MOV.U32 R0, RZ, RZ, RZ ;  /* 0x000000ffff007224 */ /* 0x000fe200078e00ff */
[----:B--2---:R-:W-:-:S11]  /*10470*/  LOP3.LUT R2, R2, 0xfffffffb, RZ, 0xc0, !PT ;  /* 0xfffffffb02027812 */ /* 0x004fd600078ec0ff */
[----:B------:R-:W-:-:S05]  /*10480*/  @P0 LOP3.LUT R2, R2, 0x4, RZ, 0xfc, !PT ;  /* 0x0000000402020812 */ /* 0x000fca00078efcff */
[----:B------:R0:W-:Y:S01]  /*10490*/  STL [R1], R2 ;  /* 0x0000000201007387 */ /* 0x0001e20000100800 */
        /* <DEDUP_REMOVED lines=8> */
.L_x_618:
        /* <DEDUP_REMOVED lines=36> */
[----:B------:R-:W0:Y:S02]  /*10760*/  SHFL.IDX PT, R6, R2, 0x1f, 0x1f ;  /* 0x03e01f0002067f89 */ /* 0x000e2400000e0000 */
[----:B0-----:R-:W-:-:S05]  /*10770*/  IMAD R6, R6, UR5, RZ ;  /* 0x0000000506067c24 */ /* 0x001fca000f8e02ff */
[----:B-1----:R-:W-:Y:S01]  /*10780*/  ISETP.GT.AND P6, PT, R6, UR6, PT ;  /* 0x0000000606007c0c */ /* 0x002fe2000bfc4270 */
[----:B------:R-:W-:-:S12]  /*10790*/  IMAD.MOV.U32 R3, RZ, RZ, R6 ;  /* 0x000000ffff037224 */ /* 0x000fd800078e0006 */
[----:B------:R-:W-:Y:S05]  /*107a0*/  @P6 BRA `(.L_x_620) ;  /* 0x0000000000a06947 */ /* 0x000fea0003800000 */
[----:B------:R-:W-:Y:S01]  /*107b0*/  IMAD.MOV.U32 R6, RZ, RZ, R3 ;  /* 0x000000ffff067224 */ /* 0x000fe200078e0003 */
[----:B------:R-:W-:Y:S01]  /*107c0*/  UMOV UR4, URZ ;  /* 0x0000003f00047c82 */ /* 0x000fe20008000000 */
[----:B------:R-:W-:-:S05]  /*107d0*/  ULDC UR5, c[0x0][0xc38] ;  /* 0x00030e0000057ab9 */ /* 0x000fca0000000800 */
.L_x_622:
[----:B------:R-:W0:Y:S01]  /*107e0*/  LDC R0, c[0x0][0xc3c] ;  /* 0x00030f00ff007b82 */ /* 0x000e220000000800 */
[----:B------:R-:W-:Y:S01]  /*107f0*/  UIADD3 UR4, UR4, 0x1f, URZ ;  /* 0x0000001f04047890 */ /* 0x000fe2000fffe03f */
[----:B------:R-:W-:Y:S02]  /*10800*/  ULDC UR7, c[0x0][0xc3c] ;  /* 0x00030f0000077ab9 */ /* 0x000fe40000000800 */
[----:B------:R-:W-:-:S03]  /*10810*/  IMAD.U32 R27, RZ, RZ, UR7 ;  /* 0x00000007ff1b7e24 */ /* 0x000fc6000f8e00ff */
[----:B0-----:R-:W-:-:S13]  /*10820*/  ISETP.LE.AND P6, PT, R0, UR4, PT ;  /* 0x0000000400007c0c */ /* 0x001fda000bfc3270 */
[----:B------:R-:W-:Y:S05]  /*10830*/  @P6 BRA `(.L_x_621) ;  /* 0x0000000400a46947 */ /* 0x000fea0003800000 */
[----:B------:R-:W-:-:S04]  /*10840*/  IADD3 R9, R7, UR4, RZ ;  /* 0x0000000407097c10 */ /* 0x000fc8000fffe0ff */
        /* <DEDUP_REMOVED lines=27> */
[----:B------:R-:W-:-:S04]  /*10a00*/  IADD3 R6, R3, R6, RZ ;  /* 0x0000000603067210 */ /* 0x000fc80007ffe0ff */
[----:B------:R-:W-:-:S13]  /*10a10*/  ISETP.GT.AND P6, PT, R6, UR6, PT ;  /* 0x0000000606007c0c */ /* 0x000fda000bfc4270 */
[----:B------:R-:W-:Y:S05]  /*10a20*/  @!P6 BRA `(.L_x_622) ;  /* 0xfffffffc006ce947 */ /* 0x000fea000383ffff */
.L_x_620:
[----:B------:R-:W-:Y:S01]  /*10a30*/  IMAD.IADD R11, R6, 0x1, -R3 ;  /* 0x00000001060b7824 */ /* 0x000fe200078e0a03 */
[----:B------:R-:W-:-:S03]  /*10a40*/  MOV R24, RZ ;  /* 0x000000ff00187202 */ /* 0x000fc60000000f00 */
        /* <DEDUP_REMOVED lines=13> */
[----:B0-----:R-:W-:Y:S01]  /*10b20*/  IMAD.MOV R13, RZ, RZ, -R3 ;  /* 0x000000ffff0d7224 */ /* 0x001fe200078e0a03 */
[----:B------:R-:W-:Y:S06]  /*10b30*/  @!P0 BRA `(.L_x_623) ;  /* 0x0000000000088947 */ /* 0x000fec0003800000 */
[----:B------:R-:W-:-:S05]  /*10b40*/  VIADD R5, R27, 0xffffffff ;  /* 0xffffffff1b057836 */ /* 0x000fca0000000000 */
[----:B------:R0:W1:Y:S02]  /*10b50*/  SHFL.IDX PT, R24, R2, R5, 0x1f ;  /* 0x00001f0502187589 */ /* 0x00006400000e0000 */
.L_x_623:
[----:B-1----:R-:W-:Y:S02]  /*10b60*/  IMAD R24, R24, UR5, R11 ;  /* 0x0000000518187c24 */ /* 0x002fe4000f8e020b */
[----:B------:R-:W-:Y:S02]  /*10b70*/  IMAD R11, R13, R4, RZ ;  /* 0x000000040d0b7224 */ /* 0x000fe400078e02ff */
[----:B0-----:R-:W-:Y:S01]  /*10b80*/  IMAD.MOV.U32 R2, RZ, RZ, RZ ;  /* 0x000000ffff027224 */ /* 0x001fe200078e00ff */
[----:B------:R-:W-:Y:S01]  /*10b90*/  IADD3 R25, -R24, UR6, RZ ;  /* 0x0000000618197c10 */ /* 0x000fe2000fffe1ff */
[----:B------:R-:W-:Y:S01]  /*10ba0*/  IMAD.MOV.U32 R5, RZ, RZ, R8 ;  /* 0x000000ffff057224 */ /* 0x000fe200078e0008 */
[----:B------:R-:W-:Y:S01]  /*10bb0*/  IABS R8, R0 ;  /* 0x0000000000087213 */ /* 0x000fe20000000000 */
[----:B------:R-:W-:Y:S01]  /*10bc0*/  IMAD.HI.U32 R2, R3, R11, R2 ;  /* 0x0000000b03027227 */ /* 0x000fe200078e0002 */
[----:B------:R-:W-:Y:S01]  /*10bd0*/  IABS R3, R25 ;  /* 0x0000001900037213 */ /* 0x000fe20000000000 */
[----:B------:R-:W0:Y:S01]  /*10be0*/  I2F.RP R6, R5 ;  /* 0x0000000500067306 */ /* 0x000e220000209400 */
[----:B------:R-:W-:Y:S01]  /*10bf0*/  IADD3 R8, RZ, -R8, RZ ;  /* 0x80000008ff087210 */ /* 0x000fe20007ffe0ff */
[----:B------:R-:W-:-:S02]  /*10c00*/  VIADD R27, R27, UR4 ;  /* 0x000000041b1b7c36 */ /* 0x000fc40008000000 */
[----:B------:R-:W-:-:S04]  /*10c10*/  IMAD.HI.U32 R2, R2, R3, RZ ;  /* 0x0000000302027227 */ /* 0x000fc800078e00ff */
[----:B------:R-:W-:-:S05]  /*10c20*/  IMAD R3, R2, R8, R3 ;  /* 0x0000000802037224 */ /* 0x000fca00078e0203 */
[----:B------:R-:W-:Y:S01]  /*10c30*/  ISETP.GT.U32.AND P1, PT, R4, R3, PT ;  /* 0x000000030400720c */ /* 0x000fe20003f24070 */
[----:B0-----:R-:W0:-:S12]  /*10c40*/  MUFU.RCP R6, R6 ;  /* 0x0000000600067308 */ /* 0x001e180000001000 */
[----:B------:R-:W-:Y:S02]  /*10c50*/  @!P1 IMAD.IADD R3, R3, 0x1, -R4 ;  /* 0x0000000103039824 */ /* 0x000fe400078e0a04 */
[----:B------:R-:W-:Y:S01]  /*10c60*/  @!P1 VIADD R2, R2, 0x1 ;  /* 0x0000000102029836 */ /* 0x000fe20000000000 */
[----:B------:R-:W-:Y:S02]  /*10c70*/  ISETP.NE.AND P1, PT, R0, RZ, PT ;  /* 0x000000ff0000720c */ /* 0x000fe40003f25270 */
[----:B------:R-:W-:Y:S01]  /*10c80*/  ISETP.GE.U32.AND P0, PT, R3, R4, PT ;  /* 0x000000040300720c */ /* 0x000fe20003f06070 */
[----:B0-----:R-:W-:Y:S01]  /*10c90*/  VIADD R8, R6, 0xffffffe ;  /* 0x0ffffffe06087836 */ /* 0x001fe20000000000 */
[----:B------:R-:W-:-:S03]  /*10ca0*/  LOP3.LUT R4, R25, R0, RZ, 0x3c, !PT ;  /* 0x0000000019047212 */ /* 0x000fc600078e3cff */
[----:B------:R0:W1:Y:S01]  /*10cb0*/  F2I.FTZ.U32.TRUNC.NTZ R3, R8 ;  /* 0x0000000800037305 */ /* 0x000062000021f000 */
[----:B------:R-:W-:-:S07]  /*10cc0*/  ISETP.GE.AND P2, PT, R4, RZ, PT ;  /* 0x000000ff0400720c */ /* 0x000fce0003f46270 */
[----:B------:R-:W-:Y:S02]  /*10cd0*/  @P0 IADD3 R2, R2, 0x1, RZ ;  /* 0x0000000102020810 */ /* 0x000fe40007ffe0ff */
[----:B0-----:R-:W-:-:S03]  /*10ce0*/  IABS R8, R9 ;  /* 0x0000000900087213 */ /* 0x001fc60000000000 */
[----:B------:R-:W-:Y:S02]  /*10cf0*/  IMAD.MOV.U32 R6, RZ, RZ, R2 ;  /* 0x000000ffff067224 */ /* 0x000fe400078e0002 */
[----:B-1----:R-:W-:Y:S02]  /*10d00*/  IMAD.MOV R2, RZ, RZ, -R3 ;  /* 0x000000ffff027224 */ /* 0x002fe400078e0a03 */
[----:B------:R-:W-:Y:S01]  /*10d10*/  @!P2 IMAD.MOV R6, RZ, RZ, -R6 ;  /* 0x000000ffff06a224 */ /* 0x000fe200078e0a06 */
[----:B------:R-:W-:Y:S01]  /*10d20*/  @!P1 LOP3.LUT R6, RZ, R0, RZ, 0x33, !PT ;  /* 0x00000000ff069212 */ /* 0x000fe200078e33ff */
[----:B------:R-:W-:Y:S01]  /*10d30*/  IMAD R11, R2, R5, RZ ;  /* 0x00000005020b7224 */ /* 0x000fe200078e02ff */
[----:B------:R-:W-:Y:S01]  /*10d40*/  MOV R2, RZ ;  /* 0x000000ff00027202 */ /* 0x000fe20000000f00 */
[----:B------:R-:W-:Y:S01]  /*10d50*/  IMAD.MOV R8, RZ, RZ, -R8 ;  /* 0x000000ffff087224 */ /* 0x000fe200078e0a08 */
        /* <DEDUP_REMOVED lines=11> */
[-C--:B------:R-:W-:Y:S01]  /*10e10*/  @!P1 IADD3 R4, R4, -R5.reuse, RZ ;  /* 0x8000000504049210 */ /* 0x080fe20007ffe0ff */
[----:B------:R-:W-:Y:S01]  /*10e20*/  @!P1 VIADD R2, R2, 0x1 ;  /* 0x0000000102029836 */ /* 0x000fe20000000000 */
[----:B------:R-:W-:Y:S02]  /*10e30*/  ISETP.NE.AND P1, PT, R9, RZ, PT ;  /* 0x000000ff0900720c */ /* 0x000fe40003f25270 */
[----:B------:R-:W-:-:S13]  /*10e40*/  ISETP.GE.U32.AND P0, PT, R4, R5, PT ;  /* 0x000000050400720c */ /* 0x000fda0003f06070 */
[----:B------:R-:W-:-:S04]  /*10e50*/  @P0 VIADD R2, R2, 0x1 ;  /* 0x0000000102020836 */ /* 0x000fc80000000000 */
[----:B------:R-:W-:Y:S01]  /*10e60*/  @!P2 IMAD.MOV R2, RZ, RZ, -R2 ;  /* 0x000000ffff02a224 */ /* 0x000fe200078e0a02 */
[----:B------:R-:W-:-:S04]  /*10e70*/  @!P1 LOP3.LUT R2, RZ, R9, RZ, 0x33, !PT ;  /* 0x00000009ff029212 */ /* 0x000fc800078e33ff */
[----:B------:R-:W-:-:S05]  /*10e80*/  IADD3 R26, -R2, RZ, RZ ;  /* 0x000000ff021a7210 */ /* 0x000fca0007ffe1ff */
[C---:B------:R-:W-:Y:S02]  /*10e90*/  IMAD R26, R9.reuse, R26, R6 ;  /* 0x0000001a091a7224 */ /* 0x040fe400078e0206 */
[----:B------:R-:W-:-:S05]  /*10ea0*/  IMAD R9, R9, 0x1000000, R2 ;  /* 0x0100000009097824 */ /* 0x000fca00078e0202 */
[----:B------:R-:W-:Y:S01]  /*10eb0*/  LEA R26, R26, R9, 0x10 ;  /* 0x000000091a1a7211 */ /* 0x000fe200078e80ff */
[----:B------:R-:W-:Y:S06]  /*10ec0*/  BRA `(.L_x_624) ;  /* 0x00000000000c7947 */ /* 0x000fec0003800000 */
.L_x_621:
[----:B------:R-:W-:Y:S02]  /*10ed0*/  IMAD.MOV.U32 R25, RZ, RZ, RZ ;  /* 0x000000ffff197224 */ /* 0x000fe400078e00ff */
[----:B------:R-:W-:Y:S02]  /*10ee0*/  IMAD.U32 R24, RZ, RZ, UR6 ;  /* 0x00000006ff187e24 */ /* 0x000fe4000f8e00ff */
[----:B------:R-:W-:-:S07]  /*10ef0*/  IMAD.MOV.U32 R26, RZ, RZ, RZ ;  /* 0x000000ffff1a7224 */ /* 0x000fce00078e00ff */
.L_x_624:
[----:B------:R-:W-:-:S13]  /*10f00*/  ISETP.NE.AND P0, PT, R7, RZ, PT ;  /* 0x000000ff0700720c */ /* 0x000fda0003f05270 */
[----:B------:R-:W0:Y:S01]  /*10f10*/  @!P0 S2R R3, SR_CgaCtaId ;  /* 0x0000000000038919 */ /* 0x000e220000008800 */
[----:B------:R-:W-:-:S04]  /*10f20*/  @!P0 MOV R0, 0x400 ;  /* 0x0000040000008802 */ /* 0x000fc80000000f00 */
[----:B0-----:R-:W-:-:S05]  /*10f30*/  @!P0 LEA R0, R3, R0, 0x18 ;  /* 0x0000000003008211 */ /* 0x001fca00078ec0ff */
[----:B------:R0:W-:Y:S01]  /*10f40*/  @!P0 STS.128 [R0+0x168d0], R24 ;  /* 0x0168d01800008388 */ /* 0x0001e20000000c00 */
[----:B------:R-:W-:Y:S06]  /*10f50*/  BAR.ARV 0x5, 0x200 ;  /* 0x0148000000007b1d */ /* 0x000fec0000002000 */
.L_x_619:
[----:B------:R2:W-:Y:S01]  /*10f60*/  STL [R1+0x44], RZ ;  /* 0x000044ff01007387 */ /* 0x0005e20000100800 */
[----:B------:R-:W-:Y:S01]  /*10f70*/  ULDC UR4, c[0x0][0xc3c] ;  /* 0x00030f0000047ab9 */ /* 0x000fe20000000800 */
[----:B------:R-:W-:Y:S01]  /*10f80*/  MOV R29, 0x1 ;  /* 0x00000001001d7802 */ /* 0x000fe20000000f00 */
[----:B------:R-:W-:Y:S01]  /*10f90*/  IMAD.MOV.U32 R22, RZ, RZ, RZ ;  /* 0x000000ffff167224 */ /* 0x000fe200078e00ff */
[----:B-1----:R-:W-:-:S13]  /*10fa0*/  ISETP.GE.AND P0, PT, R27, UR4, PT ;  /* 0x000000041b007c0c */ /* 0x002fda000bf06270 */
[----:B--2---:R-:W-:Y:S05]  /*10fb0*/  @P0 BRA `(.L_x_625) ;  /* 0x0000006000000947 */ /* 0x004fea0003800000 */
[----:B------:R-:W0:Y:S01]  /*10fc0*/  S2R R6, SR_TID.X ;  /* 0x0000000000067919 */ /* 0x000e220000002100 */
[----:B------:R-:W1:Y:S01]  /*10fd0*/  S2UR UR5, SR_CgaCtaId ;  /* 0x00000000000579c3 */ /* 0x000e620000008800 */
[----:B------:R-:W-:Y:S01]  /*10fe0*/  UMOV UR4, 0x400 ;  /* 0x0000040000047882 */ /* 0x000fe20000000000 */
[----:B------:R-:W-:Y:S01]  /*10ff0*/  BSSY B8, `(.L_x_625) ;  /* 0x00005fc000087945 */ /* 0x000fe20003800000 */
[----:B------:R-:W-:Y:S01]  /*11000*/  STL [R1+0x44], RZ ;  /* 0x000044ff01007387 */ /* 0x000fe20000100800 */
[----:B------:R-:W-:Y:S01]  /*11010*/  IMAD.MOV.U32 R28, RZ, RZ, RZ ;  /* 0x000000ffff1c7224 */ /* 0x000fe200078e00ff */
[----:B------:R-:W-:Y:S01]  /*11020*/  ULDC.64 UR40, c[0x0][0x198] ;  /* 0x0000660000287ab9 */ /* 0x000fe20000000a00 */
[----:B------:R-:W-:Y:S01]  /*11030*/  IMAD.MOV.U32 R22, RZ, RZ, RZ ;  /* 0x000000ffff167224 */ /* 0x000fe200078e00ff */
[----:B------:R-:W-:Y:S01]  /*11040*/  ULOP3.LUT UR38, UR36, 0x2, URZ, 0xfc, !UPT ;  /* 0x0000000224267892 */ /* 0x000fe2000f8efc3f */
[----:B------:R-:W-:Y:S01]  /*11050*/  IMAD.MOV.U32 R29, RZ, RZ, 0x1 ;  /* 0x00000001ff1d7424 */ /* 0x000fe200078e00ff */
[----:B------:R-:W-:Y:S01]  /*11060*/  ULDC UR37, c[0x0][0xc] ;  /* 0x0000030000257ab9 */ /* 0x000fe20000000800 */
[----:B-1----:R-:W-:-:S06]  /*11070*/  ULEA UR4, UR5, UR4, 0x18 ;  /* 0x0000000405047291 */ /* 0x002fcc000f8ec03f */
[----:B------:R-:W-:Y:S01]  /*11080*/  MOV R16, UR4 ;  /* 0x0000000400107c02 */ /* 0x000fe20008000f00 */
[C---:B0-----:R-:W-:Y:S01]  /*11090*/  IMAD.SHL.U32 R0, R6.reuse, 0x8, RZ ;  /* 0x0000000806007824 */ /* 0x041fe200078e00ff */
[----:B------:R-:W-:-:S04]  /*110a0*/  LOP3.LUT R5, R6, 0x7f, RZ, 0xc0, !PT ;  /* 0x0000007f06057812 */ /* 0x000fc800078ec0ff */
[----:B------:R-:W-:Y:S01]  /*110b0*/  LOP3.LUT R2, R0, 0x1f8, RZ, 0xc0, !PT ;  /* 0x000001f800027812 */ /* 0x000fe200078ec0ff */
[----:B------:R-:W-:Y:S02]  /*110c0*/  IMAD.SHL.U32 R3, R5, 0x8, RZ ;  /* 0x0000000805037824 */ /* 0x000fe400078e00ff */
[----:B------:R-:W-:Y:S01]  /*110d0*/  IMAD.MOV.U32 R0, RZ, RZ, 0x1 ;  /* 0x00000001ff007424 */ /* 0x000fe200078e00ff */
[----:B------:R-:W-:-:S04]  /*110e0*/  LOP3.LUT R2, R2, 0x38, R6, 0x78, !PT ;  /* 0x0000003802027812 */ /* 0x000fc800078e7806 */
[----:B------:R-:W-:Y:S01]  /*110f0*/  LOP3.LUT R4, R2, 0x200, R3, 0xf8, !PT ;  /* 0x0000020002047812 */ /* 0x000fe200078ef803 */
[----:B------:R0:W-:Y:S01]  /*11100*/  STL [R1+0x4], R0 ;  /* 0x0000040001007387 */ /* 0x0001e20000100800 */
[----:B------:R-:W-:Y:S02]  /*11110*/  SHF.L.U32 R2, R6, 0x4, RZ ;  /* 0x0000000406027819 */ /* 0x000fe400000006ff */
[----:B------:R-:W-:Y:S02]  /*11120*/  SHF.R.U32.HI R3, RZ, 0x3, R5 ;  /* 0x00000003ff037819 */ /* 0x000fe40000011605 */
[----:B------:R-:W-:-:S04]  /*11130*/  LOP3.LUT R2, R2, 0x70, RZ, 0xc0, !PT ;  /* 0x0000007002027812 */ /* 0x000fc800078ec0ff */
[----:B------:R-:W-:Y:S01]  /*11140*/  LOP3.LUT R2, R3, R2, RZ, 0xfc, !PT ;  /* 0x0000000203027212 */ /* 0x000fe200078efcff */
[----:B0-----:R-:W-:-:S05]  /*11150*/  IMAD R0, R4, 0x2, R16 ;  /* 0x0000000204007824 */ /* 0x001fca00078e0210 */
[----:B------:R0:W-:Y:S02]  /*11160*/  STL [R1+0x24], R0 ;  /* 0x0000240001007387 */ /* 0x0001e40000100800 */
.L_x_720:
[----:B-1----:R-:W1:Y:S02]  /*11170*/  LDC.64 R2, c[0x0][0xc88] ;  /* 0x00032200ff027b82 */ /* 0x002e640000000a00 */
[----:B-1----:R-:W-:-:S05]  /*11180*/  IMAD.WIDE R2, R27, 0x4, R2 ;  /* 0x000000041b027825 */ /* 0x002fca00078e0202 */
[----:B0-----:R-:W0:Y:S01]  /*11190*/  LDG.E R10, desc[UR42][R2.64] ;  /* 0x0000002a020a7981 */ /* 0x001e22000c1e1900 */
[----:B------:R-:W-:Y:S05]  /*111a0*/  YIELD ;  /* 0x0000000000007946 */ /* 0x000fea0003800000 */
[----:B------:R-:W-:Y:S01]  /*111b0*/  ULDC.64 UR4, c[0x0][0xa28] ;  /* 0x00028a0000047ab9 */ /* 0x000fe20000000a00 */
[----:B------:R-:W-:Y:S01]  /*111c0*/  IMAD.MOV.U32 R9, RZ, RZ, RZ ;  /* 0x000000ffff097224 */ /* 0x000fe200078e00ff */
[----:B------:R-:W-:Y:S01]  /*111d0*/  ISETP.NE.U32.AND P0, PT, RZ, UR4, PT ;  /* 0x00000004ff007c0c */ /* 0x000fe2000bf05070 */
[----:B------:R-:W-:Y:S01]  /*111e0*/  IMAD.MOV.U32 R6, RZ, RZ, RZ ;  /* 0x000000ffff067224 */ /* 0x000fe200078e00ff */
[----:B------:R-:W-:Y:S01]  /*111f0*/  ULDC.64 UR8, c[0x0][0xa18] ;  /* 0x0002860000087ab9 */ /* 0x000fe20000000a00 */
[----:B------:R-:W-:Y:S01]  /*11200*/  ULDC.64 UR6, c[0x0][0xa10] ;  /* 0x0002840000067ab9 */ /* 0x000fe20000000a00 */
[----:B------:R-:W-:-:S02]  /*11210*/  ISETP.NE.AND.EX P0, PT, RZ, UR5, PT, P0 ;  /* 0x00000005ff007c0c */ /* 0x000fc4000bf05300 */
[----:B0-----:R-:W-:Y:S01]  /*11220*/  SHF.R.S32.HI R0, RZ, 0x1f, R10 ;  /* 0x0000001fff007819 */ /* 0x001fe2000001140a */
[----:B------:R-:W-:Y:S10]  /*11230*/  STL [R1+0x20], R10 ;  /* 0x0000200a01007387 */ /* 0x000ff40000100800 */
[----:B------:R-:W-:-:S02]  /*11240*/  @P0 LEA R2, P1, R10, UR4, 0x2 ;  /* 0x000000040a020c11 */ /* 0x000fc4000f8210ff */
[C---:B------:R-:W-:Y:S01]  /*11250*/  SHF.L.U32 R18, R10.reuse, 0x2, RZ ;  /* 0x000000020a127819 */ /* 0x040fe200000006ff */
[----:B------:R0:W-:Y:S01]  /*11260*/  STL [R1+0x38], R0 ;  /* 0x0000380001007387 */ /* 0x0001e20000100800 */
[----:B------:R-:W-:Y:S01]  /*11270*/  @P0 LEA.HI.X R3, R10, UR5, R0, 0x2, P1 ;  /* 0x000000050a030c11 */ /* 0x000fe200088f1400 */
[----:B------:R-:W-:-:S04]  /*11280*/  ULDC.64 UR4, c[0x0][0xa00] ;  /* 0x0002800000047ab9 */ /* 0x000fc80000000a00 */
[----:B--2---:R1:W2:Y:S01]  /*11290*/  @P0 LDG.E R9, desc[UR42][R2.64] ;  /* 0x0000002a02090981 */ /* 0x0042a2000c1e1900 */
[----:B------:R-:W-:Y:S02]  /*112a0*/  ISETP.NE.U32.AND P0, PT, RZ, UR4, PT ;  /* 0x00000004ff007c0c */ /* 0x000fe4000bf05070 */
[----:B------:R-:W-:Y:S01]  /*112b0*/  SHF.L.U64.HI R19, R10, 0x2, R0 ;  /* 0x000000020a137819 */ /* 0x000fe20000010200 */
[----:B0-----:R-:W-:Y:S01]  /*112c0*/  IMAD.MOV.U32 R0, RZ, RZ, RZ ;  /* 0x000000ffff007224 */ /* 0x001fe200078e00ff */
[----:B------:R-:W-:Y:S02]  /*112d0*/  ISETP.NE.AND.EX P0, PT, RZ, UR5, PT, P0 ;  /* 0x00000005ff007c0c */ /* 0x000fe4000bf05300 */
[----:B------:R-:W-:Y:S02]  /*112e0*/  ISETP.NE.U32.AND P1, PT, RZ, UR8, PT ;  /* 0x00000008ff007c0c */ /* 0x000fe4000bf25070 */
[----:B------:R-:W-:Y:S02]  /*112f0*/  ISETP.NE.U32.AND P2, PT, RZ, UR6, PT ;  /* 0x00000006ff007c0c */ /* 0x000fe4000bf45070 */
[----:B-1----:R-:W-:-:S02]  /*11300*/  IADD3 R2, P3, R18, UR4, RZ ;  /* 0x0000000412027c10 */ /* 0x002fc4000ff7e0ff */
[----:B------:R-:W-:Y:S02]  /*11310*/  ISETP.NE.AND.EX P1, PT, RZ, UR9, PT, P1 ;  /* 0x00000009ff007c0c */ /* 0x000fe4000bf25310 */
[C---:B------:R-:W-:Y:S02]  /*11320*/  IADD3.X R3, R19.reuse, UR5, RZ, P3, !PT ;  /* 0x0000000513037c10 */ /* 0x040fe40009ffe4ff */
[----:B------:R-:W-:Y:S02]  /*11330*/  ISETP.NE.AND.EX P2, PT, RZ, UR7, PT, P2 ;  /* 0x00000007ff007c0c */ /* 0x000fe4000bf45320 */
[----:B------:R-:W-:Y:S01]  /*11340*/  IADD3 R4, P4, R18, UR6, RZ ;  /* 0x0000000612047c10 */ /* 0x000fe2000ff9e0ff */
[----:B------:R-:W3:Y:S01]  /*11350*/  @P0 LDG.E R6, desc[UR42][R2.64] ;  /* 0x0000002a02060981 */ /* 0x000ee2000c1e1900 */
[----:B------:R-:W-:Y:S02]  /*11360*/  ULDC UR4, c[0x0][0x288] ;  /* 0x0000a20000047ab9 */ /* 0x000fe40000000800 */
[----:B------:R-:W-:Y:S01]  /*11370*/  IMAD.U32 R8, RZ, RZ, UR4 ;  /* 0x00000004ff087e24 */ /* 0x000fe2000f8e00ff */
[----:B------:R-:W-:Y:S01]  /*11380*/  IADD3.X R5, R19, UR7, RZ, P4, !PT ;  /* 0x0000000713057c10 */ /* 0x000fe2000a7fe4ff */
[----:B------:R-:W-:-:S05]  /*11390*/  ULDC.64 UR4, c[0x0][0x418] ;  /* 0x0001060000047ab9 */ /* 0x000fca0000000a00 */
[----:B------:R-:W5:Y:S04]  /*113a0*/  @P2 LDG.E R0, desc[UR42][R4.64] ;  /* 0x0000002a04002981 */ /* 0x000f68000c1e1900 */
[----:B---3--:R0:W-:Y:S02]  /*113b0*/  STL [R1+0x28], R6 ;  /* 0x0000280601007387 */ /* 0x0081e40000100800 */
[----:B0-----:R-:W-:-:S04]  /*113c0*/  @P1 IADD3 R6, P3, R18, UR8, RZ ;  /* 0x0000000812061c10 */ /* 0x001fc8000ff7e0ff */
[----:B------:R-:W-:-:S05]  /*113d0*/  @P1 IADD3.X R7, R19, UR9, RZ, P3, !PT ;  /* 0x0000000913071c10 */ /* 0x000fca0009ffe4ff */
[----:B------:R0:W3:Y:S01]  /*113e0*/  @P1 LDG.E R8, desc[UR42][R6.64] ;  /* 0x0000002a06081981 */ /* 0x0000e2000c1e1900 */
[----:B------:R-:W-:-:S03]  /*113f0*/  UISETP.NE.U32.AND UP0, UPT, UR4, URZ, UPT ;  /* 0x0000003f0400728c */ /* 0x000fc6000bf05070 */
[----:B------:R-:W-:Y:S01]  /*11400*/  ULDC UR4, c[0x0][0x424] ;  /* 0x0001090000047ab9 */ /* 0x000fe20000000800 */
[----:B------:R-:W-:-:S03]  /*11410*/  UISETP.NE.AND.EX UP0, UPT, UR5, URZ, UPT, UP0 ;  /* 0x0000003f0500728c */ /* 0x000fc6000bf05300 */
[----:B------:R-:W-:Y:S01]  /*11420*/  ULDC UR5, c[0x0][0x2f0] ;  /* 0x0000bc0000057ab9 */ /* 0x000fe20000000800 */
[----:B------:R-:W-:-:S04]  /*11430*/  USEL UR4, UR4, 0x1, UP0 ;  /* 0x0000000104047887 */ /* 0x000fc80008000000 */
[----:B------:R-:W-:Y:S01]  /*11440*/  UIMAD UR4, UR4, UR5, URZ ;  /* 0x00000005040472a4 */ /* 0x000fe2000f8e023f */
[----:B--2---:R-:W-:Y:S02]  /*11450*/  STL [R1+0x18], R9 ;  /* 0x0000180901007387 */ /* 0x004fe40000100800 */
[----:B------:R-:W-:Y:S02]  /*11460*/  ULDC UR5, c[0x0][0x348] ;  /* 0x0000d20000057ab9 */ /* 0x000fe40000000800 */
[----:B0-----:R-:W-:Y:S01]  /*11470*/  MOV R6, UR5 ;  /* 0x0000000500067c02 */ /* 0x001fe20008000f00 */
[----:B---3--:R0:W-:Y:S02]  /*11480*/  STL [R1+0x40], R8 ;  /* 0x0000400801007387 */ /* 0x0081e40000100800 */
[----:B0-----:R-:W-:Y:S01]  /*11490*/  IMAD.U32 R8, RZ, RZ, UR4 ;  /* 0x00000004ff087e24 */ /* 0x001fe2000f8e00ff */
[----:B----4-:R-:W-:Y:S06]  /*114a0*/  @P1 BRA `(.L_x_626) ;  /* 0x0000000000141947 */ /* 0x010fec0003800000 */
[----:B------:R-:W-:Y:S05]  /*114b0*/  @!P0 BRA `(.L_x_626) ;  /* 0x0000000000108947 */ /* 0x000fea0003800000 */
[----:B------:R-:W2:Y:S04]  /*114c0*/  LDG.E R7, desc[UR42][R2.64] ;  /* 0x0000002a02077981 */ /* 0x000ea8000c1e1900 */
[----:B------:R-:W2:Y:S02]  /*114d0*/  LDG.E R2, desc[UR42][R2.64+0x4] ;  /* 0x0000042a02027981 */ /* 0x000ea4000c1e1900 */
[----:B--2---:R-:W-:-:S05]  /*114e0*/  IMAD.IADD R2, R2, 0x1, -R7 ;  /* 0x0000000102027824 */ /* 0x004fca00078e0a07 */
[----:B------:R0:W-:Y:S02]  /*114f0*/  STL [R1+0x40], R2 ;  /* 0x0000400201007387 */ /* 0x0001e40000100800 */
.L_x_626:
[----:B------:R-:W-:Y:S01]  /*11500*/  IMAD.MOV.U32 R11, RZ, RZ, R10 ;  /* 0x000000ffff0b7224 */ /* 0x000fe200078e000a */
[----:B------:R-:W-:Y:S01]  /*11510*/  ULDC.64 UR4, c[0x0][0xa20] ;  /* 0x0002880000047ab9 */ /* 0x000fe20000000a00 */
[C---:B------:R-:W-:Y:S02]  /*11520*/  LOP3.LUT R7, R26.reuse, 0xff000000, RZ, 0xc0, !PT ;  /* 0xff0000001a077812 */ /* 0x040fe400078ec0ff */
[----:B------:R-:W-:Y:S01]  /*11530*/  ISETP.NE.U32.AND P0, PT, RZ, UR4, PT ;  /* 0x00000004ff007c0c */ /* 0x000fe2000bf05070 */
[----:B------:R1:W-:Y:S01]  /*11540*/  STL [R1+0xc], R11 ;  /* 0x00000c0b01007387 */ /* 0x0003e20000100800 */
[----:B------:R-:W-:Y:S02]  /*11550*/  SHF.R.U32.HI R7, RZ, 0x8, R7 ;  /* 0x00000008ff077819 */ /* 0x000fe40000011607 */
[----:B------:R-:W-:Y:S02]  /*11560*/  ISETP.NE.AND.EX P0, PT, RZ, UR5, PT, P0 ;  /* 0x00000005ff007c0c */ /* 0x000fe4000bf05300 */
[----:B0-----:R-:W-:-:S02]  /*11570*/  LOP3.LUT R2, R26, 0xff0000, RZ, 0xc0, !PT ;  /* 0x00ff00001a027812 */ /* 0x001fc400078ec0ff */
[----:B------:R-:W-:Y:S02]  /*11580*/  LOP3.LUT R17, R26, 0xffff, RZ, 0xc0, !PT ;  /* 0x0000ffff1a117812 */ /* 0x000fe400078ec0ff */
[----:B------:R-:W-:-:S07]  /*11590*/  LEA.HI R7, R2, R7, RZ, 0x10 ;  /* 0x0000000702077211 */ /* 0x000fce00078f80ff */
[----:B-1----:R-:W-:Y:S05]  /*115a0*/  @!P0 BRA `(.L_x_627) ;  /* 0x0000000000108947 */ /* 0x002fea0003800000 */
[----:B------:R-:W-:-:S04]  /*115b0*/  IADD3 R2, P0, R18, UR4, RZ ;  /* 0x0000000412027c10 */ /* 0x000fc8000ff1e0ff */
[----:B------:R-:W-:-:S05]  /*115c0*/  IADD3.X R3, R19, UR5, RZ, P0, !PT ;  /* 0x0000000513037c10 */ /* 0x000fca00087fe4ff */
[----:B------:R0:W5:Y:S01]  /*115d0*/  LDG.E R8, desc[UR42][R2.64] ;  /* 0x0000002a02087981 */ /* 0x000162000c1e1900 */
[----:B------:R-:W-:Y:S05]  /*115e0*/  BRA `(.L_x_628) ;  /* 0x0000000000247947 */ /* 0x000fea0003800000 */
.L_x_627:
[----:B------:R-:W-:Y:S02]  /*115f0*/  ULDC.64 UR4, c[0x0][0xa08] ;  /* 0x0002820000047ab9 */ /* 0x000fe40000000a00 */
[----:B------:R-:W-:-:S04]  /*11600*/  ISETP.NE.U32.AND P0, PT, RZ, UR4, PT ;  /* 0x00000004ff007c0c */ /* 0x000fc8000bf05070 */
[----:B------:R-:W-:-:S13]  /*11610*/  ISETP.NE.AND.EX P0, PT, RZ, UR5, PT, P0 ;  /* 0x00000005ff007c0c */ /* 0x000fda000bf05300 */
[----:B------:R-:W-:Y:S05]  /*11620*/  @!P0 BRA `(.L_x_628) ;  /* 0x0000000000148947 */ /* 0x000fea0003800000 */
[----:B------:R-:W0:Y:S02]  /*11630*/  LDC.64 R2, c[0x0][0xa08] ;  /* 0x00028200ff027b82 */ /* 0x000e240000000a00 */
[----:B0-----:R-:W-:-:S05]  /*11640*/  IMAD.WIDE R2, R11, 0x4, R2 ;  /* 0x000000040b027825 */ /* 0x001fca00078e0202 */
[----:B------:R-:W2:Y:S04]  /*11650*/  LDG.E R8, desc[UR42][R2.64] ;  /* 0x0000002a02087981 */ /* 0x000ea8000c1e1900 */
[----:B------:R-:W2:Y:S02]  /*11660*/  LDG.E R2, desc[UR42][R2.64+0x4] ;  /* 0x0000042a02027981 */ /* 0x000ea4000c1e1900 */
[----:B--2---:R-:W-:-:S07]  /*11670*/  IADD3 R8, -R8, R2, RZ ;  /* 0x0000000208087210 */ /* 0x004fce0007ffe1ff */
.L_x_628:
[----:B0-----:R-:W2:Y:S04]  /*11680*/  @P2 LDG.E R2, desc[UR42][R4.64] ;  /* 0x0000002a04022981 */ /* 0x001ea8000c1e1900 */
[----:B------:R0:W2:Y:S01]  /*11690*/  @P2 LDG.E R4, desc[UR42][R4.64+0x4] ;  /* 0x0000042a04042981 */ /* 0x0000a2000c1e1900 */
[----:B------:R-:W-:Y:S01]  /*116a0*/  BSSY B0, `(.L_x_629) ;  /* 0x000002c000007945 */ /* 0x000fe20003800000 */
[----:B------:R-:W-:Y:S01]  /*116b0*/  LOP3.LUT R21, R7, 0xff, RZ, 0xc0, !PT ;  /* 0x000000ff07157812 */ /* 0x000fe200078ec0ff */
[----:B------:R-:W-:Y:S02]  /*116c0*/  IMAD.MOV.U32 R3, RZ, RZ, RZ ;  /* 0x000000ffff037224 */ /* 0x000fe400078e00ff */
[----:B0----5:R-:W-:Y:S02]  /*116d0*/  IMAD.IADD R5, R8, 0x1, -R9 ;  /* 0x0000000108057824 */ /* 0x021fe400078e0a09 */
[----:B--2---:R-:W-:Y:S01]  /*116e0*/  @P2 IMAD.IADD R6, R4, 0x1, -R2 ;  /* 0x0000000104062824 */ /* 0x004fe200078e0a02 */
[----:B------:R-:W-:-:S03]  /*116f0*/  SHF.R.U32.HI R4, RZ, 0x10, R7 ;  /* 0x00000010ff047819 */ /* 0x000fc60000011607 */
[----:B------:R-:W-:-:S05]  /*11700*/  IMAD.IADD R2, R5, 0x1, R6 ;  /* 0x0000000105027824 */ /* 0x000fca00078e0206 */
[C---:B------:R-:W-:Y:S01]  /*11710*/  ISETP.GE.AND P1, PT, R2.reuse, 0x1, PT ;  /* 0x000000010200780c */ /* 0x040fe20003f26270 */
[----:B------:R0:W-:Y:S01]  /*11720*/  STL [R1+0x10], R2 ;  /* 0x0000100201007387 */ /* 0x0001e20000100800 */
[----:B------:R-:W-:-:S04]  /*11730*/  IADD3 R20, R2, 0x7f, RZ ;  /* 0x0000007f02147810 */ /* 0x000fc80007ffe0ff */
[----:B0-----:R-:W-:-:S04]  /*11740*/  SHF.R.S32.HI R2, RZ, 0x1f, R20 ;  /* 0x0000001fff027819 */ /* 0x001fc80000011414 */
[----:B------:R-:W-:-:S04]  /*11750*/  LEA.HI R20, R2, R20, RZ, 0x7 ;  /* 0x0000001402147211 */ /* 0x000fc800078f38ff */
[----:B------:R-:W-:Y:S01]  /*11760*/  SHF.R.S32.HI R20, RZ, 0x7, R20 ;  /* 0x00000007ff147819 */ /* 0x000fe20000011414 */
[----:B------:R-:W-:Y:S06]  /*11770*/  @!P1 BRA `(.L_x_630) ;  /* 0x0000000000789947 */ /* 0x000fec0003800000 */
[----:B------:R-:W-:Y:S01]  /*11780*/  ISETP.NE.AND P0, PT, R4, RZ, PT ;  /* 0x000000ff0400720c */ /* 0x000fe20003f05270 */
[----:B------:R-:W-:-:S03]  /*11790*/  ULDC UR4, c[0x0][0x9f0] ;  /* 0x00027c0000047ab9 */ /* 0x000fc60000000800 */
[----:B------:R-:W-:-:S04]  /*117a0*/  SEL R7, R4, UR4, P0 ;  /* 0x0000000404077c07 */ /* 0x000fc80008000000 */
[----:B------:R-:W-:Y:S02]  /*117b0*/  IABS R8, R7 ;  /* 0x0000000700087213 */ /* 0x000fe40000000000 */
        /* <DEDUP_REMOVED lines=8> */
[----:B------:R-:W-:Y:S01]  /*11840*/  IMAD R10, R2, R8, RZ ;  /* 0x00000008020a7224 */ /* 0x000fe200078e02ff */
[----:B------:R-:W-:-:S05]  /*11850*/  MOV R2, RZ ;  /* 0x000000ff00027202 */ /* 0x000fca0000000f00 */
[----:B------:R-:W-:Y:S01]  /*11860*/  IMAD.HI.U32 R10, R3, R10, R2 ;  /* 0x0000000a030a7227 */ /* 0x000fe200078e0002 */
[----:B------:R-:W-:Y:S02]  /*11870*/  IABS R2, R7 ;  /* 0x0000000700027213 */ /* 0x000fe40000000000 */
[----:B------:R-:W-:-:S03]  /*11880*/  IABS R3, R9 ;  /* 0x0000000900037213 */ /* 0x000fc60000000000 */
[----:B------:R-:W-:-:S04]  /*11890*/  IMAD.MOV R2, RZ, RZ, -R2 ;  /* 0x000000ffff027224 */ /* 0x000fc800078e0a02 */
[----:B------:R-:W-:Y:S02]  /*118a0*/  IMAD.MOV.U32 R9, RZ, RZ, R2 ;  /* 0x000000ffff097224 */ /* 0x000fe400078e0002 */
[----:B------:R-:W-:-:S04]  /*118b0*/  IMAD.HI.U32 R2, R10, R3, RZ ;  /* 0x000000030a027227 */ /* 0x000fc800078e00ff */
[----:B------:R-:W-:-:S05]  /*118c0*/  IMAD R3, R2, R9, R3 ;  /* 0x0000000902037224 */ /* 0x000fca00078e0203 */
[----:B------:R-:W-:-:S13]  /*118d0*/  ISETP.GT.U32.AND P3, PT, R8, R3, PT ;  /* 0x000000030800720c */ /* 0x000fda0003f64070 */
[----:B------:R-:W-:Y:S01]  /*118e0*/  @!P3 IMAD.IADD R3, R3, 0x1, -R8 ;  /* 0x000000010303b824 */ /* 0x000fe200078e0a08 */
[----:B------:R-:W-:Y:S02]  /*118f0*/  @!P3 IADD3 R2, R2, 0x1, RZ ;  /* 0x000000010202b810 */ /* 0x000fe40007ffe0ff */
[----:B------:R-:W-:Y:S02]  /*11900*/  ISETP.NE.AND P3, PT, R7, RZ, PT ;  /* 0x000000ff0700720c */ /* 0x000fe40003f65270 */
[----:B------:R-:W-:-:S13]  /*11910*/  ISETP.GE.U32.AND P0, PT, R3, R8, PT ;  /* 0x000000080300720c */ /* 0x000fda0003f06070 */
[----:B------:R-:W-:-:S04]  /*11920*/  @P0 VIADD R2, R2, 0x1 ;  /* 0x0000000102020836 */ /* 0x000fc80000000000 */
[----:B------:R-:W-:Y:S01]  /*11930*/  @!P4 IMAD.MOV R2, RZ, RZ, -R2 ;  /* 0x000000ffff02c224 */ /* 0x000fe200078e0a02 */
[----:B------:R-:W-:-:S05]  /*11940*/  @!P3 LOP3.LUT R2, RZ, R7, RZ, 0x33, !PT ;  /* 0x00000007ff02b212 */ /* 0x000fca00078e33ff */
[----:B------:R-:W-:-:S07]  /*11950*/  IMAD.MOV.U32 R3, RZ, RZ, R2 ;  /* 0x000000ffff037224 */ /* 0x000fce00078e0002 */
.L_x_630:
[----:B------:R-:W-:Y:S05]  /*11960*/  BSYNC B0 ;  /* 0x0000000000007941 */ /* 0x000fea0003800000 */
.L_x_629:
[-C--:B------:R-:W-:Y:S01]  /*11970*/  IMAD R2, R21, R3.reuse, RZ ;  /* 0x0000000315027224 */ /* 0x080fe200078e02ff */
[----:B------:R-:W-:Y:S04]  /*11980*/  BSSY B0, `(.L_x_631) ;  /* 0x00000dc000007945 */ /* 0x000fe80003800000 */
[C---:B------:R-:W-:Y:S02]  /*11990*/  VIADDMNMX R3, R2.reuse, R3, R20, PT ;  /* 0x0000000302037246 */ /* 0x040fe40003800114 */
[----:B------:R-:W-:-:S03]  /*119a0*/  LEA R2, R2, -R5, 0x7 ;  /* 0x8000000502027211 */ /* 0x000fc600078e38ff */
[----:B------:R-:W-:Y:S01]  /*119b0*/  IMAD R3, R3, 0x80, -R5 ;  /* 0x0000008003037824 */ /* 0x000fe200078e0a05 */
[----:B------:R-:W-:-:S04]  /*119c0*/  VIMNMX R5, RZ, R2, !PT ;  /* 0x00000002ff057248 */ /* 0x000fc80007fe0100 */
[----:B------:R-:W-:-:S04]  /*119d0*/  VIMNMX R3, R3, R6, PT ;  /* 0x0000000603037248 */ /* 0x000fc80003fe0100 */
[----:B------:R-:W-:-:S13]  /*119e0*/  ISETP.GT.AND P0, PT, R3, R5, PT ;  /* 0x000000050300720c */ /* 0x000fda0003f04270 */
[----:B------:R-:W-:Y:S01]  /*119f0*/  @P0 VIADD R2, R3, 0x7f ;  /* 0x0000007f03020836 */ /* 0x000fe20000000000 */
[----:B------:R-:W-:-:S04]  /*11a00*/  SHF.R.U32.HI R3, RZ, 0x7, R5 ;  /* 0x00000007ff037819 */ /* 0x000fc80000011605 */
[----:B------:R-:W-:-:S04]  /*11a10*/  @P0 SHF.R.S32.HI R5, RZ, 0x1f, R2 ;  /* 0x0000001fff050819 */ /* 0x000fc80000011402 */
[----:B------:R-:W-:Y:S01]  /*11a20*/  @P0 LEA.HI R2, R5, R2, RZ, 0x7 ;  /* 0x0000000205020211 */ /* 0x000fe200078f38ff */
[----:B------:R-:W-:-:S03]  /*11a30*/  IMAD.MOV.U32 R5, RZ, RZ, R3 ;  /* 0x000000ffff057224 */ /* 0x000fc600078e0003 */
[----:B------:R-:W-:Y:S02]  /*11a40*/  @P0 SHF.R.S32.HI R5, RZ, 0x7, R2 ;  /* 0x00000007ff050819 */ /* 0x000fe40000011402 */
[----:B------:R-:W-:Y:S02]  /*11a50*/  PLOP3.LUT P0, PT, PT, PT, PT, 0x80, 0x0 ;  /* 0x000000000000781c */ /* 0x000fe40003f0f070 */
[----:B------:R-:W-:-:S13]  /*11a60*/  ISETP.GT.AND P3, PT, R5, R3, PT ;  /* 0x000000030500720c */ /* 0x000fda0003f64270 */
[----:B------:R-:W-:Y:S05]  /*11a70*/  @!P3 BRA `(.L_x_632) ;  /* 0x0000000c0030b947 */ /* 0x000fea0003800000 */
[----:B------:R-:W-:Y:S01]  /*11a80*/  UMOV UR4, 0xffffffff ;  /* 0xffffffff00047882 */ /* 0x000fe20000000000 */
[----:B------:R-:W-:Y:S02]  /*11a90*/  SEL R2, R11, RZ, !P2 ;  /* 0x000000ff0b027207 */ /* 0x000fe40005000000 */
[----:B------:R-:W-:Y:S05]  /*11aa0*/  BRA.DIV UR4, `(.L_x_633) ;  /* 0x0000007204547947 */ /* 0x000fea000b800000 */
[----:B------:R-:W0:Y:S02]  /*11ab0*/  S2R R6, SR_TID.X ;  /* 0x0000000000067919 */ /* 0x000e240000002100 */
[----:B0-----:R-:W-:-:S04]  /*11ac0*/  SHF.R.U32.HI R6, RZ, 0x5, R6 ;  /* 0x00000005ff067819 */ /* 0x001fc80000011606 */
[----:B------:R-:W-:-:S05]  /*11ad0*/  LOP3.LUT R6, R6, 0x3, RZ, 0xc0, !PT ;  /* 0x0000000306067812 */ /* 0x000fca00078ec0ff */
[----:B------:R0:W1:Y:S02]  /*11ae0*/  SHFL.IDX PT, R14, R6, RZ, 0x1f ;  /* 0x00001fff060e7589 */ /* 0x00006400000e0000 */
.L_x_804:
[----:B-1----:R-:W-:Y:S02]  /*11af0*/  ISETP.NE.AND P0, PT, R14, RZ, PT ;  /* 0x000000ff0e00720c */ /* 0x002fe40003f05270 */
[----:B------:R-:W-:-:S11]  /*11b00*/  PLOP3.LUT P6, PT, PT, PT, PT, 0x8, 0x0 ;  /* 0x000000000000781c */ /* 0x000fd60003fce170 */
[----:B------:R-:W-:Y:S05]  /*11b10*/  @P0 BRA `(.L_x_634) ;  /* 0x00000000000c0947 */ /* 0x000fea0003800000 */
[----:B------:R-:W-:-:S03]  /*11b20*/  UMOV UR4, 0xffffffff ;  /* 0xffffffff00047882 */ /* 0x000fc60000000000 */
[----:B------:R-:W-:Y:S05]  /*11b30*/  BRA.DIV UR4, `(.L_x_635) ;  /* 0x0000007204647947 */ /* 0x000fea000b800000 */
[----:B------:R-:W-:-:S13]  /*11b40*/  ELECT P6, URZ, PT ;  /* 0x00000000003f782f */ /* 0x000fda00038c0000 */
.L_x_634:
[----:B0-----:R-:W2:Y:S01]  /*11b50*/  LDL R6, [R1+0x44] ;  /* 0x0000440001067983 */ /* 0x001ea20000100800 */
[----:B------:R-:W-:Y:S01]  /*11b60*/  BSSY B1, `(.L_x_636) ;  /* 0x0000008000017945 */ /* 0x000fe20003800000 */
[----:B--2---:R-:W-:-:S04]  /*11b70*/  IADD3 R6, R6, 0x1, RZ ;  /* 0x0000000106067810 */ /* 0x004fc80007ffe0ff */
[----:B------:R-:W-:-:S04]  /*11b80*/  LEA.HI R7, R6, R6, RZ, 0x1 ;  /* 0x0000000606077211 */ /* 0x000fc800078f08ff */
[----:B------:R-:W-:-:S05]  /*11b90*/  LOP3.LUT R7, R7, 0xfffffffe, RZ, 0xc0, !PT ;  /* 0xfffffffe07077812 */ /* 0x000fca00078ec0ff */
[----:B------:R-:W-:-:S05]  /*11ba0*/  IMAD.IADD R6, R6, 0x1, -R7 ;  /* 0x0000000106067824 */ /* 0x000fca00078e0a07 */
[----:B------:R-:W-:-:S04]  /*11bb0*/  SHF.L.U32 R6, R6, 0x1f, RZ ;  /* 0x0000001f06067819 */ /* 0x000fc800000006ff */
[----:B------:R-:W0:Y:S02]  /*11bc0*/  SYNCS.PHASECHK.TRANS64.TRYWAIT P0, [R16+URZ+0x16820], R6 ;  /* 0x01682006100075a7 */ /* 0x000e24000800017f */
[----:B0-----:R-:W-:Y:S05]  /*11bd0*/  @!P0 BRA `(.L_x_637) ;  /* 0x00000070005c8947 */ /* 0x001fea0003800000 */
.L_x_807:
[----:B------:R-:W-:Y:S05]  /*11be0*/  BSYNC B1 ;  /* 0x0000000000017941 */ /* 0x000fea0003800000 */
.L_x_636:
[----:B------:R-:W-:Y:S04]  /*11bf0*/  BSSY B1, `(.L_x_638) ;  /* 0x0000050000017945 */ /* 0x000fe80003800000 */
[----:B------:R-:W-:Y:S05]  /*11c00*/  @!P6 BRA `(.L_x_639) ;  /* 0x000000040038e947 */ /* 0x000fea0003800000 */
[----:B------:R-:W2:Y:S01]  /*11c10*/  LDL R8, [R1+0x4] ;  /* 0x0000040001087983 */ /* 0x000ea20000100800 */
[----:B0-----:R-:W-:Y:S01]  /*11c20*/  IMAD R6, R28, 0x8, R16 ;  /* 0x000000081c067824 */ /* 0x001fe200078e0210 */
[----:B------:R-:W0:Y:S01]  /*11c30*/  S2R R7, SR_TID.X ;  /* 0x0000000000077919 */ /* 0x000e220000002100 */
[----:B------:R-:W-:Y:S01]  /*11c40*/  BSSY B2, `(.L_x_640) ;  /* 0x0000006000027945 */ /* 0x000fe20003800000 */
[----:B0-----:R-:W-:-:S04]  /*11c50*/  LOP3.LUT R7, R7, 0x7f, RZ, 0xc0, !PT ;  /* 0x0000007f07077812 */ /* 0x001fc800078ec0ff */
[----:B------:R-:W-:Y:S02]  /*11c60*/  ISETP.NE.AND P2, PT, R7, RZ, PT ;  /* 0x000000ff0700720c */ /* 0x000fe40003f45270 */
[----:B--2---:R-:W-:-:S04]  /*11c70*/  SHF.L.U32 R10, R8, 0x1f, RZ ;  /* 0x0000001f080a7819 */ /* 0x004fc800000006ff */
[----:B------:R-:W0:Y:S02]  /*11c80*/  SYNCS.PHASECHK.TRANS64.TRYWAIT P0, [R6+URZ+0x168a0], R10 ;  /* 0x0168a00a060075a7 */ /* 0x000e24000800017f */
[----:B0-----:R-:W-:Y:S05]  /*11c90*/  @!P0 BRA `(.L_x_641) ;  /* 0x0000007000408947 */ /* 0x001fea0003800000 */
.L_x_808:
[----:B------:R-:W-:Y:S05]  /*11ca0*/  BSYNC B2 ;  /* 0x0000000000027941 */ /* 0x000fea0003800000 */
.L_x_640:
[----:B------:R-:W-:Y:S04]  /*11cb0*/  BSSY B2, `(.L_x_642) ;  /* 0x0000009000027945 */ /* 0x000fe80003800000 */
[----:B------:R-:W-:Y:S05]  /*11cc0*/  @P2 BRA `(.L_x_643) ;  /* 0x00000000001c2947 */ /* 0x000fea0003800000 */
[----:B------:R-:W1:Y:S02]  /*11cd0*/  S2R R7, SR_TID.X ;  /* 0x0000000000077919 */ /* 0x000e640000002100 */
[----:B-1----:R-:W-:Y:S01]  /*11ce0*/  LOP3.LUT R8, R7, 0x1f, RZ, 0xc0, !PT ;  /* 0x0000001f07087812 */ /* 0x002fe200078ec0ff */
[----:B------:R-:W-:-:S03]  /*11cf0*/  IMAD.MOV.U32 R7, RZ, RZ, 0x4000 ;  /* 0x00004000ff077424 */ /* 0x000fc600078e00ff */
[----:B------:R-:W-:Y:S01]  /*11d00*/  ISETP.NE.AND P0, PT, R8, RZ, PT ;  /* 0x000000ff0800720c */ /* 0x000fe20003f05270 */
[----:B------:R1:W-:-:S12]  /*11d10*/  SYNCS.ARRIVE.TRANS64 RZ, [R6+URZ+0x16890], R7 ;  /* 0x0168900706ff79a7 */ /* 0x0003d8000800003f */
[----:B-1----:R-:W-:Y:S05]  /*11d20*/  @!P0 BRA `(.L_x_643) ;  /* 0x0000000000048947 */ /* 0x002fea0003800000 */
[----:B------:R-:W-:Y:S01]  /*11d30*/  BPT.TRAP 0x1 ;  /* 0x000000040000795c */ /* 0x000fe20000300000 */
.L_x_643:
[----:B------:R-:W-:Y:S05]  /*11d40*/  BSYNC B2 ;  /* 0x0000000000027941 */ /* 0x000fea0003800000 */
.L_x_642:
[----:B------:R-:W-:Y:S01]  /*11d50*/  MOV R12, RZ ;  /* 0x000000ff000c7202 */ /* 0x000fe20000000f00 */
[----:B------:R-:W-:Y:S01]  /*11d60*/  IMAD R8, R28, 0x4000, R16 ;  /* 0x000040001c087824 */ /* 0x000fe200078e0210 */
[----:B------:R-:W-:Y:S01]  /*11d70*/  UIADD3 UR4, UP0, UR40, 0x570, URZ ;  /* 0x0000057028047890 */ /* 0x000fe2000ff1e03f */
[----:B------:R-:W-:Y:S01]  /*11d80*/  IMAD R7, R5, 0x80, R0 ;  /* 0x0000008005077824 */ /* 0x000fe200078e0200 */
[----:B------:R-:W-:Y:S01]  /*11d90*/  R2UR UR10, R12 ;  /* 0x000000000c0a72ca */ /* 0x000fe200000e0000 */
[----:B------:R-:W-:Y:S01]  /*11da0*/  IMAD.SHL.U32 R11, R28, 0x2000, RZ ;  /* 0x000020001c0b7824 */ /* 0x000fe200078e00ff */
[----:B------:R-:W-:Y:S01]  /*11db0*/  PLOP3.LUT P0, PT, PT, PT, PT, 0x80, 0x0 ;  /* 0x000000000000781c */ /* 0x000fe20003f0f070 */
[----:B------:R-:W-:Y:S01]  /*11dc0*/  VIADD R7, R7, 0xffffff80 ;  /* 0xffffff8007077836 */ /* 0x000fe20000000000 */
[----:B------:R-:W-:Y:S01]  /*11dd0*/  IADD3 R8, R8, 0xe400, RZ ;  /* 0x0000e40008087810 */ /* 0x000fe20007ffe0ff */
[----:B------:R-:W-:Y:S01]  /*11de0*/  VIADD R9, R6, 0x16890 ;  /* 0x0001689006097836 */ /* 0x000fe20000000000 */
[----:B------:R-:W-:Y:S01]  /*11df0*/  UIADD3.X UR5, URZ, UR41, URZ, UP0, !UPT ;  /* 0x000000293f057290 */ /* 0x000fe200087fe43f */
[----:B------:R-:W-:Y:S01]  /*11e00*/  UMOV UR6, 0x0 ;  /* 0x0000000000067882 */ /* 0x000fe20000000000 */
[----:B------:R-:W-:-:S10]  /*11e10*/  UMOV UR7, 0x12f00000 ;  /* 0x12f0000000077882 */ /* 0x000fd40000000000 */
.L_x_644:
[----:B------:R-:W-:-:S13]  /*11e20*/  @P0 ELECT P3, URZ, PT ;  /* 0x00000000003f082f */ /* 0x000fda0003860000 */
[----:B------:R-:W-:Y:S02]  /*11e30*/  @P3 R2UR UR13, R2 ;  /* 0x00000000020d32ca */ /* 0x000fe400000e0000 */
[----:B------:R-:W-:Y:S02]  /*11e40*/  @P3 R2UR UR12, R17 ;  /* 0x00000000110c32ca */ /* 0x000fe400000e0000 */
[----:B------:R-:W-:Y:S02]  /*11e50*/  @P3 R2UR UR11, R7 ;  /* 0x00000000070b32ca */ /* 0x000fe400000e0000 */
[----:B------:R-:W-:Y:S02]  /*11e60*/  @P3 R2UR UR9, R9 ;  /* 0x00000000090932ca */ /* 0x000fe400000e0000 */
[----:B------:R-:W-:Y:S02]  /*11e70*/  @P3 R2UR UR8, R8 ;  /* 0x00000000080832ca */ /* 0x000fe400000e0000 */
[----:B------:R-:W-:-:S02]  /*11e80*/  @P3 PLOP3.LUT P0, PT, P3, PT, PT, 0x8, 0x0 ;  /* 0x000000000000381c */ /* 0x000fc40001f0e170 */
[----:B------:R-:W-:-:S09]  /*11e90*/  PLOP3.LUT P3, PT, PT, PT, PT, 0x8, 0x0 ;  /* 0x000000000000781c */ /* 0x000fd20003f6e170 */
[----:B------:R1:W-:Y:S02]  /*11ea0*/  UTMALDG.4D [UR8], [UR4], desc[UR6] ;  /* 0x00000608040075b4 */ /* 0x0003e40008019000 */
[----:B-1----:R-:W-:Y:S05]  /*11eb0*/  @P0 BRA.U.ANY `(.L_x_644) ;  /* 0xfffffffd00d80947 */ /* 0x002fea000393ffff */
[----:B------:R-:W1:Y:S01]  /*11ec0*/  SYNCS.PHASECHK.TRANS64.TRYWAIT P0, [R6+URZ+0x168c0], R10 ;  /* 0x0168c00a060075a7 */ /* 0x000e62000800017f */
[----:B------:R-:W-:Y:S04]  /*11ed0*/  BSSY B2, `(.L_x_645) ;  /* 0x0000002000027945 */ /* 0x000fe80003800000 */
[----:B-1----:R-:W-:Y:S05]  /*11ee0*/  @!P0 BRA `(.L_x_646) ;  /* 0x0000006c00c08947 */ /* 0x002fea0003800000 */
.L_x_809:
[----:B------:R-:W-:Y:S05]  /*11ef0*/  BSYNC B2 ;  /* 0x0000000000027941 */ /* 0x000fea0003800000 */
.L_x_645:
[----:B------:R-:W-:Y:S01]  /*11f00*/  BSSY B2, `(.L_x_647) ;  /* 0x000000b000027945 */ /* 0x000fe20003800000 */
[----:B------:R-:W-:Y:S01]  /*11f10*/  IMAD.MOV.U32 R8, RZ, RZ, 0x0 ;  /* 0x00000000ff087424 */ /* 0x000fe200078e00ff */
[----:B------:R-:W-:Y:S02]  /*11f20*/  MOV R9, 0x12f00000 ;  /* 0x12f0000000097802 */ /* 0x000fe40000000f00 */
[----:B------:R-:W-:Y:S05]  /*11f30*/  @P2 BRA `(.L_x_648) ;  /* 0x00000000001c2947 */ /* 0x000fea0003800000 */
[----:B------:R-:W2:Y:S01]  /*11f40*/  S2R R13, SR_TID.X ;  /* 0x00000000000d7919 */ /* 0x000ea20000002100 */
[----:B01----:R-:W-:-:S04]  /*11f50*/  IMAD.MOV.U32 R10, RZ, RZ, 0x4000 ;  /* 0x00004000ff0a7424 */ /* 0x003fc800078e00ff */
[----:B------:R3:W-:Y:S01]  /*11f60*/  SYNCS.ARRIVE.TRANS64 RZ, [R6+URZ+0x168b0], R10 ;  /* 0x0168b00a06ff79a7 */ /* 0x0007e2000800003f */
[----:B--2---:R-:W-:-:S04]  /*11f70*/  LOP3.LUT R13, R13, 0x1f, RZ, 0xc0, !PT ;  /* 0x0000001f0d0d7812 */ /* 0x004fc800078ec0ff */
[----:B------:R-:W-:-:S13]  /*11f80*/  ISETP.NE.AND P0, PT, R13, RZ, PT ;  /* 0x000000ff0d00720c */ /* 0x000fda0003f05270 */
[----:B---3--:R-:W-:Y:S05]  /*11f90*/  @!P0 BRA `(.L_x_648) ;  /* 0x0000000000048947 */ /* 0x008fea0003800000 */
[----:B------:R-:W-:Y:S01]  /*11fa0*/  BPT.TRAP 0x1 ;  /* 0x000000040000795c */ /* 0x000fe20000300000 */
.L_x_648:
[----:B------:R-:W-:Y:S05]  /*11fb0*/  BSYNC B2 ;  /* 0x0000000000027941 */ /* 0x000fea0003800000 */
.L_x_647:
[----:B------:R-:W-:Y:S01]  /*11fc0*/  R2UR UR10, R12 ;  /* 0x000000000c0a72ca */ /* 0x000fe200000e0000 */
[----:B------:R-:W-:Y:S01]  /*11fd0*/  UIADD3 UR4, UP0, UR40, 0x670, URZ ;  /* 0x0000067028047890 */ /* 0x000fe2000ff1e03f */
[----:B------:R-:W-:Y:S01]  /*11fe0*/  R2UR UR7, R9 ;  /* 0x00000000090772ca */ /* 0x000fe200000e0000 */
[----:B01----:R-:W-:Y:S01]  /*11ff0*/  VIADD R6, R6, 0x168b0 ;  /* 0x000168b006067836 */ /* 0x003fe20000000000 */
[----:B------:R-:W-:Y:S01]  /*12000*/  R2UR UR6, R8 ;  /* 0x00000000080672ca */ /* 0x000fe200000e0000 */
[----:B------:R-:W-:Y:S01]  /*12010*/  IMAD R8, R11, 0x2, R16 ;  /* 0x000000020b087824 */ /* 0x000fe200078e0210 */
[----:B------:R-:W-:Y:S01]  /*12020*/  PLOP3.LUT P0, PT, PT, PT, PT, 0x80, 0x0 ;  /* 0x000000000000781c */ /* 0x000fe20003f0f070 */
[----:B------:R-:W-:-:S03]  /*12030*/  UIADD3.X UR5, URZ, UR41, URZ, UP0, !UPT ;  /* 0x000000293f057290 */ /* 0x000fc600087fe43f */
[----:B------:R-:W-:-:S09]  /*12040*/  IADD3 R8, R8, 0x400, RZ ;  /* 0x0000040008087810 */ /* 0x000fd20007ffe0ff */
.L_x_649:
        /* <DEDUP_REMOVED lines=10> */
.L_x_639:
[----:B------:R-:W-:Y:S05]  /*120f0*/  BSYNC B1 ;  /* 0x0000000000017941 */ /* 0x000fea0003800000 */
.L_x_638:
[----:B------:R-:W2:Y:S01]  /*12100*/  LDL.LU R9, [R1+0x4] ;  /* 0x0000040001097983 */ /* 0x000ea20000300800 */
[----:B------:R-:W-:Y:S01]  /*12110*/  VIADD R28, R28, 0x1 ;  /* 0x000000011c1c7836 */ /* 0x000fe20000000000 */
[----:B------:R-:W-:Y:S01]  /*12120*/  PLOP3.LUT P0, PT, PT, PT, PT, 0x8, 0x0 ;  /* 0x000000000000781c */ /* 0x000fe20003f0e170 */
[----:B------:R-:W-:-:S03]  /*12130*/  VIADD R5, R5, 0xfffffffe ;  /* 0xfffffffe05057836 */ /* 0x000fc60000000000 */
[C---:B------:R-:W-:Y:S02]  /*12140*/  ISETP.NE.AND P2, PT, R28.reuse, 0x2, PT ;  /* 0x000000021c00780c */ /* 0x040fe40003f45270 */
[----:B------:R-:W-:Y:S02]  /*12150*/  ISETP.GE.AND P3, PT, R5, R3, PT ;  /* 0x000000030500720c */ /* 0x000fe40003f66270 */
[----:B0-----:R-:W-:Y:S02]  /*12160*/  SEL R6, RZ, 0x1, P2 ;  /* 0x00000001ff067807 */ /* 0x001fe40001000000 */
[----:B------:R-:W-:Y:S02]  /*12170*/  SEL R28, R28, RZ, P2 ;  /* 0x000000ff1c1c7207 */ /* 0x000fe40001000000 */
[----:B--2---:R-:W-:-:S05]  /*12180*/  LOP3.LUT R9, R9, R6, RZ, 0x3c, !PT ;  /* 0x0000000609097212 */ /* 0x004fca00078e3cff */
[----:B------:R0:W-:Y:S02]  /*12190*/  STL [R1+0x4], R9 ;  /* 0x0000040901007387 */ /* 0x0001e40000100800 */
[----:B------:R-:W-:Y:S05]  /*121a0*/  @!P3 BRA `(.L_x_632) ;  /* 0x000000040064b947 */ /* 0x000fea0003800000 */
.L_x_662:
[----:B------:R-:W-:Y:S05]  /*121b0*/  YIELD ;  /* 0x0000000000007946 */ /* 0x000fea0003800000 */
[----:B------:R-:W-:Y:S04]  /*121c0*/  BSSY B1, `(.L_x_650) ;  /* 0x000004d000017945 */ /* 0x000fe80003800000 */
[----:B-1----:R-:W-:Y:S05]  /*121d0*/  @!P6 BRA `(.L_x_651) ;  /* 0x00000004002ce947 */ /* 0x002fea0003800000 */
[----:B------:R-:W2:Y:S01]  /*121e0*/  LDL R7, [R1+0x4] ;  /* 0x0000040001077983 */ /* 0x000ea20000100800 */
[----:B------:R-:W1:Y:S02]  /*121f0*/  S2R R6, SR_TID.X ;  /* 0x0000000000067919 */ /* 0x000e640000002100 */
[----:B-1----:R-:W-:Y:S01]  /*12200*/  LOP3.LUT R8, R6, 0x7f, RZ, 0xc0, !PT ;  /* 0x0000007f06087812 */ /* 0x002fe200078ec0ff */
[----:B------:R-:W-:Y:S01]  /*12210*/  IMAD R6, R28, 0x8, R16 ;  /* 0x000000081c067824 */ /* 0x000fe200078e0210 */
[----:B------:R-:W-:Y:S02]  /*12220*/  BSSY B2, `(.L_x_652) ;  /* 0x0000005000027945 */ /* 0x000fe40003800000 */
[----:B------:R-:W-:Y:S02]  /*12230*/  ISETP.NE.AND P3, PT, R8, RZ, PT ;  /* 0x000000ff0800720c */ /* 0x000fe40003f65270 */
[----:B--2---:R-:W-:-:S04]  /*12240*/  SHF.L.U32 R7, R7, 0x1f, RZ ;  /* 0x0000001f07077819 */ /* 0x004fc800000006ff */
[----:B------:R-:W1:Y:S02]  /*12250*/  SYNCS.PHASECHK.TRANS64.TRYWAIT P2, [R6+URZ+0x168a0], R7 ;  /* 0x0168a007060075a7 */ /* 0x000e64000804017f */
[----:B-1----:R-:W-:Y:S05]  /*12260*/  @!P2 BRA `(.L_x_653) ;  /* 0x0000006800f4a947 */ /* 0x002fea0003800000 */
.L_x_810:
[----:B------:R-:W-:Y:S05]  /*12270*/  BSYNC B2 ;  /* 0x0000000000027941 */ /* 0x000fea0003800000 */
.L_x_652:
[----:B------:R-:W-:Y:S04]  /*12280*/  BSSY B2, `(.L_x_654) ;  /* 0x0000009000027945 */ /* 0x000fe80003800000 */
[----:B------:R-:W-:Y:S05]  /*12290*/  @P3 BRA `(.L_x_655) ;  /* 0x00000000001c3947 */ /* 0x000fea0003800000 */
[----:B------:R-:W0:Y:S02]  /*122a0*/  S2R R8, SR_TID.X ;  /* 0x0000000000087919 */ /* 0x000e240000002100 */
[----:B0-----:R-:W-:Y:S02]  /*122b0*/  LOP3.LUT R9, R8, 0x1f, RZ, 0xc0, !PT ;  /* 0x0000001f08097812 */ /* 0x001fe400078ec0ff */
[----:B------:R-:W-:Y:S02]  /*122c0*/  MOV R8, 0x4000 ;  /* 0x0000400000087802 */ /* 0x000fe40000000f00 */
[----:B------:R-:W-:Y:S02]  /*122d0*/  ISETP.NE.AND P2, PT, R9, RZ, PT ;  /* 0x000000ff0900720c */ /* 0x000fe40003f45270 */
[----:B------:R2:W-:Y:S11]  /*122e0*/  SYNCS.ARRIVE.TRANS64 RZ, [R6+URZ+0x16890], R8 ;  /* 0x0168900806ff79a7 */ /* 0x0005f6000800003f */
[----:B--2---:R-:W-:Y:S05]  /*122f0*/  @!P2 BRA `(.L_x_655) ;  /* 0x000000000004a947 */ /* 0x004fea0003800000 */
[----:B------:R-:W-:Y:S01]  /*12300*/  BPT.TRAP 0x1 ;  /* 0x000000040000795c */ /* 0x000fe20000300000 */
.L_x_655:
[----:B------:R-:W-:Y:S05]  /*12310*/  BSYNC B2 ;  /* 0x0000000000027941 */ /* 0x000fea0003800000 */
.L_x_654:
[----:B------:R-:W-:Y:S01]  /*12320*/  IMAD.MOV.U32 R12, RZ, RZ, RZ ;  /* 0x000000ffff0c7224 */ /* 0x000fe200078e00ff */
[----:B------:R-:W-:Y:S01]  /*12330*/  UIADD3 UR4, UP0, UR40, 0x570, URZ ;  /* 0x0000057028047890 */ /* 0x000fe2000ff1e03f */
[----:B------:R-:W-:Y:S01]  /*12340*/  IMAD R8, R28, 0x4000, R16 ;  /* 0x000040001c087824 */ /* 0x000fe200078e0210 */
[----:B------:R-:W-:Y:S01]  /*12350*/  PLOP3.LUT P2, PT, PT, PT, PT, 0x80, 0x0 ;  /* 0x000000000000781c */ /* 0x000fe20003f4f070 */
[----:B0-----:R-:W-:Y:S01]  /*12360*/  IMAD R9, R5, 0x80, R0 ;  /* 0x0000008005097824 */ /* 0x001fe200078e0200 */
[----:B------:R-:W-:Y:S01]  /*12370*/  R2UR UR10, R12 ;  /* 0x000000000c0a72ca */ /* 0x000fe200000e0000 */
[----:B------:R-:W-:Y:S01]  /*12380*/  VIADD R11, R8, 0xe400 ;  /* 0x0000e400080b7836 */ /* 0x000fe20000000000 */
[----:B------:R-:W-:Y:S01]  /*12390*/  IADD3 R10, R6, 0x16890, RZ ;  /* 0x00016890060a7810 */ /* 0x000fe20007ffe0ff */
[----:B------:R-:W-:Y:S01]  /*123a0*/  UIADD3.X UR5, URZ, UR41, URZ, UP0, !UPT ;  /* 0x000000293f057290 */ /* 0x000fe200087fe43f */
[----:B------:R-:W-:Y:S01]  /*123b0*/  UMOV UR6, 0x0 ;  /* 0x0000000000067882 */ /* 0x000fe20000000000 */
[----:B------:R-:W-:-:S10]  /*123c0*/  UMOV UR7, 0x12f00000 ;  /* 0x12f0000000077882 */ /* 0x000fd40000000000 */
.L_x_656:
        /* <DEDUP_REMOVED lines=9> */
[----:B0-----:R-:W-:Y:S05]  /*12460*/  @P2 BRA.U.ANY `(.L_x_656) ;  /* 0xfffffffd00d82947 */ /* 0x001fea000393ffff */
[----:B------:R-:W0:Y:S01]  /*12470*/  SYNCS.PHASECHK.TRANS64.TRYWAIT P2, [R6+URZ+0x168c0], R7 ;  /* 0x0168c007060075a7 */ /* 0x000e22000804017f */
[----:B------:R-:W-:Y:S04]  /*12480*/  BSSY B2, `(.L_x_657) ;  /* 0x0000002000027945 */ /* 0x000fe80003800000 */
[----:B0-----:R-:W-:Y:S05]  /*12490*/  @!P2 BRA `(.L_x_658) ;  /* 0x00000068007ca947 */ /* 0x001fea0003800000 */
.L_x_811:
[----:B------:R-:W-:Y:S05]  /*124a0*/  BSYNC B2 ;  /* 0x0000000000027941 */ /* 0x000fea0003800000 */
.L_x_657:
[----:B------:R-:W-:Y:S01]  /*124b0*/  BSSY B2, `(.L_x_659) ;  /* 0x000000b000027945 */ /* 0x000fe20003800000 */
[----:B------:R-:W-:Y:S02]  /*124c0*/  IMAD.MOV.U32 R10, RZ, RZ, 0x0 ;  /* 0x00000000ff0a7424 */ /* 0x000fe400078e00ff */
[----:B------:R-:W-:Y:S01]  /*124d0*/  IMAD.MOV.U32 R11, RZ, RZ, 0x12f00000 ;  /* 0x12f00000ff0b7424 */ /* 0x000fe200078e00ff */
[----:B------:R-:W-:Y:S06]  /*124e0*/  @P3 BRA `(.L_x_660) ;  /* 0x00000000001c3947 */ /* 0x000fec0003800000 */
[----:B------:R-:W2:Y:S01]  /*124f0*/  S2R R13, SR_TID.X ;  /* 0x00000000000d7919 */ /* 0x000ea20000002100 */
[----:B01----:R-:W-:-:S04]  /*12500*/  MOV R7, 0x4000 ;  /* 0x0000400000077802 */ /* 0x003fc80000000f00 */
[----:B------:R3:W-:Y:S01]  /*12510*/  SYNCS.ARRIVE.TRANS64 RZ, [R6+URZ+0x168b0], R7 ;  /* 0x0168b00706ff79a7 */ /* 0x0007e2000800003f */
[----:B--2---:R-:W-:-:S04]  /*12520*/  LOP3.LUT R13, R13, 0x1f, RZ, 0xc0, !PT ;  /* 0x0000001f0d0d7812 */ /* 0x004fc800078ec0ff */
[----:B------:R-:W-:-:S13]  /*12530*/  ISETP.NE.AND P2, PT, R13, RZ, PT ;  /* 0x000000ff0d00720c */ /* 0x000fda0003f45270 */
[----:B---3--:R-:W-:Y:S05]  /*12540*/  @!P2 BRA `(.L_x_660) ;  /* 0x000000000004a947 */ /* 0x008fea0003800000 */
[----:B------:R-:W-:Y:S01]  /*12550*/  BPT.TRAP 0x1 ;  /* 0x000000040000795c */ /* 0x000fe20000300000 */
.L_x_660:
[----:B------:R-:W-:Y:S05]  /*12560*/  BSYNC B2 ;  /* 0x0000000000027941 */ /* 0x000fea0003800000 */
.L_x_659:
[----:B------:R-:W-:Y:S01]  /*12570*/  R2UR UR10, R12 ;  /* 0x000000000c0a72ca */ /* 0x000fe200000e0000 */
[----:B------:R-:W-:Y:S01]  /*12580*/  UIADD3 UR4, UP0, UR40, 0x670, URZ ;  /* 0x0000067028047890 */ /* 0x000fe2000ff1e03f */
[----:B------:R-:W-:Y:S01]  /*12590*/  R2UR UR6, R10 ;  /* 0x000000000a0672ca */ /* 0x000fe200000e0000 */
[----:B------:R-:W-:Y:S01]  /*125a0*/  VIADD R8, R8, 0x400 ;  /* 0x0000040008087836 */ /* 0x000fe20000000000 */
[----:B------:R-:W-:Y:S01]  /*125b0*/  R2UR UR7, R11 ;  /* 0x000000000b0772ca */ /* 0x000fe200000e0000 */
[----:B01----:R-:W-:Y:S01]  /*125c0*/  VIADD R6, R6, 0x168b0 ;  /* 0x000168b006067836 */ /* 0x003fe20000000000 */
[----:B------:R-:W-:Y:S01]  /*125d0*/  PLOP3.LUT P2, PT, PT, PT, PT, 0x80, 0x0 ;  /* 0x000000000000781c */ /* 0x000fe20003f4f070 */
[----:B------:R-:W-:-:S12]  /*125e0*/  UIADD3.X UR5, URZ, UR41, URZ, UP0, !UPT ;  /* 0x000000293f057290 */ /* 0x000fd800087fe43f */
.L_x_661:
        /* <DEDUP_REMOVED lines=10> */
.L_x_651:
[----:B------:R-:W-:Y:S05]  /*12690*/  BSYNC B1 ;  /* 0x0000000000017941 */ /* 0x000fea0003800000 */
.L_x_650:
[----:B------:R-:W2:Y:S01]  /*126a0*/  LDL.LU R7, [R1+0x4] ;  /* 0x0000040001077983 */ /* 0x000ea20000300800 */
[----:B------:R-:W-:Y:S01]  /*126b0*/  VIADD R28, R28, 0x1 ;  /* 0x000000011c1c7836 */ /* 0x000fe20000000000 */
[C---:B------:R-:W-:Y:S02]  /*126c0*/  ISETP.GT.AND P3, PT, R5.reuse, R3, PT ;  /* 0x000000030500720c */ /* 0x040fe40003f64270 */
[----:B------:R-:W-:Y:S02]  /*126d0*/  IADD3 R5, R5, -0x1, RZ ;  /* 0xffffffff05057810 */ /* 0x000fe40007ffe0ff */
[----:B------:R-:W-:-:S04]  /*126e0*/  ISETP.NE.AND P2, PT, R28, 0x2, PT ;  /* 0x000000021c00780c */ /* 0x000fc80003f45270 */
[----:B------:R-:W-:Y:S02]  /*126f0*/  SEL R6, RZ, 0x1, P2 ;  /* 0x00000001ff067807 */ /* 0x000fe40001000000 */
[----:B------:R-:W-:Y:S02]  /*12700*/  SEL R28, R28, RZ, P2 ;  /* 0x000000ff1c1c7207 */ /* 0x000fe40001000000 */
[----:B--2---:R-:W-:-:S05]  /*12710*/  LOP3.LUT R7, R7, R6, RZ, 0x3c, !PT ;  /* 0x0000000607077212 */ /* 0x004fca00078e3cff */
[----:B------:R1:W-:Y:S01]  /*12720*/  STL [R1+0x4], R7 ;  /* 0x0000040701007387 */ /* 0x0003e20000100800 */
[----:B------:R-:W-:Y:S05]  /*12730*/  @P3 BRA `(.L_x_662) ;  /* 0xfffffff8009c3947 */ /* 0x000fea000383ffff */
.L_x_632:
[----:B------:R-:W-:Y:S05]  /*12740*/  BSYNC B0 ;  /* 0x0000000000007941 */ /* 0x000fea0003800000 */
.L_x_631:
[----:B------:R-:W-:Y:S05]  /*12750*/  @!P0 WARPSYNC.ALL ;  /* 0x0000000000008948 */ /* 0x000fea0003800000 */
[----:B------:R-:W-:Y:S01]  /*12760*/  @!P0 BAR.SYNC.DEFER_BLOCKING 0xc, 0x200 ;  /* 0x0308000000008b1d */ /* 0x000fe20000010000 */
[----:B------:R-:W-:-:S05]  /*12770*/  IMAD.MOV.U32 R0, RZ, RZ, RZ ;  /* 0x000000ffff007224 */ /* 0x000fca00078e00ff */
[----:B------:R-:W-:Y:S04]  /*12780*/  BSSY B0, `(.L_x_663) ;  /* 0x000001e000007945 */ /* 0x000fe80003800000 */
[----:B------:R-:W-:Y:S05]  /*12790*/  @!P1 BRA `(.L_x_664) ;  /* 0x0000000000709947 */ /* 0x000fea0003800000 */
[----:B------:R-:W-:-:S13]  /*127a0*/  ISETP.NE.AND P0, PT, R4, RZ, PT ;  /* 0x000000ff0400720c */ /* 0x000fda0003f05270 */
[----:B------:R-:W2:Y:S02]  /*127b0*/  @!P0 LDC R4, c[0x0][0x9f0] ;  /* 0x00027c00ff048b82 */ /* 0x000ea40000000800 */
[-C--:B--2---:R-:W-:Y:S02]  /*127c0*/  IABS R0, R4.reuse ;  /* 0x0000000400007213 */ /* 0x084fe40000000000 */
[----:B------:R-:W-:Y:S02]  /*127d0*/  IABS R6, R4 ;  /* 0x0000000400067213 */ /* 0x000fe40000000000 */
[----:B------:R-:W2:Y:S03]  /*127e0*/  I2F.RP R2, R0 ;  /* 0x0000000000027306 */ /* 0x000ea60000209400 */
[----:B------:R-:W-:-:S05]  /*127f0*/  IMAD.MOV R6, RZ, RZ, -R6 ;  /* 0x000000ffff067224 */ /* 0x000fca00078e0a06 */
[----:B--2---:R-:W2:Y:S02]  /*12800*/  MUFU.RCP R2, R2 ;  /* 0x0000000200027308 */ /* 0x004ea40000001000 */
[----:B--2---:R-:W-:-:S06]  /*12810*/  VIADD R2, R2, 0xffffffe ;  /* 0x0ffffffe02027836 */ /* 0x004fcc0000000000 */
[----:B------:R-:W2:Y:S02]  /*12820*/  F2I.FTZ.U32.TRUNC.NTZ R3, R2 ;  /* 0x0000000200037305 */ /* 0x000ea4000021f000 */
[----:B--2---:R-:W-:-:S04]  /*12830*/  IMAD.MOV R2, RZ, RZ, -R3 ;  /* 0x000000ffff027224 */ /* 0x004fc800078e0a03 */
[----:B------:R-:W-:Y:S01]  /*12840*/  IMAD R5, R2, R0, RZ ;  /* 0x0000000002057224 */ /* 0x000fe200078e02ff */
[----:B------:R-:W-:-:S05]  /*12850*/  MOV R2, RZ ;  /* 0x000000ff00027202 */ /* 0x000fca0000000f00 */
[----:B------:R-:W-:Y:S01]  /*12860*/  IMAD.HI.U32 R5, R3, R5, R2 ;  /* 0x0000000503057227 */ /* 0x000fe200078e0002 */
[----:B------:R-:W-:-:S04]  /*12870*/  IADD3 R3, R20, -0x1, R4 ;  /* 0xffffffff14037810 */ /* 0x000fc80007ffe004 */
[----:B------:R-:W-:Y:S02]  /*12880*/  IABS R2, R3 ;  /* 0x0000000300027213 */ /* 0x000fe40000000000 */
[----:B------:R-:W-:-:S03]  /*12890*/  LOP3.LUT R3, R3, R4, RZ, 0x3c, !PT ;  /* 0x0000000403037212 */ /* 0x000fc600078e3cff */
[----:B------:R-:W-:Y:S01]  /*128a0*/  IMAD.HI.U32 R5, R5, R2, RZ ;  /* 0x0000000205057227 */ /* 0x000fe200078e00ff */
[----:B------:R-:W-:-:S03]  /*128b0*/  ISETP.GE.AND P2, PT, R3, RZ, PT ;  /* 0x000000ff0300720c */ /* 0x000fc60003f46270 */
[----:B------:R-:W-:-:S05]  /*128c0*/  IMAD R2, R5, R6, R2 ;  /* 0x0000000605027224 */ /* 0x000fca00078e0202 */
[----:B------:R-:W-:-:S13]  /*128d0*/  ISETP.GT.U32.AND P1, PT, R0, R2, PT ;  /* 0x000000020000720c */ /* 0x000fda0003f24070 */
[----:B------:R-:W-:Y:S02]  /*128e0*/  @!P1 IMAD.IADD R2, R2, 0x1, -R0 ;  /* 0x0000000102029824 */ /* 0x000fe400078e0a00 */
[----:B------:R-:W-:Y:S01]  /*128f0*/  @!P1 VIADD R5, R5, 0x1 ;  /* 0x0000000105059836 */ /* 0x000fe20000000000 */
[----:B------:R-:W-:Y:S02]  /*12900*/  ISETP.NE.AND P1, PT, R4, RZ, PT ;  /* 0x000000ff0400720c */ /* 0x000fe40003f25270 */
[----:B------:R-:W-:-:S13]  /*12910*/  ISETP.GE.U32.AND P0, PT, R2, R0, PT ;  /* 0x000000000200720c */ /* 0x000fda0003f06070 */
[----:B------:R-:W-:-:S05]  /*12920*/  @P0 IADD3 R5, R5, 0x1, RZ ;  /* 0x0000000105050810 */ /* 0x000fca0007ffe0ff */
[----:B------:R-:W-:-:S04]  /*12930*/  IMAD.MOV.U32 R0, RZ, RZ, R5 ;  /* 0x000000ffff007224 */ /* 0x000fc800078e0005 */
[----:B------:R-:W-:Y:S01]  /*12940*/  @!P2 IMAD.MOV R0, RZ, RZ, -R0 ;  /* 0x000000ffff00a224 */ /* 0x000fe200078e0a00 */
[----:B------:R-:W-:-:S07]  /*12950*/  @!P1 LOP3.LUT R0, RZ, R4, RZ, 0x33, !PT ;  /* 0x00000004ff009212 */ /* 0x000fce00078e33ff */
.L_x_664:
[----:B------:R-:W-:Y:S05]  /*12960*/  BSYNC B0 ;  /* 0x0000000000007941 */ /* 0x000fea0003800000 */
.L_x_663:
[-C--:B------:R-:W-:Y:S01]  /*12970*/  IMAD R2, R21, R0.reuse, RZ ;  /* 0x0000000015027224 */ /* 0x080fe200078e02ff */
[----:B------:R-:W-:Y:S04]  /*12980*/  BSSY B7, `(.L_x_665) ;  /* 0x000039f000077945 */ /* 0x000fe80003800000 */
[----:B------:R-:W-:Y:S01]  /*12990*/  VIADDMNMX R26, R2, R0, R20, PT ;  /* 0x00000000021a7246 */ /* 0x000fe20003800114 */
[----:B------:R2:W-:Y:S03]  /*129a0*/  STL [R1+0x14], R2 ;  /* 0x0000140201007387 */ /* 0x0005e60000100800 */
[----:B------:R-:W-:Y:S01]  /*129b0*/  ISETP.GT.AND P0, PT, R26, R2, PT ;  /* 0x000000021a00720c */ /* 0x000fe20003f04270 */
[----:B------:R2:W-:-:S12]  /*129c0*/  STL [R1+0x3c], R26 ;  /* 0x00003c1a01007387 */ /* 0x0005d80000100800 */
[----:B--2---:R-:W-:Y:S05]  /*129d0*/  @P0 BRA `(.L_x_666) ;  /* 0x0000000000440947 */ /* 0x004fea0003800000 */
[----:B------:R-:W2:Y:S02]  /*129e0*/  S2R R2, SR_TID.X ;  /* 0x0000000000027919 */ /* 0x000ea40000002100 */
[----:B--2---:R-:W-:-:S04]  /*129f0*/  LOP3.LUT R2, R2, 0x7f, RZ, 0xc0, !PT ;  /* 0x0000007f02027812 */ /* 0x004fc800078ec0ff */
[----:B------:R-:W-:-:S13]  /*12a00*/  ISETP.NE.AND P0, PT, R2, RZ, PT ;  /* 0x000000ff0200720c */ /* 0x000fda0003f05270 */
[----:B------:R-:W-:Y:S05]  /*12a10*/  @P0 BRA `(.L_x_667) ;  /* 0x0000003800540947 */ /* 0x000fea0003800000 */
[----:B------:R-:W2:Y:S01]  /*12a20*/  S2R R5, SR_LANEID ;  /* 0x0000000000057919 */ /* 0x000ea20000000000 */
[----:B------:R-:W-:Y:S01]  /*12a30*/  VOTEU.ANY UR4, UPT, PT ;  /* 0x0000000000047886 */ /* 0x000fe200038e0100 */
[----:B------:R-:W3:Y:S01]  /*12a40*/  LDC.64 R2, c[0x0][0xc60] ;  /* 0x00031800ff027b82 */ /* 0x000ee20000000a00 */
[----:B------:R-:W2:Y:S02]  /*12a50*/  FLO.U32 R0, UR4 ;  /* 0x0000000400007d00 */ /* 0x000ea400080e0000 */
[----:B--2---:R-:W-:-:S06]  /*12a60*/  ISETP.EQ.U32.AND P0, PT, R0, R5, PT ;  /* 0x000000050000720c */ /* 0x004fcc0003f02070 */
[----:B------:R-:W3:Y:S07]  /*12a70*/  POPC R5, UR4 ;  /* 0x0000000400057d09 */ /* 0x000eee0008000000 */
[----:B---3--:R-:W2:Y:S01]  /*12a80*/  @P0 ATOMG.E.ADD.STRONG.GPU PT, R3, desc[UR42][R2.64], R5 ;  /* 0x00000005020309a8 */ /* 0x008ea200081ee1ea */
[----:B------:R-:W3:Y:S02]  /*12a90*/  S2R R4, SR_LTMASK ;  /* 0x0000000000047919 */ /* 0x000ee40000003900 */
[----:B---3--:R-:W-:-:S04]  /*12aa0*/  LOP3.LUT R4, R4, UR4, RZ, 0xc0, !PT ;  /* 0x0000000404047c12 */ /* 0x008fc8000f8ec0ff */
[----:B-1----:R-:W1:Y:S01]  /*12ab0*/  POPC R7, R4 ;  /* 0x0000000400077309 */ /* 0x002e620000000000 */
[----:B--2---:R-:W1:Y:S02]  /*12ac0*/  SHFL.IDX PT, R0, R3, R0, 0x1f ;  /* 0x00001f0003007589 */ /* 0x004e6400000e0000 */
[----:B-1----:R-:W-:Y:S01]  /*12ad0*/  IADD3 R24, R0, UR37, R7 ;  /* 0x0000002500187c10 */ /* 0x002fe2000fffe007 */
[----:B------:R-:W-:Y:S06]  /*12ae0*/  BRA `(.L_x_667) ;  /* 0x0000003800207947 */ /* 0x000fec0003800000 */
.L_x_666:
        /* <DEDUP_REMOVED lines=8> */
[----:B------:R-:W-:Y:S01]  /*12b70*/  MOV R4, UR6 ;  /* 0x0000000600047c02 */ /* 0x000fe20008000f00 */
[----:B------:R-:W-:Y:S01]  /*12b80*/  IMAD.U32 R5, RZ, RZ, UR7 ;  /* 0x00000007ff057e24 */ /* 0x000fe2000f8e00ff */
[----:B------:R-:W2:Y:S01]  /*12b90*/  LDC.64 R2, c[0x4][R2] ;  /* 0x0100000002027b82 */ /* 0x000ea20000000a00 */
[----:B------:R-:W-:Y:S01]  /*12ba0*/  IMAD.U32 R6, RZ, RZ, UR8 ;  /* 0x00000008ff067e24 */ /* 0x000fe2000f8e00ff */
[----:B------:R-:W-:Y:S01]  /*12bb0*/  MOV R10, UR4 ;  /* 0x00000004000a7c02 */ /* 0x000fe20008000f00 */
[----:B-1----:R-:W-:Y:S01]  /*12bc0*/  IMAD.U32 R7, RZ, RZ, UR9 ;  /* 0x00000009ff077e24 */ /* 0x002fe2000f8e00ff */
[----:B------:R-:W-:Y:S01]  /*12bd0*/  MOV R13, RZ ;  /* 0x000000ff000d7202 */ /* 0x000fe20000000f00 */
[----:B------:R-:W-:-:S02]  /*12be0*/  IMAD.U32 R11, RZ, RZ, UR5 ;  /* 0x00000005ff0b7e24 */ /* 0x000fc4000f8e00ff */
[----:B------:R-:W-:Y:S02]  /*12bf0*/  IMAD.MOV.U32 R8, RZ, RZ, 0x70 ;  /* 0x00000070ff087424 */ /* 0x000fe400078e00ff */
[----:B------:R-:W-:-:S07]  /*12c00*/  IMAD.MOV.U32 R12, RZ, RZ, 0x1 ;  /* 0x00000001ff0c7424 */ /* 0x000fce00078e00ff */
[----:B------:R-:W-:-:S07]  /*12c10*/  LEPC R20, `(.L_x_669) ;  /* 0x000000001014794e */ /* 0x000fce0000000000 */
[----:B0-2---:R-:W-:Y:S05]  /*12c20*/  CALL.ABS.NOINC R2 ;  /* 0x0000000002007343 */ /* 0x005fea0003c00000 */
.L_x_669:
[----:B------:R-:W-:Y:S05]  /*12c30*/  BSYNC B6 ;  /* 0x0000000000067941 */ /* 0x000fea0003800000 */
.L_x_668:
        /* <DEDUP_REMOVED lines=8> */
[----:B------:R2:W3:Y:S01]  /*12cc0*/  LDC.64 R2, c[0x4][R23] ;  /* 0x0100000017027b82 */ /* 0x0004e20000000a00 */
[----:B------:R-:W-:Y:S01]  /*12cd0*/  IMAD.U32 R4, RZ, RZ, UR6 ;  /* 0x00000006ff047e24 */ /* 0x000fe2000f8e00ff */
[----:B------:R-:W-:Y:S01]  /*12ce0*/  MOV R6, UR8 ;  /* 0x0000000800067c02 */ /* 0x000fe20008000f00 */
[----:B------:R-:W-:Y:S01]  /*12cf0*/  IMAD.U32 R5, RZ, RZ, UR7 ;  /* 0x00000007ff057e24 */ /* 0x000fe2000f8e00ff */
[----:B------:R-:W-:Y:S01]  /*12d00*/  MOV R8, 0x70 ;  /* 0x0000007000087802 */ /* 0x000fe20000000f00 */
[----:B-1----:R-:W-:Y:S02]  /*12d10*/  IMAD.U32 R7, RZ, RZ, UR9 ;  /* 0x00000009ff077e24 */ /* 0x002fe4000f8e00ff */
[----:B------:R-:W-:-:S02]  /*12d20*/  IMAD.U32 R10, RZ, RZ, UR4 ;  /* 0x00000004ff0a7e24 */ /* 0x000fc4000f8e00ff */
[----:B------:R-:W-:Y:S02]  /*12d30*/  IMAD.U32 R11, RZ, RZ, UR5 ;  /* 0x00000005ff0b7e24 */ /* 0x000fe4000f8e00ff */
[----:B------:R-:W-:Y:S02]  /*12d40*/  IMAD.MOV.U32 R12, RZ, RZ, 0x1 ;  /* 0x00000001ff0c7424 */ /* 0x000fe400078e00ff */
[----:B--2---:R-:W-:-:S07]  /*12d50*/  IMAD.MOV.U32 R13, RZ, RZ, RZ ;  /* 0x000000ffff0d7224 */ /* 0x004fce00078e00ff */
[----:B------:R-:W-:-:S07]  /*12d60*/  LEPC R20, `(.L_x_672) ;  /* 0x000000001014794e */ /* 0x000fce0000000000 */
[----:B0--3--:R-:W-:Y:S05]  /*12d70*/  CALL.ABS.NOINC R2 ;  /* 0x0000000002007343 */ /* 0x009fea0003c00000 */
.L_x_672:
[----:B------:R0:W1:Y:S01]  /*12d80*/  LDC.64 R2, c[0x4][R23] ;  /* 0x0100000017027b82 */ /* 0x0000620000000a00 */
[----:B------:R-:W-:Y:S01]  /*12d90*/  ULDC.64 UR4, c[0x4][0x88] ;  /* 0x0100220000047ab9 */ /* 0x000fe20000000a00 */
[----:B------:R-:W-:Y:S01]  /*12da0*/  ULDC.64 UR6, c[0x4][0x90] ;  /* 0x0100240000067ab9 */ /* 0x000fe20000000a00 */
[----:B------:R-:W-:Y:S01]  /*12db0*/  ULDC.64 UR8, c[0x4][0x18] ;  /* 0x0100060000087ab9 */ /* 0x000fe20000000a00 */
[----:B------:R-:W-:Y:S01]  /*12dc0*/  IMAD.U32 R4, RZ, RZ, UR4 ;  /* 0x00000004ff047e24 */ /* 0x000fe2000f8e00ff */
[----:B------:R-:W-:Y:S01]  /*12dd0*/  MOV R5, UR5 ;  /* 0x0000000500057c02 */ /* 0x000fe20008000f00 */
[----:B------:R-:W-:Y:S01]  /*12de0*/  IMAD.U32 R6, RZ, RZ, UR6 ;  /* 0x00000006ff067e24 */ /* 0x000fe2000f8e00ff */
[----:B------:R-:W-:Y:S01]  /*12df0*/  MOV R11, UR9 ;  /* 0x00000009000b7c02 */ /* 0x000fe20008000f00 */
[----:B------:R-:W-:Y:S02]  /*12e00*/  IMAD.U32 R7, RZ, RZ, UR7 ;  /* 0x00000007ff077e24 */ /* 0x000fe4000f8e00ff */
[----:B------:R-:W-:-:S02]  /*12e10*/  IMAD.U32 R10, RZ, RZ, UR8 ;  /* 0x00000008ff0a7e24 */ /* 0x000fc4000f8e00ff */
[----:B------:R-:W-:Y:S02]  /*12e20*/  IMAD.MOV.U32 R8, RZ, RZ, 0x70 ;  /* 0x00000070ff087424 */ /* 0x000fe400078e00ff */
[----:B------:R-:W-:Y:S02]  /*12e30*/  IMAD.MOV.U32 R12, RZ, RZ, 0x1 ;  /* 0x00000001ff0c7424 */ /* 0x000fe400078e00ff */
[----:B0-----:R-:W-:-:S07]  /*12e40*/  IMAD.MOV.U32 R13, RZ, RZ, RZ ;  /* 0x000000ffff0d7224 */ /* 0x001fce00078e00ff */
[----:B------:R-:W-:-:S07]  /*12e50*/  LEPC R20, `(.L_x_671) ;  /* 0x000000001014794e */ /* 0x000fce0000000000 */
[----:B-1----:R-:W-:Y:S05]  /*12e60*/  CALL.ABS.NOINC R2 ;  /* 0x0000000002007343 */ /* 0x002fea0003c00000 */
.L_x_671:
[----:B------:R-:W-:Y:S05]  /*12e70*/  BSYNC B6 ;  /* 0x0000000000067941 */ /* 0x000fea0003800000 */
.L_x_670:
[----:B------:R2:W3:Y:S01]  /*12e80*/  LDL R20, [R1+0xc] ;  /* 0x00000c0001147983 */ /* 0x0004e20000100800 */
[----:B------:R-:W-:Y:S01]  /*12e90*/  ULDC.64 UR4, c[0x0][0x9f8] ;  /* 0x00027e0000047ab9 */ /* 0x000fe20000000a00 */
[----:B------:R-:W-:Y:S01]  /*12ea0*/  MOV R2, R26 ;  /* 0x0000001a00027202 */ /* 0x000fe20000000f00 */
[----:B------:R-:W4:Y:S01]  /*12eb0*/  LDC R6, c[0x0][0x430] ;  /* 0x00010c00ff067b82 */ /* 0x000f220000000800 */
[----:B------:R-:W-:Y:S01]  /*12ec0*/  ISETP.NE.U32.AND P0, PT, RZ, UR4, PT ;  /* 0x00000004ff007c0c */ /* 0x000fe2000bf05070 */
[----:B------:R-:W2:Y:S03]  /*12ed0*/  LDL R26, [R1+0x10] ;  /* 0x00001000011a7983 */ /* 0x000ea60000100800 */
[----:B------:R-:W-:Y:S01]  /*12ee0*/  ISETP.NE.AND.EX P0, PT, RZ, UR5, PT, P0 ;  /* 0x00000005ff007c0c */ /* 0x000fe2000bf05300 */
[----:B------:R-:W2:Y:S01]  /*12ef0*/  LDL R21, [R1+0x18] ;  /* 0x0000180001157983 */ /* 0x000ea20000100800 */
[----:B------:R-:W1:Y:S03]  /*12f00*/  S2R R23, SR_TID.X ;  /* 0x0000000000177919 */ /* 0x000e660000002100 */
[----:B0-----:R-:W2:Y:S08]  /*12f10*/  LDL.LU R9, [R1] ;  /* 0x0000000001097983 */ /* 0x001eb00000300800 */
[----:B------:R-:W-:-:S04]  /*12f20*/  @P0 IADD3 R18, P1, R18, UR4, RZ ;  /* 0x0000000412120c10 */ /* 0x000fc8000ff3e0ff */
[----:B------:R-:W-:Y:S02]  /*12f30*/  @P0 IADD3.X R19, R19, UR5, RZ, P1, !PT ;  /* 0x0000000513130c10 */ /* 0x000fe40008ffe4ff */
[----:B----4-:R-:W-:-:S13]  /*12f40*/  ISETP.NE.AND P1, PT, R6, 0x1, PT ;  /* 0x000000010600780c */ /* 0x010fda0003f25270 */
[----:B------:R-:W0:Y:S01]  /*12f50*/  @P1 LDC R3, c[0x0][0x434] ;  /* 0x00010d00ff031b82 */ /* 0x000e220000000800 */
[----:B---3--:R-:W3:Y:S01]  /*12f60*/  @P0 LDG.E R20, desc[UR42][R18.64] ;  /* 0x0000002a12140981 */ /* 0x008ee2000c1e1900 */
[C---:B-1----:R-:W-:Y:S01]  /*12f70*/  LOP3.LUT R0, R23.reuse, 0x7f, RZ, 0xc0, !PT ;  /* 0x0000007f17007812 */ /* 0x042fe200078ec0ff */
[----:B------:R-:W-:Y:S02]  /*12f80*/  IMAD.SHL.U32 R4, R23, 0x10, RZ ;  /* 0x0000001017047824 */ /* 0x000fe400078e00ff */
[----:B------:R-:W-:-:S03]  /*12f90*/  VIADD R23, R2, 0xffffffff ;  /* 0xffffffff02177836 */ /* 0x000fc60000000000 */
[----:B------:R-:W1:Y:S01]  /*12fa0*/  @P1 LDC R2, c[0x0][0x438] ;  /* 0x00010e00ff021b82 */ /* 0x000e620000000800 */
[----:B------:R-:W-:Y:S01]  /*12fb0*/  SHF.R.U32.HI R0, RZ, 0x3, R0 ;  /* 0x00000003ff007819 */ /* 0x000fe20000011600 */
[----:B------:R-:W-:Y:S01]  /*12fc0*/  IMAD.SHL.U32 R8, R23, 0x80, RZ ;  /* 0x0000008017087824 */ /* 0x000fe200078e00ff */
[----:B------:R-:W-:-:S04]  /*12fd0*/  LOP3.LUT R4, R4, 0x70, RZ, 0xc0, !PT ;  /* 0x0000007004047812 */ /* 0x000fc800078ec0ff */
[----:B------:R-:W-:Y:S01]  /*12fe0*/  LOP3.LUT R0, R8, R0, R4, 0xfe, !PT ;  /* 0x0000000008007212 */ /* 0x000fe200078efe04 */
[----:B---3--:R-:W-:Y:S03]  /*12ff0*/  @P0 STL [R1+0xc], R20 ;  /* 0x00000c1401000387 */ /* 0x008fe60000100800 */
[C---:B--2---:R-:W-:Y:S02]  /*13000*/  ISETP.GE.AND P0, PT, R0.reuse, R26, PT ;  /* 0x0000001a0000720c */ /* 0x044fe40003f06270 */
[----:B------:R-:W-:-:S05]  /*13010*/  IADD3 R0, R0, R21, RZ ;  /* 0x0000001500007210 */ /* 0x000fca0007ffe0ff */
[----:B0-----:R-:W-:-:S04]  /*13020*/  @P1 IMAD.HI.U32 R3, R0, R3, RZ ;  /* 0x0000000300031227 */ /* 0x001fc800078e00ff */
[----:B------:R-:W-:Y:S01]  /*13030*/  IMAD.MOV.U32 R4, RZ, RZ, R0 ;  /* 0x000000ffff047224 */ /* 0x000fe200078e0000 */
[----:B-1----:R-:W-:Y:S02]  /*13040*/  @P1 SHF.R.U32.HI R4, RZ, R2, R3 ;  /* 0x00000002ff041219 */ /* 0x002fe40000011603 */
[----:B------:R-:W0:Y:S01]  /*13050*/  @!P0 LDC.64 R2, c[0x0][0x428] ;  /* 0x00010a00ff028b82 */ /* 0x000e220000000a00 */
[----:B------:R-:W-:Y:S02]  /*13060*/  SHF.R.S32.HI R7, RZ, 0x1f, R20 ;  /* 0x0000001fff077819 */ /* 0x000fe40000011414 */
[----:B------:R-:W-:-:S03]  /*13070*/  IMAD.MOV R5, RZ, RZ, -R4 ;  /* 0x000000ffff057224 */ /* 0x000fc600078e0a04 */
[----:B------:R0:W-:Y:S01]  /*13080*/  STL [R1+0x1c], R7 ;  /* 0x00001c0701007387 */ /* 0x0001e20000100800 */
[----:B------:R-:W-:Y:S01]  /*13090*/  IMAD R0, R6, R5, R0 ;  /* 0x0000000506007224 */ /* 0x000fe200078e0200 */
[--C-:B------:R-:W-:Y:S01]  /*130a0*/  @!P0 SHF.R.S32.HI R5, RZ, 0x1f, R4.reuse ;  /* 0x0000001fff058819 */ /* 0x100fe20000011404 */
[-C--:B0-----:R-:W-:Y:S02]  /*130b0*/  @!P0 IMAD R7, R7, R2.reuse, RZ ;  /* 0x0000000207078224 */ /* 0x081fe400078e02ff */
[----:B------:R-:W-:-:S04]  /*130c0*/  @!P0 IMAD.WIDE.U32 R4, R20, R2, R4 ;  /* 0x0000000214048225 */ /* 0x000fc800078e0004 */
[----:B------:R-:W-:Y:S02]  /*130d0*/  @!P0 IMAD R7, R20, R3, R7 ;  /* 0x0000000314078224 */ /* 0x000fe400078e0207 */
[----:B------:R-:W0:Y:S02]  /*130e0*/  @!P0 LDC.64 R2, c[0x0][0x418] ;  /* 0x00010600ff028b82 */ /* 0x000e240000000a00 */
[----:B------:R-:W-:Y:S01]  /*130f0*/  @!P0 IMAD.IADD R7, R5, 0x1, R7 ;  /* 0x0000000105078824 */ /* 0x000fe200078e0207 */
[C---:B0-----:R-:W-:Y:S02]  /*13100*/  @!P0 LEA R6, P1, R4.reuse, R2, 0x2 ;  /* 0x0000000204068211 */ /* 0x041fe400078210ff */
[----:B------:R-:W-:Y:S02]  /*13110*/  MOV R2, RZ ;  /* 0x000000ff00027202 */ /* 0x000fe40000000f00 */
[----:B------:R-:W-:-:S05]  /*13120*/  @!P0 LEA.HI.X R7, R4, R3, R7, 0x2, P1 ;  /* 0x0000000304078211 */ /* 0x000fca00008f1407 */
[----:B------:R0:W5:Y:S01]  /*13130*/  @!P0 LDG.E R2, desc[UR42][R6.64] ;  /* 0x0000002a06028981 */ /* 0x000162000c1e1900 */
[----:B------:R-:W-:-:S05]  /*13140*/  IMAD.U32 R10, RZ, RZ, UR38 ;  /* 0x00000026ff0a7e24 */ /* 0x000fca000f8e00ff */
[----:B------:R-:W-:Y:S02]  /*13150*/  ISETP.NE.AND P2, PT, R10, 0x3, PT ;  /* 0x000000030a00780c */ /* 0x000fe40003f45270 */
[----:B------:R-:W-:-:S11]  /*13160*/  LOP3.LUT R9, R9, 0xfffffffd, RZ, 0xc0, !PT ;  /* 0xfffffffd09097812 */ /* 0x000fd600078ec0ff */
[----:B------:R-:W-:-:S05]  /*13170*/  @P2 LOP3.LUT R9, R9, 0x2, RZ, 0xfc, !PT ;  /* 0x0000000209092812 */ /* 0x000fca00078efcff */
[----:B------:R0:W-:Y:S01]  /*13180*/  STL [R1], R9 ;  /* 0x0000000901007387 */ /* 0x0001e20000100800 */
[----:B------:R-:W-:-:S03]  /*13190*/  UMOV UR4, 0xffffffff ;  /* 0xffffffff00047882 */ /* 0x000fc60000000000 */
[----:B------:R-:W-:Y:S05]  /*131a0*/  BRA.DIV UR4, `(.L_x_673) ;  /* 0x0000005e044c7947 */ /* 0x000fea000b800000 */
.L_x_814:
[----:B------:R-:W-:Y:S05]  /*131b0*/  @!P2 BRA `(.L_x_674) ;  /* 0x000000000004a947 */ /* 0x000fea0003800000 */
[----:B------:R-:W-:Y:S01]  /*131c0*/  BPT.TRAP 0x1 ;  /* 0x000000040000795c */ /* 0x000fe20000300000 */
.L_x_674:
        /* <DEDUP_REMOVED lines=13> */
[----:B------:R-:W-:-:S03]  /*132a0*/  ULDC.64 UR4, c[0x0][0x330] ;  /* 0x0000cc0000047ab9 */ /* 0x000fc60000000a00 */
[----:B------:R-:W-:Y:S01]  /*132b0*/  IMAD.IADD R5, R5, 0x1, R3 ;  /* 0x0000000105057824 */ /* 0x000fe200078e0203 */
[----:B------:R-:W-:Y:S01]  /*132c0*/  LEA R3, R22, R16, 0x3 ;  /* 0x0000001016037211 */ /* 0x000fe200078e18ff */
[----:B------:R-:W-:-:S04]  /*132d0*/  IMAD.WIDE.U32 R4, R17, UR4, R4 ;  /* 0x0000000411047c25 */ /* 0x000fc8000f8e0004 */
[----:B------:R-:W-:Y:S01]  /*132e0*/  IMAD R19, R17, UR5, R5 ;  /* 0x0000000511137c24 */ /* 0x000fe2000f8e0205 */
[----:B------:R-:W-:-:S04]  /*132f0*/  LEA R18, P0, R4, UR6, 0x1 ;  /* 0x0000000604127c11 */ /* 0x000fc8000f8008ff */
[----:B------:R-:W-:Y:S02]  /*13300*/  LEA.HI.X R19, R4, UR7, R19, 0x1, P0 ;  /* 0x0000000704137c11 */ /* 0x000fe400080f0c13 */
[----:B------:R-:W-:-:S06]  /*13310*/  SHF.L.U32 R4, R29, 0x1f, RZ ;  /* 0x0000001f1d047819 */ /* 0x000fcc00000006ff */
[----:B------:R-:W0:Y:S02]  /*13320*/  SYNCS.PHASECHK.TRANS64.TRYWAIT P0, [R3+URZ+0x16840], R4 ;  /* 0x01684004030075a7 */ /* 0x000e24000800017f */
[----:B0-----:R-:W-:Y:S05]  /*13330*/  @!P0 BRA `(.L_x_676) ;  /* 0x0000005c001c8947 */ /* 0x001fea0003800000 */
.L_x_815:
[----:B------:R-:W-:Y:S05]  /*13340*/  BSYNC B0 ;  /* 0x0000000000007941 */ /* 0x000fea0003800000 */
.L_x_675:
[----:B------:R-:W2:Y:S01]  /*13350*/  LDL R14, [R1+0x10] ;  /* 0x00001000010e7983 */ /* 0x000ea20000100800 */
[----:B------:R-:W-:Y:S01]  /*13360*/  ULDC.64 UR4, c[0x0][0x300] ;  /* 0x0000c00000047ab9 */ /* 0x000fe20000000a00 */
[----:B------:R-:W-:Y:S02]  /*13370*/  ULDC.64 UR6, c[0x0][0x2e8] ;  /* 0x0000ba0000067ab9 */ /* 0x000fe40000000a00 */
[----:B------:R-:W3:Y:S01]  /*13380*/  LDL.LU R10, [R1] ;  /* 0x00000000010a7983 */ /* 0x000ee20000300800 */
[----:B------:R-:W-:Y:S02]  /*13390*/  IMAD R6, R6, UR4, RZ ;  /* 0x0000000406067c24 */ /* 0x000fe4000f8e02ff */
[C---:B0-----:R-:W-:Y:S01]  /*133a0*/  IMAD.WIDE.U32 R4, R0.reuse, UR4, RZ ;  /* 0x0000000400047c25 */ /* 0x041fe2000f8e00ff */
[----:B------:R-:W0:Y:S03]  /*133b0*/  S2R R9, SR_TID.X ;  /* 0x0000000000097919 */ /* 0x000e260000002100 */
[----:B------:R-:W-:Y:S01]  /*133c0*/  IMAD R6, R0, UR5, R6 ;  /* 0x0000000500067c24 */ /* 0x000fe2000f8e0206 */
[----:B------:R-:W1:Y:S01]  /*133d0*/  S2R R13, SR_TID.X ;  /* 0x00000000000d7919 */ /* 0x000e620000002100 */
[----:B------:R-:W-:-:S02]  /*133e0*/  ULDC.64 UR4, c[0x0][0x310] ;  /* 0x0000c40000047ab9 */ /* 0x000fc40000000a00 */
[----:B------:R-:W-:Y:S02]  /*133f0*/  IMAD.IADD R5, R5, 0x1, R6 ;  /* 0x0000000105057824 */ /* 0x000fe400078e0206 */
[----:B------:R-:W-:Y:S02]  /*13400*/  IMAD R7, R7, UR4, RZ ;  /* 0x0000000407077c24 */ /* 0x000fe4000f8e02ff */
[----:B------:R-:W-:-:S04]  /*13410*/  IMAD.WIDE.U32 R4, R2, UR4, R4 ;  /* 0x0000000402047c25 */ /* 0x000fc8000f8e0004 */
[----:B------:R-:W-:Y:S01]  /*13420*/  IMAD R7, R2, UR5, R7 ;  /* 0x0000000502077c24 */ /* 0x000fe2000f8e0207 */
[----:B------:R-:W-:-:S03]  /*13430*/  ULDC.64 UR4, c[0x0][0x308] ;  /* 0x0000c20000047ab9 */ /* 0x000fc60000000a00 */
[----:B------:R-:W-:Y:S02]  /*13440*/  IMAD.IADD R5, R5, 0x1, R7 ;  /* 0x0000000105057824 */ /* 0x000fe400078e0207 */
[----:B------:R-:W-:Y:S01]  /*13450*/  IMAD.WIDE.U32 R4, R17, UR4, R4 ;  /* 0x0000000411047c25 */ /* 0x000fe2000f8e0004 */
[----:B------:R-:W-:-:S03]  /*13460*/  ULDC UR4, c[0x0][0x2f4] ;  /* 0x0000bd0000047ab9 */ /* 0x000fc60000000800 */
[----:B------:R-:W-:Y:S01]  /*13470*/  IMAD R2, R17, UR5, R5 ;  /* 0x0000000511027c24 */ /* 0x000fe2000f8e0205 */
[C---:B------:R-:W-:Y:S02]  /*13480*/  LEA R0, P0, R4.reuse, UR6, 0x1 ;  /* 0x0000000604007c11 */ /* 0x040fe4000f8008ff */
[----:B0-----:R-:W-:Y:S02]  /*13490*/  LOP3.LUT R11, R9, 0x7f, RZ, 0xc0, !PT ;  /* 0x0000007f090b7812 */ /* 0x001fe400078ec0ff */
[----:B------:R-:W-:Y:S01]  /*134a0*/  LEA.HI.X R2, R4, UR7, R2, 0x1, P0 ;  /* 0x0000000704027c11 */ /* 0x000fe200080f0c02 */
[----:B-1----:R-:W-:Y:S01]  /*134b0*/  IMAD.SHL.U32 R9, R13, 0x8, RZ ;  /* 0x000000080d097824 */ /* 0x002fe200078e00ff */
[----:B------:R-:W-:-:S04]  /*134c0*/  SHF.R.U32.HI R12, RZ, 0x3, R11 ;  /* 0x00000003ff0c7819 */ /* 0x000fc8000001160b */
[----:B------:R-:W-:-:S04]  /*134d0*/  LOP3.LUT R9, R9, 0x38, RZ, 0xc0, !PT ;  /* 0x0000003809097812 */ /* 0x000fc800078ec0ff */
[----:B------:R-:W-:Y:S01]  /*134e0*/  ISETP.GE.AND P2, PT, R9, UR4, PT ;  /* 0x0000000409007c0c */ /* 0x000fe2000bf46270 */
[----:B------:R-:W-:Y:S01]  /*134f0*/  UMOV UR4, 0xffffffff ;  /* 0xffffffff00047882 */ /* 0x000fe20000000000 */
[----:B--2---:R-:W-:Y:S02]  /*13500*/  IADD3 R4, -R12, R14, -R8 ;  /* 0x0000000e0c047210 */ /* 0x004fe40007ffe908 */
[----:B------:R-:W-:Y:S01]  /*13510*/  SHF.L.U32 R12, R11, 0x3, RZ ;  /* 0x000000030b0c7819 */ /* 0x000fe200000006ff */
[----:B------:R-:W-:Y:S01]  /*13520*/  IMAD.SHL.U32 R11, R13, 0x8, RZ ;  /* 0x000000080d0b7824 */ /* 0x000fe200078e00ff */
[----:B---3--:R-:W-:Y:S02]  /*13530*/  LOP3.LUT R10, R10, 0xfffffffe, RZ, 0xc0, !PT ;  /* 0xfffffffe0a0a7812 */ /* 0x008fe400078ec0ff */
[----:B------:R-:W-:-:S05]  /*13540*/  ISETP.GE.AND P0, PT, R4, 0x1, PT ;  /* 0x000000010400780c */ /* 0x000fca0003f06270 */
[----:B------:R-:W-:Y:S02]  /*13550*/  @P2 LOP3.LUT R10, R10, 0x1, RZ, 0xfc, !PT ;  /* 0x000000010a0a2812 */ /* 0x000fe400078efcff */
[----:B------:R-:W-:-:S03]  /*13560*/  LOP3.LUT R11, R11, 0x1f8, RZ, 0xc0, !PT ;  /* 0x000001f80b0b7812 */ /* 0x000fc600078ec0ff */
[----:B------:R0:W-:Y:S01]  /*13570*/  STL [R1], R10 ;  /* 0x0000000a01007387 */ /* 0x0001e20000100800 */
[----:B------:R-:W-:-:S04]  /*13580*/  LOP3.LUT R11, R11, 0x38, R13, 0x78, !PT ;  /* 0x000000380b0b7812 */ /* 0x000fc800078e780d */
[----:B------:R-:W-:-:S05]  /*13590*/  LOP3.LUT R11, R11, 0x200, R12, 0xf8, !PT ;  /* 0x000002000b0b7812 */ /* 0x000fca00078ef80c */
[----:B------:R-:W-:Y:S01]  /*135a0*/  IMAD R5, R22, 0x2000, R11 ;  /* 0x0000200016057824 */ /* 0x000fe200078e020b */
[----:B0-----:R-:W-:Y:S06]  /*135b0*/  BRA.DIV UR4, `(.L_x_677) ;  /* 0x0000005a04907947 */ /* 0x001fec000b800000 */
[----:B------:R-:W0:Y:S01]  /*135c0*/  SHFL.IDX PT, R7, R0, RZ, 0x181f ;  /* 0x00181fff00077589 */ /* 0x000e2200000e0000 */
[----:B------:R-:W-:-:S03]  /*135d0*/  @P0 LEA R8, R5, R16, 0x1 ;  /* 0x0000001005080211 */ /* 0x000fc600078e08ff */
[----:B------:R-:W1:Y:S01]  /*135e0*/  SHFL.IDX PT, R6, R2, RZ, 0x181f ;  /* 0x00181fff02067589 */ /* 0x000e6200000e0000 */
[----:B0-----:R-:W-:-:S05]  /*135f0*/  @P0 LEA R7, P1, R9, R7, 0x1 ;  /* 0x0000000709070211 */ /* 0x001fca00078208ff */
[----:B-1----:R-:W-:-:S05]  /*13600*/  @P0 IMAD.X R6, RZ, RZ, R6, P1 ;  /* 0x000000ffff060224 */ /* 0x002fca00008e0606 */
[----:B------:R-:W-:-:S04]  /*13610*/  @P0 LOP3.LUT R7, R7, R6, RZ, 0x3c, !PT ;  /* 0x0000000607070212 */ /* 0x000fc800078e3cff */
[----:B------:R-:W-:-:S04]  /*13620*/  @P0 LOP3.LUT R6, R7, R6, RZ, 0x3c, !PT ;  /* 0x0000000607060212 */ /* 0x000fc800078e3cff */
[----:B------:R-:W-:-:S05]  /*13630*/  @P0 LOP3.LUT R7, R7, R6, RZ, 0x3c, !PT ;  /* 0x0000000607070212 */ /* 0x000fca00078e3cff */
[----:B------:R-:W-:Y:S01]  /*13640*/  @!PT LDS RZ, [RZ] ;  /* 0x00000000fffff984 */ /* 0x000fe20000000800 */
[----:B------:R0:W-:Y:S01]  /*13650*/  @P0 LDGSTS.E.BYPASS.LTC128B.128 [R8+0xe400], desc[UR42][R6.64], !P2 ;  /* 0x0e40000006080fae */ /* 0x0001e2000d101d6a */
[----:B------:R-:W-:-:S03]  /*13660*/  ISETP.GE.AND P0, PT, R4, 0x11, PT ;  /* 0x000000110400780c */ /* 0x000fc60003f06270 */
[----:B0-----:R-:W0:Y:S10]  /*13670*/  SHFL.IDX PT, R7, R0, 0x1, 0x181f ;  /* 0x00381f0000077f89 */ /* 0x001e3400000e0000 */
[----:B------:R-:W-:Y:S01]  /*13680*/  @P0 IMAD R8, R5, 0x2, R16 ;  /* 0x0000000205080824 */ /* 0x000fe200078e0210 */
[----:B------:R-:W1:Y:S01]  /*13690*/  SHFL.IDX PT, R6, R2, 0x1, 0x181f ;  /* 0x00381f0002067f89 */ /* 0x000e6200000e0000 */
[----:B0-----:R-:W-:-:S05]  /*136a0*/  @P0 LEA R7, P1, R9, R7, 0x1 ;  /* 0x0000000709070211 */ /* 0x001fca00078208ff */
[----:B-1----:R-:W-:-:S05]  /*136b0*/  @P0 IMAD.X R6, RZ, RZ, R6, P1 ;  /* 0x000000ffff060224 */ /* 0x002fca00008e0606 */
[----:B------:R-:W-:-:S04]  /*136c0*/  @P0 LOP3.LUT R7, R7, R6, RZ, 0x3c, !PT ;  /* 0x0000000607070212 */ /* 0x000fc800078e3cff */
[----:B------:R-:W-:-:S04]  /*136d0*/  @P0 LOP3.LUT R6, R7, R6, RZ, 0x3c, !PT ;  /* 0x0000000607060212 */ /* 0x000fc800078e3cff */
[----:B------:R-:W-:-:S05]  /*136e0*/  @P0 LOP3.LUT R7, R7, R6, RZ, 0x3c, !PT ;  /* 0x0000000607070212 */ /* 0x000fca00078e3cff */
[----:B------:R0:W-:Y:S01]  /*136f0*/  @P0 LDGSTS.E.BYPASS.LTC128B.128 [R8+0xec00], desc[UR42][R6.64], !P2 ;  /* 0x0ec0000006080fae */ /* 0x0001e2000d101d6a */
[----:B------:R-:W-:-:S03]  /*13700*/  ISETP.GE.AND P0, PT, R4, 0x21, PT ;  /* 0x000000210400780c */ /* 0x000fc60003f06270 */
[----:B0-----:R-:W0:Y:S10]  /*13710*/  SHFL.IDX PT, R7, R0, 0x2, 0x181f ;  /* 0x00581f0000077f89 */ /* 0x001e3400000e0000 */
[----:B------:R-:W-:Y:S01]  /*13720*/  @P0 LEA R8, R5, R16, 0x1 ;  /* 0x0000001005080211 */ /* 0x000fe200078e08ff */
        /* <DEDUP_REMOVED lines=40> */
[----:B------:R-:W1:Y:S04]  /*139b0*/  SHFL.IDX PT, R6, R2, 0x6, 0x181f ;  /* 0x00d81f0002067f89 */ /* 0x000e6800000e0000 */
[----:B------:R-:W2:Y:S04]  /*139c0*/  SHFL.IDX PT, R2, R2, 0x7, 0x181f ;  /* 0x00f81f0002027f89 */ /* 0x000ea800000e0000 */
[----:B------:R-:W3:Y:S01]  /*139d0*/  SHFL.IDX PT, R0, R0, 0x7, 0x181f ;  /* 0x00f81f0000007f89 */ /* 0x000ee200000e0000 */
[----:B0-----:R-:W-:-:S05]  /*139e0*/  @P0 LEA R7, P1, R9, R7, 0x1 ;  /* 0x0000000709070211 */ /* 0x001fca00078208ff */
[----:B-1----:R-:W-:-:S05]  /*139f0*/  @P0 IMAD.X R6, RZ, RZ, R6, P1 ;  /* 0x000000ffff060224 */ /* 0x002fca00008e0606 */
[----:B------:R-:W-:-:S04]  /*13a00*/  @P0 LOP3.LUT R7, R7, R6, RZ, 0x3c, !PT ;  /* 0x0000000607070212 */ /* 0x000fc800078e3cff */
[----:B------:R-:W-:-:S04]  /*13a10*/  @P0 LOP3.LUT R6, R7, R6, RZ, 0x3c, !PT ;  /* 0x0000000607060212 */ /* 0x000fc800078e3cff */
[----:B------:R-:W-:-:S05]  /*13a20*/  @P0 LOP3.LUT R7, R7, R6, RZ, 0x3c, !PT ;  /* 0x0000000607070212 */ /* 0x000fca00078e3cff */
[----:B--23--:R1:W-:Y:S02]  /*13a30*/  @P0 LDGSTS.E.BYPASS.LTC128B.128 [R8+0x11400], desc[UR42][R6.64], !P2 ;  /* 0x1140000006080fae */ /* 0x00c3e4000d101d6a */
.L_x_833:
[----:B------:R-:W-:-:S13]  /*13a40*/  ISETP.GE.AND P0, PT, R4, 0x71, PT ;  /* 0x000000710400780c */ /* 0x000fda0003f06270 */
[----:B01----:R-:W-:Y:S01]  /*13a50*/  @P0 LEA R6, P1, R9, R0, 0x1 ;  /* 0x0000000009060211 */ /* 0x003fe200078208ff */
        /* <DEDUP_REMOVED lines=8> */
.L_x_678:
[----:B------:R-:W-:Y:S02]  /*13ae0*/  PLOP3.LUT P1, PT, P1, P0, PT, 0xa2, 0x0 ;  /* 0x000000000000781c */ /* 0x000fe40000f21472 */
[----:B------:R-:W-:-:S08]  /*13af0*/  @P0 R2UR P1, UR4, R3 ;  /* 0x00000000030402ca */ /* 0x000fd00000020000 */
[----:B------:R-:W-:-:S05]  /*13b00*/  @P0 PLOP3.LUT P0, PT, P1, PT, PT, 0x80, 0x0 ;  /* 0x000000000000081c */ /* 0x000fca0000f0f070 */
[----:B------:R-:W-:Y:S01]  /*13b10*/  @!P1 SYNCS.ARRIVE.TRANS64.RED.A0T1 RZ, [UR4+0x16830], RZ ;  /* 0x016830ffffff99a7 */ /* 0x000fe20008200404 */
[----:B------:R-:W-:Y:S07]  /*13b20*/  @!P1 ARRIVES.LDGSTSBAR.64.TRANSCNT [UR4+0x16830] ;  /* 0x01683000ff0099b0 */ /* 0x000fee0008000a84 */
[----:B------:R-:W-:Y:S05]  /*13b30*/  @P0 BRA.U.ANY `(.L_x_678) ;  /* 0xfffffffd00e80947 */ /* 0x000fea000393ffff */
[----:B------:R-:W-:Y:S01]  /*13b40*/  NOP ;  /* 0x0000000000007918 */ /* 0x000fe20000000000 */
[----:B------:R-:W-:-:S05]  /*13b50*/  IMAD.U32 R0, RZ, RZ, UR38 ;  /* 0x00000026ff007e24 */ /* 0x000fca000f8e00ff */
[----:B------:R-:W-:-:S13]  /*13b60*/  ISETP.NE.AND P2, PT, R0, 0x3, PT ;  /* 0x000000030000780c */ /* 0x000fda0003f45270 */
[----:B------:R-:W-:Y:S05]  /*13b70*/  @!P2 BRA `(.L_x_679) ;  /* 0x000000000004a947 */ /* 0x000fea0003800000 */
[----:B------:R-:W-:Y:S01]  /*13b80*/  BPT.TRAP 0x1 ;  /* 0x000000040000795c */ /* 0x000fe20000300000 */
.L_x_679:
[----:B------:R1:W5:Y:S01]  /*13b90*/  LDL.LU R4, [R1+0x28] ;  /* 0x0000280001047983 */ /* 0x0003620000300800 */
[----:B------:R1:W-:Y:S03]  /*13ba0*/  SYNCS.ARRIVE.TRANS64.A1T0 RZ, [R3+URZ+0x16830], RZ ;  /* 0x016830ff03ff79a7 */ /* 0x0003e6000810003f */
[----:B0-----:R1:W5:Y:S04]  /*13bb0*/  LDL.LU R7, [R1+0x20] ;  /* 0x0000200001077983 */ /* 0x0013680000300800 */
[----:B------:R1:W5:Y:S02]  /*13bc0*/  LDL.LU R6, [R1+0x38] ;  /* 0x0000380001067983 */ /* 0x0003640000300800 */
[----:B------:R-:W-:Y:S05]  /*13bd0*/  WARPSYNC.ALL ;  /* 0x0000000000007948 */ /* 0x000fea0003800000 */
[----:B------:R-:W-:Y:S01]  /*13be0*/  ULDC.64 UR4, c[0x0][0x298] ;  /* 0x0000a60000047ab9 */ /* 0x000fe20000000a00 */
[----:B------:R-:W-:Y:S01]  /*13bf0*/  ULDC.64 UR6, c[0x0][0xa00] ;  /* 0x0002800000067ab9 */ /* 0x000fe20000000a00 */
[----:B------:R-:W-:Y:S01]  /*13c00*/  IADD3 R0, R16, 0x8400, RZ ;  /* 0x0000840010007810 */ /* 0x000fe20007ffe0ff */
[----:B------:R-:W-:Y:S01]  /*13c10*/  BSSY B6, `(.L_x_680) ;  /* 0x0000020000067945 */ /* 0x000fe20003800000 */
[----:B------:R-:W-:Y:S01]  /*13c20*/  BAR.SYNC.DEFER_BLOCKING 0x8, 0x200 ;  /* 0x0208000000007b1d */ /* 0x000fe20000010000 */
[----:B------:R-:W-:-:S02]  /*13c30*/  ISETP.NE.U32.AND P0, PT, RZ, UR6, PT ;  /* 0x00000006ff007c0c */ /* 0x000fc4000bf05070 */
[----:B------:R-:W-:Y:S02]  /*13c40*/  LOP3.LUT P1, RZ, R0, 0x3ff, RZ, 0xc0, !PT ;  /* 0x000003ff00ff7812 */ /* 0x000fe4000782c0ff */
[----:B------:R-:W-:Y:S02]  /*13c50*/  ISETP.NE.AND.EX P0, PT, RZ, UR7, PT, P0 ;  /* 0x00000007ff007c0c */ /* 0x000fe4000bf05300 */
[----:B-----5:R-:W-:Y:S02]  /*13c60*/  SHF.R.S32.HI R2, RZ, 0x1f, R4 ;  /* 0x0000001fff027819 */ /* 0x020fe40000011404 */
[----:B------:R-:W-:-:S03]  /*13c70*/  SEL R26, R7, RZ, !P0 ;  /* 0x000000ff071a7207 */ /* 0x000fc60004000000 */
[----:B------:R-:W-:-:S04]  /*13c80*/  IMAD R2, R2, UR4, RZ ;  /* 0x0000000402027c24 */ /* 0x000fc8000f8e02ff */
[----:B------:R-:W-:Y:S01]  /*13c90*/  IMAD R0, R4, UR5, R2 ;  /* 0x0000000504007c24 */ /* 0x000fe2000f8e0202 */
[----:B------:R-:W-:Y:S01]  /*13ca0*/  SEL R2, R6, RZ, !P0 ;  /* 0x000000ff06027207 */ /* 0x000fe20004000000 */
[----:B------:R-:W-:-:S04]  /*13cb0*/  IMAD.WIDE.U32 R4, R4, UR4, RZ ;  /* 0x0000000404047c25 */ /* 0x000fc8000f8e00ff */
[----:B------:R-:W-:Y:S01]  /*13cc0*/  IMAD.IADD R0, R5, 0x1, R0 ;  /* 0x0000000105007824 */ /* 0x000fe200078e0200 */
[----:B------:R0:W-:Y:S04]  /*13cd0*/  STL.64 [R1+0x30], R4 ;  /* 0x0000300401007387 */ /* 0x0001e80000100a00 */
[----:B------:R0:W-:Y:S04]  /*13ce0*/  STL [R1+0x28], R2 ;  /* 0x0000280201007387 */ /* 0x0001e80000100800 */
[----:B------:R0:W-:Y:S01]  /*13cf0*/  STL [R1+0x20], R0 ;  /* 0x0000200001007387 */ /* 0x0001e20000100800 */
[----:B------:R-:W-:Y:S05]  /*13d00*/  @!P1 BRA `(.L_x_681) ;  /* 0x0000000000409947 */ /* 0x000fea0003800000 */
[----:B0-----:R-:W-:Y:S01]  /*13d10*/  MOV R2, 0x0 ;  /* 0x0000000000027802 */ /* 0x001fe20000000f00 */
[----:B------:R-:W-:Y:S01]  /*13d20*/  ULDC.64 UR4, c[0x4][0x88] ;  /* 0x0100220000047ab9 */ /* 0x000fe20000000a00 */
[----:B------:R-:W-:Y:S01]  /*13d30*/  ULDC.64 UR6, c[0x4][0x90] ;  /* 0x0100240000067ab9 */ /* 0x000fe20000000a00 */
[----:B------:R-:W-:Y:S01]  /*13d40*/  ULDC.64 UR8, c[0x4][0x20] ;  /* 0x0100080000087ab9 */ /* 0x000fe20000000a00 */
[----:B------:R-:W-:Y:S01]  /*13d50*/  IMAD.U32 R4, RZ, RZ, UR4 ;  /* 0x00000004ff047e24 */ /* 0x000fe2000f8e00ff */
[----:B------:R-:W-:Y:S01]  /*13d60*/  MOV R6, UR6 ;  /* 0x0000000600067c02 */ /* 0x000fe20008000f00 */
[----:B-1----:R-:W0:Y:S01]  /*13d70*/  LDC.64 R2, c[0x4][R2] ;  /* 0x0100000002027b82 */ /* 0x002e220000000a00 */
        /* <DEDUP_REMOVED lines=9> */
.L_x_681:
[----:B------:R-:W-:Y:S05]  /*13e10*/  BSYNC B6 ;  /* 0x0000000000067941 */ /* 0x000fea0003800000 */
.L_x_680:
[----:B0-----:R-:W1:Y:S01]  /*13e20*/  LDL.LU R2, [R1+0x20] ;  /* 0x0000200001027983 */ /* 0x001e620000300800 */
[----:B------:R-:W-:Y:S01]  /*13e30*/  ULDC.64 UR4, c[0x0][0x2d8] ;  /* 0x0000b60000047ab9 */ /* 0x000fe20000000a00 */
[----:B------:R-:W-:Y:S01]  /*13e40*/  ULDC.64 UR6, c[0x0][0x2e0] ;  /* 0x0000b80000067ab9 */ /* 0x000fe20000000a00 */
[----:B------:R-:W0:Y:S01]  /*13e50*/  LDC R10, c[0x0][0x448] ;  /* 0x00011200ff0a7b82 */ /* 0x000e220000000800 */
[----:B------:R-:W2:Y:S01]  /*13e60*/  LDL.LU.64 R20, [R1+0x30] ;  /* 0x0000300001147983 */ /* 0x000ea20000300a00 */
[----:B------:R-:W-:-:S03]  /*13e70*/  ULDC.64 UR8, c[0x0][0x280] ;  /* 0x0000a00000087ab9 */ /* 0x000fc60000000a00 */
[----:B------:R-:W3:Y:S01]  /*13e80*/  LDL.LU R0, [R1+0x28] ;  /* 0x0000280001007983 */ /* 0x000ee20000300800 */
[----:B0-----:R-:W-:-:S13]  /*13e90*/  ISETP.NE.AND P0, PT, R10, 0x1, PT ;  /* 0x000000010a00780c */ /* 0x001fda0003f05270 */
[----:B------:R-:W0:Y:S08]  /*13ea0*/  @P0 LDC R7, c[0x0][0x44c] ;  /* 0x00011300ff070b82 */ /* 0x000e300000000800 */
[----:B------:R-:W4:Y:S01]  /*13eb0*/  @P0 LDC R8, c[0x0][0x450] ;  /* 0x00011400ff080b82 */ /* 0x000f220000000800 */
[----:B-1----:R-:W-:Y:S01]  /*13ec0*/  IMAD.MOV.U32 R3, RZ, RZ, R2 ;  /* 0x000000ffff037224 */ /* 0x002fe200078e0002 */
[----:B--2---:R-:W-:Y:S01]  /*13ed0*/  MOV R2, R20 ;  /* 0x0000001400027202 */ /* 0x004fe20000000f00 */
[----:B------:R-:W1:Y:S01]  /*13ee0*/  S2R R21, SR_TID.X ;  /* 0x0000000000157919 */ /* 0x000e620000002100 */
[----:B---3--:R-:W-:Y:S01]  /*13ef0*/  IMAD R0, R0, UR6, RZ ;  /* 0x0000000600007c24 */ /* 0x008fe2000f8e02ff */
[----:B------:R-:W2:Y:S02]  /*13f00*/  S2R R20, SR_TID.X ;  /* 0x0000000000147919 */ /* 0x000ea40000002100 */
[----:B------:R-:W-:-:S04]  /*13f10*/  IMAD.WIDE.U32 R2, R17, UR4, R2 ;  /* 0x0000000411027c25 */ /* 0x000fc8000f8e0002 */
[----:B------:R-:W-:Y:S01]  /*13f20*/  IMAD R3, R17, UR5, R3 ;  /* 0x0000000511037c24 */ /* 0x000fe2000f8e0203 */
[----:B------:R-:W-:Y:S01]  /*13f30*/  ULDC.64 UR4, c[0x0][0x2d0] ;  /* 0x0000b40000047ab9 */ /* 0x000fe20000000a00 */
[C---:B------:R-:W-:Y:S02]  /*13f40*/  IMAD R0, R26.reuse, UR7, R0 ;  /* 0x000000071a007c24 */ /* 0x040fe4000f8e0200 */
[----:B------:R-:W-:Y:S01]  /*13f50*/  IMAD.WIDE.U32 R2, R26, UR6, R2 ;  /* 0x000000061a027c25 */ /* 0x000fe2000f8e0002 */
[----:B------:R-:W-:Y:S01]  /*13f60*/  ULDC.64 UR6, c[0x0][0x2c8] ;  /* 0x0000b20000067ab9 */ /* 0x000fe20000000a00 */
[----:B------:R3:W5:Y:S02]  /*13f70*/  LDL R26, [R1+0x40] ;  /* 0x00004000011a7983 */ /* 0x0007640000100800 */
[----:B------:R-:W-:Y:S02]  /*13f80*/  IMAD.MOV.U32 R4, RZ, RZ, R2 ;  /* 0x000000ffff047224 */ /* 0x000fe400078e0002 */
[----:B------:R-:W-:-:S02]  /*13f90*/  IMAD.IADD R5, R3, 0x1, R0 ;  /* 0x0000000103057824 */ /* 0x000fc400078e0200 */
[----:B-1----:R-:W-:Y:S01]  /*13fa0*/  IMAD.SHL.U32 R21, R21, 0x10, RZ ;  /* 0x0000001015157824 */ /* 0x002fe200078e00ff */
[----:B--2---:R-:W-:-:S04]  /*13fb0*/  LOP3.LUT R20, R20, 0x7f, RZ, 0xc0, !PT ;  /* 0x0000007f14147812 */ /* 0x004fc800078ec0ff */
[----:B------:R-:W-:Y:S02]  /*13fc0*/  LOP3.LUT R21, R21, 0x70, RZ, 0xc0, !PT ;  /* 0x0000007015157812 */ /* 0x000fe400078ec0ff */
[----:B------:R-:W-:-:S04]  /*13fd0*/  SHF.R.U32.HI R20, RZ, 0x3, R20 ;  /* 0x00000003ff147819 */ /* 0x000fc80000011614 */
[----:B------:R-:W-:-:S05]  /*13fe0*/  LOP3.LUT R20, R20, R21, RZ, 0xfc, !PT ;  /* 0x0000001514147212 */ /* 0x000fca00078efcff */
[----:B------:R-:W-:Y:S02]  /*13ff0*/  IMAD R6, R25, 0xc0, R20 ;  /* 0x000000c019067824 */ /* 0x000fe400078e0214 */
[----:B------:R3:W5:Y:S02]  /*14000*/  LDL R20, [R1+0x24] ;  /* 0x0000240001147983 */ /* 0x0007640000100800 */
[----:B0-----:R-:W-:Y:S01]  /*14010*/  @P0 IMAD.HI.U32 R7, R6, R7, RZ ;  /* 0x0000000706070227 */ /* 0x001fe200078e00ff */
[----:B------:R-:W-:-:S04]  /*14020*/  MOV R2, R6 ;  /* 0x0000000600027202 */ /* 0x000fc80000000f00 */
[----:B----4-:R-:W-:-:S04]  /*14030*/  @P0 SHF.R.U32.HI R2, RZ, R8, R7 ;  /* 0x00000008ff020219 */ /* 0x010fc80000011607 */
[----:B------:R-:W-:-:S05]  /*14040*/  SHF.R.S32.HI R0, RZ, 0x1f, R2 ;  /* 0x0000001fff007819 */ /* 0x000fca0000011402 */
[----:B------:R-:W-:-:S04]  /*14050*/  IMAD R0, R0, UR4, RZ ;  /* 0x0000000400007c24 */ /* 0x000fc8000f8e02ff */
[C---:B------:R-:W-:Y:S02]  /*14060*/  IMAD R7, R2.reuse, UR5, R0 ;  /* 0x0000000502077c24 */ /* 0x040fe4000f8e0200 */
[----:B------:R-:W-:Y:S02]  /*14070*/  IMAD.MOV R0, RZ, RZ, -R2 ;  /* 0x000000ffff007224 */ /* 0x000fe400078e0a02 */
[----:B------:R-:W-:-:S04]  /*14080*/  IMAD.WIDE.U32 R2, R2, UR4, R4 ;  /* 0x0000000402027c25 */ /* 0x000fc8000f8e0004 */
[----:B------:R-:W-:Y:S02]  /*14090*/  IMAD R0, R10, R0, R6 ;  /* 0x000000000a007224 */ /* 0x000fe400078e0206 */
[----:B------:R-:W-:-:S03]  /*140a0*/  IMAD.IADD R3, R3, 0x1, R7 ;  /* 0x0000000103037824 */ /* 0x000fc600078e0207 */
[----:B------:R-:W-:Y:S01]  /*140b0*/  SHF.R.S32.HI R7, RZ, 0x1f, R0 ;  /* 0x0000001fff077819 */ /* 0x000fe20000011400 */
[----:B------:R-:W-:-:S04]  /*140c0*/  IMAD.WIDE.U32 R8, R0, UR6, R2 ;  /* 0x0000000600087c25 */ /* 0x000fc8000f8e0002 */
[----:B------:R-:W-:-:S04]  /*140d0*/  IMAD R7, R7, UR6, RZ ;  /* 0x0000000607077c24 */ /* 0x000fc8000f8e02ff */
[----:B------:R-:W-:Y:S01]  /*140e0*/  IMAD R0, R0, UR7, R7 ;  /* 0x0000000700007c24 */ /* 0x000fe2000f8e0207 */
[----:B------:R-:W-:Y:S01]  /*140f0*/  LEA R2, P1, R8, UR8, 0x1 ;  /* 0x0000000808027c11 */ /* 0x000fe2000f8208ff */
[----:B------:R-:W0:Y:S02]  /*14100*/  @P0 LDC R7, c[0x0][0x44c] ;  /* 0x00011300ff070b82 */ /* 0x000e240000000800 */
[----:B------:R-:W-:-:S05]  /*14110*/  IMAD.IADD R0, R9, 0x1, R0 ;  /* 0x0000000109007824 */ /* 0x000fca00078e0200 */
[----:B------:R-:W-:Y:S02]  /*14120*/  LEA.HI.X R0, R8, UR9, R0, 0x1, P1 ;  /* 0x0000000908007c11 */ /* 0x000fe400088f0c00 */
[----:B------:R-:W1:Y:S01]  /*14130*/  @P0 LDC R8, c[0x0][0x450] ;  /* 0x00011400ff080b82 */ /* 0x000e620000000800 */
[----:B------:R-:W-:Y:S01]  /*14140*/  IADD3 R3, R6, 0x80, RZ ;  /* 0x0000008006037810 */ /* 0x000fe20007ffe0ff */
[----:B------:R-:W2:Y:S04]  /*14150*/  S2R R11, SR_TID.X ;  /* 0x00000000000b7919 */ /* 0x000ea80000002100 */
[----:B------:R-:W-:Y:S02]  /*14160*/  IMAD.MOV.U32 R6, RZ, RZ, R3 ;  /* 0x000000ffff067224 */ /* 0x000fe400078e0003 */
[----:B0-----:R-:W-:-:S05]  /*14170*/  @P0 IMAD.HI.U32 R7, R3, R7, RZ ;  /* 0x0000000703070227 */ /* 0x001fca00078e00ff */
[----:B-1----:R-:W-:-:S05]  /*14180*/  @P0 SHF.R.U32.HI R6, RZ, R8, R7 ;  /* 0x00000008ff060219 */ /* 0x002fca0000011607 */
[----:B------:R-:W-:-:S04]  /*14190*/  IMAD.MOV R7, RZ, RZ, -R6 ;  /* 0x000000ffff077224 */ /* 0x000fc800078e0a06 */
[----:B------:R-:W-:Y:S01]  /*141a0*/  IMAD R3, R10, R7, R3 ;  /* 0x000000070a037224 */ /* 0x000fe200078e0203 */
[----:B------:R-:W-:Y:S01]  /*141b0*/  SHF.R.S32.HI R7, RZ, 0x1f, R6 ;  /* 0x0000001fff077819 */ /* 0x000fe20000011406 */
[----:B------:R-:W-:-:S04]  /*141c0*/  IMAD.WIDE.U32 R4, R6, UR4, R4 ;  /* 0x0000000406047c25 */ /* 0x000fc8000f8e0004 */
[----:B------:R-:W-:Y:S01]  /*141d0*/  IMAD R7, R7, UR4, RZ ;  /* 0x0000000407077c24 */ /* 0x000fe2000f8e02ff */
[----:B------:R-:W-:Y:S01]  /*141e0*/  SHF.R.S32.HI R8, RZ, 0x1f, R3 ;  /* 0x0000001fff087819 */ /* 0x000fe20000011403 */
[----:B------:R-:W-:Y:S02]  /*141f0*/  ULDC UR4, c[0x0][0x2b8] ;  /* 0x0000ae0000047ab9 */ /* 0x000fe40000000800 */
[----:B------:R-:W-:Y:S02]  /*14200*/  IMAD R7, R6, UR5, R7 ;  /* 0x0000000506077c24 */ /* 0x000fe4000f8e0207 */
[----:B------:R-:W-:Y:S02]  /*14210*/  IMAD R8, R8, UR6, RZ ;  /* 0x0000000608087c24 */ /* 0x000fe4000f8e02ff */
[----:B------:R-:W-:Y:S01]  /*14220*/  IMAD.IADD R5, R5, 0x1, R7 ;  /* 0x0000000105057824 */ /* 0x000fe200078e0207 */
[----:B--2---:R-:W-:Y:S01]  /*14230*/  SHF.L.U32 R21, R11, 0x3, RZ ;  /* 0x000000030b157819 */ /* 0x004fe200000006ff */
[----:B------:R-:W-:-:S02]  /*14240*/  IMAD R8, R3, UR7, R8 ;  /* 0x0000000703087c24 */ /* 0x000fc4000f8e0208 */
[----:B------:R-:W-:Y:S01]  /*14250*/  IMAD.WIDE.U32 R6, R3, UR6, R4 ;  /* 0x0000000603067c25 */ /* 0x000fe2000f8e0004 */
[----:B------:R-:W-:-:S03]  /*14260*/  LOP3.LUT R21, R21, 0x38, RZ, 0xc0, !PT ;  /* 0x0000003815157812 */ /* 0x000fc600078ec0ff */
[----:B------:R-:W-:Y:S01]  /*14270*/  IMAD.IADD R4, R7, 0x1, R8 ;  /* 0x0000000107047824 */ /* 0x000fe200078e0208 */
[C---:B------:R-:W-:Y:S02]  /*14280*/  LEA R5, P1, R6.reuse, UR8, 0x1 ;  /* 0x0000000806057c11 */ /* 0x040fe4000f8208ff */
[----:B------:R-:W-:Y:S01]  /*14290*/  ISETP.GE.AND P0, PT, R21, UR4, PT ;  /* 0x0000000415007c0c */ /* 0x000fe2000bf06270 */
[----:B------:R-:W-:Y:S01]  /*142a0*/  UMOV UR4, 0xffffffff ;  /* 0xffffffff00047882 */ /* 0x000fe20000000000 */
[----:B------:R-:W-:Y:S02]  /*142b0*/  LOP3.LUT R11, R11, 0x7f, RZ, 0xc0, !PT ;  /* 0x0000007f0b0b7812 */ /* 0x000fe400078ec0ff */
[----:B------:R-:W-:Y:S02]  /*142c0*/  LEA.HI.X R4, R6, UR9, R4, 0x1, P1 ;  /* 0x0000000906047c11 */ /* 0x000fe400088f0c04 */
[----:B------:R-:W-:Y:S01]  /*142d0*/  SHF.R.U32.HI R9, RZ, 0x3, R11 ;  /* 0x00000003ff097819 */ /* 0x000fe2000001160b */
[----:B---3--:R-:W-:Y:S06]  /*142e0*/  BRA.DIV UR4, `(.L_x_682) ;  /* 0x0000005604f47947 */ /* 0x008fec000b800000 */
[----:B------:R-:W0:Y:S01]  /*142f0*/  SHFL.IDX PT, R7, R2, RZ, 0x181f ;  /* 0x00181fff02077589 */ /* 0x000e2200000e0000 */
[----:B-----5:R-:W-:Y:S02]  /*14300*/  IMAD R3, R26, R10, RZ ;  /* 0x0000000a1a037224 */ /* 0x020fe400078e02ff */
[----:B------:R-:W-:Y:S01]  /*14310*/  IMAD R25, R25, 0xc0, R9 ;  /* 0x000000c019197824 */ /* 0x000fe200078e0209 */
[----:B------:R-:W1:Y:S04]  /*14320*/  SHFL.IDX PT, R6, R0, RZ, 0x181f ;  /* 0x00181fff00067589 */ /* 0x000e6800000e0000 */
[----:B------:R-:W-:Y:S01]  /*14330*/  ISETP.GE.AND P1, PT, R25, R3, PT ;  /* 0x000000031900720c */ /* 0x000fe20003f26270 */
[----:B------:R-:W-:-:S12]  /*14340*/  SHFL.IDX PT, R8, R5, RZ, 0x181f ;  /* 0x00181fff05087589 */ /* 0x000fd800000e0000 */
        /* <DEDUP_REMOVED lines=10> */
[----:B0-----:R-:W-:-:S04]  /*143f0*/  @!P1 LEA R7, P2, R21, R7, 0x1 ;  /* 0x0000000715079211 */ /* 0x001fc800078408ff */
[----:B-1----:R-:W-:-:S04]  /*14400*/  @!P1 IADD3.X R6, RZ, R6, RZ, P2, !PT ;  /* 0x00000006ff069210 */ /* 0x002fc800017fe4ff */
        /* <DEDUP_REMOVED lines=56> */
[----:B0-----:R-:W-:-:S05]  /*14790*/  VIADD R2, R25, 0x80 ;  /* 0x0000008019027836 */ /* 0x001fca0000000000 */
[----:B------:R-:W-:Y:S02]  /*147a0*/  ISETP.GE.AND P1, PT, R2, R3, PT ;  /* 0x000000030200720c */ /* 0x000fe40003f26270 */
[----:B------:R-:W-:-:S04]  /*147b0*/  IADD3 R2, R25, 0x70, RZ ;  /* 0x0000007019027810 */ /* 0x000fc80007ffe0ff */
[----:B------:R-:W-:Y:S02]  /*147c0*/  ISETP.GE.AND P3, PT, R2, R3, PT ;  /* 0x000000030200720c */ /* 0x000fe40003f66270 */
[----:B------:R-:W0:Y:S11]  /*147d0*/  SHFL.IDX PT, R2, R4, RZ, 0x181f ;  /* 0x00181fff04027589 */ /* 0x000e3600000e0000 */
[----:B-1----:R-:W-:-:S05]  /*147e0*/  @!P3 LEA R6, P2, R21, R6, 0x1 ;  /* 0x000000061506b211 */ /* 0x002fca00078408ff */
[----:B------:R-:W-:-:S04]  /*147f0*/  @!P3 IMAD.X R0, RZ, RZ, R0, P2 ;  /* 0x000000ffff00b224 */ /* 0x000fc800010e0600 */
[----:B------:R-:W-:Y:S02]  /*14800*/  @!P3 IMAD.MOV.U32 R7, RZ, RZ, R0 ;  /* 0x000000ffff07b224 */ /* 0x000fe400078e0000 */
[----:B------:R-:W-:-:S03]  /*14810*/  VIADD R0, R25, 0x90 ;  /* 0x0000009019007836 */ /* 0x000fc60000000000 */
[----:B------:R1:W-:Y:S02]  /*14820*/  @!P3 LDGSTS.E.BYPASS.LTC128B.128 [R20+0xbc00], desc[UR42][R6.64], !P0 ;  /* 0x0bc000000614bfae */ /* 0x0003e4000c101d6a */
[----:B-1----:R-:W-:-:S05]  /*14830*/  @!P1 LEA R6, P2, R21, R8, 0x1 ;  /* 0x0000000815069211 */ /* 0x002fca00078408ff */
[----:B0-----:R-:W-:-:S05]  /*14840*/  @!P1 IMAD.X R2, RZ, RZ, R2, P2 ;  /* 0x000000ffff029224 */ /* 0x001fca00010e0602 */
[----:B------:R-:W-:Y:S02]  /*14850*/  @!P1 MOV R7, R2 ;  /* 0x0000000200079202 */ /* 0x000fe40000000f00 */
[----:B------:R-:W-:Y:S04]  /*14860*/  SHFL.IDX PT, R2, R5, 0x3, 0x181f ;  /* 0x00781f0005027f89 */ /* 0x000fe800000e0000 */
[----:B------:R0:W-:Y:S01]  /*14870*/  @!P1 LDGSTS.E.BYPASS.LTC128B.128 [R20+0xc400], desc[UR42][R6.64], !P0 ;  /* 0x0c40000006149fae */ /* 0x0001e2000c101d6a */
[----:B------:R-:W-:-:S03]  /*14880*/  ISETP.GE.AND P1, PT, R0, R3, PT ;  /* 0x000000030000720c */ /* 0x000fc60003f26270 */
[----:B------:R-:W-:Y:S04]  /*14890*/  SHFL.IDX PT, R0, R4, 0x1, 0x181f ;  /* 0x00381f0004007f89 */ /* 0x000fe800000e0000 */
[----:B0-----:R-:W0:Y:S06]  /*148a0*/  SHFL.IDX PT, R6, R5, 0x1, 0x181f ;  /* 0x00381f0005067f89 */ /* 0x001e2c00000e0000 */
[----:B0-----:R-:W-:-:S05]  /*148b0*/  @!P1 LEA R6, P2, R21, R6, 0x1 ;  /* 0x0000000615069211 */ /* 0x001fca00078408ff */
[----:B------:R-:W-:-:S04]  /*148c0*/  @!P1 IMAD.X R0, RZ, RZ, R0, P2 ;  /* 0x000000ffff009224 */ /* 0x000fc800010e0600 */
[----:B------:R-:W-:Y:S01]  /*148d0*/  @!P1 IMAD.MOV.U32 R7, RZ, RZ, R0 ;  /* 0x000000ffff079224 */ /* 0x000fe200078e0000 */
[----:B------:R-:W-:-:S04]  /*148e0*/  IADD3 R0, R25, 0xa0, RZ ;  /* 0x000000a019007810 */ /* 0x000fc80007ffe0ff */
[----:B------:R0:W-:Y:S01]  /*148f0*/  @!P1 LDGSTS.E.BYPASS.LTC128B.128 [R20+0xcc00], desc[UR42][R6.64], !P0 ;  /* 0x0cc0000006149fae */ /* 0x0001e2000c101d6a */
[----:B------:R-:W-:-:S03]  /*14900*/  ISETP.GE.AND P1, PT, R0, R3, PT ;  /* 0x000000030000720c */ /* 0x000fc60003f26270 */
[----:B------:R-:W-:Y:S04]  /*14910*/  SHFL.IDX PT, R0, R4, 0x2, 0x181f ;  /* 0x00581f0004007f89 */ /* 0x000fe800000e0000 */
[----:B------:R-:W-:Y:S04]  /*14920*/  SHFL.IDX PT, R4, R4, 0x3, 0x181f ;  /* 0x00781f0004047f89 */ /* 0x000fe800000e0000 */
[----:B0-----:R-:W0:Y:S02]  /*14930*/  SHFL.IDX PT, R6, R5, 0x2, 0x181f ;  /* 0x00581f0005067f89 */ /* 0x001e2400000e0000 */
[----:B0-----:R-:W-:-:S05]  /*14940*/  @!P1 LEA R6, P2, R21, R6, 0x1 ;  /* 0x0000000615069211 */ /* 0x001fca00078408ff */
[----:B------:R-:W-:-:S04]  /*14950*/  @!P1 IMAD.X R0, RZ, RZ, R0, P2 ;  /* 0x000000ffff009224 */ /* 0x000fc800010e0600 */
[----:B------:R-:W-:-:S05]  /*14960*/  @!P1 IMAD.MOV.U32 R7, RZ, RZ, R0 ;  /* 0x000000ffff079224 */ /* 0x000fca00078e0000 */
[----:B------:R0:W-:Y:S02]  /*14970*/  @!P1 LDGSTS.E.BYPASS.LTC128B.128 [R20+0xd400], desc[UR42][R6.64], !P0 ;  /* 0x0d40000006149fae */ /* 0x0001e4000c101d6a */
.L_x_858:
[----:B------:R-:W-:-:S05]  /*14980*/  VIADD R25, R25, 0xb0 ;  /* 0x000000b019197836 */ /* 0x000fca0000000000 */
[----:B------:R-:W-:-:S13]  /*14990*/  ISETP.GE.AND P1, PT, R25, R3, PT ;  /* 0x000000031900720c */ /* 0x000fda0003f26270 */
[----:B------:R-:W-:-:S04]  /*149a0*/  @!P1 LEA R2, P2, R21, R2, 0x1 ;  /* 0x0000000215029211 */ /* 0x000fc800078408ff */
[----:B------:R-:W-:-:S05]  /*149b0*/  @!P1 IADD3.X R3, RZ, R4, RZ, P2, !PT ;  /* 0x00000004ff039210 */ /* 0x000fca00017fe4ff */
[----:B------:R-:W-:Y:S01]  /*149c0*/  @!PT LDS RZ, [RZ] ;  /* 0x00000000fffff984 */ /* 0x000fe20000000800 */
[----:B------:R-:W-:Y:S01]  /*149d0*/  @!PT LDS RZ, [RZ] ;  /* 0x00000000fffff984 */ /* 0x000fe20000000800 */
[----:B------:R-:W-:Y:S01]  /*149e0*/  @!PT LDS RZ, [RZ] ;  /* 0x00000000fffff984 */ /* 0x000fe20000000800 */
[----:B------:R1:W-:Y:S01]  /*149f0*/  @!P1 LDGSTS.E.BYPASS.LTC128B.128 [R20+0xdc00], desc[UR42][R2.64], !P0 ;  /* 0x0dc0000002149fae */ /* 0x0003e2000c101d6a */
[----:B------:R-:W-:Y:S01]  /*14a00*/  PLOP3.LUT P0, PT, PT, PT, PT, 0x80, 0x0 ;  /* 0x000000000000781c */ /* 0x000fe20003f0f070 */
[----:B------:R-:W-:-:S12]  /*14a10*/  NOP ;  /* 0x0000000000007918 */ /* 0x000fd80000000000 */
.L_x_683:
[----:B------:R-:W-:Y:S02]  /*14a20*/  PLOP3.LUT P1, PT, P1, P0, PT, 0xa2, 0x0 ;  /* 0x000000000000781c */ /* 0x000fe40000f21472 */
[----:B------:R-:W-:-:S08]  /*14a30*/  @P0 R2UR P1, UR4, R16 ;  /* 0x00000000100402ca */ /* 0x000fd00000020000 */
[----:B------:R-:W-:-:S05]  /*14a40*/  @P0 PLOP3.LUT P0, PT, P1, PT, PT, 0x80, 0x0 ;  /* 0x000000000000081c */ /* 0x000fca0000f0f070 */
[----:B------:R-:W-:Y:S01]  /*14a50*/  @!P1 SYNCS.ARRIVE.TRANS64.RED.A0T1 RZ, [UR4+0x16800], RZ ;  /* 0x016800ffffff99a7 */ /* 0x000fe20008200404 */
[----:B------:R-:W-:Y:S07]  /*14a60*/  @!P1 ARRIVES.LDGSTSBAR.64.TRANSCNT [UR4+0x16800] ;  /* 0x01680000ff0099b0 */ /* 0x000fee0008000a84 */
[----:B------:R-:W-:Y:S05]  /*14a70*/  @P0 BRA.U.ANY `(.L_x_683) ;  /* 0xfffffffd00e80947 */ /* 0x000fea000393ffff */
[----:B-1----:R-:W2:Y:S02]  /*14a80*/  LDL.LU R2, [R1+0x44] ;  /* 0x0000440001027983 */ /* 0x002ea40000300800 */
        /* <DEDUP_REMOVED lines=9> */
[----:B------:R-:W2:Y:S03]  /*14b20*/  SYNCS.PHASECHK.TRANS64.TRYWAIT P0, [R16+URZ+0x16820], R0 ;  /* 0x01682000100075a7 */ /* 0x000ea6000800017f */
[----:B-12---:R-:W-:Y:S05]  /*14b30*/  @!P0 BRA `(.L_x_685) ;  /* 0x0000005c00c48947 */ /* 0x006fea0003800000 */
.L_x_859:
[----:B------:R-:W-:Y:S05]  /*14b40*/  BSYNC B0 ;  /* 0x0000000000007941 */ /* 0x000fea0003800000 */
.L_x_684:
[----:B------:R-:W0:Y:S04]  /*14b50*/  LDL.LU R3, [R1+0x3c] ;  /* 0x00003c0001037983 */ /* 0x000e280000300800 */
[----:B------:R-:W2:Y:S01]  /*14b60*/  LDL R2, [R1+0x14] ;  /* 0x0000140001027983 */ /* 0x000ea20000100800 */
[----:B------:R-:W-:Y:S01]  /*14b70*/  BSSY B0, `(.L_x_686) ;  /* 0x0000109000007945 */ /* 0x000fe20003800000 */
[----:B0-----:R-:W-:-:S05]  /*14b80*/  VIADD R7, R3, 0xfffffffe ;  /* 0xfffffffe03077836 */ /* 0x001fca0000000000 */
[----:B--2---:R-:W-:-:S13]  /*14b90*/  ISETP.GE.AND P0, PT, R7, R2, PT ;  /* 0x000000020700720c */ /* 0x004fda0003f06270 */
[----:B------:R-:W-:Y:S05]  /*14ba0*/  @!P0 BRA `(.L_x_687) ;  /* 0x0000001000148947 */ /* 0x000fea0003800000 */
[----:B------:R-:W0:Y:S01]  /*14bb0*/  S2R R2, SR_TID.X ;  /* 0x0000000000027919 */ /* 0x000e220000002100 */
[----:B------:R-:W-:Y:S01]  /*14bc0*/  ULDC UR4, c[0x0][0x2f4] ;  /* 0x0000bd0000047ab9 */ /* 0x000fe20000000800 */
[----:B------:R-:W-:Y:S02]  /*14bd0*/  IMAD.MOV.U32 R6, RZ, RZ, R22 ;  /* 0x000000ffff067224 */ /* 0x000fe400078e0016 */
[----:B------:R-:W-:Y:S02]  /*14be0*/  IMAD.MOV.U32 R20, RZ, RZ, R29 ;  /* 0x000000ffff147224 */ /* 0x000fe400078e001d */
[----:B------:R-:W-:Y:S01]  /*14bf0*/  IMAD.MOV.U32 R26, RZ, RZ, R23 ;  /* 0x000000ffff1a7224 */ /* 0x000fe200078e0017 */
[----:B0-----:R-:W-:-:S04]  /*14c00*/  SHF.L.U32 R2, R2, 0x3, RZ ;  /* 0x0000000302027819 */ /* 0x001fc800000006ff */
[----:B------:R-:W-:-:S04]  /*14c10*/  LOP3.LUT R2, R2, 0x38, RZ, 0xc0, !PT ;  /* 0x0000003802027812 */ /* 0x000fc800078ec0ff */
[----:B------:R-:W-:-:S13]  /*14c20*/  ISETP.GE.AND P1, PT, R2, UR4, PT ;  /* 0x0000000402007c0c */ /* 0x000fda000bf26270 */
.L_x_700:
[----:B------:R-:W2:Y:S01]  /*14c30*/  LDL R10, [R1+0x18] ;  /* 0x00001800010a7983 */ /* 0x000ea20000100800 */
[----:B-1----:R-:W0:Y:S03]  /*14c40*/  LDC R0, c[0x0][0x430] ;  /* 0x00010c00ff007b82 */ /* 0x002e260000000800 */
[----:B------:R-:W3:Y:S04]  /*14c50*/  LDL R9, [R1+0x1c] ;  /* 0x00001c0001097983 */ /* 0x000ee80000100800 */
[----:B------:R-:W4:Y:S01]  /*14c60*/  LDL R8, [R1+0xc] ;  /* 0x00000c0001087983 */ /* 0x000f220000100800 */
[----:B------:R-:W1:Y:S01]  /*14c70*/  S2R R2, SR_TID.X ;  /* 0x0000000000027919 */ /* 0x000e620000002100 */
[----:B0-----:R-:W-:-:S13]  /*14c80*/  ISETP.NE.AND P0, PT, R0, 0x1, PT ;  /* 0x000000010000780c */ /* 0x001fda0003f05270 */
[----:B------:R-:W0:Y:S01]  /*14c90*/  @P0 LDC R5, c[0x0][0x434] ;  /* 0x00010d00ff050b82 */ /* 0x000e220000000800 */
[----:B-1----:R-:W-:-:S04]  /*14ca0*/  LOP3.LUT R3, R2, 0x7f, RZ, 0xc0, !PT ;  /* 0x0000007f02037812 */ /* 0x002fc800078ec0ff */
[----:B------:R-:W-:-:S03]  /*14cb0*/  SHF.R.U32.HI R4, RZ, 0x3, R3 ;  /* 0x00000003ff047819 */ /* 0x000fc60000011603 */
[----:B------:R-:W1:Y:S01]  /*14cc0*/  @P0 LDC R3, c[0x0][0x438] ;  /* 0x00010e00ff030b82 */ /* 0x000e620000000800 */
[----:B------:R-:W-:Y:S01]  /*14cd0*/  SHF.L.U32 R2, R2, 0x4, RZ ;  /* 0x0000000402027819 */ /* 0x000fe200000006ff */
[----:B------:R-:W-:-:S03]  /*14ce0*/  IMAD R4, R7, 0x80, R4 ;  /* 0x0000008007047824 */ /* 0x000fc600078e0204 */
[----:B------:R-:W-:Y:S01]  /*14cf0*/  LOP3.LUT R2, R2, 0x70, RZ, 0xc0, !PT ;  /* 0x0000007002027812 */ /* 0x000fe200078ec0ff */
[----:B------:R-:W-:Y:S05]  /*14d00*/  YIELD ;  /* 0x0000000000007946 */ /* 0x000fea0003800000 */
[----:B------:R-:W-:Y:S01]  /*14d10*/  ULDC.64 UR4, c[0x0][0x428] ;  /* 0x00010a0000047ab9 */ /* 0x000fe20000000a00 */
[----:B--2---:R-:W-:-:S05]  /*14d20*/  IADD3 R4, R2, R4, R10 ;  /* 0x0000000402047210 */ /* 0x004fca0007ffe00a */
[----:B0-----:R-:W-:-:S04]  /*14d30*/  @P0 IMAD.HI.U32 R5, R4, R5, RZ ;  /* 0x0000000504050227 */ /* 0x001fc800078e00ff */
[----:B------:R-:W-:Y:S01]  /*14d40*/  IMAD.MOV.U32 R2, RZ, RZ, R4 ;  /* 0x000000ffff027224 */ /* 0x000fe200078e0004 */
[----:B-1----:R-:W-:-:S05]  /*14d50*/  @P0 SHF.R.U32.HI R2, RZ, R3, R5 ;  /* 0x00000003ff020219 */ /* 0x002fca0000011605 */
[----:B------:R-:W-:-:S04]  /*14d60*/  IMAD.MOV R3, RZ, RZ, -R2 ;  /* 0x000000ffff037224 */ /* 0x000fc800078e0a02 */
[----:B------:R-:W-:Y:S01]  /*14d70*/  IMAD R0, R0, R3, R4 ;  /* 0x0000000300007224 */ /* 0x000fe200078e0204 */
        /* <DEDUP_REMOVED lines=9> */
[----:B------:R-:W-:Y:S02]  /*14e10*/  IMAD.U32 R8, RZ, RZ, UR38 ;  /* 0x00000026ff087e24 */ /* 0x000fe4000f8e00ff */
[----:B------:R-:W-:-:S03]  /*14e20*/  VIADD R22, R6, 0x1 ;  /* 0x0000000106167836 */ /* 0x000fc60000000000 */
[----:B------:R-:W-:Y:S02]  /*14e30*/  ISETP.NE.AND P2, PT, R8, 0x3, PT ;  /* 0x000000030800780c */ /* 0x000fe40003f45270 */
        /* <DEDUP_REMOVED lines=8> */
.L_x_688:
[----:B------:R-:W-:Y:S01]  /*14ec0*/  LEA R5, R22, R16, 0x3 ;  /* 0x0000001016057211 */ /* 0x000fe200078e18ff */
[----:B------:R-:W-:Y:S01]  /*14ed0*/  BSSY B1, `(.L_x_689) ;  /* 0x0000004000017945 */ /* 0x000fe20003800000 */
[----:B------:R-:W-:-:S04]  /*14ee0*/  SHF.L.U32 R2, R29, 0x1f, RZ ;  /* 0x0000001f1d027819 */ /* 0x000fc800000006ff */
[----:B------:R-:W0:Y:S02]  /*14ef0*/  SYNCS.PHASECHK.TRANS64.TRYWAIT P0, [R5+URZ+0x16840], R2 ;  /* 0x01684002050075a7 */ /* 0x000e24000800017f */
[----:B0-----:R-:W-:Y:S05]  /*14f00*/  @!P0 BRA `(.L_x_690) ;  /* 0x0000005800e48947 */ /* 0x001fea0003800000 */
.L_x_860:
[----:B------:R-:W-:Y:S05]  /*14f10*/  BSYNC B1 ;  /* 0x0000000000017941 */ /* 0x000fea0003800000 */
.L_x_689:
[----:B------:R-:W2:Y:S01]  /*14f20*/  LDL R3, [R1] ;  /* 0x0000000001037983 */ /* 0x000ea20000100800 */
[----:B------:R-:W-:Y:S01]  /*14f30*/  SHF.R.S32.HI R21, RZ, 0x1f, R0 ;  /* 0x0000001fff157819 */ /* 0x000fe20000011400 */
[----:B------:R-:W-:Y:S01]  /*14f40*/  ULDC.64 UR4, c[0x0][0x300] ;  /* 0x0000c00000047ab9 */ /* 0x000fe20000000a00 */
[----:B------:R-:W-:Y:S01]  /*14f50*/  ULDC.64 UR6, c[0x0][0x2e8] ;  /* 0x0000ba0000067ab9 */ /* 0x000fe20000000a00 */
[----:B------:R-:W1:Y:S02]  /*14f60*/  S2R R8, SR_TID.X ;  /* 0x0000000000087919 */ /* 0x000e640000002100 */
[----:B------:R-:W-:Y:S01]  /*14f70*/  IMAD R7, R21, UR4, RZ ;  /* 0x0000000415077c24 */ /* 0x000fe2000f8e02ff */
[----:B------:R-:W3:Y:S03]  /*14f80*/  S2R R9, SR_TID.X ;  /* 0x0000000000097919 */ /* 0x000ee60000002100 */
[----:B------:R-:W-:Y:S01]  /*14f90*/  IMAD R7, R0, UR5, R7 ;  /* 0x0000000500077c24 */ /* 0x000fe2000f8e0207 */
[----:B-1----:R-:W-:-:S05]  /*14fa0*/  LOP3.LUT R8, R8, 0x7f, RZ, 0xc0, !PT ;  /* 0x0000007f08087812 */ /* 0x002fca00078ec0ff */
[----:B------:R-:W-:Y:S01]  /*14fb0*/  IMAD.SHL.U32 R11, R8, 0x8, RZ ;  /* 0x00000008080b7824 */ /* 0x000fe200078e00ff */
[----:B---3--:R-:W-:-:S04]  /*14fc0*/  SHF.L.U32 R8, R9, 0x3, RZ ;  /* 0x0000000309087819 */ /* 0x008fc800000006ff */
        /* <DEDUP_REMOVED lines=19> */
[----:B------:R-:W0:Y:S01]  /*15100*/  S2R R3, SR_TID.X ;  /* 0x0000000000037919 */ /* 0x000e220000002100 */
[----:B------:R-:W-:Y:S01]  /*15110*/  IMAD R8, R8, 0x2, R16 ;  /* 0x0000000208087824 */ /* 0x000fe200078e0210 */
[----:B------:R-:W1:Y:S01]  /*15120*/  SHFL.IDX PT, R2, R9, RZ, 0x181f ;  /* 0x00181fff09027589 */ /* 0x000e6200000e0000 */
[----:B0-----:R-:W-:-:S03]  /*15130*/  IMAD.SHL.U32 R11, R3, 0x8, RZ ;  /* 0x00000008030b7824 */ /* 0x001fc600078e00ff */
[----:B------:R-:W0:Y:S02]  /*15140*/  SHFL.IDX PT, R3, R10, RZ, 0x181f ;  /* 0x00181fff0a037589 */ /* 0x000e2400000e0000 */
[----:B------:R-:W-:-:S05]  /*15150*/  LOP3.LUT R11, R11, 0x38, RZ, 0xc0, !PT ;  /* 0x000000380b0b7812 */ /* 0x000fca00078ec0ff */
[----:B------:R-:W-:-:S05]  /*15160*/  IMAD.SHL.U32 R7, R11, 0x2, RZ ;  /* 0x000000020b077824 */ /* 0x000fca00078e00ff */
[----:B-1----:R-:W-:-:S04]  /*15170*/  IADD3 R2, P0, R2, R7, RZ ;  /* 0x0000000702027210 */ /* 0x002fc80007f1e0ff */
[----:B0-----:R-:W-:-:S05]  /*15180*/  IADD3.X R3, RZ, R3, RZ, P0, !PT ;  /* 0x00000003ff037210 */ /* 0x001fca00007fe4ff */
[----:B------:R-:W-:Y:S01]  /*15190*/  @!PT LDS RZ, [RZ] ;  /* 0x00000000fffff984 */ /* 0x000fe20000000800 */
        /* <DEDUP_REMOVED lines=33> */
.L_x_878:
        /* <DEDUP_REMOVED lines=8> */
.L_x_692:
[----:B------:R-:W-:Y:S02]  /*15430*/  PLOP3.LUT P2, PT, P2, P0, PT, 0xa2, 0x0 ;  /* 0x000000000000781c */ /* 0x000fe40001741472 */
[----:B------:R-:W-:-:S08]  /*15440*/  @P0 R2UR P2, UR4, R5 ;  /* 0x00000000050402ca */ /* 0x000fd00000040000 */
[----:B------:R-:W-:-:S05]  /*15450*/  @P0 PLOP3.LUT P0, PT, P2, PT, PT, 0x80, 0x0 ;  /* 0x000000000000081c */ /* 0x000fca000170f070 */
[----:B------:R-:W-:Y:S01]  /*15460*/  @!P2 SYNCS.ARRIVE.TRANS64.RED.A0T1 RZ, [UR4+0x16830], RZ ;  /* 0x016830ffffffa9a7 */ /* 0x000fe20008200404 */
[----:B------:R-:W-:Y:S07]  /*15470*/  @!P2 ARRIVES.LDGSTSBAR.64.TRANSCNT [UR4+0x16830] ;  /* 0x01683000ff00a9b0 */ /* 0x000fee0008000a84 */
[----:B------:R-:W-:Y:S05]  /*15480*/  @P0 BRA.U.ANY `(.L_x_692) ;  /* 0xfffffffd00e80947 */ /* 0x000fea000393ffff */
[----:B------:R-:W-:Y:S01]  /*15490*/  NOP ;  /* 0x0000000000007918 */ /* 0x000fe20000000000 */
[----:B-1----:R-:W-:-:S05]  /*154a0*/  IMAD.U32 R2, RZ, RZ, UR38 ;  /* 0x00000026ff027e24 */ /* 0x002fca000f8e00ff */
[----:B------:R-:W-:-:S13]  /*154b0*/  ISETP.NE.AND P3, PT, R2, 0x3, PT ;  /* 0x000000030200780c */ /* 0x000fda0003f65270 */
[----:B------:R-:W-:Y:S05]  /*154c0*/  @!P3 BRA `(.L_x_693) ;  /* 0x000000000004b947 */ /* 0x000fea0003800000 */
[----:B------:R-:W-:Y:S01]  /*154d0*/  BPT.TRAP 0x1 ;  /* 0x000000040000795c */ /* 0x000fe20000300000 */
.L_x_693:
[----:B------:R1:W-:Y:S01]  /*154e0*/  SYNCS.ARRIVE.TRANS64.A1T0 RZ, [R5+URZ+0x16830], RZ ;  /* 0x016830ff05ff79a7 */ /* 0x0003e2000810003f */
[----:B------:R-:W-:Y:S05]  /*154f0*/  @!P3 BRA `(.L_x_694) ;  /* 0x000000000004b947 */ /* 0x000fea0003800000 */
[----:B------:R-:W-:Y:S01]  /*15500*/  BPT.TRAP 0x1 ;  /* 0x000000040000795c */ /* 0x000fe20000300000 */
.L_x_694:
[----:B------:R-:W-:Y:S01]  /*15510*/  SHF.L.U32 R2, R20, 0x1f, RZ ;  /* 0x0000001f14027819 */ /* 0x000fe200000006ff */
[----:B-1----:R-:W-:Y:S01]  /*15520*/  IMAD R5, R6, 0x8, R16 ;  /* 0x0000000806057824 */ /* 0x002fe200078e0210 */
[----:B------:R-:W-:Y:S03]  /*15530*/  BSSY B1, `(.L_x_695) ;  /* 0x0000003000017945 */ /* 0x000fe60003800000 */
[----:B------:R-:W1:Y:S02]  /*15540*/  SYNCS.PHASECHK.TRANS64.TRYWAIT P0, [R5+URZ+0x16860], R2 ;  /* 0x01686002050075a7 */ /* 0x000e64000800017f */
[----:B-1----:R-:W-:Y:S05]  /*15550*/  @!P0 BRA `(.L_x_696) ;  /* 0x0000005c00a08947 */ /* 0x002fea0003800000 */
.L_x_879:
[----:B------:R-:W-:Y:S05]  /*15560*/  BSYNC B1 ;  /* 0x0000000000017941 */ /* 0x000fea0003800000 */
.L_x_695:
[----:B------:R-:W2:Y:S01]  /*15570*/  LDL R8, [R1+0x10] ;  /* 0x0000100001087983 */ /* 0x000ea20000100800 */
[----:B------:R-:W0:Y:S01]  /*15580*/  S2R R11, SR_TID.X ;  /* 0x00000000000b7919 */ /* 0x000e220000002100 */
[----:B------:R-:W-:Y:S01]  /*15590*/  UMOV UR4, 0xffffffff ;  /* 0xffffffff00047882 */ /* 0x000fe20000000000 */
[C---:B0-----:R-:W-:Y:S02]  /*155a0*/  SHF.L.U32 R9, R11.reuse, 0x3, RZ ;  /* 0x000000030b097819 */ /* 0x041fe400000006ff */
[----:B------:R-:W-:Y:S02]  /*155b0*/  LOP3.LUT R3, R11, 0x7f, RZ, 0xc0, !PT ;  /* 0x0000007f0b037812 */ /* 0x000fe400078ec0ff */
[----:B------:R-:W-:-:S03]  /*155c0*/  LOP3.LUT R9, R9, 0x1f8, RZ, 0xc0, !PT ;  /* 0x000001f809097812 */ /* 0x000fc600078ec0ff */
[----:B------:R-:W-:Y:S01]  /*155d0*/  IMAD.SHL.U32 R10, R3, 0x8, RZ ;  /* 0x00000008030a7824 */ /* 0x000fe200078e00ff */
        /* <DEDUP_REMOVED lines=8> */
[----:B------:R-:W-:Y:S02]  /*15660*/  ISETP.LT.OR P0, PT, R8, 0x1, P1 ;  /* 0x000000010800780c */ /* 0x000fe40000f01670 */
[----:B------:R-:W-:Y:S01]  /*15670*/  LEA R6, R6, R16, 0x1 ;  /* 0x0000001006067211 */ /* 0x000fe200078e08ff */
[----:B------:R-:W1:Y:S01]  /*15680*/  SHFL.IDX PT, R3, R19, RZ, 0x181f ;  /* 0x00181fff13037589 */ /* 0x000e6200000e0000 */
[----:B0-----:R-:W-:-:S05]  /*15690*/  IADD3 R2, P2, R2, R7, RZ ;  /* 0x0000000702027210 */ /* 0x001fca0007f5e0ff */
[----:B-1----:R-:W-:-:S05]  /*156a0*/  IMAD.X R3, RZ, RZ, R3, P2 ;  /* 0x000000ffff037224 */ /* 0x002fca00010e0603 */
        /* <DEDUP_REMOVED lines=40> */
.L_x_897:
        /* <DEDUP_REMOVED lines=14> */
[----:B------:R-:W-:-:S03]  /*15a10*/  NOP ;  /* 0x0000000000007918 */ /* 0x000fc60000000000 */
[----:B------:R-:W-:-:S03]  /*15a20*/  IADD3 R3, R3, R6, RZ ;  /* 0x0000000603037210 */ /* 0x000fc60007ffe0ff */
        /* <DEDUP_REMOVED lines=9> */
.L_x_698:
[----:B------:R-:W-:Y:S02]  /*15ac0*/  PLOP3.LUT P2, PT, P2, P0, PT, 0xa2, 0x0 ;  /* 0x000000000000781c */ /* 0x000fe40001741472 */
[----:B------:R-:W-:-:S08]  /*15ad0*/  @P0 R2UR P2, UR4, R5 ;  /* 0x00000000050402ca */ /* 0x000fd00000040000 */
[----:B------:R-:W-:-:S05]  /*15ae0*/  @P0 PLOP3.LUT P0, PT, P2, PT, PT, 0x80, 0x0 ;  /* 0x000000000000081c */ /* 0x000fca000170f070 */
[----:B------:R-:W-:Y:S01]  /*15af0*/  @!P2 SYNCS.ARRIVE.TRANS64.RED.A0T1 RZ, [UR4+0x16850], RZ ;  /* 0x016850ffffffa9a7 */ /* 0x000fe20008200404 */
[----:B------:R-:W-:Y:S07]  /*15b00*/  @!P2 ARRIVES.LDGSTSBAR.64.TRANSCNT [UR4+0x16850] ;  /* 0x01685000ff00a9b0 */ /* 0x000fee0008000a84 */
[----:B------:R-:W-:Y:S05]  /*15b10*/  @P0 BRA.U.ANY `(.L_x_698) ;  /* 0xfffffffd00e80947 */ /* 0x000fea000393ffff */
[----:B------:R-:W-:Y:S01]  /*15b20*/  NOP ;  /* 0x0000000000007918 */ /* 0x000fe20000000000 */
[----:B------:R-:W-:Y:S02]  /*15b30*/  IMAD.U32 R2, RZ, RZ, UR38 ;  /* 0x00000026ff027e24 */ /* 0x000fe4000f8e00ff */
[----:B------:R-:W-:-:S03]  /*15b40*/  IMAD.MOV.U32 R19, RZ, RZ, R0 ;  /* 0x000000ffff137224 */ /* 0x000fc600078e0000 */
[----:B------:R-:W-:-:S13]  /*15b50*/  ISETP.NE.AND P3, PT, R2, 0x3, PT ;  /* 0x000000030200780c */ /* 0x000fda0003f65270 */
[----:B------:R-:W-:Y:S05]  /*15b60*/  @!P3 BRA `(.L_x_699) ;  /* 0x000000000004b947 */ /* 0x000fea0003800000 */
[----:B------:R-:W-:Y:S01]  /*15b70*/  BPT.TRAP 0x1 ;  /* 0x000000040000795c */ /* 0x000fe20000300000 */
.L_x_699:
[----:B------:R-:W2:Y:S01]  /*15b80*/  LDL R0, [R1+0x14] ;  /* 0x0000140001007983 */ /* 0x000ea20000100800 */
[----:B------:R0:W-:Y:S01]  /*15b90*/  SYNCS.ARRIVE.TRANS64.A1T0 RZ, [R5+URZ+0x16850], RZ ;  /* 0x016850ff05ff79a7 */ /* 0x0001e2000810003f */
[C---:B------:R-:W-:Y:S01]  /*15ba0*/  IADD3 R7, R23.reuse, -0x1, RZ ;  /* 0xffffffff17077810 */ /* 0x040fe20007ffe0ff */
[----:B------:R-:W-:Y:S02]  /*15bb0*/  IMAD.MOV.U32 R6, RZ, RZ, R22 ;  /* 0x000000ffff067224 */ /* 0x000fe400078e0016 */
[----:B------:R-:W-:Y:S02]  /*15bc0*/  IMAD.MOV.U32 R20, RZ, RZ, R29 ;  /* 0x000000ffff147224 */ /* 0x000fe400078e001d */
[----:B------:R-:W-:Y:S01]  /*15bd0*/  IMAD.MOV.U32 R26, RZ, RZ, R23 ;  /* 0x000000ffff1a7224 */ /* 0x000fe200078e0017 */
[----:B--2---:R-:W-:-:S13]  /*15be0*/  ISETP.GT.AND P0, PT, R23, R0, PT ;  /* 0x000000001700720c */ /* 0x004fda0003f04270 */
[----:B0-----:R-:W-:Y:S05]  /*15bf0*/  @P0 BRA `(.L_x_700) ;  /* 0xfffffff0000c0947 */ /* 0x001fea000383ffff */
.L_x_687:
[----:B------:R-:W-:Y:S05]  /*15c00*/  BSYNC B0 ;  /* 0x0000000000007941 */ /* 0x000fea0003800000 */
.L_x_686:
[----:B-1----:R-:W0:Y:S01]  /*15c10*/  S2R R0, SR_TID.X ;  /* 0x0000000000007919 */ /* 0x002e220000002100 */
        /* <DEDUP_REMOVED lines=16> */
.L_x_702:
[----:B------:R-:W-:Y:S05]  /*15d20*/  BSYNC B0 ;  /* 0x0000000000007941 */ /* 0x000fea0003800000 */
.L_x_701:
[----:B------:R-:W-:-:S04]  /*15d30*/  MOV R0, UR38 ;  /* 0x0000002600007c02 */ /* 0x000fc80008000f00 */
[----:B------:R-:W-:-:S13]  /*15d40*/  ISETP.NE.AND P0, PT, R0, 0x3, PT ;  /* 0x000000030000780c */ /* 0x000fda0003f05270 */
[----:B------:R-:W-:Y:S05]  /*15d50*/  @!P0 BRA `(.L_x_703) ;  /* 0x0000000000048947 */ /* 0x000fea0003800000 */
[----:B------:R-:W-:Y:S01]  /*15d60*/  BPT.TRAP 0x1 ;  /* 0x000000040000795c */ /* 0x000fe20000300000 */
.L_x_703:
[----:B------:R-:W2:Y:S01]  /*15d70*/  LDL.LU R2, [R1+0x10] ;  /* 0x0000100001027983 */ /* 0x000ea20000300800 */
[----:B------:R-:W-:Y:S01]  /*15d80*/  IMAD R0, R22, 0x8, R16 ;  /* 0x0000000816007824 */ /* 0x000fe200078e0210 */
[----:B------:R-:W-:Y:S01]  /*15d90*/  SHF.L.U32 R3, R29, 0x1f, RZ ;  /* 0x0000001f1d037819 */ /* 0x000fe200000006ff */
[----:B------:R-:W-:Y:S03]  /*15da0*/  BSSY B0, `(.L_x_704) ;  /* 0x0000004000007945 */ /* 0x000fe60003800000 */
[----:B------:R-:W0:Y:S01]  /*15db0*/  SYNCS.PHASECHK.TRANS64.TRYWAIT P0, [R0+URZ+0x16860], R3 ;  /* 0x01686003000075a7 */ /* 0x000e22000800017f */
[----:B--2---:R-:W-:Y:S01]  /*15dc0*/  IMAD R6, R23, -0x80, R2 ;  /* 0xffffff8017067824 */ /* 0x004fe200078e0202 */
[----:B0-----:R-:W-:Y:S06]  /*15dd0*/  @!P0 BRA `(.L_x_705) ;  /* 0x0000005c00dc8947 */ /* 0x001fec0003800000 */
.L_x_898:
[----:B------:R-:W-:Y:S05]  /*15de0*/  BSYNC B0 ;  /* 0x0000000000007941 */ /* 0x000fea0003800000 */
.L_x_704:
[----:B------:R-:W1:Y:S01]  /*15df0*/  S2R R8, SR_TID.X ;  /* 0x0000000000087919 */ /* 0x000e620000002100 */
[----:B------:R-:W-:Y:S01]  /*15e00*/  ULDC UR4, c[0x0][0x2f4] ;  /* 0x0000bd0000047ab9 */ /* 0x000fe20000000800 */
[C---:B-1----:R-:W-:Y:S01]  /*15e10*/  SHF.L.U32 R2, R8.reuse, 0x3, RZ ;  /* 0x0000000308027819 */ /* 0x042fe200000006ff */
[C---:B------:R-:W-:Y:S01]  /*15e20*/  IMAD.SHL.U32 R7, R8.reuse, 0x8, RZ ;  /* 0x0000000808077824 */ /* 0x040fe200078e00ff */
[----:B------:R-:W-:Y:S02]  /*15e30*/  LOP3.LUT R5, R8, 0x7f, RZ, 0xc0, !PT ;  /* 0x0000007f08057812 */ /* 0x000fe400078ec0ff */
[----:B------:R-:W-:Y:S02]  /*15e40*/  LOP3.LUT R2, R2, 0x1f8, RZ, 0xc0, !PT ;  /* 0x000001f802027812 */ /* 0x000fe400078ec0ff */
[----:B------:R-:W-:Y:S01]  /*15e50*/  LOP3.LUT R7, R7, 0x38, RZ, 0xc0, !PT ;  /* 0x0000003807077812 */ /* 0x000fe200078ec0ff */
[----:B------:R-:W-:Y:S01]  /*15e60*/  IMAD.SHL.U32 R4, R5, 0x8, RZ ;  /* 0x0000000805047824 */ /* 0x000fe200078e00ff */
[----:B------:R-:W-:-:S02]  /*15e70*/  LOP3.LUT R2, R2, 0x38, R8, 0x78, !PT ;  /* 0x0000003802027812 */ /* 0x000fc400078e7808 */
[----:B------:R-:W-:Y:S01]  /*15e80*/  ISETP.GE.AND P0, PT, R7, UR4, PT ;  /* 0x0000000407007c0c */ /* 0x000fe2000bf06270 */
[----:B------:R-:W-:Y:S01]  /*15e90*/  UMOV UR4, 0xffffffff ;  /* 0xffffffff00047882 */ /* 0x000fe20000000000 */
[----:B------:R-:W-:Y:S02]  /*15ea0*/  SHF.R.U32.HI R5, RZ, 0x3, R5 ;  /* 0x00000003ff057819 */ /* 0x000fe40000011605 */
[----:B------:R-:W-:-:S03]  /*15eb0*/  LOP3.LUT R2, R2, 0x200, R4, 0xf8, !PT ;  /* 0x0000020002027812 */ /* 0x000fc600078ef804 */
[----:B------:R-:W-:Y:S02]  /*15ec0*/  IMAD.IADD R6, R6, 0x1, -R5 ;  /* 0x0000000106067824 */ /* 0x000fe400078e0a05 */
        /* <DEDUP_REMOVED lines=8> */
[----:B------:R-:W1:Y:S02]  /*15f50*/  SHFL.IDX PT, R14, R18, 0x1, 0x181f ;  /* 0x00381f00120e7f89 */ /* 0x000e6400000e0000 */
        /* <DEDUP_REMOVED lines=39> */
.L_x_916:
        /* <DEDUP_REMOVED lines=9> */
.L_x_707:
[----:B------:R-:W-:Y:S02]  /*16260*/  PLOP3.LUT P1, PT, P1, P0, PT, 0xa2, 0x0 ;  /* 0x000000000000781c */ /* 0x000fe40000f21472 */
[----:B------:R-:W-:-:S08]  /*16270*/  @P0 R2UR P1, UR4, R0 ;  /* 0x00000000000402ca */ /* 0x000fd00000020000 */
[----:B------:R-:W-:-:S05]  /*16280*/  @P0 PLOP3.LUT P0, PT, P1, PT, PT, 0x80, 0x0 ;  /* 0x000000000000081c */ /* 0x000fca0000f0f070 */
[----:B------:R-:W-:Y:S01]  /*16290*/  @!P1 SYNCS.ARRIVE.TRANS64.RED.A0T1 RZ, [UR4+0x16850], RZ ;  /* 0x016850ffffff99a7 */ /* 0x000fe20008200404 */
[----:B------:R-:W-:Y:S07]  /*162a0*/  @!P1 ARRIVES.LDGSTSBAR.64.TRANSCNT [UR4+0x16850] ;  /* 0x01685000ff0099b0 */ /* 0x000fee0008000a84 */
[----:B------:R-:W-:Y:S05]  /*162b0*/  @P0 BRA.U.ANY `(.L_x_707) ;  /* 0xfffffffd00e80947 */ /* 0x000fea000393ffff */
[----:B------:R-:W-:Y:S01]  /*162c0*/  NOP ;  /* 0x0000000000007918 */ /* 0x000fe20000000000 */
[----:B0-----:R-:W-:-:S05]  /*162d0*/  IMAD.U32 R2, RZ, RZ, UR38 ;  /* 0x00000026ff027e24 */ /* 0x001fca000f8e00ff */
[----:B------:R-:W-:-:S13]  /*162e0*/  ISETP.NE.AND P2, PT, R2, 0x3, PT ;  /* 0x000000030200780c */ /* 0x000fda0003f45270 */
[----:B------:R-:W-:Y:S05]  /*162f0*/  @!P2 BRA `(.L_x_708) ;  /* 0x000000000004a947 */ /* 0x000fea0003800000 */
[----:B------:R-:W-:Y:S01]  /*16300*/  BPT.TRAP 0x1 ;  /* 0x000000040000795c */ /* 0x000fe20000300000 */
.L_x_708:
[----:B------:R-:W-:Y:S01]  /*16310*/  VIADD R22, R22, 0x1 ;  /* 0x0000000116167836 */ /* 0x000fe20000000000 */
[----:B------:R0:W-:Y:S04]  /*16320*/  SYNCS.ARRIVE.TRANS64.A1T0 RZ, [R0+URZ+0x16850], RZ ;  /* 0x016850ff00ff79a7 */ /* 0x0001e8000810003f */
[----:B------:R-:W-:-:S04]  /*16330*/  ISETP.NE.AND P0, PT, R22, 0x2, PT ;  /* 0x000000021600780c */ /* 0x000fc80003f05270 */
[----:B0-----:R-:W-:Y:S02]  /*16340*/  SEL R0, RZ, 0x1, P0 ;  /* 0x00000001ff007807 */ /* 0x001fe40000000000 */
[----:B------:R-:W-:Y:S02]  /*16350*/  SEL R22, R22, RZ, P0 ;  /* 0x000000ff16167207 */ /* 0x000fe40000000000 */
[----:B------:R-:W-:-:S07]  /*16360*/  LOP3.LUT R29, R29, R0, RZ, 0x3c, !PT ;  /* 0x000000001d1d7212 */ /* 0x000fce00078e3cff */
.L_x_667:
[----:B------:R-:W-:Y:S05]  /*16370*/  BSYNC B7 ;  /* 0x0000000000077941 */ /* 0x000fea0003800000 */
.L_x_665:
[----:B------:R-:W2:Y:S02]  /*16380*/  LDL R0, [R1] ;  /* 0x0000000001007983 */ /* 0x000ea40000100800 */
[----:B--2---:R-:W-:-:S13]  /*16390*/  LOP3.LUT P0, RZ, R0, 0x4, RZ, 0xc0, !PT ;  /* 0x0000000400ff7812 */ /* 0x004fda000780c0ff */
[----:B------:R-:W-:Y:S05]  /*163a0*/  @!P0 BRA `(.L_x_709) ;  /* 0x0000000000248947 */ /* 0x000fea0003800000 */
[----:B------:R-:W-:Y:S05]  /*163b0*/  WARPSYNC.ALL ;  /* 0x0000000000007948 */ /* 0x000fea0003800000 */
[----:B------:R-:W2:Y:S08]  /*163c0*/  S2UR UR5, SR_CgaCtaId ;  /* 0x00000000000579c3 */ /* 0x000eb00000008800 */
[----:B------:R-:W-:Y:S06]  /*163d0*/  BAR.SYNC.DEFER_BLOCKING 0x5, 0x200 ;  /* 0x0148000000007b1d */ /* 0x000fec0000010000 */
[----:B------:R-:W-:-:S02]  /*163e0*/  UMOV UR4, 0x400 ;  /* 0x0000040000047882 */ /* 0x000fc40000000000 */
[----:B--2---:R-:W-:-:S06]  /*163f0*/  ULEA UR4, UR5, UR4, 0x18 ;  /* 0x0000000405047291 */ /* 0x004fcc000f8ec03f */
[----:B------:R-:W-:-:S05]  /*16400*/  IMAD.U32 R16, RZ, RZ, UR4 ;  /* 0x00000004ff107e24 */ /* 0x000fca000f8e00ff */
[----:B------:R2:W3:Y:S01]  /*16410*/  LDS.128 R24, [R16+0x168d0] ;  /* 0x0168d00010187984 */ /* 0x0004e20000000c00 */
[----:B------:R-:W-:Y:S06]  /*16420*/  BAR.ARV 0x4, 0x200 ;  /* 0x0108000000007b1d */ /* 0x000fec0000002000 */
[----:B------:R-:W-:Y:S05]  /*16430*/  BRA `(.L_x_710) ;  /* 0x0000000800d07947 */ /* 0x000fea0003800000 */
.L_x_709:
[----:B------:R-:W0:Y:S01]  /*16440*/  S2R R0, SR_TID.X ;  /* 0x0000000000007919 */ /* 0x000e220000002100 */
[----:B------:R-:W-:Y:S01]  /*16450*/  UMOV UR4, 0xffffffff ;  /* 0xffffffff00047882 */ /* 0x000fe20000000000 */
[----:B0-----:R-:W-:-:S04]  /*16460*/  LOP3.LUT R9, R0, 0x1f, RZ, 0xc0, !PT ;  /* 0x0000001f00097812 */ /* 0x001fc800078ec0ff */
[----:B------:R-:W-:Y:S01]  /*16470*/  ISETP.NE.AND P0, PT, R9, 0x1f, PT ;  /* 0x0000001f0900780c */ /* 0x000fe20003f05270 */
[----:B------:R-:W-:-:S12]  /*16480*/  BRA.DIV UR4, `(.L_x_711) ;  /* 0x0000006204707947 */ /* 0x000fd8000b800000 */
[----:B-1----:R-:W-:Y:S01]  /*16490*/  IADD3 R7, R27, R9, RZ ;  /* 0x000000091b077210 */ /* 0x002fe20007ffe0ff */
[----:B------:R-:W-:-:S03]  /*164a0*/  ULDC UR4, c[0x0][0xc3c] ;  /* 0x00030f0000047ab9 */ /* 0x000fc60000000800 */
        /* <DEDUP_REMOVED lines=8> */
[C---:B------:R-:W-:Y:S01]  /*16530*/  ISETP.GE.U32.AND P2, PT, R9.reuse, 0x2, PT ;  /* 0x000000020900780c */ /* 0x040fe20003f46070 */
[----:B------:R-:W-:Y:S01]  /*16540*/  IMAD.MOV.U32 R7, RZ, RZ, RZ ;  /* 0x000000ffff077224 */ /* 0x000fe200078e00ff */
[C---:B------:R-:W-:Y:S01]  /*16550*/  ISETP.GE.U32.AND P3, PT, R9.reuse, 0x4, PT ;  /* 0x000000040900780c */ /* 0x040fe20003f66070 */
[----:B------:R-:W-:Y:S01]  /*16560*/  SHFL.IDX PT, R0, R24, RZ, 0x1f ;  /* 0x00001fff18007589 */ /* 0x000fe200000e0000 */
[C---:B------:R-:W-:Y:S02]  /*16570*/  ISETP.GE.U32.AND P4, PT, R9.reuse, 0x8, PT ;  /* 0x000000080900780c */ /* 0x040fe40003f86070 */
[----:B------:R-:W-:Y:S01]  /*16580*/  ISETP.GE.U32.AND P5, PT, R9, 0x10, PT ;  /* 0x000000100900780c */ /* 0x000fe20003fa6070 */
[----:B------:R0:W-:Y:S02]  /*16590*/  SHFL.IDX PT, R6, R24, 0x1, 0x1f ;  /* 0x00201f0018067f89 */ /* 0x0001e400000e0000 */
[----:B0-----:R-:W-:-:S02]  /*165a0*/  IMAD.MOV.U32 R24, RZ, RZ, RZ ;  /* 0x000000ffff187224 */ /* 0x001fc400078e00ff */
[----:B--2---:R-:W-:Y:S01]  /*165b0*/  @!P1 IMAD.MOV.U32 R7, RZ, RZ, R8 ;  /* 0x000000ffff079224 */ /* 0x004fe200078e0008 */
[----:B---3--:R-:W-:Y:S02]  /*165c0*/  @!P1 MOV R4, R5 ;  /* 0x0000000500049202 */ /* 0x008fe40000000f00 */
        /* <DEDUP_REMOVED lines=17> */
[----:B------:R0:W1:Y:S02]  /*166e0*/  SHFL.IDX PT, R14, R3, 0x1f, 0x1f ;  /* 0x03e01f00030e7f89 */ /* 0x00006400000e0000 */
.L_x_926:
[----:B------:R-:W-:Y:S02]  /*166f0*/  ULDC UR4, c[0x0][0xc38] ;  /* 0x00030e0000047ab9 */ /* 0x000fe40000000800 */
[----:B------:R-:W-:-:S04]  /*16700*/  IMAD.U32 R2, RZ, RZ, UR4 ;  /* 0x00000004ff027e24 */ /* 0x000fc8000f8e00ff */
[----:B-1----:R-:W-:-:S05]  /*16710*/  IMAD R5, R14, R2, RZ ;  /* 0x000000020e057224 */ /* 0x002fca00078e02ff */
[----:B------:R-:W-:-:S04]  /*16720*/  IADD3 R6, R6, R5, RZ ;  /* 0x0000000506067210 */ /* 0x000fc80007ffe0ff */
[----:B------:R-:W-:-:S13]  /*16730*/  ISETP.GT.AND P6, PT, R6, R0, PT ;  /* 0x000000000600720c */ /* 0x000fda0003fc4270 */
[----:B------:R-:W-:Y:S05]  /*16740*/  @P6 BRA `(.L_x_712) ;  /* 0x0000000000a46947 */ /* 0x000fea0003800000 */
.L_x_715:
[----:B------:R-:W1:Y:S01]  /*16750*/  LDC R2, c[0x0][0xc3c] ;  /* 0x00030f00ff027b82 */ /* 0x000e620000000800 */
[----:B------:R-:W-:-:S05]  /*16760*/  VIADD R27, R27, 0x1f ;  /* 0x0000001f1b1b7836 */ /* 0x000fca0000000000 */
[----:B-1----:R-:W-:-:S13]  /*16770*/  ISETP.GE.AND P6, PT, R27, R2, PT ;  /* 0x000000021b00720c */ /* 0x002fda0003fc6270 */
[----:B------:R-:W-:Y:S05]  /*16780*/  @P6 BRA `(.L_x_713) ;  /* 0x0000000400b86947 */ /* 0x000fea0003800000 */
[----:B0-----:R-:W0:Y:S01]  /*16790*/  S2R R3, SR_TID.X ;  /* 0x0000000000037919 */ /* 0x001e220000002100 */
[----:B------:R-:W-:Y:S01]  /*167a0*/  IMAD.MOV.U32 R7, RZ, RZ, RZ ;  /* 0x000000ffff077224 */ /* 0x000fe200078e00ff */
[----:B0-----:R-:W-:-:S05]  /*167b0*/  LOP3.LUT R3, R3, 0x1f, RZ, 0xc0, !PT ;  /* 0x0000001f03037812 */ /* 0x001fca00078ec0ff */
[----:B------:R-:W-:-:S05]  /*167c0*/  IMAD.IADD R9, R27, 0x1, R3 ;  /* 0x000000011b097824 */ /* 0x000fca00078e0203 */
[----:B------:R-:W-:-:S13]  /*167d0*/  ISETP.GE.OR P6, PT, R9, R2, !P0 ;  /* 0x000000020900720c */ /* 0x000fda00047c6670 */
[----:B------:R-:W0:Y:S08]  /*167e0*/  @!P6 LDC.64 R2, c[0x0][0xc80] ;  /* 0x00032000ff02eb82 */ /* 0x000e300000000a00 */
[----:B------:R-:W1:Y:S01]  /*167f0*/  @!P6 LDC.64 R4, c[0x0][0xc78] ;  /* 0x00031e00ff04eb82 */ /* 0x000e620000000a00 */
[----:B0-----:R-:W-:-:S05]  /*16800*/  @!P6 IMAD.WIDE R2, R9, 0x4, R2 ;  /* 0x000000040902e825 */ /* 0x001fca00078e0202 */
[----:B------:R1:W2:Y:S02]  /*16810*/  @!P6 LDG.E R7, desc[UR42][R2.64] ;  /* 0x0000002a0207e981 */ /* 0x0002a4000c1e1900 */
[----:B-1----:R-:W-:Y:S01]  /*16820*/  @!P6 IMAD.WIDE R2, R9, 0x4, R4 ;  /* 0x000000040902e825 */ /* 0x002fe200078e0204 */
[----:B------:R-:W-:-:S06]  /*16830*/  MOV R4, RZ ;  /* 0x000000ff00047202 */ /* 0x000fcc0000000f00 */
        /* <DEDUP_REMOVED lines=20> */
.L_x_934:
[----:B------:R-:W-:Y:S02]  /*16980*/  ULDC UR4, c[0x0][0xc38] ;  /* 0x00030e0000047ab9 */ /* 0x000fe40000000800 */
[----:B------:R-:W-:-:S04]  /*16990*/  IMAD.U32 R2, RZ, RZ, UR4 ;  /* 0x00000004ff027e24 */ /* 0x000fc8000f8e00ff */
[----:B-1----:R-:W-:-:S04]  /*169a0*/  IMAD R5, R14, R2, RZ ;  /* 0x000000020e057224 */ /* 0x002fc800078e02ff */
[----:B------:R-:W-:-:S05]  /*169b0*/  IMAD.IADD R6, R5, 0x1, R6 ;  /* 0x0000000105067824 */ /* 0x000fca00078e0206 */
[----:B------:R-:W-:-:S13]  /*169c0*/  ISETP.GT.AND P6, PT, R6, R0, PT ;  /* 0x000000000600720c */ /* 0x000fda0003fc4270 */
[----:B------:R-:W-:Y:S05]  /*169d0*/  @!P6 BRA `(.L_x_715) ;  /* 0xfffffffc005ce947 */ /* 0x000fea000383ffff */
.L_x_712:
[----:B------:R-:W-:Y:S01]  /*169e0*/  IADD3 R6, -R5, R6, RZ ;  /* 0x0000000605067210 */ /* 0x000fe20007ffe1ff */
[----:B------:R-:W-:-:S04]  /*169f0*/  UMOV UR4, 0xffffffff ;  /* 0xffffffff00047882 */ /* 0x000fc80000000000 */
[----:B------:R-:W-:-:S05]  /*16a00*/  IMAD R5, R3, R2, R6 ;  /* 0x0000000203057224 */ /* 0x000fca00078e0206 */
[----:B------:R-:W-:Y:S01]  /*16a10*/  ISETP.GT.AND P6, PT, R5, R0, PT ;  /* 0x000000000500720c */ /* 0x000fe20003fc4270 */
[----:B------:R-:W-:-:S12]  /*16a20*/  BRA.DIV UR4, `(.L_x_716) ;  /* 0x0000006204fc7947 */ /* 0x000fd8000b800000 */
[----:B------:R-:W-:-:S04]  /*16a30*/  VOTE.ANY R8, PT, !P6 ;  /* 0x0000000000087806 */ /* 0x000fc800070e0100 */
[----:B------:R-:W1:Y:S02]  /*16a40*/  POPC R5, R8 ;  /* 0x0000000800057309 */ /* 0x000e640000000000 */
[----:B-1----:R1:W2:Y:S04]  /*16a50*/  SHFL.IDX PT, R7, R7, R5, 0x1f ;  /* 0x00001f0507077589 */ /* 0x0022a800000e0000 */
[----:B------:R1:W3:Y:S02]  /*16a60*/  SHFL.IDX PT, R4, R4, R5, 0x1f ;  /* 0x00001f0504047589 */ /* 0x0002e400000e0000 */
.L_x_939:
[----:B------:R-:W-:-:S13]  /*16a70*/  ISETP.NE.AND P0, PT, R8, RZ, PT ;  /* 0x000000ff0800720c */ /* 0x000fda0003f05270 */
[----:B------:R-:W-:Y:S05]  /*16a80*/  @!P0 BRA `(.L_x_717) ;  /* 0x0000000000108947 */ /* 0x000fea0003800000 */
[----:B------:R-:W-:Y:S01]  /*16a90*/  UMOV UR4, 0xffffffff ;  /* 0xffffffff00047882 */ /* 0x000fe20000000000 */
[----:B------:R-:W-:Y:S02]  /*16aa0*/  VIADD R12, R5, 0xffffffff ;  /* 0xffffffff050c7836 */ /* 0x000fe40000000000 */
[----:B------:R-:W-:Y:S05]  /*16ab0*/  BRA.DIV UR4, `(.L_x_718) ;  /* 0x0000006604347947 */ /* 0x000fea000b800000 */
[----:B------:R4:W0:Y:S02]  /*16ac0*/  SHFL.IDX PT, R24, R3, R12, 0x1f ;  /* 0x00001f0c03187589 */ /* 0x00082400000e0000 */
.L_x_717:
[-C--:B--2---:R-:W-:Y:S01]  /*16ad0*/  IABS R8, R7.reuse ;  /* 0x0000000700087213 */ /* 0x084fe20000000000 */
[----:B0-----:R-:W-:Y:S01]  /*16ae0*/  IMAD R24, R24, R2, R6 ;  /* 0x0000000218187224 */ /* 0x001fe200078e0206 */
[----:B------:R-:W-:Y:S01]  /*16af0*/  MOV R2, RZ ;  /* 0x000000ff00027202 */ /* 0x000fe20000000f00 */
[----:B------:R-:W-:Y:S01]  /*16b00*/  IMAD.IADD R27, R5, 0x1, R27 ;  /* 0x00000001051b7824 */ /* 0x000fe200078e021b */
[----:B------:R-:W0:Y:S01]  /*16b10*/  I2F.RP R9, R8 ;  /* 0x0000000800097306 */ /* 0x000e220000209400 */
[----:B------:R-:W-:Y:S01]  /*16b20*/  IMAD.IADD R0, R0, 0x1, -R24 ;  /* 0x0000000100007824 */ /* 0x000fe200078e0a18 */
[----:B------:R-:W-:-:S05]  /*16b30*/  IABS R6, R7 ;  /* 0x0000000700067213 */ /* 0x000fca0000000000 */
[----:B------:R-:W-:Y:S01]  /*16b40*/  IMAD.MOV R10, RZ, RZ, -R6 ;  /* 0x000000ffff0a7224 */ /* 0x000fe200078e0a06 */
[----:B---3--:R-:W-:Y:S01]  /*16b50*/  IABS R6, R4 ;  /* 0x0000000400067213 */ /* 0x008fe20000000000 */
[----:B0-----:R-:W4:Y:S02]  /*16b60*/  MUFU.RCP R9, R9 ;  /* 0x0000000900097308 */ /* 0x001f240000001000 */
[----:B----4-:R-:W-:-:S06]  /*16b70*/  VIADD R3, R9, 0xffffffe ;  /* 0x0ffffffe09037836 */ /* 0x010fcc0000000000 */
[----:B------:R-:W0:Y:S02]  /*16b80*/  F2I.FTZ.U32.TRUNC.NTZ R3, R3 ;  /* 0x0000000300037305 */ /* 0x000e24000021f000 */
[----:B0-----:R-:W-:-:S04]  /*16b90*/  IMAD.MOV R11, RZ, RZ, -R3 ;  /* 0x000000ffff0b7224 */ /* 0x001fc800078e0a03 */
        /* <DEDUP_REMOVED lines=9> */
[----:B------:R-:W-:Y:S01]  /*16c30*/  @!P1 IADD3 R11, R11, -R8, RZ ;  /* 0x800000080b0b9210 */ /* 0x000fe20007ffe0ff */
[----:B------:R-:W-:Y:S01]  /*16c40*/  @!P1 VIADD R9, R9, 0x1 ;  /* 0x0000000109099836 */ /* 0x000fe20000000000 */
[----:B------:R-:W-:-:S02]  /*16c50*/  ISETP.NE.AND P1, PT, R7, RZ, PT ;  /* 0x000000ff0700720c */ /* 0x000fc40003f25270 */
[----:B------:R-:W-:Y:S02]  /*16c60*/  ISETP.GE.U32.AND P0, PT, R11, R8, PT ;  /* 0x000000080b00720c */ /* 0x000fe40003f06070 */
[----:B------:R-:W-:-:S05]  /*16c70*/  IABS R8, R4 ;  /* 0x0000000400087213 */ /* 0x000fca0000000000 */
[----:B------:R-:W-:Y:S02]  /*16c80*/  IMAD.MOV R8, RZ, RZ, -R8 ;  /* 0x000000ffff087224 */ /* 0x000fe400078e0a08 */
[----:B0-----:R-:W-:-:S04]  /*16c90*/  VIADD R12, R10, 0xffffffe ;  /* 0x0ffffffe0a0c7836 */ /* 0x001fc80000000000 */
[----:B------:R-:W-:Y:S01]  /*16ca0*/  @P0 IADD3 R9, R9, 0x1, RZ ;  /* 0x0000000109090810 */ /* 0x000fe20007ffe0ff */
[----:B------:R-:W0:Y:S02]  /*16cb0*/  F2I.FTZ.U32.TRUNC.NTZ R3, R12 ;  /* 0x0000000c00037305 */ /* 0x000e24000021f000 */
[----:B0-----:R-:W-:-:S04]  /*16cc0*/  IMAD.MOV R11, RZ, RZ, -R3 ;  /* 0x000000ffff0b7224 */ /* 0x001fc800078e0a03 */
        /* <DEDUP_REMOVED lines=12> */
[----:B------:R-:W-:Y:S01]  /*16d90*/  @!P1 IMAD.IADD R3, R3, 0x1, -R6 ;  /* 0x0000000103039824 */ /* 0x000fe200078e0a06 */
[----:B------:R-:W-:Y:S02]  /*16da0*/  @!P1 IADD3 R2, R2, 0x1, RZ ;  /* 0x0000000102029810 */ /* 0x000fe40007ffe0ff */
[----:B------:R-:W-:Y:S02]  /*16db0*/  ISETP.NE.AND P1, PT, R4, RZ, PT ;  /* 0x000000ff0400720c */ /* 0x000fe40003f25270 */
[----:B------:R-:W-:Y:S02]  /*16dc0*/  ISETP.GE.U32.AND P0, PT, R3, R6, PT ;  /* 0x000000060300720c */ /* 0x000fe40003f06070 */
[----:B------:R-:W-:-:S04]  /*16dd0*/  LOP3.LUT R3, R9, R4, RZ, 0x3c, !PT ;  /* 0x0000000409037212 */ /* 0x000fc800078e3cff */
[----:B------:R-:W-:-:S07]  /*16de0*/  ISETP.GE.AND P2, PT, R3, RZ, PT ;  /* 0x000000ff0300720c */ /* 0x000fce0003f46270 */
[----:B------:R-:W-:-:S06]  /*16df0*/  @P0 VIADD R2, R2, 0x1 ;  /* 0x0000000102020836 */ /* 0x000fcc0000000000 */
[----:B------:R-:W-:Y:S01]  /*16e00*/  @!P2 IMAD.MOV R2, RZ, RZ, -R2 ;  /* 0x000000ffff02a224 */ /* 0x000fe200078e0a02 */
[----:B------:R-:W-:-:S05]  /*16e10*/  @!P1 LOP3.LUT R2, RZ, R4, RZ, 0x33, !PT ;  /* 0x00000004ff029212 */ /* 0x000fca00078e33ff */
[----:B------:R-:W-:Y:S01]  /*16e20*/  IMAD.MOV R3, RZ, RZ, -R2 ;  /* 0x000000ffff037224 */ /* 0x000fe200078e0a02 */
[----:B------:R-:W-:-:S03]  /*16e30*/  LEA R2, R4, R2, 0x18 ;  /* 0x0000000204027211 */ /* 0x000fc600078ec0ff */
[----:B------:R-:W-:-:S04]  /*16e40*/  IMAD R9, R4, R3, R9 ;  /* 0x0000000304097224 */ /* 0x000fc800078e0209 */
[----:B------:R-:W-:Y:S01]  /*16e50*/  IMAD R26, R9, 0x10000, R2 ;  /* 0x00010000091a7824 */ /* 0x000fe200078e0202 */
[----:B------:R-:W-:Y:S06]  /*16e60*/  BRA `(.L_x_719) ;  /* 0x00000000001c7947 */ /* 0x000fec0003800000 */
.L_x_713:
[----:B------:R-:W-:Y:S01]  /*16e70*/  UMOV UR4, URZ ;  /* 0x0000003f00047c82 */ /* 0x000fe20008000000 */
[----:B------:R-:W-:Y:S01]  /*16e80*/  UMOV UR5, URZ ;  /* 0x0000003f00057c82 */ /* 0x000fe20008000000 */
[----:B------:R-:W-:Y:S01]  /*16e90*/  ULDC UR6, c[0x0][0xc3c] ;  /* 0x00030f0000067ab9 */ /* 0x000fe20000000800 */
[----:B------:R-:W-:Y:S01]  /*16ea0*/  MOV R24, R0 ;  /* 0x0000000000187202 */ /* 0x000fe20000000f00 */
[----:B------:R-:W-:Y:S02]  /*16eb0*/  IMAD.U32 R25, RZ, RZ, UR4 ;  /* 0x00000004ff197e24 */ /* 0x000fe4000f8e00ff */
[----:B------:R-:W-:Y:S02]  /*16ec0*/  IMAD.U32 R26, RZ, RZ, UR5 ;  /* 0x00000005ff1a7e24 */ /* 0x000fe4000f8e00ff */
[----:B------:R-:W-:-:S07]  /*16ed0*/  IMAD.U32 R27, RZ, RZ, UR6 ;  /* 0x00000006ff1b7e24 */ /* 0x000fce000f8e00ff */
.L_x_719:
        /* <DEDUP_REMOVED lines=10> */
.L_x_710:
[----:B------:R-:W-:Y:S02]  /*16f80*/  ULDC UR4, c[0x0][0xc3c] ;  /* 0x00030f0000047ab9 */ /* 0x000fe40000000800 */
[----:B---3--:R-:W-:-:S13]  /*16f90*/  ISETP.GE.AND P0, PT, R27, UR4, PT ;  /* 0x000000041b007c0c */ /* 0x008fda000bf06270 */
[----:B------:R-:W-:Y:S05]  /*16fa0*/  @!P0 BRA `(.L_x_720) ;  /* 0xffffffa000708947 */ /* 0x000fea000383ffff */
[----:B------:R-:W-:Y:S05]  /*16fb0*/  BSYNC B8 ;  /* 0x0000000000087941 */ /* 0x000fea0003800000 */
.L_x_625:
[----:B0-----:R-:W3:Y:S01]  /*16fc0*/  LDL.LU R0, [R1+0x44] ;  /* 0x0000440001007983 */ /* 0x001ee20000300800 */
[----:B------:R-:W-:Y:S01]  /*16fd0*/  BSSY B0, `(.L_x_721) ;  /* 0x000000b000007945 */ /* 0x000fe20003800000 */
[----:B-1----:R-:W0:Y:S01]  /*16fe0*/  S2R R5, SR_CgaCtaId ;  /* 0x0000000000057919 */ /* 0x002e220000008800 */
[----:B---3--:R-:W-:-:S04]  /*16ff0*/  IADD3 R0, R0, 0x1, RZ ;  /* 0x0000000100007810 */ /* 0x008fc80007ffe0ff */
        /* <DEDUP_REMOVED lines=8> */
.L_x_942:
[----:B------:R-:W-:Y:S05]  /*17080*/  BSYNC B0 ;  /* 0x0000000000007941 */ /* 0x000fea0003800000 */
.L_x_721:
[----:B------:R-:W-:-:S03]  /*17090*/  UMOV UR4, 0xffffffff ;  /* 0xffffffff00047882 */ /* 0x000fc60000000000 */
[----:B------:R-:W-:Y:S05]  /*170a0*/  BRA.DIV UR4, `(.L_x_723) ;  /* 0x0000005e04f47947 */ /* 0x000fea000b800000 */
[----:B0-----:R-:W0:Y:S02]  /*170b0*/  S2R R0, SR_TID.X ;  /* 0x0000000000007919 */ /* 0x001e240000002100 */
[----:B0-----:R-:W-:-:S04]  /*170c0*/  SHF.R.U32.HI R0, RZ, 0x5, R0 ;  /* 0x00000005ff007819 */ /* 0x001fc80000011600 */
[----:B------:R-:W-:-:S05]  /*170d0*/  LOP3.LUT R0, R0, 0x3, RZ, 0xc0, !PT ;  /* 0x0000000300007812 */ /* 0x000fca00078ec0ff */
[----:B------:R0:W1:Y:S02]  /*170e0*/  SHFL.IDX PT, R14, R0, RZ, 0x1f ;  /* 0x00001fff000e7589 */ /* 0x00006400000e0000 */
.L_x_945:
[----:B-1----:R-:W-:-:S13]  /*170f0*/  ISETP.NE.AND P0, PT, R14, RZ, PT ;  /* 0x000000ff0e00720c */ /* 0x002fda0003f05270 */
[----:B------:R-:W-:Y:S05]  /*17100*/  @P0 BRA `(.L_x_478) ;  /* 0x0000000000880947 */ /* 0x000fea0003800000 */
[----:B------:R-:W-:-:S03]  /*17110*/  UMOV UR4, 0xffffffff ;  /* 0xffffffff00047882 */ /* 0x000fc60000000000 */
[----:B------:R-:W-:Y:S05]  /*17120*/  BRA.DIV UR4, `(.L_x_724) ;  /* 0x0000006204087947 */ /* 0x000fea000b800000 */
[----:B------:R-:W-:-:S13]  /*17130*/  ELECT P6, URZ, PT ;  /* 0x00000000003f782f */ /* 0x000fda00038c0000 */
.L_x_948:
[----:B------:R-:W-:Y:S05]  /*17140*/  @!P6 BRA `(.L_x_478) ;  /* 0x000000000078e947 */ /* 0x000fea0003800000 */
[----:B------:R-:W-:-:S06]  /*17150*/  ULOP3.LUT UR4, UR36, 0x2, URZ, 0xfc, !UPT ;  /* 0x0000000224047892 */ /* 0x000fcc000f8efc3f */
[----:B0-----:R-:W-:-:S05]  /*17160*/  IMAD.U32 R0, RZ, RZ, UR4 ;  /* 0x00000004ff007e24 */ /* 0x001fca000f8e00ff */
[----:B------:R-:W-:-:S13]  /*17170*/  ISETP.NE.AND P0, PT, R0, 0x3, PT ;  /* 0x000000030000780c */ /* 0x000fda0003f05270 */
[----:B------:R-:W-:Y:S05]  /*17180*/  @!P0 BRA `(.L_x_725) ;  /* 0x0000000000048947 */ /* 0x000fea0003800000 */
[----:B------:R-:W-:Y:S01]  /*17190*/  BPT.TRAP 0x1 ;  /* 0x000000040000795c */ /* 0x000fe20000300000 */
.L_x_725:
[C---:B------:R-:W-:Y:S01]  /*171a0*/  IMAD R3, R22.reuse, 0x8, R5 ;  /* 0x0000000816037824 */ /* 0x040fe200078e0205 */
[----:B------:R-:W-:Y:S02]  /*171b0*/  SHF.L.U32 R2, R29, 0x1f, RZ ;  /* 0x0000001f1d027819 */ /* 0x000fe400000006ff */
[----:B------:R-:W-:Y:S02]  /*171c0*/  IADD3 R22, R22, 0x1, RZ ;  /* 0x0000000116167810 */ /* 0x000fe40007ffe0ff */
[----:B------:R-:W0:Y:S02]  /*171d0*/  SYNCS.PHASECHK.TRANS64.TRYWAIT P1, [R3+URZ+0x16840], R2 ;  /* 0x01684002030075a7 */ /* 0x000e24000802017f */
[----:B------:R-:W-:-:S04]  /*171e0*/  ISETP.NE.AND P2, PT, R22, 0x2, PT ;  /* 0x000000021600780c */ /* 0x000fc80003f45270 */
[----:B------:R-:W-:Y:S01]  /*171f0*/  SEL R0, RZ, 0x1, P2 ;  /* 0x00000001ff007807 */ /* 0x000fe20001000000 */
[----:B0-----:R-:W-:Y:S08]  /*17200*/  @!P1 BRA `(.L_x_726) ;  /* 0x0000005c00f09947 */ /* 0x001ff00003800000 */
.L_x_949:
[----:B------:R-:W-:Y:S02]  /*17210*/  SEL R22, R22, RZ, P2 ;  /* 0x000000ff16167207 */ /* 0x000fe40001000000 */
[----:B------:R-:W-:Y:S01]  /*17220*/  LOP3.LUT R0, R29, R0, RZ, 0x3c, !PT ;  /* 0x000000001d007212 */ /* 0x000fe200078e3cff */
[----:B------:R-:W-:Y:S06]  /*17230*/  @!P0 BRA `(.L_x_727) ;  /* 0x0000000000048947 */ /* 0x000fec0003800000 */
[----:B------:R-:W-:Y:S01]  /*17240*/  BPT.TRAP 0x1 ;  /* 0x000000040000795c */ /* 0x000fe20000300000 */
.L_x_727:
[----:B------:R-:W-:Y:S01]  /*17250*/  IMAD R5, R22, 0x8, R5 ;  /* 0x0000000816057824 */ /* 0x000fe200078e0205 */
[----:B------:R-:W-:-:S04]  /*17260*/  SHF.L.U32 R0, R0, 0x1f, RZ ;  /* 0x0000001f00007819 */ /* 0x000fc800000006ff */
[----:B------:R-:W1:Y:S02]  /*17270*/  SYNCS.PHASECHK.TRANS64.TRYWAIT P1, [R5+URZ+0x16840], R0 ;  /* 0x01684000050075a7 */ /* 0x000e64000802017f */
[----:B-1----:R-:W-:Y:S05]  /*17280*/  @!P1 BRA `(.L_x_728) ;  /* 0x0000005c00e49947 */ /* 0x002fea0003800000 */
.L_x_950:
[----:B------:R-:W-:Y:S05]  /*17290*/  @!P0 BRA `(.L_x_729) ;  /* 0x0000000000048947 */ /* 0x000fea0003800000 */
[----:B------:R-:W-:Y:S01]  /*172a0*/  BPT.TRAP 0x1 ;  /* 0x000000040000795c */ /* 0x000fe20000300000 */
.L_x_729:
[----:B------:R-:W3:Y:S02]  /*172b0*/  SYNCS.PHASECHK.TRANS64.TRYWAIT P1, [R3+URZ+0x16860], R2 ;  /* 0x01686002030075a7 */ /* 0x000ee4000802017f */
[----:B---3--:R-:W-:Y:S05]  /*172c0*/  @!P1 BRA `(.L_x_730) ;  /* 0x0000005c00e89947 */ /* 0x008fea0003800000 */
.L_x_951:
[----:B------:R-:W-:Y:S05]  /*172d0*/  @!P0 BRA `(.L_x_731) ;  /* 0x0000000000048947 */ /* 0x000fea0003800000 */
[----:B------:R-:W-:Y:S01]  /*172e0*/  BPT.TRAP 0x1 ;  /* 0x000000040000795c */ /* 0x000fe20000300000 */
.L_x_731:
[----:B------:R0:W0:Y:S02]  /*172f0*/  SYNCS.PHASECHK.TRANS64.TRYWAIT P0, [R5+URZ+0x16860], R0 ;  /* 0x01686000050075a7 */ /* 0x000024000800017f */
[----:B0-----:R-:W-:Y:S05]  /*17300*/  @!P0 NANOSLEEP.SYNCS 0x989680 ;  /* 0x009896800000895d */ /* 0x001fea0003900000 */
[----:B------:R-:W0:Y:S02]  /*17310*/  @!P0 SYNCS.PHASECHK.TRANS64 P0, [R5+URZ+0x16860], R0 ;  /* 0x01686000050085a7 */ /* 0x000e24000800007f */
[----:B0-----:R-:W-:Y:S05]  /*17320*/  @!P0 BRA `(.L_x_731) ;  /* 0xfffffffc00f08947 */ /* 0x001fea000383ffff */
.L_x_478:
[----:B------:R-:W-:Y:S05]  /*17330*/  BSYNC B9 ;  /* 0x0000000000097941 */ /* 0x000fea0003800000 */
.L_x_475:
[----:B------:R-:W-:Y:S05]  /*17340*/  EXIT ;  /* 0x000000000000794d */ /* 0x000fea0003800000 */
.L_x_498:
[----:B0-----:R0:W1:Y:S02]  /*17350*/  SYNCS.PHASECHK.TRANS64.TRYWAIT P6, [R70+URZ+0x16890], R78 ;  /* 0x0168904e460075a7 */ /* 0x00106400080c017f */
[----:B-1----:R-:W-:Y:S05]  /*17360*/  @!P6 NANOSLEEP.SYNCS 0x989680 ;  /* 0x009896800000e95d */ /* 0x002fea0003900000 */
[----:B------:R-:W1:Y:S02]  /*17370*/  @!P6 SYNCS.PHASECHK.TRANS64 P6, [R70+URZ+0x16890], R78 ;  /* 0x0168904e4600e5a7 */ /* 0x000e6400080c007f */
[----:B-1----:R-:W-:Y:S05]  /*17380*/  @!P6 BRA `(.L_x_498) ;  /* 0xfffffffc00f0e947 */ /* 0x002fea000383ffff */
[----:B------:R-:W-:Y:S05]  /*17390*/  BRA `(.L_x_732) ;  /* 0xfffffeb800607947 */ /* 0x000fea000383ffff */
.L_x_499:
        /* <DEDUP_REMOVED lines=8> */
.L_x_734:
[----:B------:R-:W-:Y:S05]  /*17420*/  BSYNC B1 ;  /* 0x0000000000017941 */ /* 0x000fea0003800000 */
.L_x_733:
[----:B------:R-:W-:Y:S01]  /*17430*/  IMAD.MOV.U32 R13, RZ, RZ, R79 ;  /* 0x000000ffff0d7224 */ /* 0x000fe200078e004f */
[----:B------:R-:W-:Y:S01]  /*17440*/  MOV R12, RZ ;  /* 0x000000ff000c7202 */ /* 0x000fe20000000f00 */
[----:B------:R-:W-:Y:S02]  /*17450*/  IMAD.MOV.U32 R11, RZ, RZ, 0x1c1f ;  /* 0x00001c1fff0b7424 */ /* 0x000fe400078e00ff */
[----:B------:R-:W-:Y:S02]  /*17460*/  IMAD.MOV.U32 R15, RZ, RZ, -0x1 ;  /* 0xffffffffff0f7424 */ /* 0x000fe400078e00ff */
[----:B------:R-:W-:-:S07]  /*17470*/  IMAD.MOV.U32 R81, RZ, RZ, R14 ;  /* 0x000000ffff517224 */ /* 0x000fce00078e000e */
[----:B------:R-:W-:Y:S05]  /*17480*/  WARPSYNC.COLLECTIVE R15, `(.L_x_735) ;  /* 0x000000000f087348 */ /* 0x000fea0003c00000 */
[----:B------:R0:W1:Y:S02]  /*17490*/  SHFL.IDX P6, R14, R13, R12, R11 ;  /* 0x0000000c0d0e7389 */ /* 0x00006400000c000b */
[----:B01----:R-:W-:Y:S01]  /*174a0*/  ENDCOLLECTIVE ;  /* 0x000000000000791b */ /* 0x003fe20003800000 */
.L_x_735:
[----:B------:R-:W-:Y:S05]  /*174b0*/  BRA `(.L_x_736) ;  /* 0xfffffeb8002c7947 */ /* 0x000fea000383ffff */
.L_x_508:
[----:B------:R-:W-:Y:S01]  /*174c0*/  BSSY B1, `(.L_x_737) ;  /* 0x0000008000017945 */ /* 0x000fe20003800000 */
[----:B0---4-:R-:W-:Y:S01]  /*174d0*/  IMAD.MOV.U32 R13, RZ, RZ, R84 ;  /* 0x000000ffff0d7224 */ /* 0x011fe200078e0054 */
[----:B------:R-:W-:Y:S01]  /*174e0*/  MOV R12, 0x1 ;  /* 0x00000001000c7802 */ /* 0x000fe20000000f00 */
[----:B------:R-:W-:Y:S02]  /*174f0*/  IMAD.MOV.U32 R11, RZ, RZ, 0x1c1f ;  /* 0x00001c1fff0b7424 */ /* 0x000fe400078e00ff */
[----:B------:R-:W-:-:S07]  /*17500*/  IMAD.MOV.U32 R15, RZ, RZ, -0x1 ;  /* 0xffffffffff0f7424 */ /* 0x000fce00078e00ff */
[----:B-123--:R-:W-:Y:S05]  /*17510*/  WARPSYNC.COLLECTIVE R15, `(.L_x_738) ;  /* 0x000000000f087348 */ /* 0x00efea0003c00000 */
[----:B---3--:R0:W3:Y:S02]  /*17520*/  SHFL.IDX P6, R14, R13, R12, R11 ;  /* 0x0000000c0d0e7389 */ /* 0x0080e400000c000b */
[----:B0123--:R-:W-:Y:S01]  /*17530*/  ENDCOLLECTIVE ;  /* 0x000000000000791b */ /* 0x00ffe20003800000 */
.L_x_738:
[----:B------:R-:W-:Y:S05]  /*17540*/  BSYNC B1 ;  /* 0x0000000000017941 */ /* 0x000fea0003800000 */
.L_x_737:
[----:B------:R-:W-:Y:S01]  /*17550*/  MOV R13, R79 ;  /* 0x0000004f000d7202 */ /* 0x000fe20000000f00 */
[----:B------:R-:W-:Y:S02]  /*17560*/  IMAD.MOV.U32 R12, RZ, RZ, 0x1 ;  /* 0x00000001ff0c7424 */ /* 0x000fe400078e00ff */
[----:B------:R-:W-:Y:S02]  /*17570*/  IMAD.MOV.U32 R11, RZ, RZ, 0x1c1f ;  /* 0x00001c1fff0b7424 */ /* 0x000fe400078e00ff */
[----:B------:R-:W-:Y:S02]  /*17580*/  IMAD.MOV.U32 R15, RZ, RZ, -0x1 ;  /* 0xffffffffff0f7424 */ /* 0x000fe400078e00ff */
[----:B------:R-:W-:-:S07]  /*17590*/  IMAD.MOV.U32 R45, RZ, RZ, R14 ;  /* 0x000000ffff2d7224 */ /* 0x000fce00078e000e */
[----:B------:R-:W-:Y:S05]  /*175a0*/  WARPSYNC.COLLECTIVE R15, `(.L_x_739) ;  /* 0x000000000f087348 */ /* 0x000fea0003c00000 */
[----:B------:R0:W1:Y:S02]  /*175b0*/  SHFL.IDX P6, R14, R13, R12, R11 ;  /* 0x0000000c0d0e7389 */ /* 0x00006400000c000b */
[----:B01----:R-:W-:Y:S01]  /*175c0*/  ENDCOLLECTIVE ;  /* 0x000000000000791b */ /* 0x003fe20003800000 */
.L_x_739:
[----:B------:R-:W-:Y:S05]  /*175d0*/  BRA `(.L_x_740) ;  /* 0xfffffebc00987947 */ /* 0x000fea000383ffff */
.L_x_520:
[----:B-1----:R1:W2:Y:S02]  /*175e0*/  SYNCS.PHASECHK.TRANS64.TRYWAIT P4, [R70+URZ+0x16890], R78 ;  /* 0x0168904e460075a7 */ /* 0x0022a4000808017f */
[----:B--2---:R-:W-:Y:S05]  /*175f0*/  @!P4 NANOSLEEP.SYNCS 0x989680 ;  /* 0x009896800000c95d */ /* 0x004fea0003900000 */
[----:B------:R-:W2:Y:S02]  /*17600*/  @!P4 SYNCS.PHASECHK.TRANS64 P4, [R70+URZ+0x16890], R78 ;  /* 0x0168904e4600c5a7 */ /* 0x000ea4000808007f */
[----:B--2---:R-:W-:Y:S05]  /*17610*/  @!P4 BRA `(.L_x_520) ;  /* 0xfffffffc00f0c947 */ /* 0x004fea000383ffff */
[----:B------:R-:W-:Y:S05]  /*17620*/  BRA `(.L_x_741) ;  /* 0xfffffec800887947 */ /* 0x000fea000383ffff */
.L_x_521:
[----:B------:R-:W-:Y:S01]  /*17630*/  BSSY B1, `(.L_x_742) ;  /* 0x0000008000017945 */ /* 0x000fe20003800000 */
[----:B------:R-:W-:Y:S01]  /*17640*/  MOV R13, R84 ;  /* 0x00000054000d7202 */ /* 0x000fe20000000f00 */
[----:B------:R-:W-:Y:S02]  /*17650*/  IMAD.MOV.U32 R12, RZ, RZ, RZ ;  /* 0x000000ffff0c7224 */ /* 0x000fe400078e00ff */
[----:B------:R-:W-:Y:S02]  /*17660*/  IMAD.MOV.U32 R11, RZ, RZ, 0x1c1f ;  /* 0x00001c1fff0b7424 */ /* 0x000fe400078e00ff */
[----:B------:R-:W-:-:S07]  /*17670*/  IMAD.MOV.U32 R15, RZ, RZ, -0x1 ;  /* 0xffffffffff0f7424 */ /* 0x000fce00078e00ff */
[----:B-1----:R-:W-:Y:S05]  /*17680*/  WARPSYNC.COLLECTIVE R15, `(.L_x_743) ;  /* 0x000000000f087348 */ /* 0x002fea0003c00000 */
[----:B------:R0:W2:Y:S02]  /*17690*/  SHFL.IDX P6, R14, R13, R12, R11 ;  /* 0x0000000c0d0e7389 */ /* 0x0000a400000c000b */
[----:B012---:R-:W-:Y:S01]  /*176a0*/  ENDCOLLECTIVE ;  /* 0x000000000000791b */ /* 0x007fe20003800000 */
.L_x_743:
[----:B------:R-:W-:Y:S05]  /*176b0*/  BSYNC B1 ;  /* 0x0000000000017941 */ /* 0x000fea0003800000 */
.L_x_742:
[----:B------:R-:W-:Y:S01]  /*176c0*/  IMAD.MOV.U32 R13, RZ, RZ, R79 ;  /* 0x000000ffff0d7224 */ /* 0x000fe200078e004f */
[----:B------:R-:W-:Y:S01]  /*176d0*/  MOV R15, 0xffffffff ;  /* 0xffffffff000f7802 */ /* 0x000fe20000000f00 */
[----:B------:R-:W-:Y:S01]  /*176e0*/  IMAD.MOV.U32 R12, RZ, RZ, RZ ;  /* 0x000000ffff0c7224 */ /* 0x000fe200078e00ff */
[----:B------:R-:W-:Y:S01]  /*176f0*/  MOV R83, R14 ;  /* 0x0000000e00537202 */ /* 0x000fe20000000f00 */
[----:B------:R-:W-:-:S07]  /*17700*/  IMAD.MOV.U32 R11, RZ, RZ, 0x1c1f ;  /* 0x00001c1fff0b7424 */ /* 0x000fce00078e00ff */
[----:B------:R-:W-:Y:S05]  /*17710*/  WARPSYNC.COLLECTIVE R15, `(.L_x_744) ;  /* 0x000000000f087348 */ /* 0x000fea0003c00000 */
[----:B------:R0:W1:Y:S02]  /*17720*/  SHFL.IDX P6, R14, R13, R12, R11 ;  /* 0x0000000c0d0e7389 */ /* 0x00006400000c000b */
[----:B01----:R-:W-:Y:S01]  /*17730*/  ENDCOLLECTIVE ;  /* 0x000000000000791b */ /* 0x003fe20003800000 */
.L_x_744:
[----:B------:R-:W-:Y:S01]  /*17740*/  IMAD.MOV.U32 R82, RZ, RZ, R14 ;  /* 0x000000ffff527224 */ /* 0x000fe200078e000e */
[----:B------:R-:W-:Y:S06]  /*17750*/  BRA `(.L_x_745) ;  /* 0xfffffec800547947 */ /* 0x000fec000383ffff */
.L_x_526:
[----:B------:R-:W-:Y:S01]  /*17760*/  BSSY B1, `(.L_x_746) ;  /* 0x0000008000017945 */ /* 0x000fe20003800000 */
[----:B----4-:R-:W-:Y:S01]  /*17770*/  IMAD.MOV.U32 R13, RZ, RZ, R84 ;  /* 0x000000ffff0d7224 */ /* 0x010fe200078e0054 */
[----:B------:R-:W-:Y:S01]  /*17780*/  MOV R11, 0x1c1f ;  /* 0x00001c1f000b7802 */ /* 0x000fe20000000f00 */
[----:B------:R-:W-:Y:S02]  /*17790*/  IMAD.MOV.U32 R12, RZ, RZ, 0x1 ;  /* 0x00000001ff0c7424 */ /* 0x000fe400078e00ff */
[----:B------:R-:W-:-:S07]  /*177a0*/  IMAD.MOV.U32 R15, RZ, RZ, -0x1 ;  /* 0xffffffffff0f7424 */ /* 0x000fce00078e00ff */
[----:B0123--:R-:W-:Y:S05]  /*177b0*/  WARPSYNC.COLLECTIVE R15, `(.L_x_747) ;  /* 0x000000000f087348 */ /* 0x00ffea0003c00000 */
[----:B------:R4:W0:Y:S02]  /*177c0*/  SHFL.IDX P6, R14, R13, R12, R11 ;  /* 0x0000000c0d0e7389 */ /* 0x00082400000c000b */
[----:B01234-:R-:W-:Y:S01]  /*177d0*/  ENDCOLLECTIVE ;  /* 0x000000000000791b */ /* 0x01ffe20003800000 */
.L_x_747:
[----:B------:R-:W-:Y:S05]  /*177e0*/  BSYNC B1 ;  /* 0x0000000000017941 */ /* 0x000fea0003800000 */
.L_x_746:
[----:B------:R-:W-:Y:S01]  /*177f0*/  IMAD.MOV.U32 R13, RZ, RZ, R79 ;  /* 0x000000ffff0d7224 */ /* 0x000fe200078e004f */
[----:B------:R-:W-:Y:S01]  /*17800*/  MOV R12, 0x1 ;  /* 0x00000001000c7802 */ /* 0x000fe20000000f00 */
[----:B------:R-:W-:Y:S02]  /*17810*/  IMAD.MOV.U32 R11, RZ, RZ, 0x1c1f ;  /* 0x00001c1fff0b7424 */ /* 0x000fe400078e00ff */
[----:B------:R-:W-:Y:S02]  /*17820*/  IMAD.MOV.U32 R15, RZ, RZ, -0x1 ;  /* 0xffffffffff0f7424 */ /* 0x000fe400078e00ff */
[----:B------:R-:W-:-:S07]  /*17830*/  IMAD.MOV.U32 R39, RZ, RZ, R14 ;  /* 0x000000ffff277224 */ /* 0x000fce00078e000e */
[----:B------:R-:W-:Y:S05]  /*17840*/  WARPSYNC.COLLECTIVE R15, `(.L_x_748) ;  /* 0x000000000f087348 */ /* 0x000fea0003c00000 */
[----:B------:R0:W1:Y:S02]  /*17850*/  SHFL.IDX P6, R14, R13, R12, R11 ;  /* 0x0000000c0d0e7389 */ /* 0x00006400000c000b */
[----:B01----:R-:W-:Y:S01]  /*17860*/  ENDCOLLECTIVE ;  /* 0x000000000000791b */ /* 0x003fe20003800000 */
.L_x_748:
[----:B------:R-:W-:Y:S01]  /*17870*/  IMAD.MOV.U32 R38, RZ, RZ, R14 ;  /* 0x000000ffff267224 */ /* 0x000fe200078e000e */
[----:B------:R-:W-:Y:S06]  /*17880*/  BRA `(.L_x_749) ;  /* 0xfffffecc00e47947 */ /* 0x000fec000383ffff */
.L_x_531:
[----:B0-----:R0:W1:Y:S02]  /*17890*/  SYNCS.PHASECHK.TRANS64.TRYWAIT P3, [R70+URZ+0x16890], R78 ;  /* 0x0168904e460075a7 */ /* 0x001064000806017f */
[----:B-1----:R-:W-:Y:S05]  /*178a0*/  @!P3 NANOSLEEP.SYNCS 0x989680 ;  /* 0x009896800000b95d */ /* 0x002fea0003900000 */
[----:B------:R-:W1:Y:S02]  /*178b0*/  @!P3 SYNCS.PHASECHK.TRANS64 P3, [R70+URZ+0x16890], R78 ;  /* 0x0168904e4600b5a7 */ /* 0x000e64000806007f */
[----:B-1----:R-:W-:Y:S05]  /*178c0*/  @!P3 BRA `(.L_x_531) ;  /* 0xfffffffc00f0b947 */ /* 0x002fea000383ffff */
[----:B------:R-:W-:Y:S05]  /*178d0*/  BRA `(.L_x_750) ;  /* 0xfffffed400ec7947 */ /* 0x000fea000383ffff */
.L_x_532:
[----:B------:R-:W-:Y:S01]  /*178e0*/  BSSY B1, `(.L_x_751) ;  /* 0x0000008000017945 */ /* 0x000fe20003800000 */
[----:B------:R-:W-:Y:S01]  /*178f0*/  MOV R13, R38 ;  /* 0x00000026000d7202 */ /* 0x000fe20000000f00 */
[----:B------:R-:W-:Y:S02]  /*17900*/  IMAD.MOV.U32 R12, RZ, RZ, RZ ;  /* 0x000000ffff0c7224 */ /* 0x000fe400078e00ff */
[----:B------:R-:W-:Y:S02]  /*17910*/  IMAD.MOV.U32 R11, RZ, RZ, 0x1c1f ;  /* 0x00001c1fff0b7424 */ /* 0x000fe400078e00ff */
[----:B------:R-:W-:-:S07]  /*17920*/  IMAD.MOV.U32 R15, RZ, RZ, -0x1 ;  /* 0xffffffffff0f7424 */ /* 0x000fce00078e00ff */
[----:B0-----:R-:W-:Y:S05]  /*17930*/  WARPSYNC.COLLECTIVE R15, `(.L_x_752) ;  /* 0x000000000f087348 */ /* 0x001fea0003c00000 */
[----:B------:R1:W2:Y:S02]  /*17940*/  SHFL.IDX P6, R14, R13, R12, R11 ;  /* 0x0000000c0d0e7389 */ /* 0x0002a400000c000b */
[----:B012---:R-:W-:Y:S01]  /*17950*/  ENDCOLLECTIVE ;  /* 0x000000000000791b */ /* 0x007fe20003800000 */
.L_x_752:
[----:B------:R-:W-:Y:S05]  /*17960*/  BSYNC B1 ;  /* 0x0000000000017941 */ /* 0x000fea0003800000 */
.L_x_751:
        /* <DEDUP_REMOVED lines=8> */
.L_x_753:
[----:B------:R-:W-:Y:S01]  /*179f0*/  IMAD.MOV.U32 R37, RZ, RZ, R14 ;  /* 0x000000ffff257224 */ /* 0x000fe200078e000e */
[----:B------:R-:W-:Y:S06]  /*17a00*/  BRA `(.L_x_754) ;  /* 0xfffffed800087947 */ /* 0x000fec000383ffff */
.L_x_535:
        /* <DEDUP_REMOVED lines=8> */
.L_x_756:
[----:B------:R-:W-:Y:S05]  /*17a90*/  BSYNC B1 ;  /* 0x0000000000017941 */ /* 0x000fea0003800000 */
.L_x_755:
        /* <DEDUP_REMOVED lines=8> */
.L_x_757:
[----:B------:R-:W-:Y:S01]  /*17b20*/  IMAD.MOV.U32 R37, RZ, RZ, R14 ;  /* 0x000000ffff257224 */ /* 0x000fe200078e000e */
[----:B------:R-:W-:Y:S06]  /*17b30*/  BRA `(.L_x_758) ;  /* 0xfffffed800047947 */ /* 0x000fec000383ffff */
.L_x_539:
[----:B0-----:R0:W4:Y:S02]  /*17b40*/  SYNCS.PHASECHK.TRANS64.TRYWAIT P4, [R70+URZ+0x168b0], R78 ;  /* 0x0168b04e460075a7 */ /* 0x001124000808017f */
[----:B----4-:R-:W-:Y:S05]  /*17b50*/  @!P4 NANOSLEEP.SYNCS 0x989680 ;  /* 0x009896800000c95d */ /* 0x010fea0003900000 */
[----:B------:R-:W4:Y:S02]  /*17b60*/  @!P4 SYNCS.PHASECHK.TRANS64 P4, [R70+URZ+0x168b0], R78 ;  /* 0x0168b04e4600c5a7 */ /* 0x000f24000808007f */
[----:B----4-:R-:W-:Y:S05]  /*17b70*/  @!P4 BRA `(.L_x_539) ;  /* 0xfffffffc00f0c947 */ /* 0x010fea000383ffff */
[----:B------:R-:W-:Y:S05]  /*17b80*/  BRA `(.L_x_759) ;  /* 0xfffffed8007c7947 */ /* 0x000fea000383ffff */
.L_x_549:
[----:B------:R-:W0:Y:S01]  /*17b90*/  S2R R4, SR_TID.X ;  /* 0x0000000000047919 */ /* 0x000e220000002100 */
[----:B------:R-:W-:Y:S01]  /*17ba0*/  BSSY B0, `(.L_x_760) ;  /* 0x000000c000007945 */ /* 0x000fe20003800000 */
[----:B-1----:R-:W-:Y:S01]  /*17bb0*/  IMAD.MOV.U32 R12, RZ, RZ, RZ ;  /* 0x000000ffff0c7224 */ /* 0x002fe200078e00ff */
[----:B------:R-:W-:Y:S01]  /*17bc0*/  MOV R15, 0xffffffff ;  /* 0xffffffff000f7802 */ /* 0x000fe20000000f00 */
[----:B------:R-:W-:Y:S01]  /*17bd0*/  IMAD.MOV.U32 R11, RZ, RZ, 0x1f ;  /* 0x0000001fff0b7424 */ /* 0x000fe200078e00ff */
[----:B0-----:R-:W-:-:S04]  /*17be0*/  IADD3 R5, R4, -0x80, RZ ;  /* 0xffffff8004057810 */ /* 0x001fc80007ffe0ff */
[----:B------:R-:W-:-:S04]  /*17bf0*/  SHF.R.S32.HI R4, RZ, 0x1f, R5 ;  /* 0x0000001fff047819 */ /* 0x000fc80000011405 */
[----:B------:R-:W-:-:S04]  /*17c00*/  LEA.HI R4, R4, R5, RZ, 0x7 ;  /* 0x0000000504047211 */ /* 0x000fc800078f38ff */
[----:B------:R-:W-:-:S05]  /*17c10*/  SHF.R.S32.HI R4, RZ, 0x7, R4 ;  /* 0x00000007ff047819 */ /* 0x000fca0000011404 */
[----:B--2---:R-:W-:-:S07]  /*17c20*/  IMAD.MOV.U32 R13, RZ, RZ, R4 ;  /* 0x000000ffff0d7224 */ /* 0x004fce00078e0004 */
[----:B-----5:R-:W-:Y:S05]  /*17c30*/  WARPSYNC.COLLECTIVE R15, `(.L_x_761) ;  /* 0x000000000f087348 */ /* 0x020fea0003c00000 */
[----:B------:R0:W1:Y:S02]  /*17c40*/  SHFL.IDX P6, R14, R13, R12, R11 ;  /* 0x0000000c0d0e7389 */ /* 0x00006400000c000b */
[----:B01---5:R-:W-:Y:S01]  /*17c50*/  ENDCOLLECTIVE ;  /* 0x000000000000791b */ /* 0x023fe20003800000 */
.L_x_761:
[----:B------:R-:W-:Y:S05]  /*17c60*/  BSYNC B0 ;  /* 0x0000000000007941 */ /* 0x000fea0003800000 */
.L_x_760:
[----:B------:R3:W-:Y:S01]  /*17c70*/  STL [R1+0x1c], R14 ;  /* 0x00001c0e01007387 */ /* 0x0007e20000100800 */
[----:B------:R-:W-:Y:S05]  /*17c80*/  BRA `(.L_x_762) ;  /* 0xfffffee000887947 */ /* 0x000fea000383ffff */
.L_x_561:
[----:B------:R-:W-:Y:S01]  /*17c90*/  BSSY B1, `(.L_x_763) ;  /* 0x0000008000017945 */ /* 0x000fe20003800000 */
[----:B--2---:R-:W-:Y:S01]  /*17ca0*/  IMAD.MOV.U32 R13, RZ, RZ, R26 ;  /* 0x000000ffff0d7224 */ /* 0x004fe200078e001a */
[----:B------:R-:W-:Y:S01]  /*17cb0*/  MOV R15, 0xffffffff ;  /* 0xffffffff000f7802 */ /* 0x000fe20000000f00 */
[----:B------:R-:W-:Y:S02]  /*17cc0*/  IMAD.MOV.U32 R12, RZ, RZ, RZ ;  /* 0x000000ffff0c7224 */ /* 0x000fe400078e00ff */
[----:B------:R-:W-:-:S07]  /*17cd0*/  IMAD.MOV.U32 R11, RZ, RZ, 0x1c1f ;  /* 0x00001c1fff0b7424 */ /* 0x000fce00078e00ff */
[----:B---3--:R-:W-:Y:S05]  /*17ce0*/  WARPSYNC.COLLECTIVE R15, `(.L_x_764) ;  /* 0x000000000f087348 */ /* 0x008fea0003c00000 */
[----:B---3--:R0:W1:Y:S02]  /*17cf0*/  SHFL.IDX P6, R14, R13, R12, R11 ;  /* 0x0000000c0d0e7389 */ /* 0x00806400000c000b */
[----:B01----:R-:W-:Y:S01]  /*17d00*/  ENDCOLLECTIVE ;  /* 0x000000000000791b */ /* 0x003fe20003800000 */
.L_x_764:
[----:B------:R-:W-:Y:S05]  /*17d10*/  BSYNC B1 ;  /* 0x0000000000017941 */ /* 0x000fea0003800000 */
.L_x_763:
[----:B------:R-:W-:Y:S01]  /*17d20*/  IMAD.MOV.U32 R13, RZ, RZ, R25 ;  /* 0x000000ffff0d7224 */ /* 0x000fe200078e0019 */
[----:B------:R-:W-:Y:S01]  /*17d30*/  MOV R11, 0x1c1f ;  /* 0x00001c1f000b7802 */ /* 0x000fe20000000f00 */
[----:B------:R-:W-:Y:S02]  /*17d40*/  IMAD.MOV.U32 R12, RZ, RZ, RZ ;  /* 0x000000ffff0c7224 */ /* 0x000fe400078e00ff */
[----:B------:R-:W-:Y:S02]  /*17d50*/  IMAD.MOV.U32 R15, RZ, RZ, -0x1 ;  /* 0xffffffffff0f7424 */ /* 0x000fe400078e00ff */
[----:B------:R-:W-:-:S07]  /*17d60*/  IMAD.MOV.U32 R3, RZ, RZ, R14 ;  /* 0x000000ffff037224 */ /* 0x000fce00078e000e */
[----:B------:R-:W-:Y:S05]  /*17d70*/  WARPSYNC.COLLECTIVE R15, `(.L_x_765) ;  /* 0x000000000f087348 */ /* 0x000fea0003c00000 */
[----:B------:R0:W1:Y:S02]  /*17d80*/  SHFL.IDX P6, R14, R13, R12, R11 ;  /* 0x0000000c0d0e7389 */ /* 0x00006400000c000b */
[----:B01----:R-:W-:Y:S01]  /*17d90*/  ENDCOLLECTIVE ;  /* 0x000000000000791b */ /* 0x003fe20003800000 */
.L_x_765:
[----:B------:R-:W-:Y:S02]  /*17da0*/  IMAD.MOV.U32 R13, RZ, RZ, R28 ;  /* 0x000000ffff0d7224 */ /* 0x000fe400078e001c */
[----:B------:R-:W-:-:S07]  /*17db0*/  IMAD.MOV.U32 R0, RZ, RZ, R14 ;  /* 0x000000ffff007224 */ /* 0x000fce00078e000e */
[----:B------:R-:W-:Y:S05]  /*17dc0*/  WARPSYNC.COLLECTIVE R15, `(.L_x_766) ;  /* 0x000000000f087348 */ /* 0x000fea0003c00000 */
[----:B------:R0:W1:Y:S02]  /*17dd0*/  SHFL.IDX P6, R14, R13, R12, R11 ;  /* 0x0000000c0d0e7389 */ /* 0x00006400000c000b */
[----:B01----:R-:W-:Y:S01]  /*17de0*/  ENDCOLLECTIVE ;  /* 0x000000000000791b */ /* 0x003fe20003800000 */
.L_x_766:
[----:B------:R-:W-:Y:S01]  /*17df0*/  IMAD.MOV.U32 R13, RZ, RZ, R27 ;  /* 0x000000ffff0d7224 */ /* 0x000fe200078e001b */
[----:B------:R-:W-:-:S07]  /*17e00*/  MOV R5, R14 ;  /* 0x0000000e00057202 */ /* 0x000fce0000000f00 */
[----:B------:R-:W-:Y:S05]  /*17e10*/  WARPSYNC.COLLECTIVE R15, `(.L_x_767) ;  /* 0x000000000f087348 */ /* 0x000fea0003c00000 */
[----:B------:R0:W1:Y:S02]  /*17e20*/  SHFL.IDX P6, R14, R13, R12, R11 ;  /* 0x0000000c0d0e7389 */ /* 0x00006400000c000b */
[----:B01----:R-:W-:Y:S01]  /*17e30*/  ENDCOLLECTIVE ;  /* 0x000000000000791b */ /* 0x003fe20003800000 */
.L_x_767:
[----:B------:R-:W-:Y:S05]  /*17e40*/  BRA `(.L_x_768) ;  /* 0xfffffee400987947 */ /* 0x000fea000383ffff */
.L_x_565:
[----:B0-----:R0:W1:Y:S02]  /*17e50*/  SYNCS.PHASECHK.TRANS64.TRYWAIT P0, [R18+URZ+0x16800], R15 ;  /* 0x0168000f120075a7 */ /* 0x001064000800017f */
[----:B-1----:R-:W-:Y:S05]  /*17e60*/  @!P0 NANOSLEEP.SYNCS 0x989680 ;  /* 0x009896800000895d */ /* 0x002fea0003900000 */
[----:B------:R-:W1:Y:S02]  /*17e70*/  @!P0 SYNCS.PHASECHK.TRANS64 P0, [R18+URZ+0x16800], R15 ;  /* 0x0168000f120085a7 */ /* 0x000e64000800007f */
[----:B-1----:R-:W-:Y:S05]  /*17e80*/  @!P0 BRA `(.L_x_565) ;  /* 0xfffffffc00f08947 */ /* 0x002fea000383ffff */
[----:B------:R-:W-:Y:S05]  /*17e90*/  BRA `(.L_x_769) ;  /* 0xfffffee800d47947 */ /* 0x000fea000383ffff */
.L_x_573:
[----:B------:R-:W-:Y:S01]  /*17ea0*/  BSSY B1, `(.L_x_770) ;  /* 0x0000008000017945 */ /* 0x000fe20003800000 */
[----:B--2---:R-:W-:Y:S01]  /*17eb0*/  IMAD.MOV.U32 R13, RZ, RZ, R26 ;  /* 0x000000ffff0d7224 */ /* 0x004fe200078e001a */
[----:B------:R-:W-:Y:S01]  /*17ec0*/  MOV R11, 0x1c1f ;  /* 0x00001c1f000b7802 */ /* 0x000fe20000000f00 */
[----:B------:R-:W-:Y:S02]  /*17ed0*/  IMAD.MOV.U32 R12, RZ, RZ, RZ ;  /* 0x000000ffff0c7224 */ /* 0x000fe400078e00ff */
[----:B------:R-:W-:-:S07]  /*17ee0*/  IMAD.MOV.U32 R15, RZ, RZ, -0x1 ;  /* 0xffffffffff0f7424 */ /* 0x000fce00078e00ff */
[----:B---3--:R-:W-:Y:S05]  /*17ef0*/  WARPSYNC.COLLECTIVE R15, `(.L_x_771) ;  /* 0x000000000f087348 */ /* 0x008fea0003c00000 */
[----:B---3--:R0:W1:Y:S02]  /*17f00*/  SHFL.IDX P6, R14, R13, R12, R11 ;  /* 0x0000000c0d0e7389 */ /* 0x00806400000c000b */
[----:B01----:R-:W-:Y:S01]  /*17f10*/  ENDCOLLECTIVE ;  /* 0x000000000000791b */ /* 0x003fe20003800000 */
.L_x_771:
[----:B------:R-:W-:Y:S05]  /*17f20*/  BSYNC B1 ;  /* 0x0000000000017941 */ /* 0x000fea0003800000 */
.L_x_770:
        /* <DEDUP_REMOVED lines=8> */
.L_x_772:
[----:B------:R-:W-:Y:S01]  /*17fb0*/  MOV R13, R28 ;  /* 0x0000001c000d7202 */ /* 0x000fe20000000f00 */
[----:B------:R-:W-:-:S07]  /*17fc0*/  IMAD.MOV.U32 R3, RZ, RZ, R14 ;  /* 0x000000ffff037224 */ /* 0x000fce00078e000e */
[----:B------:R-:W-:Y:S05]  /*17fd0*/  WARPSYNC.COLLECTIVE R15, `(.L_x_773) ;  /* 0x000000000f087348 */ /* 0x000fea0003c00000 */
[----:B------:R0:W1:Y:S02]  /*17fe0*/  SHFL.IDX P6, R14, R13, R12, R11 ;  /* 0x0000000c0d0e7389 */ /* 0x00006400000c000b */
[----:B01----:R-:W-:Y:S01]  /*17ff0*/  ENDCOLLECTIVE ;  /* 0x000000000000791b */ /* 0x003fe20003800000 */
.L_x_773:
[----:B------:R-:W-:Y:S02]  /*18000*/  IMAD.MOV.U32 R13, RZ, RZ, R27 ;  /* 0x000000ffff0d7224 */ /* 0x000fe400078e001b */
[----:B------:R-:W-:-:S07]  /*18010*/  IMAD.MOV.U32 R20, RZ, RZ, R14 ;  /* 0x000000ffff147224 */ /* 0x000fce00078e000e */
[----:B------:R-:W-:Y:S05]  /*18020*/  WARPSYNC.COLLECTIVE R15, `(.L_x_774) ;  /* 0x000000000f087348 */ /* 0x000fea0003c00000 */
[----:B------:R0:W1:Y:S02]  /*18030*/  SHFL.IDX P6, R14, R13, R12, R11 ;  /* 0x0000000c0d0e7389 */ /* 0x00006400000c000b */
[----:B01----:R-:W-:Y:S01]  /*18040*/  ENDCOLLECTIVE ;  /* 0x000000000000791b */ /* 0x003fe20003800000 */
.L_x_774:
[----:B------:R-:W-:Y:S05]  /*18050*/  BRA `(.L_x_775) ;  /* 0xfffffef4003c7947 */ /* 0x000fea000383ffff */
.L_x_577:
[----:B0-----:R0:W1:Y:S02]  /*18060*/  SYNCS.PHASECHK.TRANS64.TRYWAIT P1, [R18+URZ+0x16800], R25 ;  /* 0x01680019120075a7 */ /* 0x001064000802017f */
[----:B-1----:R-:W-:Y:S05]  /*18070*/  @!P1 NANOSLEEP.SYNCS 0x989680 ;  /* 0x009896800000995d */ /* 0x002fea0003900000 */
[----:B------:R-:W1:Y:S02]  /*18080*/  @!P1 SYNCS.PHASECHK.TRANS64 P1, [R18+URZ+0x16800], R25 ;  /* 0x01680019120095a7 */ /* 0x000e64000802007f */
[----:B-1----:R-:W-:Y:S05]  /*18090*/  @!P1 BRA `(.L_x_577) ;  /* 0xfffffffc00f09947 */ /* 0x002fea000383ffff */
[----:B------:R-:W-:Y:S05]  /*180a0*/  BRA `(.L_x_776) ;  /* 0xfffffef800207947 */ /* 0x000fea000383ffff */
.L_x_583:
[----:B-1----:R1:W4:Y:S02]  /*180b0*/  SYNCS.PHASECHK.TRANS64.TRYWAIT P1, [R0+URZ+0x16830], R5 ;  /* 0x01683005000075a7 */ /* 0x002324000802017f */
[----:B----4-:R-:W-:Y:S05]  /*180c0*/  @!P1 NANOSLEEP.SYNCS 0x989680 ;  /* 0x009896800000995d */ /* 0x010fea0003900000 */
[----:B------:R-:W4:Y:S02]  /*180d0*/  @!P1 SYNCS.PHASECHK.TRANS64 P1, [R0+URZ+0x16830], R5 ;  /* 0x01683005000095a7 */ /* 0x000f24000802007f */
[----:B----4-:R-:W-:Y:S05]  /*180e0*/  @!P1 BRA `(.L_x_583) ;  /* 0xfffffffc00f09947 */ /* 0x010fea000383ffff */
[----:B------:R-:W-:Y:S05]  /*180f0*/  BRA `(.L_x_582) ;  /* 0xffffff0400687947 */ /* 0x000fea000383ffff */
.L_x_590:
[----:B-1----:R1:W2:Y:S02]  /*18100*/  SYNCS.PHASECHK.TRANS64.TRYWAIT P2, [R5+URZ+0x16830], R6 ;  /* 0x01683006050075a7 */ /* 0x0022a4000804017f */
[----:B--2---:R-:W-:Y:S05]  /*18110*/  @!P2 NANOSLEEP.SYNCS 0x989680 ;  /* 0x009896800000a95d */ /* 0x004fea0003900000 */
[----:B------:R-:W2:Y:S02]  /*18120*/  @!P2 SYNCS.PHASECHK.TRANS64 P2, [R5+URZ+0x16830], R6 ;  /* 0x016830060500a5a7 */ /* 0x000ea4000804007f */
[----:B--2---:R-:W-:Y:S05]  /*18130*/  @!P2 BRA `(.L_x_590) ;  /* 0xfffffffc00f0a947 */ /* 0x004fea000383ffff */
[----:B------:R-:W-:Y:S05]  /*18140*/  BRA `(.L_x_589) ;  /* 0xffffff2c009c7947 */ /* 0x000fea000383ffff */
.L_x_594:
[----:B-1----:R1:W2:Y:S02]  /*18150*/  SYNCS.PHASECHK.TRANS64.TRYWAIT P1, [R5+URZ+0x16850], R4 ;  /* 0x01685004050075a7 */ /* 0x0022a4000802017f */
[----:B--2---:R-:W-:Y:S05]  /*18160*/  @!P1 NANOSLEEP.SYNCS 0x989680 ;  /* 0x009896800000995d */ /* 0x004fea0003900000 */
[----:B------:R-:W2:Y:S02]  /*18170*/  @!P1 SYNCS.PHASECHK.TRANS64 P1, [R5+URZ+0x16850], R4 ;  /* 0x01685004050095a7 */ /* 0x000ea4000802007f */
[----:B--2---:R-:W-:Y:S05]  /*18180*/  @!P1 BRA `(.L_x_594) ;  /* 0xfffffffc00f09947 */ /* 0x004fea000383ffff */
[----:B------:R-:W-:Y:S05]  /*18190*/  BRA `(.L_x_591) ;  /* 0xffffff30006c7947 */ /* 0x000fea000383ffff */
.L_x_601:
[----:B-1----:R1:W2:Y:S02]  /*181a0*/  SYNCS.PHASECHK.TRANS64.TRYWAIT P1, [R11+URZ+0x16850], R4 ;  /* 0x016850040b0075a7 */ /* 0x0022a4000802017f */
[----:B--2---:R-:W-:Y:S05]  /*181b0*/  @!P1 NANOSLEEP.SYNCS 0x989680 ;  /* 0x009896800000995d */ /* 0x004fea0003900000 */
[----:B------:R-:W2:Y:S02]  /*181c0*/  @!P1 SYNCS.PHASECHK.TRANS64 P1, [R11+URZ+0x16850], R4 ;  /* 0x016850040b0095a7 */ /* 0x000ea4000802007f */
[----:B--2---:R-:W-:Y:S05]  /*181d0*/  @!P1 BRA `(.L_x_601) ;  /* 0xfffffffc00f09947 */ /* 0x004fea000383ffff */
[----:B------:R-:W-:Y:S05]  /*181e0*/  BRA `(.L_x_600) ;  /* 0xffffff54003c7947 */ /* 0x000fea000383ffff */
.L_x_607:
[----:B------:R-:W-:Y:S01]  /*181f0*/  IMAD.MOV.U32 R13, RZ, RZ, R41 ;  /* 0x000000ffff0d7224 */ /* 0x000fe200078e0029 */
[----:B------:R-:W-:Y:S01]  /*18200*/  MOV R12, RZ ;  /* 0x000000ff000c7202 */ /* 0x000fe20000000f00 */
[----:B------:R-:W-:Y:S02]  /*18210*/  IMAD.MOV.U32 R11, RZ, RZ, 0x181f ;  /* 0x0000181fff0b7424 */ /* 0x000fe400078e00ff */
[----:B------:R-:W-:Y:S02]  /*18220*/  IMAD.MOV.U32 R15, RZ, RZ, -0x1 ;  /* 0xffffffffff0f7424 */ /* 0x000fe400078e00ff */
[----:B------:R-:W-:-:S07]  /*18230*/  IMAD R42, R68, 0xc0, R70 ;  /* 0x000000c0442a7824 */ /* 0x000fce00078e0246 */
[----:B-----5:R-:W-:Y:S05]  /*18240*/  WARPSYNC.COLLECTIVE R15, `(.L_x_777) ;  /* 0x000000000f087348 */ /* 0x020fea0003c00000 */
[----:B------:R0:W1:Y:S02]  /*18250*/  SHFL.IDX P6, R14, R13, R12, R11 ;  /* 0x0000000c0d0e7389 */ /* 0x00006400000c000b */
[----:B01---5:R-:W-:Y:S01]  /*18260*/  ENDCOLLECTIVE ;  /* 0x000000000000791b */ /* 0x023fe20003800000 */
.L_x_777:
[----:B------:R-:W-:Y:S01]  /*18270*/  VIADD R20, R42, 0x30 ;  /* 0x000000302a147836 */ /* 0x000fe20000000000 */
[----:B------:R-:W-:Y:S01]  /*18280*/  MOV R13, R40 ;  /* 0x00000028000d7202 */ /* 0x000fe20000000f00 */
[----:B------:R-:W-:-:S07]  /*18290*/  IMAD.MOV.U32 R0, RZ, RZ, R14 ;  /* 0x000000ffff007224 */ /* 0x000fce00078e000e */
[----:B------:R-:W-:Y:S05]  /*182a0*/  WARPSYNC.COLLECTIVE R15, `(.L_x_778) ;  /* 0x000000000f087348 */ /* 0x000fea0003c00000 */
[----:B------:R0:W1:Y:S02]  /*182b0*/  SHFL.IDX P6, R14, R13, R12, R11 ;  /* 0x0000000c0d0e7389 */ /* 0x00006400000c000b */
[----:B01----:R-:W-:Y:S01]  /*182c0*/  ENDCOLLECTIVE ;  /* 0x000000000000791b */ /* 0x003fe20003800000 */
.L_x_778:
[----:B------:R-:W-:Y:S02]  /*182d0*/  ULDC UR4, c[0x0][0xac8] ;  /* 0x0002b20000047ab9 */ /* 0x000fe40000000800 */
[----:B------:R-:W-:-:S04]  /*182e0*/  ISETP.GE.AND P0, PT, R59, UR4, PT ;  /* 0x000000043b007c0c */ /* 0x000fc8000bf06270 */
[-C--:B------:R-:W-:Y:S02]  /*182f0*/  ISETP.GE.OR P3, PT, R42, R61.reuse, P0 ;  /* 0x0000003d2a00720c */ /* 0x080fe40000766670 */
[----:B------:R-:W-:Y:S02]  /*18300*/  ISETP.GE.OR P4, PT, R20, R61, P0 ;  /* 0x0000003d1400720c */ /* 0x000fe40000786670 */
[----:B------:R-:W-:Y:S01]  /*18310*/  IADD3 R20, R42, 0x60, RZ ;  /* 0x000000602a147810 */ /* 0x000fe20007ffe0ff */
[----:B------:R-:W-:-:S03]  /*18320*/  IMAD.MOV.U32 R13, RZ, RZ, R41 ;  /* 0x000000ffff0d7224 */ /* 0x000fc600078e0029 */
[----:B------:R-:W-:Y:S01]  /*18330*/  ISETP.GE.OR P2, PT, R20, R61, P0 ;  /* 0x0000003d1400720c */ /* 0x000fe20000746670 */
[----:B------:R-:W-:Y:S02]  /*18340*/  IMAD.MOV.U32 R12, RZ, RZ, 0x1 ;  /* 0x00000001ff0c7424 */ /* 0x000fe400078e00ff */
[----:B------:R-:W-:-:S10]  /*18350*/  IMAD.MOV.U32 R3, RZ, RZ, R14 ;  /* 0x000000ffff037224 */ /* 0x000fd400078e000e */
[----:B------:R-:W-:Y:S05]  /*18360*/  WARPSYNC.COLLECTIVE R15, `(.L_x_779) ;  /* 0x000000000f087348 */ /* 0x000fea0003c00000 */
[----:B------:R0:W1:Y:S02]  /*18370*/  SHFL.IDX P6, R14, R13, R12, R11 ;  /* 0x0000000c0d0e7389 */ /* 0x00006400000c000b */
[----:B01----:R-:W-:Y:S01]  /*18380*/  ENDCOLLECTIVE ;  /* 0x000000000000791b */ /* 0x003fe20003800000 */
.L_x_779:
[----:B------:R-:W-:-:S04]  /*18390*/  @!P3 LEA R32, P5, R59, R3, 0x1 ;  /* 0x000000033b20b211 */ /* 0x000fc800078a08ff */
[----:B------:R-:W-:Y:S01]  /*183a0*/  @!P3 LEA.HI.X R3, R59, R0, R58, 0x1, P5 ;  /* 0x000000003b03b211 */ /* 0x000fe200028f0c3a */
[----:B------:R-:W-:Y:S01]  /*183b0*/  IMAD.MOV.U32 R13, RZ, RZ, R40 ;  /* 0x000000ffff0d7224 */ /* 0x000fe200078e0028 */
[----:B------:R-:W-:-:S07]  /*183c0*/  MOV R8, R14 ;  /* 0x0000000e00087202 */ /* 0x000fce0000000f00 */
[----:B------:R-:W-:Y:S05]  /*183d0*/  WARPSYNC.COLLECTIVE R15, `(.L_x_780) ;  /* 0x000000000f087348 */ /* 0x000fea0003c00000 */
[----:B------:R0:W1:Y:S02]  /*183e0*/  SHFL.IDX P6, R14, R13, R12, R11 ;  /* 0x0000000c0d0e7389 */ /* 0x00006400000c000b */
[----:B01----:R-:W-:Y:S01]  /*183f0*/  ENDCOLLECTIVE ;  /* 0x000000000000791b */ /* 0x003fe20003800000 */
.L_x_780:
[----:B------:R-:W-:Y:S01]  /*18400*/  IMAD.MOV.U32 R13, RZ, RZ, R41 ;  /* 0x000000ffff0d7224 */ /* 0x000fe200078e0029 */
[----:B------:R-:W-:Y:S01]  /*18410*/  MOV R12, 0x2 ;  /* 0x00000002000c7802 */ /* 0x000fe20000000f00 */
[----:B------:R-:W-:-:S07]  /*18420*/  IMAD.MOV.U32 R9, RZ, RZ, R14 ;  /* 0x000000ffff097224 */ /* 0x000fce00078e000e */
[----:B------:R-:W-:Y:S05]  /*18430*/  WARPSYNC.COLLECTIVE R15, `(.L_x_781) ;  /* 0x000000000f087348 */ /* 0x000fea0003c00000 */
[----:B------:R0:W1:Y:S02]  /*18440*/  SHFL.IDX P6, R14, R13, R12, R11 ;  /* 0x0000000c0d0e7389 */ /* 0x00006400000c000b */
[----:B01----:R-:W-:Y:S01]  /*18450*/  ENDCOLLECTIVE ;  /* 0x000000000000791b */ /* 0x003fe20003800000 */
.L_x_781:
[----:B------:R-:W-:Y:S01]  /*18460*/  @!P4 LEA R20, P1, R59, R9, 0x1 ;  /* 0x000000093b14c211 */ /* 0x000fe200078208ff */
[----:B------:R-:W-:-:S03]  /*18470*/  @!P3 IMAD.MOV.U32 R9, RZ, RZ, R3 ;  /* 0x000000ffff09b224 */ /* 0x000fc600078e0003 */
[----:B------:R-:W-:Y:S01]  /*18480*/  @!P4 LEA.HI.X R21, R59, R8, R58, 0x1, P1 ;  /* 0x000000083b15c211 */ /* 0x000fe200008f0c3a */
[----:B------:R-:W-:-:S05]  /*18490*/  @!P3 IMAD.MOV.U32 R8, RZ, RZ, R32 ;  /* 0x000000ffff08b224 */ /* 0x000fca00078e0020 */
[----:B------:R0:W-:Y:S01]  /*184a0*/  @!P3 ST.E.128 desc[UR42][R8.64], R4 ;  /* 0x000000040800b985 */ /* 0x0001e2000c101d2a */
[----:B------:R-:W-:-:S03]  /*184b0*/  IMAD.MOV.U32 R13, RZ, RZ, R40 ;  /* 0x000000ffff0d7224 */ /* 0x000fc600078e0028 */
[----:B------:R0:W-:Y:S01]  /*184c0*/  @!P4 ST.E.128 desc[UR42][R20.64], R24 ;  /* 0x000000181400c985 */ /* 0x0001e2000c101d2a */
[----:B------:R-:W-:-:S07]  /*184d0*/  IMAD.MOV.U32 R10, RZ, RZ, R14 ;  /* 0x000000ffff0a7224 */ /* 0x000fce00078e000e */
[----:B0-----:R-:W-:Y:S05]  /*184e0*/  WARPSYNC.COLLECTIVE R15, `(.L_x_782) ;  /* 0x000000000f087348 */ /* 0x001fea0003c00000 */
[----:B------:R1:W2:Y:S02]  /*184f0*/  SHFL.IDX P6, R14, R13, R12, R11 ;  /* 0x0000000c0d0e7389 */ /* 0x0002a400000c000b */
[----:B012---:R-:W-:Y:S01]  /*18500*/  ENDCOLLECTIVE ;  /* 0x000000000000791b */ /* 0x007fe20003800000 */
.L_x_782:
[----:B------:R-:W-:Y:S01]  /*18510*/  IMAD.MOV.U32 R13, RZ, RZ, R41 ;  /* 0x000000ffff0d7224 */ /* 0x000fe200078e0029 */
[----:B------:R-:W-:Y:S02]  /*18520*/  MOV R12, 0x3 ;  /* 0x00000003000c7802 */ /* 0x000fe40000000f00 */
[----:B------:R-:W-:-:S13]  /*18530*/  @!P2 LEA R43, P5, R59, R14, 0x1 ;  /* 0x0000000e3b2ba211 */ /* 0x000fda00078a08ff */
[----:B------:R-:W-:Y:S05]  /*18540*/  WARPSYNC.COLLECTIVE R15, `(.L_x_783) ;  /* 0x000000000f087348 */ /* 0x000fea0003c00000 */
[----:B------:R0:W1:Y:S02]  /*18550*/  SHFL.IDX P6, R14, R13, R12, R11 ;  /* 0x0000000c0d0e7389 */ /* 0x00006400000c000b */
[----:B01----:R-:W-:Y:S01]  /*18560*/  ENDCOLLECTIVE ;  /* 0x000000000000791b */ /* 0x003fe20003800000 */
.L_x_783:
[----:B------:R-:W-:Y:S01]  /*18570*/  @!P2 LEA.HI.X R10, R59, R10, R58, 0x1, P5 ;  /* 0x0000000a3b0aa211 */ /* 0x000fe200028f0c3a */
[----:B------:R-:W-:-:S03]  /*18580*/  @!P2 IMAD.MOV.U32 R4, RZ, RZ, R43 ;  /* 0x000000ffff04a224 */ /* 0x000fc600078e002b */
[----:B------:R-:W-:-:S05]  /*18590*/  @!P2 MOV R5, R10 ;  /* 0x0000000a0005a202 */ /* 0x000fca0000000f00 */
[----:B------:R0:W-:Y:S01]  /*185a0*/  @!P2 ST.E.128 desc[UR42][R4.64], R28 ;  /* 0x0000001c0400a985 */ /* 0x0001e2000c101d2a */
[----:B------:R-:W-:Y:S02]  /*185b0*/  IMAD.MOV.U32 R13, RZ, RZ, R40 ;  /* 0x000000ffff0d7224 */ /* 0x000fe400078e0028 */
[----:B------:R-:W-:-:S07]  /*185c0*/  IMAD.MOV.U32 R0, RZ, RZ, R14 ;  /* 0x000000ffff007224 */ /* 0x000fce00078e000e */
[----:B0-----:R-:W-:Y:S05]  /*185d0*/  WARPSYNC.COLLECTIVE R15, `(.L_x_784) ;  /* 0x000000000f087348 */ /* 0x001fea0003c00000 */
[----:B------:R1:W2:Y:S02]  /*185e0*/  SHFL.IDX P6, R14, R13, R12, R11 ;  /* 0x0000000c0d0e7389 */ /* 0x0002a400000c000b */
[----:B012---:R-:W-:Y:S01]  /*185f0*/  ENDCOLLECTIVE ;  /* 0x000000000000791b */ /* 0x007fe20003800000 */
.L_x_784:
[----:B------:R-:W-:Y:S05]  /*18600*/  BRA `(.L_x_785) ;  /* 0xffffff6800807947 */ /* 0x000fea000383ffff */
.L_x_609:
[----:B------:R-:W-:Y:S01]  /*18610*/  IMAD.MOV.U32 R13, RZ, RZ, R4 ;  /* 0x000000ffff0d7224 */ /* 0x000fe200078e0004 */
[----:B------:R-:W-:Y:S01]  /*18620*/  MOV R15, 0xffffffff ;  /* 0xffffffff000f7802 */ /* 0x000fe20000000f00 */
[----:B------:R-:W-:Y:S02]  /*18630*/  IMAD.MOV.U32 R12, RZ, RZ, RZ ;  /* 0x000000ffff0c7224 */ /* 0x000fe400078e00ff */
[----:B------:R-:W-:-:S07]  /*18640*/  IMAD.MOV.U32 R11, RZ, RZ, 0x1c1f ;  /* 0x00001c1fff0b7424 */ /* 0x000fce00078e00ff */
[----:B------:R-:W-:Y:S05]  /*18650*/  WARPSYNC.COLLECTIVE R15, `(.L_x_786) ;  /* 0x000000000f087348 */ /* 0x000fea0003c00000 */
[----:B------:R0:W1:Y:S02]  /*18660*/  SHFL.IDX P6, R14, R13, R12, R11 ;  /* 0x0000000c0d0e7389 */ /* 0x00006400000c000b */
[----:B01----:R-:W-:Y:S01]  /*18670*/  ENDCOLLECTIVE ;  /* 0x000000000000791b */ /* 0x003fe20003800000 */
.L_x_786:
[----:B------:R-:W-:Y:S02]  /*18680*/  IMAD.MOV.U32 R13, RZ, RZ, R0 ;  /* 0x000000ffff0d7224 */ /* 0x000fe400078e0000 */
[----:B------:R-:W-:-:S07]  /*18690*/  IMAD.MOV.U32 R3, RZ, RZ, R14 ;  /* 0x000000ffff037224 */ /* 0x000fce00078e000e */
[----:B------:R-:W-:Y:S05]  /*186a0*/  WARPSYNC.COLLECTIVE R15, `(.L_x_787) ;  /* 0x000000000f087348 */ /* 0x000fea0003c00000 */
[----:B------:R0:W1:Y:S02]  /*186b0*/  SHFL.IDX P6, R14, R13, R12, R11 ;  /* 0x0000000c0d0e7389 */ /* 0x00006400000c000b */
[----:B01----:R-:W-:Y:S01]  /*186c0*/  ENDCOLLECTIVE ;  /* 0x000000000000791b */ /* 0x003fe20003800000 */
.L_x_787:
[----:B------:R-:W-:Y:S05]  /*186d0*/  BRA `(.L_x_788) ;  /* 0xffffff6c005c7947 */ /* 0x000fea000383ffff */
.L_x_612:
[----:B------:R-:W-:Y:S01]  /*186e0*/  BSSY B1, `(.L_x_789) ;  /* 0x0000008000017945 */ /* 0x000fe20003800000 */
[----:B---3--:R-:W-:Y:S01]  /*186f0*/  IMAD.MOV.U32 R13, RZ, RZ, R4 ;  /* 0x000000ffff0d7224 */ /* 0x008fe200078e0004 */
[----:B------:R-:W-:Y:S01]  /*18700*/  MOV R12, 0x1 ;  /* 0x00000001000c7802 */ /* 0x000fe20000000f00 */
[----:B------:R-:W-:Y:S02]  /*18710*/  IMAD.MOV.U32 R11, RZ, RZ, 0x1c1f ;  /* 0x00001c1fff0b7424 */ /* 0x000fe400078e00ff */
[----:B------:R-:W-:-:S07]  /*18720*/  IMAD.MOV.U32 R15, RZ, RZ, -0x1 ;  /* 0xffffffffff0f7424 */ /* 0x000fce00078e00ff */
[----:B012---:R-:W-:Y:S05]  /*18730*/  WARPSYNC.COLLECTIVE R15, `(.L_x_790) ;  /* 0x000000000f087348 */ /* 0x007fea0003c00000 */
[----:B--2---:R2:W3:Y:S02]  /*18740*/  SHFL.IDX P6, R14, R13, R12, R11 ;  /* 0x0000000c0d0e7389 */ /* 0x0044e400000c000b */
[----:B0123--:R-:W-:Y:S01]  /*18750*/  ENDCOLLECTIVE ;  /* 0x000000000000791b */ /* 0x00ffe20003800000 */
.L_x_790:
[----:B------:R-:W-:Y:S05]  /*18760*/  BSYNC B1 ;  /* 0x0000000000017941 */ /* 0x000fea0003800000 */
.L_x_789:
        /* <DEDUP_REMOVED lines=8> */
.L_x_791:
[----:B------:R-:W-:Y:S05]  /*187f0*/  BRA `(.L_x_792) ;  /* 0xffffff6c00b87947 */ /* 0x000fea000383ffff */
.L_x_616:
[----:B------:R-:W-:Y:S01]  /*18800*/  MOV R13, R20 ;  /* 0x00000014000d7202 */ /* 0x000fe20000000f00 */
[----:B------:R-:W-:Y:S02]  /*18810*/  IMAD.MOV.U32 R12, RZ, RZ, RZ ;  /* 0x000000ffff0c7224 */ /* 0x000fe400078e00ff */
[----:B------:R-:W-:Y:S02]  /*18820*/  IMAD.MOV.U32 R11, RZ, RZ, 0x181f ;  /* 0x0000181fff0b7424 */ /* 0x000fe400078e00ff */
[----:B------:R-:W-:Y:S02]  /*18830*/  IMAD.MOV.U32 R15, RZ, RZ, -0x1 ;  /* 0xffffffffff0f7424 */ /* 0x000fe400078e00ff */
[----:B------:R-:W-:Y:S02]  /*18840*/  IMAD R24, R27, 0xc0, R28 ;  /* 0x000000c01b187824 */ /* 0x000fe400078e021c */
[----:B------:R-:W-:-:S07]  /*18850*/  IMAD R21, R25, R8, RZ ;  /* 0x0000000819157224 */ /* 0x000fce00078e02ff */
[----:B-1----:R-:W-:Y:S05]  /*18860*/  WARPSYNC.COLLECTIVE R15, `(.L_x_793) ;  /* 0x000000000f087348 */ /* 0x002fea0003c00000 */
[----:B------:R0:W2:Y:S02]  /*18870*/  SHFL.IDX P6, R14, R13, R12, R11 ;  /* 0x0000000c0d0e7389 */ /* 0x0000a400000c000b */
[----:B012---:R-:W-:Y:S01]  /*18880*/  ENDCOLLECTIVE ;  /* 0x000000000000791b */ /* 0x007fe20003800000 */
.L_x_793:
[C---:B------:R-:W-:Y:S02]  /*18890*/  IADD3 R8, R24.reuse, 0x30, RZ ;  /* 0x0000003018087810 */ /* 0x040fe40007ffe0ff */
[-C--:B------:R-:W-:Y:S02]  /*188a0*/  ISETP.GE.OR P3, PT, R24, R21.reuse, P0 ;  /* 0x000000151800720c */ /* 0x080fe40000766670 */
[----:B------:R-:W-:Y:S01]  /*188b0*/  ISETP.GE.OR P4, PT, R8, R21, P0 ;  /* 0x000000150800720c */ /* 0x000fe20000786670 */
[----:B------:R-:W-:-:S05]  /*188c0*/  VIADD R8, R24, 0x60 ;  /* 0x0000006018087836 */ /* 0x000fca0000000000 */
[----:B------:R-:W-:Y:S01]  /*188d0*/  ISETP.GE.OR P2, PT, R8, R21, P0 ;  /* 0x000000150800720c */ /* 0x000fe20000746670 */
[----:B------:R-:W-:Y:S01]  /*188e0*/  IMAD.MOV.U32 R13, RZ, RZ, R7 ;  /* 0x000000ffff0d7224 */ /* 0x000fe200078e0007 */
[----:B------:R-:W-:-:S11]  /*188f0*/  MOV R0, R14 ;  /* 0x0000000e00007202 */ /* 0x000fd60000000f00 */
[----:B------:R-:W-:Y:S05]  /*18900*/  WARPSYNC.COLLECTIVE R15, `(.L_x_794) ;  /* 0x000000000f087348 */ /* 0x000fea0003c00000 */
[----:B------:R0:W1:Y:S02]  /*18910*/  SHFL.IDX P6, R14, R13, R12, R11 ;  /* 0x0000000c0d0e7389 */ /* 0x00006400000c000b */
[----:B01----:R-:W-:Y:S01]  /*18920*/  ENDCOLLECTIVE ;  /* 0x000000000000791b */ /* 0x003fe20003800000 */
.L_x_794:
[----:B------:R-:W-:Y:S01]  /*18930*/  IMAD.MOV.U32 R13, RZ, RZ, R20 ;  /* 0x000000ffff0d7224 */ /* 0x000fe200078e0014 */
[----:B------:R-:W-:Y:S01]  /*18940*/  MOV R12, 0x1 ;  /* 0x00000001000c7802 */ /* 0x000fe20000000f00 */
[----:B------:R-:W-:-:S07]  /*18950*/  IMAD.MOV.U32 R3, RZ, RZ, R14 ;  /* 0x000000ffff037224 */ /* 0x000fce00078e000e */
[----:B------:R-:W-:Y:S05]  /*18960*/  WARPSYNC.COLLECTIVE R15, `(.L_x_795) ;  /* 0x000000000f087348 */ /* 0x000fea0003c00000 */
[----:B------:R0:W1:Y:S02]  /*18970*/  SHFL.IDX P6, R14, R13, R12, R11 ;  /* 0x0000000c0d0e7389 */ /* 0x00006400000c000b */
[----:B01----:R-:W-:Y:S01]  /*18980*/  ENDCOLLECTIVE ;  /* 0x000000000000791b */ /* 0x003fe20003800000 */
.L_x_795:
[----:B------:R-:W-:-:S04]  /*18990*/  @!P3 LEA R10, P5, R59, R3, 0x1 ;  /* 0x000000033b0ab211 */ /* 0x000fc800078a08ff */
[----:B------:R-:W-:Y:S01]  /*189a0*/  @!P3 LEA.HI.X R3, R59, R0, R58, 0x1, P5 ;  /* 0x000000003b03b211 */ /* 0x000fe200028f0c3a */
[----:B------:R-:W-:Y:S02]  /*189b0*/  IMAD.MOV.U32 R13, RZ, RZ, R7 ;  /* 0x000000ffff0d7224 */ /* 0x000fe400078e0007 */
[----:B------:R-:W-:-:S07]  /*189c0*/  IMAD.MOV.U32 R4, RZ, RZ, R14 ;  /* 0x000000ffff047224 */ /* 0x000fce00078e000e */
[----:B------:R-:W-:Y:S05]  /*189d0*/  WARPSYNC.COLLECTIVE R15, `(.L_x_796) ;  /* 0x000000000f087348 */ /* 0x000fea0003c00000 */
[----:B------:R0:W1:Y:S02]  /*189e0*/  SHFL.IDX P6, R14, R13, R12, R11 ;  /* 0x0000000c0d0e7389 */ /* 0x00006400000c000b */
[----:B01----:R-:W-:Y:S01]  /*189f0*/  ENDCOLLECTIVE ;  /* 0x000000000000791b */ /* 0x003fe20003800000 */
.L_x_796:
[----:B------:R-:W-:Y:S01]  /*18a00*/  MOV R13, R20 ;  /* 0x00000014000d7202 */ /* 0x000fe20000000f00 */
[----:B------:R-:W-:Y:S02]  /*18a10*/  IMAD.MOV.U32 R12, RZ, RZ, 0x2 ;  /* 0x00000002ff0c7424 */ /* 0x000fe400078e00ff */
[----:B------:R-:W-:-:S07]  /*18a20*/  IMAD.MOV.U32 R5, RZ, RZ, R14 ;  /* 0x000000ffff057224 */ /* 0x000fce00078e000e */
[----:B------:R-:W-:Y:S05]  /*18a30*/  WARPSYNC.COLLECTIVE R15, `(.L_x_797) ;  /* 0x000000000f087348 */ /* 0x000fea0003c00000 */
[----:B------:R0:W1:Y:S02]  /*18a40*/  SHFL.IDX P6, R14, R13, R12, R11 ;  /* 0x0000000c0d0e7389 */ /* 0x00006400000c000b */
[----:B01----:R-:W-:Y:S01]  /*18a50*/  ENDCOLLECTIVE ;  /* 0x000000000000791b */ /* 0x003fe20003800000 */
.L_x_797:
[----:B------:R-:W-:-:S04]  /*18a60*/  @!P4 LEA R8, P1, R59, R5, 0x1 ;  /* 0x000000053b08c211 */ /* 0x000fc800078208ff */
[----:B------:R-:W-:Y:S01]  /*18a70*/  @!P4 LEA.HI.X R9, R59, R4, R58, 0x1, P1 ;  /* 0x000000043b09c211 */ /* 0x000fe200008f0c3a */
[----:B------:R-:W-:Y:S02]  /*18a80*/  IMAD.MOV.U32 R13, RZ, RZ, R7 ;  /* 0x000000ffff0d7224 */ /* 0x000fe400078e0007 */
[----:B------:R-:W-:-:S07]  /*18a90*/  IMAD.MOV.U32 R6, RZ, RZ, R14 ;  /* 0x000000ffff067224 */ /* 0x000fce00078e000e */
[----:B------:R-:W-:Y:S05]  /*18aa0*/  WARPSYNC.COLLECTIVE R15, `(.L_x_798) ;  /* 0x000000000f087348 */ /* 0x000fea0003c00000 */
[----:B------:R0:W1:Y:S02]  /*18ab0*/  SHFL.IDX P6, R14, R13, R12, R11 ;  /* 0x0000000c0d0e7389 */ /* 0x00006400000c000b */
[----:B01----:R-:W-:Y:S01]  /*18ac0*/  ENDCOLLECTIVE ;  /* 0x000000000000791b */ /* 0x003fe20003800000 */
.L_x_798:
[----:B------:R-:W-:Y:S01]  /*18ad0*/  @!P3 IMAD.MOV.U32 R11, RZ, RZ, R3 ;  /* 0x000000ffff0bb224 */ /* 0x000fe200078e0003 */
[----:B------:R-:W-:Y:S01]  /*18ae0*/  MOV R12, 0x3 ;  /* 0x00000003000c7802 */ /* 0x000fe20000000f00 */
[----:B------:R-:W-:-:S03]  /*18af0*/  IMAD.MOV.U32 R13, RZ, RZ, R20 ;  /* 0x000000ffff0d7224 */ /* 0x000fc600078e0014 */
[----:B------:R0:W-:Y:S04]  /*18b00*/  @!P3 ST.E.128 desc[UR42][R10.64], RZ ;  /* 0x000000ff0a00b985 */ /* 0x0001e8000c101d2a */
[----:B------:R1:W-:Y:S01]  /*18b10*/  @!P4 ST.E.128 desc[UR42][R8.64], RZ ;  /* 0x000000ff0800c985 */ /* 0x0003e2000c101d2a */
[----:B------:R-:W-:-:S04]  /*18b20*/  @!P2 LEA R25, P5, R59, R14, 0x1 ;  /* 0x0000000e3b19a211 */ /* 0x000fc800078a08ff */
[----:B------:R-:W-:Y:S01]  /*18b30*/  @!P2 LEA.HI.X R5, R59, R6, R58, 0x1, P5 ;  /* 0x000000063b05a211 */ /* 0x000fe200028f0c3a */
[----:B0-----:R-:W-:Y:S01]  /*18b40*/  IMAD.MOV.U32 R11, RZ, RZ, 0x181f ;  /* 0x0000181fff0b7424 */ /* 0x001fe200078e00ff */
[----:B------:R-:W-:-:S07]  /*18b50*/  @!P2 MOV R4, R25 ;  /* 0x000000190004a202 */ /* 0x000fce0000000f00 */
[----:B-1----:R-:W-:Y:S05]  /*18b60*/  WARPSYNC.COLLECTIVE R15, `(.L_x_799) ;  /* 0x000000000f087348 */ /* 0x002fea0003c00000 */
[----:B------:R0:W2:Y:S02]  /*18b70*/  SHFL.IDX P6, R14, R13, R12, R11 ;  /* 0x0000000c0d0e7389 */ /* 0x0000a400000c000b */
[----:B012---:R-:W-:Y:S01]  /*18b80*/  ENDCOLLECTIVE ;  /* 0x000000000000791b */ /* 0x007fe20003800000 */
.L_x_799:
[----:B------:R0:W-:Y:S01]  /*18b90*/  @!P2 ST.E.128 desc[UR42][R4.64], RZ ;  /* 0x000000ff0400a985 */ /* 0x0001e2000c101d2a */
[----:B------:R-:W-:Y:S02]  /*18ba0*/  IMAD.MOV.U32 R13, RZ, RZ, R7 ;  /* 0x000000ffff0d7224 */ /* 0x000fe400078e0007 */
[----:B------:R-:W-:-:S07]  /*18bb0*/  IMAD.MOV.U32 R0, RZ, RZ, R14 ;  /* 0x000000ffff007224 */ /* 0x000fce00078e000e */
[----:B0-----:R-:W-:Y:S05]  /*18bc0*/  WARPSYNC.COLLECTIVE R15, `(.L_x_800) ;  /* 0x000000000f087348 */ /* 0x001fea0003c00000 */
[----:B------:R1:W2:Y:S02]  /*18bd0*/  SHFL.IDX P6, R14, R13, R12, R11 ;  /* 0x0000000c0d0e7389 */ /* 0x0002a400000c000b */
[----:B012---:R-:W-:Y:S01]  /*18be0*/  ENDCOLLECTIVE ;  /* 0x000000000000791b */ /* 0x007fe20003800000 */
.L_x_800:
[----:B------:R-:W-:Y:S05]  /*18bf0*/  BRA `(.L_x_801) ;  /* 0xffffff7400d87947 */ /* 0x000fea000383ffff */
.L_x_633:
[----:B------:R-:W0:Y:S01]  /*18c00*/  S2R R7, SR_TID.X ;  /* 0x0000000000077919 */ /* 0x000e220000002100 */
[----:B------:R-:W-:Y:S01]  /*18c10*/  BSSY B1, `(.L_x_802) ;  /* 0x000000a000017945 */ /* 0x000fe20003800000 */
[----:B------:R-:W-:Y:S01]  /*18c20*/  IMAD.MOV.U32 R12, RZ, RZ, RZ ;  /* 0x000000ffff0c7224 */ /* 0x000fe200078e00ff */
[----:B------:R-:W-:Y:S01]  /*18c30*/  MOV R15, 0xffffffff ;  /* 0xffffffff000f7802 */ /* 0x000fe20000000f00 */
[----:B------:R-:W-:Y:S01]  /*18c40*/  IMAD.MOV.U32 R11, RZ, RZ, 0x1f ;  /* 0x0000001fff0b7424 */ /* 0x000fe200078e00ff */
[----:B0-----:R-:W-:-:S04]  /*18c50*/  SHF.R.U32.HI R7, RZ, 0x5, R7 ;  /* 0x00000005ff077819 */ /* 0x001fc80000011607 */
[----:B------:R-:W-:-:S05]  /*18c60*/  LOP3.LUT R7, R7, 0x3, RZ, 0xc0, !PT ;  /* 0x0000000307077812 */ /* 0x000fca00078ec0ff */
[----:B------:R-:W-:-:S07]  /*18c70*/  IMAD.MOV.U32 R13, RZ, RZ, R7 ;  /* 0x000000ffff0d7224 */ /* 0x000fce00078e0007 */
[----:B------:R-:W-:Y:S05]  /*18c80*/  WARPSYNC.COLLECTIVE R15, `(.L_x_803) ;  /* 0x000000000f087348 */ /* 0x000fea0003c00000 */
[----:B------:R0:W1:Y:S02]  /*18c90*/  SHFL.IDX P6, R14, R13, R12, R11 ;  /* 0x0000000c0d0e7389 */ /* 0x00006400000c000b */
[----:B01----:R-:W-:Y:S01]  /*18ca0*/  ENDCOLLECTIVE ;  /* 0x000000000000791b */ /* 0x003fe20003800000 */
.L_x_803:
[----:B------:R-:W-:Y:S05]  /*18cb0*/  BSYNC B1 ;  /* 0x0000000000017941 */ /* 0x000fea0003800000 */
.L_x_802:
[----:B------:R-:W-:Y:S05]  /*18cc0*/  BRA `(.L_x_804) ;  /* 0xffffff8c00887947 */ /* 0x000fea000383ffff */
.L_x_635:
[----:B------:R-:W-:Y:S01]  /*18cd0*/  BSSY B1, `(.L_x_805) ;  /* 0x0000006000017945 */ /* 0x000fe20003800000 */
[----:B------:R-:W-:-:S07]  /*18ce0*/  IMAD.MOV.U32 R15, RZ, RZ, -0x1 ;  /* 0xffffffffff0f7424 */ /* 0x000fce00078e00ff */
[----:B0-----:R-:W-:Y:S05]  /*18cf0*/  WARPSYNC.COLLECTIVE R15, `(.L_x_806) ;  /* 0x000000000f0c7348 */ /* 0x001fea0003c00000 */
[----:B------:R-:W-:Y:S02]  /*18d00*/  ELECT P6, UR62, PT ;  /* 0x00000000003e782f */ /* 0x000fe400038c0000 */
[----:B------:R-:W-:Y:S01]  /*18d10*/  MOV R14, UR62 ;  /* 0x0000003e000e7c02 */ /* 0x000fe20008000f00 */
[----:B0-----:R-:W-:Y:S10]  /*18d20*/  ENDCOLLECTIVE ;  /* 0x000000000000791b */ /* 0x001ff40003800000 */
.L_x_806:
[----:B------:R-:W-:Y:S05]  /*18d30*/  BSYNC B1 ;  /* 0x0000000000017941 */ /* 0x000fea0003800000 */
.L_x_805:
[----:B------:R-:W-:Y:S05]  /*18d40*/  BRA `(.L_x_634) ;  /* 0xffffff8c00807947 */ /* 0x000fea000383ffff */
.L_x_637:
[----:B0-----:R0:W1:Y:S02]  /*18d50*/  SYNCS.PHASECHK.TRANS64.TRYWAIT P0, [R16+URZ+0x16820], R6 ;  /* 0x01682006100075a7 */ /* 0x001064000800017f */
[----:B-1----:R-:W-:Y:S05]  /*18d60*/  @!P0 NANOSLEEP.SYNCS 0x989680 ;  /* 0x009896800000895d */ /* 0x002fea0003900000 */
[----:B------:R-:W1:Y:S02]  /*18d70*/  @!P0 SYNCS.PHASECHK.TRANS64 P0, [R16+URZ+0x16820], R6 ;  /* 0x01682006100085a7 */ /* 0x000e64000800007f */
[----:B-1----:R-:W-:Y:S05]  /*18d80*/  @!P0 BRA `(.L_x_637) ;  /* 0xfffffffc00f08947 */ /* 0x002fea000383ffff */
[----:B------:R-:W-:Y:S05]  /*18d90*/  BRA `(.L_x_807) ;  /* 0xffffff8c00907947 */ /* 0x000fea000383ffff */
.L_x_641:
[----:B0-----:R0:W1:Y:S02]  /*18da0*/  SYNCS.PHASECHK.TRANS64.TRYWAIT P0, [R6+URZ+0x168a0], R10 ;  /* 0x0168a00a060075a7 */ /* 0x001064000800017f */
[----:B-1----:R-:W-:Y:S05]  /*18db0*/  @!P0 NANOSLEEP.SYNCS 0x989680 ;  /* 0x009896800000895d */ /* 0x002fea0003900000 */
[----:B------:R-:W1:Y:S02]  /*18dc0*/  @!P0 SYNCS.PHASECHK.TRANS64 P0, [R6+URZ+0x168a0], R10 ;  /* 0x0168a00a060085a7 */ /* 0x000e64000800007f */
[----:B-1----:R-:W-:Y:S05]  /*18dd0*/  @!P0 BRA `(.L_x_641) ;  /* 0xfffffffc00f08947 */ /* 0x002fea000383ffff */
[----:B------:R-:W-:Y:S05]  /*18de0*/  BRA `(.L_x_808) ;  /* 0xffffff8c00ac7947 */ /* 0x000fea000383ffff */
.L_x_646:
[----:B-1----:R1:W2:Y:S02]  /*18df0*/  SYNCS.PHASECHK.TRANS64.TRYWAIT P0, [R6+URZ+0x168c0], R10 ;  /* 0x0168c00a060075a7 */ /* 0x0022a4000800017f */
[----:B--2---:R-:W-:Y:S05]  /*18e00*/  @!P0 NANOSLEEP.SYNCS 0x989680 ;  /* 0x009896800000895d */ /* 0x004fea0003900000 */
[----:B------:R-:W2:Y:S02]  /*18e10*/  @!P0 SYNCS.PHASECHK.TRANS64 P0, [R6+URZ+0x168c0], R10 ;  /* 0x0168c00a060085a7 */ /* 0x000ea4000800007f */
[----:B--2---:R-:W-:Y:S05]  /*18e20*/  @!P0 BRA `(.L_x_646) ;  /* 0xfffffffc00f08947 */ /* 0x004fea000383ffff */
[----:B------:R-:W-:Y:S05]  /*18e30*/  BRA `(.L_x_809) ;  /* 0xffffff90002c7947 */ /* 0x000fea000383ffff */
.L_x_653:
[----:B-1----:R1:W2:Y:S02]  /*18e40*/  SYNCS.PHASECHK.TRANS64.TRYWAIT P2, [R6+URZ+0x168a0], R7 ;  /* 0x0168a007060075a7 */ /* 0x0022a4000804017f */
[----:B--2---:R-:W-:Y:S05]  /*18e50*/  @!P2 NANOSLEEP.SYNCS 0x989680 ;  /* 0x009896800000a95d */ /* 0x004fea0003900000 */
[----:B------:R-:W2:Y:S02]  /*18e60*/  @!P2 SYNCS.PHASECHK.TRANS64 P2, [R6+URZ+0x168a0], R7 ;  /* 0x0168a0070600a5a7 */ /* 0x000ea4000804007f */
[----:B--2---:R-:W-:Y:S05]  /*18e70*/  @!P2 BRA `(.L_x_653) ;  /* 0xfffffffc00f0a947 */ /* 0x004fea000383ffff */
[----:B------:R-:W-:Y:S05]  /*18e80*/  BRA `(.L_x_810) ;  /* 0xffffff9000f87947 */ /* 0x000fea000383ffff */
.L_x_658:
[----:B0-----:R0:W2:Y:S02]  /*18e90*/  SYNCS.PHASECHK.TRANS64.TRYWAIT P2, [R6+URZ+0x168c0], R7 ;  /* 0x0168c007060075a7 */ /* 0x0010a4000804017f */
[----:B--2---:R-:W-:Y:S05]  /*18ea0*/  @!P2 NANOSLEEP.SYNCS 0x989680 ;  /* 0x009896800000a95d */ /* 0x004fea0003900000 */
[----:B------:R-:W2:Y:S02]  /*18eb0*/  @!P2 SYNCS.PHASECHK.TRANS64 P2, [R6+URZ+0x168c0], R7 ;  /* 0x0168c0070600a5a7 */ /* 0x000ea4000804007f */
[----:B--2---:R-:W-:Y:S05]  /*18ec0*/  @!P2 BRA `(.L_x_658) ;  /* 0xfffffffc00f0a947 */ /* 0x004fea000383ffff */
[----:B------:R-:W-:Y:S05]  /*18ed0*/  BRA `(.L_x_811) ;  /* 0xffffff9400707947 */ /* 0x000fea000383ffff */
.L_x_673:
[----:B------:R-:W0:Y:S01]  /*18ee0*/  S2R R20, SR_TID.X ;  /* 0x0000000000147919 */ /* 0x000e220000002100 */
        /* <DEDUP_REMOVED lines=10> */
.L_x_813:
[----:B------:R-:W-:Y:S05]  /*18f90*/  BSYNC B0 ;  /* 0x0000000000007941 */ /* 0x000fea0003800000 */
.L_x_812:
[----:B------:R-:W-:Y:S05]  /*18fa0*/  BRA `(.L_x_814) ;  /* 0xffffffa000807947 */ /* 0x000fea000383ffff */
.L_x_676:
[----:B0-----:R0:W1:Y:S02]  /*18fb0*/  SYNCS.PHASECHK.TRANS64.TRYWAIT P0, [R3+URZ+0x16840], R4 ;  /* 0x01684004030075a7 */ /* 0x001064000800017f */
[----:B-1----:R-:W-:Y:S05]  /*18fc0*/  @!P0 NANOSLEEP.SYNCS 0x989680 ;  /* 0x009896800000895d */ /* 0x002fea0003900000 */
[----:B------:R-:W1:Y:S02]  /*18fd0*/  @!P0 SYNCS.PHASECHK.TRANS64 P0, [R3+URZ+0x16840], R4 ;  /* 0x01684004030085a7 */ /* 0x000e64000800007f */
[----:B-1----:R-:W-:Y:S05]  /*18fe0*/  @!P0 BRA `(.L_x_676) ;  /* 0xfffffffc00f08947 */ /* 0x002fea000383ffff */
[----:B------:R-:W-:Y:S05]  /*18ff0*/  BRA `(.L_x_815) ;  /* 0xffffffa000d07947 */ /* 0x000fea000383ffff */
.L_x_677:
        /* <DEDUP_REMOVED lines=8> */
.L_x_817:
[----:B------:R-:W-:Y:S05]  /*19080*/  BSYNC B0 ;  /* 0x0000000000007941 */ /* 0x000fea0003800000 */
.L_x_816:
[----:B------:R-:W-:Y:S01]  /*19090*/  IMAD.MOV.U32 R13, RZ, RZ, R0 ;  /* 0x000000ffff0d7224 */ /* 0x000fe200078e0000 */
[----:B------:R-:W-:Y:S01]  /*190a0*/  MOV R12, RZ ;  /* 0x000000ff000c7202 */ /* 0x000fe20000000f00 */
[----:B------:R-:W-:Y:S02]  /*190b0*/  IMAD.MOV.U32 R11, RZ, RZ, 0x181f ;  /* 0x0000181fff0b7424 */ /* 0x000fe400078e00ff */
[----:B------:R-:W-:Y:S02]  /*190c0*/  IMAD.MOV.U32 R15, RZ, RZ, -0x1 ;  /* 0xffffffffff0f7424 */ /* 0x000fe400078e00ff */
[----:B------:R-:W-:Y:S02]  /*190d0*/  IMAD.MOV.U32 R6, RZ, RZ, R14 ;  /* 0x000000ffff067224 */ /* 0x000fe400078e000e */
[----:B------:R-:W-:-:S07]  /*190e0*/  @P0 IMAD R8, R5, 0x2, R16 ;  /* 0x0000000205080824 */ /* 0x000fce00078e0210 */
[----:B------:R-:W-:Y:S05]  /*190f0*/  WARPSYNC.COLLECTIVE R15, `(.L_x_818) ;  /* 0x000000000f087348 */ /* 0x000fea0003c00000 */
[----:B------:R0:W1:Y:S02]  /*19100*/  SHFL.IDX P6, R14, R13, R12, R11 ;  /* 0x0000000c0d0e7389 */ /* 0x00006400000c000b */
[----:B01----:R-:W-:Y:S01]  /*19110*/  ENDCOLLECTIVE ;  /* 0x000000000000791b */ /* 0x003fe20003800000 */
.L_x_818:
[----:B------:R-:W-:Y:S02]  /*19120*/  IMAD.MOV.U32 R13, RZ, RZ, R2 ;  /* 0x000000ffff0d7224 */ /* 0x000fe400078e0002 */
[----:B------:R-:W-:Y:S02]  /*19130*/  IMAD.MOV.U32 R12, RZ, RZ, 0x1 ;  /* 0x00000001ff0c7424 */ /* 0x000fe400078e00ff */
[----:B------:R-:W-:-:S07]  /*19140*/  IMAD.MOV.U32 R7, RZ, RZ, R14 ;  /* 0x000000ffff077224 */ /* 0x000fce00078e000e */
[----:B------:R-:W-:Y:S05]  /*19150*/  WARPSYNC.COLLECTIVE R15, `(.L_x_819) ;  /* 0x000000000f087348 */ /* 0x000fea0003c00000 */
[----:B------:R0:W1:Y:S02]  /*19160*/  SHFL.IDX P6, R14, R13, R12, R11 ;  /* 0x0000000c0d0e7389 */ /* 0x00006400000c000b */
[----:B01----:R-:W-:Y:S01]  /*19170*/  ENDCOLLECTIVE ;  /* 0x000000000000791b */ /* 0x003fe20003800000 */
.L_x_819:
[----:B------:R-:W-:-:S04]  /*19180*/  @P0 LEA R7, P1, R9, R7, 0x1 ;  /* 0x0000000709070211 */ /* 0x000fc800078208ff */
[----:B------:R-:W-:-:S04]  /*19190*/  @P0 IADD3.X R6, RZ, R6, RZ, P1, !PT ;  /* 0x00000006ff060210 */ /* 0x000fc80000ffe4ff */
        /* <DEDUP_REMOVED lines=13> */
.L_x_820:
[----:B------:R-:W-:Y:S01]  /*19270*/  @P0 LEA R8, R5, R16, 0x1 ;  /* 0x0000001005080211 */ /* 0x000fe200078e08ff */
[----:B------:R-:W-:Y:S02]  /*19280*/  IMAD.MOV.U32 R13, RZ, RZ, R2 ;  /* 0x000000ffff0d7224 */ /* 0x000fe400078e0002 */
[----:B------:R-:W-:Y:S02]  /*19290*/  IMAD.MOV.U32 R12, RZ, RZ, 0x2 ;  /* 0x00000002ff0c7424 */ /* 0x000fe400078e00ff */
[----:B------:R-:W-:-:S07]  /*192a0*/  IMAD.MOV.U32 R7, RZ, RZ, R14 ;  /* 0x000000ffff077224 */ /* 0x000fce00078e000e */
[----:B------:R-:W-:Y:S05]  /*192b0*/  WARPSYNC.COLLECTIVE R15, `(.L_x_821) ;  /* 0x000000000f087348 */ /* 0x000fea0003c00000 */
[----:B------:R0:W1:Y:S02]  /*192c0*/  SHFL.IDX P6, R14, R13, R12, R11 ;  /* 0x0000000c0d0e7389 */ /* 0x00006400000c000b */
[----:B01----:R-:W-:Y:S01]  /*192d0*/  ENDCOLLECTIVE ;  /* 0x000000000000791b */ /* 0x003fe20003800000 */
.L_x_821:
        /* <DEDUP_REMOVED lines=15> */
.L_x_822:
[----:B------:R-:W-:Y:S01]  /*193d0*/  @P0 IMAD R8, R5, 0x2, R16 ;  /* 0x0000000205080824 */ /* 0x000fe200078e0210 */
[----:B------:R-:W-:Y:S01]  /*193e0*/  MOV R13, R2 ;  /* 0x00000002000d7202 */ /* 0x000fe20000000f00 */
[----:B------:R-:W-:Y:S02]  /*193f0*/  IMAD.MOV.U32 R12, RZ, RZ, 0x3 ;  /* 0x00000003ff0c7424 */ /* 0x000fe400078e00ff */
[----:B------:R-:W-:-:S07]  /*19400*/  IMAD.MOV.U32 R7, RZ, RZ, R14 ;  /* 0x000000ffff077224 */ /* 0x000fce00078e000e */
[----:B------:R-:W-:Y:S05]  /*19410*/  WARPSYNC.COLLECTIVE R15, `(.L_x_823) ;  /* 0x000000000f087348 */ /* 0x000fea0003c00000 */
[----:B------:R0:W1:Y:S02]  /*19420*/  SHFL.IDX P6, R14, R13, R12, R11 ;  /* 0x0000000c0d0e7389 */ /* 0x00006400000c000b */
[----:B01----:R-:W-:Y:S01]  /*19430*/  ENDCOLLECTIVE ;  /* 0x000000000000791b */ /* 0x003fe20003800000 */
.L_x_823:
        /* <DEDUP_REMOVED lines=15> */
.L_x_824:
[----:B------:R-:W-:Y:S02]  /*19530*/  @P0 IMAD R8, R5, 0x2, R16 ;  /* 0x0000000205080824 */ /* 0x000fe400078e0210 */
[----:B------:R-:W-:Y:S01]  /*19540*/  IMAD.MOV.U32 R13, RZ, RZ, R2 ;  /* 0x000000ffff0d7224 */ /* 0x000fe200078e0002 */
[----:B------:R-:W-:Y:S02]  /*19550*/  MOV R12, 0x4 ;  /* 0x00000004000c7802 */ /* 0x000fe40000000f00 */
[----:B------:R-:W-:-:S07]  /*19560*/  MOV R7, R14 ;  /* 0x0000000e00077202 */ /* 0x000fce0000000f00 */
[----:B------:R-:W-:Y:S05]  /*19570*/  WARPSYNC.COLLECTIVE R15, `(.L_x_825) ;  /* 0x000000000f087348 */ /* 0x000fea0003c00000 */
[----:B------:R0:W1:Y:S02]  /*19580*/  SHFL.IDX P6, R14, R13, R12, R11 ;  /* 0x0000000c0d0e7389 */ /* 0x00006400000c000b */
[----:B01----:R-:W-:Y:S01]  /*19590*/  ENDCOLLECTIVE ;  /* 0x000000000000791b */ /* 0x003fe20003800000 */
.L_x_825:
        /* <DEDUP_REMOVED lines=15> */
.L_x_826:
[----:B------:R-:W-:Y:S02]  /*19690*/  @P0 IMAD R8, R5, 0x2, R16 ;  /* 0x0000000205080824 */ /* 0x000fe400078e0210 */
[----:B------:R-:W-:Y:S02]  /*196a0*/  IMAD.MOV.U32 R13, RZ, RZ, R2 ;  /* 0x000000ffff0d7224 */ /* 0x000fe400078e0002 */
[----:B------:R-:W-:Y:S02]  /*196b0*/  IMAD.MOV.U32 R12, RZ, RZ, 0x5 ;  /* 0x00000005ff0c7424 */ /* 0x000fe400078e00ff */
[----:B------:R-:W-:-:S07]  /*196c0*/  IMAD.MOV.U32 R7, RZ, RZ, R14 ;  /* 0x000000ffff077224 */ /* 0x000fce00078e000e */
[----:B------:R-:W-:Y:S05]  /*196d0*/  WARPSYNC.COLLECTIVE R15, `(.L_x_827) ;  /* 0x000000000f087348 */ /* 0x000fea0003c00000 */
[----:B------:R0:W1:Y:S02]  /*196e0*/  SHFL.IDX P6, R14, R13, R12, R11 ;  /* 0x0000000c0d0e7389 */ /* 0x00006400000c000b */
[----:B01----:R-:W-:Y:S01]  /*196f0*/  ENDCOLLECTIVE ;  /* 0x000000000000791b */ /* 0x003fe20003800000 */
.L_x_827:
        /* <DEDUP_REMOVED lines=15> */
.L_x_828:
[----:B------:R-:W-:Y:S01]  /*197f0*/  @P0 LEA R8, R5, R16, 0x1 ;  /* 0x0000001005080211 */ /* 0x000fe200078e08ff */
[----:B------:R-:W-:Y:S02]  /*19800*/  IMAD.MOV.U32 R13, RZ, RZ, R2 ;  /* 0x000000ffff0d7224 */ /* 0x000fe400078e0002 */
[----:B------:R-:W-:Y:S02]  /*19810*/  IMAD.MOV.U32 R12, RZ, RZ, 0x6 ;  /* 0x00000006ff0c7424 */ /* 0x000fe400078e00ff */
[----:B------:R-:W-:-:S07]  /*19820*/  IMAD.MOV.U32 R7, RZ, RZ, R14 ;  /* 0x000000ffff077224 */ /* 0x000fce00078e000e */
[----:B------:R-:W-:Y:S05]  /*19830*/  WARPSYNC.COLLECTIVE R15, `(.L_x_829) ;  /* 0x000000000f087348 */ /* 0x000fea0003c00000 */
[----:B------:R0:W1:Y:S02]  /*19840*/  SHFL.IDX P6, R14, R13, R12, R11 ;  /* 0x0000000c0d0e7389 */ /* 0x00006400000c000b */
[----:B01----:R-:W-:Y:S01]  /*19850*/  ENDCOLLECTIVE ;  /* 0x000000000000791b */ /* 0x003fe20003800000 */
.L_x_829:
        /* <DEDUP_REMOVED lines=15> */
.L_x_830:
[----:B------:R-:W-:Y:S01]  /*19950*/  @P0 IMAD R8, R5, 0x2, R16 ;  /* 0x0000000205080824 */ /* 0x000fe200078e0210 */
[----:B------:R-:W-:Y:S01]  /*19960*/  MOV R13, R2 ;  /* 0x00000002000d7202 */ /* 0x000fe20000000f00 */
[----:B------:R-:W-:Y:S02]  /*19970*/  IMAD.MOV.U32 R12, RZ, RZ, 0x7 ;  /* 0x00000007ff0c7424 */ /* 0x000fe400078e00ff */
[----:B------:R-:W-:-:S07]  /*19980*/  IMAD.MOV.U32 R7, RZ, RZ, R14 ;  /* 0x000000ffff077224 */ /* 0x000fce00078e000e */
[----:B------:R-:W-:Y:S05]  /*19990*/  WARPSYNC.COLLECTIVE R15, `(.L_x_831) ;  /* 0x000000000f087348 */ /* 0x000fea0003c00000 */
[----:B------:R0:W1:Y:S02]  /*199a0*/  SHFL.IDX P6, R14, R13, R12, R11 ;  /* 0x0000000c0d0e7389 */ /* 0x00006400000c000b */
[----:B01----:R-:W-:Y:S01]  /*199b0*/  ENDCOLLECTIVE ;  /* 0x000000000000791b */ /* 0x003fe20003800000 */
.L_x_831:
[----:B------:R-:W-:-:S05]  /*199c0*/  @P0 LEA R7, P1, R9, R7, 0x1 ;  /* 0x0000000709070211 */ /* 0x000fca00078208ff */
[----:B------:R-:W-:-:S05]  /*199d0*/  @P0 IMAD.X R6, RZ, RZ, R6, P1 ;  /* 0x000000ffff060224 */ /* 0x000fca00008e0606 */
[----:B------:R-:W-:Y:S01]  /*199e0*/  @P0 LOP3.LUT R7, R7, R6, RZ, 0x3c, !PT ;  /* 0x0000000607070212 */ /* 0x000fe200078e3cff */
[----:B------:R-:W-:-:S03]  /*199f0*/  IMAD.MOV.U32 R13, RZ, RZ, R0 ;  /* 0x000000ffff0d7224 */ /* 0x000fc600078e0000 */
[----:B------:R-:W-:-:S04]  /*19a00*/  @P0 LOP3.LUT R6, R7, R6, RZ, 0x3c, !PT ;  /* 0x0000000607060212 */ /* 0x000fc800078e3cff */
[----:B------:R-:W-:Y:S01]  /*19a10*/  @P0 LOP3.LUT R7, R7, R6, RZ, 0x3c, !PT ;  /* 0x0000000607070212 */ /* 0x000fe200078e3cff */
[----:B------:R-:W-:-:S07]  /*19a20*/  IMAD.MOV.U32 R2, RZ, RZ, R14 ;  /* 0x000000ffff027224 */ /* 0x000fce00078e000e */
[----:B------:R-:W-:Y:S05]  /*19a30*/  WARPSYNC.COLLECTIVE R15, `(.L_x_832) ;  /* 0x000000000f087348 */ /* 0x000fea0003c00000 */
[----:B------:R0:W1:Y:S02]  /*19a40*/  SHFL.IDX P6, R14, R13, R12, R11 ;  /* 0x0000000c0d0e7389 */ /* 0x00006400000c000b */
[----:B01----:R-:W-:Y:S01]  /*19a50*/  ENDCOLLECTIVE ;  /* 0x000000000000791b */ /* 0x003fe20003800000 */
.L_x_832:
[----:B------:R-:W-:Y:S01]  /*19a60*/  @!PT LDS RZ, [RZ] ;  /* 0x00000000fffff984 */ /* 0x000fe20000000800 */
[----:B------:R-:W-:Y:S01]  /*19a70*/  @!PT LDS RZ, [RZ] ;  /* 0x00000000fffff984 */ /* 0x000fe20000000800 */
[----:B------:R-:W-:Y:S01]  /*19a80*/  @!PT LDS RZ, [RZ] ;  /* 0x00000000fffff984 */ /* 0x000fe20000000800 */
[----:B------:R0:W-:Y:S01]  /*19a90*/  @P0 LDGSTS.E.BYPASS.LTC128B.128 [R8+0x11400], desc[UR42][R6.64], !P2 ;  /* 0x1140000006080fae */ /* 0x0001e2000d101d6a */
[----:B------:R-:W-:Y:S01]  /*19aa0*/  MOV R0, R14 ;  /* 0x0000000e00007202 */ /* 0x000fe20000000f00 */
[----:B------:R-:W-:Y:S06]  /*19ab0*/  BRA `(.L_x_833) ;  /* 0xffffff9c00e07947 */ /* 0x000fec000383ffff */
.L_x_682:
[----:B------:R-:W-:Y:S01]  /*19ac0*/  IMAD.MOV.U32 R13, RZ, RZ, R0 ;  /* 0x000000ffff0d7224 */ /* 0x000fe200078e0000 */
[----:B------:R-:W-:Y:S01]  /*19ad0*/  MOV R15, 0xffffffff ;  /* 0xffffffff000f7802 */ /* 0x000fe20000000f00 */
[----:B------:R-:W-:Y:S02]  /*19ae0*/  IMAD.MOV.U32 R12, RZ, RZ, RZ ;  /* 0x000000ffff0c7224 */ /* 0x000fe400078e00ff */
[----:B------:R-:W-:Y:S02]  /*19af0*/  IMAD.MOV.U32 R11, RZ, RZ, 0x181f ;  /* 0x0000181fff0b7424 */ /* 0x000fe400078e00ff */
[----:B-----5:R-:W-:Y:S02]  /*19b00*/  IMAD R3, R26, R10, RZ ;  /* 0x0000000a1a037224 */ /* 0x020fe400078e02ff */
[----:B------:R-:W-:-:S07]  /*19b10*/  IMAD R25, R25, 0xc0, R9 ;  /* 0x000000c019197824 */ /* 0x000fce00078e0209 */
[----:B------:R-:W-:Y:S05]  /*19b20*/  WARPSYNC.COLLECTIVE R15, `(.L_x_834) ;  /* 0x000000000f087348 */ /* 0x000fea0003c00000 */
[----:B------:R0:W1:Y:S02]  /*19b30*/  SHFL.IDX P6, R14, R13, R12, R11 ;  /* 0x0000000c0d0e7389 */ /* 0x00006400000c000b */
[----:B01----:R-:W-:Y:S01]  /*19b40*/  ENDCOLLECTIVE ;  /* 0x000000000000791b */ /* 0x003fe20003800000 */
.L_x_834:
[C---:B------:R-:W-:Y:S01]  /*19b50*/  VIADD R8, R25.reuse, 0x10 ;  /* 0x0000001019087836 */ /* 0x040fe20000000000 */
[----:B------:R-:W-:Y:S01]  /*19b60*/  ISETP.GE.AND P1, PT, R25, R3, PT ;  /* 0x000000031900720c */ /* 0x000fe20003f26270 */
[----:B------:R-:W-:Y:S02]  /*19b70*/  IMAD.MOV.U32 R13, RZ, RZ, R2 ;  /* 0x000000ffff0d7224 */ /* 0x000fe400078e0002 */
[----:B------:R-:W-:-:S10]  /*19b80*/  IMAD.MOV.U32 R6, RZ, RZ, R14 ;  /* 0x000000ffff067224 */ /* 0x000fd400078e000e */
[----:B------:R-:W-:Y:S05]  /*19b90*/  WARPSYNC.COLLECTIVE R15, `(.L_x_835) ;  /* 0x000000000f087348 */ /* 0x000fea0003c00000 */
[----:B------:R0:W1:Y:S02]  /*19ba0*/  SHFL.IDX P6, R14, R13, R12, R11 ;  /* 0x0000000c0d0e7389 */ /* 0x00006400000c000b */
[----:B01----:R-:W-:Y:S01]  /*19bb0*/  ENDCOLLECTIVE ;  /* 0x000000000000791b */ /* 0x003fe20003800000 */
.L_x_835:
[----:B------:R-:W-:Y:S02]  /*19bc0*/  IMAD.MOV.U32 R13, RZ, RZ, R0 ;  /* 0x000000ffff0d7224 */ /* 0x000fe400078e0000 */
[----:B------:R-:W-:Y:S02]  /*19bd0*/  IMAD.MOV.U32 R12, RZ, RZ, 0x1 ;  /* 0x00000001ff0c7424 */ /* 0x000fe400078e00ff */
[----:B------:R-:W-:-:S07]  /*19be0*/  IMAD.MOV.U32 R7, RZ, RZ, R14 ;  /* 0x000000ffff077224 */ /* 0x000fce00078e000e */
[----:B------:R-:W-:Y:S05]  /*19bf0*/  WARPSYNC.COLLECTIVE R15, `(.L_x_836) ;  /* 0x000000000f087348 */ /* 0x000fea0003c00000 */
[----:B------:R0:W1:Y:S02]  /*19c00*/  SHFL.IDX P6, R14, R13, R12, R11 ;  /* 0x0000000c0d0e7389 */ /* 0x00006400000c000b */
[----:B01----:R-:W-:Y:S01]  /*19c10*/  ENDCOLLECTIVE ;  /* 0x000000000000791b */ /* 0x003fe20003800000 */
.L_x_836:
        /* <DEDUP_REMOVED lines=9> */
[----:B------:R0:W-:Y:S01]  /*19cb0*/  @!P1 LDGSTS.E.BYPASS.LTC128B.128 [R20+0x8400], desc[UR42][R6.64], !P0 ;  /* 0x0840000006149fae */ /* 0x0001e2000c101d6a */
[----:B------:R-:W-:Y:S02]  /*19cc0*/  ISETP.GE.AND P1, PT, R8, R3, PT ;  /* 0x000000030800720c */ /* 0x000fe40003f26270 */
[----:B0-----:R-:W-:-:S11]  /*19cd0*/  MOV R6, R14 ;  /* 0x0000000e00067202 */ /* 0x001fd60000000f00 */
[----:B------:R-:W-:Y:S05]  /*19ce0*/  WARPSYNC.COLLECTIVE R15, `(.L_x_837) ;  /* 0x000000000f087348 */ /* 0x000fea0003c00000 */
[----:B------:R0:W1:Y:S02]  /*19cf0*/  SHFL.IDX P6, R14, R13, R12, R11 ;  /* 0x0000000c0d0e7389 */ /* 0x00006400000c000b */
[----:B01----:R-:W-:Y:S01]  /*19d00*/  ENDCOLLECTIVE ;  /* 0x000000000000791b */ /* 0x003fe20003800000 */
.L_x_837:
[----:B------:R-:W-:Y:S02]  /*19d10*/  IMAD.MOV.U32 R13, RZ, RZ, R0 ;  /* 0x000000ffff0d7224 */ /* 0x000fe400078e0000 */
[----:B------:R-:W-:Y:S02]  /*19d20*/  IMAD.MOV.U32 R12, RZ, RZ, 0x2 ;  /* 0x00000002ff0c7424 */ /* 0x000fe400078e00ff */
[----:B------:R-:W-:-:S07]  /*19d30*/  IMAD.MOV.U32 R7, RZ, RZ, R14 ;  /* 0x000000ffff077224 */ /* 0x000fce00078e000e */
[----:B------:R-:W-:Y:S05]  /*19d40*/  WARPSYNC.COLLECTIVE R15, `(.L_x_838) ;  /* 0x000000000f087348 */ /* 0x000fea0003c00000 */
[----:B------:R0:W1:Y:S02]  /*19d50*/  SHFL.IDX P6, R14, R13, R12, R11 ;  /* 0x0000000c0d0e7389 */ /* 0x00006400000c000b */
[----:B01----:R-:W-:Y:S01]  /*19d60*/  ENDCOLLECTIVE ;  /* 0x000000000000791b */ /* 0x003fe20003800000 */
.L_x_838:
        /* <DEDUP_REMOVED lines=16> */
.L_x_839:
[----:B------:R-:W-:Y:S01]  /*19e70*/  MOV R13, R0 ;  /* 0x00000000000d7202 */ /* 0x000fe20000000f00 */
[----:B------:R-:W-:Y:S02]  /*19e80*/  IMAD.MOV.U32 R12, RZ, RZ, 0x3 ;  /* 0x00000003ff0c7424 */ /* 0x000fe400078e00ff */
[----:B------:R-:W-:-:S07]  /*19e90*/  IMAD.MOV.U32 R7, RZ, RZ, R14 ;  /* 0x000000ffff077224 */ /* 0x000fce00078e000e */
[----:B------:R-:W-:Y:S05]  /*19ea0*/  WARPSYNC.COLLECTIVE R15, `(.L_x_840) ;  /* 0x000000000f087348 */ /* 0x000fea0003c00000 */
[----:B------:R0:W1:Y:S02]  /*19eb0*/  SHFL.IDX P6, R14, R13, R12, R11 ;  /* 0x0000000c0d0e7389 */ /* 0x00006400000c000b */
[----:B01----:R-:W-:Y:S01]  /*19ec0*/  ENDCOLLECTIVE ;  /* 0x000000000000791b */ /* 0x003fe20003800000 */
.L_x_840:
        /* <DEDUP_REMOVED lines=16> */
.L_x_841:
[----:B------:R-:W-:Y:S01]  /*19fd0*/  IMAD.MOV.U32 R13, RZ, RZ, R0 ;  /* 0x000000ffff0d7224 */ /* 0x000fe200078e0000 */
[----:B------:R-:W-:Y:S02]  /*19fe0*/  MOV R12, 0x4 ;  /* 0x00000004000c7802 */ /* 0x000fe40000000f00 */
[----:B------:R-:W-:-:S07]  /*19ff0*/  MOV R7, R14 ;  /* 0x0000000e00077202 */ /* 0x000fce0000000f00 */
[----:B------:R-:W-:Y:S05]  /*1a000*/  WARPSYNC.COLLECTIVE R15, `(.L_x_842) ;  /* 0x000000000f087348 */ /* 0x000fea0003c00000 */
[----:B------:R0:W1:Y:S02]  /*1a010*/  SHFL.IDX P6, R14, R13, R12, R11 ;  /* 0x0000000c0d0e7389 */ /* 0x00006400000c000b */
[----:B01----:R-:W-:Y:S01]  /*1a020*/  ENDCOLLECTIVE ;  /* 0x000000000000791b */ /* 0x003fe20003800000 */
.L_x_842:
        /* <DEDUP_REMOVED lines=16> */
.L_x_843:
[----:B------:R-:W-:Y:S02]  /*1a130*/  IMAD.MOV.U32 R13, RZ, RZ, R0 ;  /* 0x000000ffff0d7224 */ /* 0x000fe400078e0000 */
[----:B------:R-:W-:Y:S02]  /*1a140*/  IMAD.MOV.U32 R12, RZ, RZ, 0x5 ;  /* 0x00000005ff0c7424 */ /* 0x000fe400078e00ff */
[----:B------:R-:W-:-:S07]  /*1a150*/  IMAD.MOV.U32 R7, RZ, RZ, R14 ;  /* 0x000000ffff077224 */ /* 0x000fce00078e000e */
[----:B------:R-:W-:Y:S05]  /*1a160*/  WARPSYNC.COLLECTIVE R15, `(.L_x_844) ;  /* 0x000000000f087348 */ /* 0x000fea0003c00000 */
[----:B------:R0:W1:Y:S02]  /*1a170*/  SHFL.IDX P6, R14, R13, R12, R11 ;  /* 0x0000000c0d0e7389 */ /* 0x00006400000c000b */
[----:B01----:R-:W-:Y:S01]  /*1a180*/  ENDCOLLECTIVE ;  /* 0x000000000000791b */ /* 0x003fe20003800000 */
.L_x_844:
        /* <DEDUP_REMOVED lines=11> */
[----:B------:R-:W-:Y:S02]  /*1a240*/  ISETP.GE.AND P1, PT, R6, R3, PT ;  /* 0x000000030600720c */ /* 0x000fe40003f26270 */
[----:B------:R-:W-:-:S11]  /*1a250*/  MOV R6, R14 ;  /* 0x0000000e00067202 */ /* 0x000fd60000000f00 */
[----:B------:R-:W-:Y:S05]  /*1a260*/  WARPSYNC.COLLECTIVE R15, `(.L_x_845) ;  /* 0x000000000f087348 */ /* 0x000fea0003c00000 */
[----:B------:R0:W1:Y:S02]  /*1a270*/  SHFL.IDX P6, R14, R13, R12, R11 ;  /* 0x0000000c0d0e7389 */ /* 0x00006400000c000b */
[----:B01----:R-:W-:Y:S01]  /*1a280*/  ENDCOLLECTIVE ;  /* 0x000000000000791b */ /* 0x003fe20003800000 */
.L_x_845:
[----:B------:R-:W-:Y:S02]  /*1a290*/  IMAD.MOV.U32 R13, RZ, RZ, R0 ;  /* 0x000000ffff0d7224 */ /* 0x000fe400078e0000 */
[----:B------:R-:W-:Y:S02]  /*1a2a0*/  IMAD.MOV.U32 R12, RZ, RZ, 0x6 ;  /* 0x00000006ff0c7424 */ /* 0x000fe400078e00ff */
[----:B------:R-:W-:-:S07]  /*1a2b0*/  IMAD.MOV.U32 R7, RZ, RZ, R14 ;  /* 0x000000ffff077224 */ /* 0x000fce00078e000e */
[----:B------:R-:W-:Y:S05]  /*1a2c0*/  WARPSYNC.COLLECTIVE R15, `(.L_x_846) ;  /* 0x000000000f087348 */ /* 0x000fea0003c00000 */
[----:B------:R0:W1:Y:S02]  /*1a2d0*/  SHFL.IDX P6, R14, R13, R12, R11 ;  /* 0x0000000c0d0e7389 */ /* 0x00006400000c000b */
[----:B01----:R-:W-:Y:S01]  /*1a2e0*/  ENDCOLLECTIVE ;  /* 0x000000000000791b */ /* 0x003fe20003800000 */
.L_x_846:
        /* <DEDUP_REMOVED lines=11> */
[----:B------:R-:W-:Y:S02]  /*1a3a0*/  ISETP.GE.AND P1, PT, R6, R3, PT ;  /* 0x000000030600720c */ /* 0x000fe40003f26270 */
[----:B------:R-:W-:-:S11]  /*1a3b0*/  MOV R6, R14 ;  /* 0x0000000e00067202 */ /* 0x000fd60000000f00 */
[----:B------:R-:W-:Y:S05]  /*1a3c0*/  WARPSYNC.COLLECTIVE R15, `(.L_x_847) ;  /* 0x000000000f087348 */ /* 0x000fea0003c00000 */
[----:B------:R0:W1:Y:S02]  /*1a3d0*/  SHFL.IDX P6, R14, R13, R12, R11 ;  /* 0x0000000c0d0e7389 */ /* 0x00006400000c000b */
[----:B01----:R-:W-:Y:S01]  /*1a3e0*/  ENDCOLLECTIVE ;  /* 0x000000000000791b */ /* 0x003fe20003800000 */
.L_x_847:
[----:B------:R-:W-:Y:S02]  /*1a3f0*/  IMAD.MOV.U32 R13, RZ, RZ, R0 ;  /* 0x000000ffff0d7224 */ /* 0x000fe400078e0000 */
[----:B------:R-:W-:Y:S02]  /*1a400*/  IMAD.MOV.U32 R12, RZ, RZ, 0x7 ;  /* 0x00000007ff0c7424 */ /* 0x000fe400078e00ff */
[----:B------:R-:W-:-:S07]  /*1a410*/  IMAD.MOV.U32 R7, RZ, RZ, R14 ;  /* 0x000000ffff077224 */ /* 0x000fce00078e000e */
[----:B------:R-:W-:Y:S05]  /*1a420*/  WARPSYNC.COLLECTIVE R15, `(.L_x_848) ;  /* 0x000000000f087348 */ /* 0x000fea0003c00000 */
[----:B------:R0:W1:Y:S02]  /*1a430*/  SHFL.IDX P6, R14, R13, R12, R11 ;  /* 0x0000000c0d0e7389 */ /* 0x00006400000c000b */
[----:B01----:R-:W-:Y:S01]  /*1a440*/  ENDCOLLECTIVE ;  /* 0x000000000000791b */ /* 0x003fe20003800000 */
.L_x_848:
[----:B------:R-:W-:-:S04]  /*1a450*/  @!P1 LEA R7, P2, R21, R7, 0x1 ;  /* 0x0000000715079211 */ /* 0x000fc800078408ff */
[----:B------:R-:W-:-:S04]  /*1a460*/  @!P1 IADD3.X R6, RZ, R6, RZ, P2, !PT ;  /* 0x00000006ff069210 */ /* 0x000fc800017fe4ff */
[----:B------:R-:W-:Y:S01]  /*1a470*/  @!P1 LOP3.LUT R7, R7, R6, RZ, 0x3c, !PT ;  /* 0x0000000607079212 */ /* 0x000fe200078e3cff */
[----:B------:R-:W-:-:S03]  /*1a480*/  IMAD.MOV.U32 R13, RZ, RZ, R2 ;  /* 0x000000ffff0d7224 */ /* 0x000fc600078e0002 */
[----:B------:R-:W-:Y:S02]  /*1a490*/  @!P1 LOP3.LUT R6, R7, R6, RZ, 0x3c, !PT ;  /* 0x0000000607069212 */ /* 0x000fe400078e3cff */
[----:B------:R-:W-:Y:S02]  /*1a4a0*/  IADD3 R2, R25, 0x70, RZ ;  /* 0x0000007019027810 */ /* 0x000fe40007ffe0ff */
[----:B------:R-:W-:Y:S02]  /*1a4b0*/  @!P1 LOP3.LUT R7, R7, R6, RZ, 0x3c, !PT ;  /* 0x0000000607079212 */ /* 0x000fe400078e3cff */
[----:B------:R-:W-:-:S03]  /*1a4c0*/  MOV R0, R14 ;  /* 0x0000000e00007202 */ /* 0x000fc60000000f00 */
[----:B------:R-:W-:Y:S01]  /*1a4d0*/  @!PT LDS RZ, [RZ] ;  /* 0x00000000fffff984 */ /* 0x000fe20000000800 */
[----:B------:R-:W-:Y:S01]  /*1a4e0*/  @!PT LDS RZ, [RZ] ;  /* 0x00000000fffff984 */ /* 0x000fe20000000800 */
[----:B------:R-:W-:Y:S01]  /*1a4f0*/  @!PT LDS RZ, [RZ] ;  /* 0x00000000fffff984 */ /* 0x000fe20000000800 */
[----:B------:R0:W-:Y:S01]  /*1a500*/  @!P1 LDGSTS.E.BYPASS.LTC128B.128 [R20+0xb400], desc[UR42][R6.64], !P0 ;  /* 0x0b40000006149fae */ /* 0x0001e2000c101d6a */
[----:B------:R-:W-:-:S13]  /*1a510*/  ISETP.GE.AND P1, PT, R2, R3, PT ;  /* 0x000000030200720c */ /* 0x000fda0003f26270 */
[----:B0-----:R-:W-:Y:S05]  /*1a520*/  WARPSYNC.COLLECTIVE R15, `(.L_x_849) ;  /* 0x000000000f087348 */ /* 0x001fea0003c00000 */
[----:B------:R1:W2:Y:S02]  /*1a530*/  SHFL.IDX P6, R14, R13, R12, R11 ;  /* 0x0000000c0d0e7389 */ /* 0x0002a400000c000b */
[----:B012---:R-:W-:Y:S01]  /*1a540*/  ENDCOLLECTIVE ;  /* 0x000000000000791b */ /* 0x007fe20003800000 */
.L_x_849:
[----:B------:R-:W-:Y:S02]  /*1a550*/  IMAD.MOV.U32 R13, RZ, RZ, R4 ;  /* 0x000000ffff0d7224 */ /* 0x000fe400078e0004 */
[----:B------:R-:W-:Y:S02]  /*1a560*/  IMAD.MOV.U32 R12, RZ, RZ, RZ ;  /* 0x000000ffff0c7224 */ /* 0x000fe400078e00ff */
[----:B------:R-:W-:-:S07]  /*1a570*/  IMAD.MOV.U32 R6, RZ, RZ, R14 ;  /* 0x000000ffff067224 */ /* 0x000fce00078e000e */
[----:B------:R-:W-:Y:S05]  /*1a580*/  WARPSYNC.COLLECTIVE R15, `(.L_x_850) ;  /* 0x000000000f087348 */ /* 0x000fea0003c00000 */
[----:B------:R0:W1:Y:S02]  /*1a590*/  SHFL.IDX P6, R14, R13, R12, R11 ;  /* 0x0000000c0d0e7389 */ /* 0x00006400000c000b */
[----:B01----:R-:W-:Y:S01]  /*1a5a0*/  ENDCOLLECTIVE ;  /* 0x000000000000791b */ /* 0x003fe20003800000 */
.L_x_850:
[----:B------:R-:W-:-:S05]  /*1a5b0*/  @!P1 LEA R6, P2, R21, R6, 0x1 ;  /* 0x0000000615069211 */ /* 0x000fca00078408ff */
[----:B------:R-:W-:-:S04]  /*1a5c0*/  @!P1 IMAD.X R0, RZ, RZ, R0, P2 ;  /* 0x000000ffff009224 */ /* 0x000fc800010e0600 */
[----:B------:R-:W-:Y:S01]  /*1a5d0*/  @!P1 IMAD.MOV.U32 R7, RZ, RZ, R0 ;  /* 0x000000ffff079224 */ /* 0x000fe200078e0000 */
[----:B------:R-:W-:Y:S01]  /*1a5e0*/  IADD3 R0, R25, 0x80, RZ ;  /* 0x0000008019007810 */ /* 0x000fe20007ffe0ff */
[----:B------:R-:W-:-:S03]  /*1a5f0*/  IMAD.MOV.U32 R13, RZ, RZ, R5 ;  /* 0x000000ffff0d7224 */ /* 0x000fc600078e0005 */
[----:B------:R-:W-:Y:S01]  /*1a600*/  @!PT LDS RZ, [RZ] ;  /* 0x00000000fffff984 */ /* 0x000fe20000000800 */
[----:B------:R-:W-:Y:S01]  /*1a610*/  @!PT LDS RZ, [RZ] ;  /* 0x00000000fffff984 */ /* 0x000fe20000000800 */
[----:B------:R-:W-:Y:S01]  /*1a620*/  @!PT LDS RZ, [RZ] ;  /* 0x00000000fffff984 */ /* 0x000fe20000000800 */
[----:B------:R0:W-:Y:S01]  /*1a630*/  @!P1 LDGSTS.E.BYPASS.LTC128B.128 [R20+0xbc00], desc[UR42][R6.64], !P0 ;  /* 0x0bc0000006149fae */ /* 0x0001e2000c101d6a */
[----:B------:R-:W-:Y:S01]  /*1a640*/  ISETP.GE.AND P1, PT, R0, R3, PT ;  /* 0x000000030000720c */ /* 0x000fe20003f26270 */
[----:B------:R-:W-:Y:S01]  /*1a650*/  VIADD R0, R25, 0x90 ;  /* 0x0000009019007836 */ /* 0x000fe20000000000 */
[----:B------:R-:W-:-:S11]  /*1a660*/  MOV R2, R14 ;  /* 0x0000000e00027202 */ /* 0x000fd60000000f00 */
[----:B0-----:R-:W-:Y:S05]  /*1a670*/  WARPSYNC.COLLECTIVE R15, `(.L_x_851) ;  /* 0x000000000f087348 */ /* 0x001fea0003c00000 */
[----:B------:R1:W2:Y:S02]  /*1a680*/  SHFL.IDX P6, R14, R13, R12, R11 ;  /* 0x0000000c0d0e7389 */ /* 0x0002a400000c000b */
[----:B012---:R-:W-:Y:S01]  /*1a690*/  ENDCOLLECTIVE ;  /* 0x000000000000791b */ /* 0x007fe20003800000 */
.L_x_851:
[----:B------:R-:W-:Y:S01]  /*1a6a0*/  MOV R13, R4 ;  /* 0x00000004000d7202 */ /* 0x000fe20000000f00 */
[----:B------:R-:W-:Y:S02]  /*1a6b0*/  IMAD.MOV.U32 R12, RZ, RZ, 0x1 ;  /* 0x00000001ff0c7424 */ /* 0x000fe400078e00ff */
[----:B------:R-:W-:-:S07]  /*1a6c0*/  IMAD.MOV.U32 R8, RZ, RZ, R14 ;  /* 0x000000ffff087224 */ /* 0x000fce00078e000e */
[----:B------:R-:W-:Y:S05]  /*1a6d0*/  WARPSYNC.COLLECTIVE R15, `(.L_x_852) ;  /* 0x000000000f087348 */ /* 0x000fea0003c00000 */
[----:B------:R0:W1:Y:S02]  /*1a6e0*/  SHFL.IDX P6, R14, R13, R12, R11 ;  /* 0x0000000c0d0e7389 */ /* 0x00006400000c000b */
[----:B01----:R-:W-:Y:S01]  /*1a6f0*/  ENDCOLLECTIVE ;  /* 0x000000000000791b */ /* 0x003fe20003800000 */
.L_x_852:
[----:B------:R-:W-:-:S04]  /*1a700*/  @!P1 LEA R6, P2, R21, R8, 0x1 ;  /* 0x0000000815069211 */ /* 0x000fc800078408ff */
[----:B------:R-:W-:-:S05]  /*1a710*/  @!P1 IADD3.X R2, RZ, R2, RZ, P2, !PT ;  /* 0x00000002ff029210 */ /* 0x000fca00017fe4ff */
[----:B------:R-:W-:Y:S01]  /*1a720*/  @!P1 IMAD.MOV.U32 R7, RZ, RZ, R2 ;  /* 0x000000ffff079224 */ /* 0x000fe200078e0002 */
[----:B------:R-:W-:Y:S02]  /*1a730*/  IADD3 R2, R25, 0xa0, RZ ;  /* 0x000000a019027810 */ /* 0x000fe40007ffe0ff */
[----:B------:R-:W-:Y:S02]  /*1a740*/  MOV R13, R5 ;  /* 0x00000005000d7202 */ /* 0x000fe40000000f00 */
[----:B------:R-:W-:Y:S01]  /*1a750*/  @!PT LDS RZ, [RZ] ;  /* 0x00000000fffff984 */ /* 0x000fe20000000800 */
[----:B------:R-:W-:Y:S01]  /*1a760*/  @!PT LDS RZ, [RZ] ;  /* 0x00000000fffff984 */ /* 0x000fe20000000800 */
[----:B------:R-:W-:Y:S01]  /*1a770*/  @!PT LDS RZ, [RZ] ;  /* 0x00000000fffff984 */ /* 0x000fe20000000800 */
[----:B------:R0:W-:Y:S01]  /*1a780*/  @!P1 LDGSTS.E.BYPASS.LTC128B.128 [R20+0xc400], desc[UR42][R6.64], !P0 ;  /* 0x0c40000006149fae */ /* 0x0001e2000c101d6a */
[----:B------:R-:W-:Y:S01]  /*1a790*/  ISETP.GE.AND P1, PT, R0, R3, PT ;  /* 0x000000030000720c */ /* 0x000fe20003f26270 */
[----:B------:R-:W-:-:S12]  /*1a7a0*/  IMAD.MOV.U32 R0, RZ, RZ, R14 ;  /* 0x000000ffff007224 */ /* 0x000fd800078e000e */
[----:B0-----:R-:W-:Y:S05]  /*1a7b0*/  WARPSYNC.COLLECTIVE R15, `(.L_x_853) ;  /* 0x000000000f087348 */ /* 0x001fea0003c00000 */
[----:B------:R1:W2:Y:S02]  /*1a7c0*/  SHFL.IDX P6, R14, R13, R12, R11 ;  /* 0x0000000c0d0e7389 */ /* 0x0002a400000c000b */
[----:B012---:R-:W-:Y:S01]  /*1a7d0*/  ENDCOLLECTIVE ;  /* 0x000000000000791b */ /* 0x007fe20003800000 */
.L_x_853:
[----:B------:R-:W-:Y:S02]  /*1a7e0*/  IMAD.MOV.U32 R13, RZ, RZ, R4 ;  /* 0x000000ffff0d7224 */ /* 0x000fe400078e0004 */
[----:B------:R-:W-:Y:S02]  /*1a7f0*/  IMAD.MOV.U32 R12, RZ, RZ, 0x2 ;  /* 0x00000002ff0c7424 */ /* 0x000fe400078e00ff */
[----:B------:R-:W-:-:S07]  /*1a800*/  IMAD.MOV.U32 R6, RZ, RZ, R14 ;  /* 0x000000ffff067224 */ /* 0x000fce00078e000e */
[----:B------:R-:W-:Y:S05]  /*1a810*/  WARPSYNC.COLLECTIVE R15, `(.L_x_854) ;  /* 0x000000000f087348 */ /* 0x000fea0003c00000 */
[----:B------:R0:W1:Y:S02]  /*1a820*/  SHFL.IDX P6, R14, R13, R12, R11 ;  /* 0x0000000c0d0e7389 */ /* 0x00006400000c000b */
[----:B01----:R-:W-:Y:S01]  /*1a830*/  ENDCOLLECTIVE ;  /* 0x000000000000791b */ /* 0x003fe20003800000 */
.L_x_854:
[----:B------:R-:W-:-:S05]  /*1a840*/  @!P1 LEA R6, P2, R21, R6, 0x1 ;  /* 0x0000000615069211 */ /* 0x000fca00078408ff */
[----:B------:R-:W-:-:S05]  /*1a850*/  @!P1 IMAD.X R0, RZ, RZ, R0, P2 ;  /* 0x000000ffff009224 */ /* 0x000fca00010e0600 */
[----:B------:R-:W-:Y:S01]  /*1a860*/  @!P1 MOV R7, R0 ;  /* 0x0000000000079202 */ /* 0x000fe20000000f00 */
[----:B------:R-:W-:-:S04]  /*1a870*/  IMAD.MOV.U32 R13, RZ, RZ, R5 ;  /* 0x000000ffff0d7224 */ /* 0x000fc800078e0005 */
[----:B------:R-:W-:Y:S01]  /*1a880*/  @!PT LDS RZ, [RZ] ;  /* 0x00000000fffff984 */ /* 0x000fe20000000800 */
[----:B------:R-:W-:Y:S01]  /*1a890*/  @!PT LDS RZ, [RZ] ;  /* 0x00000000fffff984 */ /* 0x000fe20000000800 */
[----:B------:R-:W-:Y:S01]  /*1a8a0*/  @!PT LDS RZ, [RZ] ;  /* 0x00000000fffff984 */ /* 0x000fe20000000800 */
[----:B------:R0:W-:Y:S01]  /*1a8b0*/  @!P1 LDGSTS.E.BYPASS.LTC128B.128 [R20+0xcc00], desc[UR42][R6.64], !P0 ;  /* 0x0cc0000006149fae */ /* 0x0001e2000c101d6a */
[----:B------:R-:W-:Y:S02]  /*1a8c0*/  ISETP.GE.AND P1, PT, R2, R3, PT ;  /* 0x000000030200720c */ /* 0x000fe40003f26270 */
[----:B------:R-:W-:-:S11]  /*1a8d0*/  MOV R0, R14 ;  /* 0x0000000e00007202 */ /* 0x000fd60000000f00 */
[----:B0-----:R-:W-:Y:S05]  /*1a8e0*/  WARPSYNC.COLLECTIVE R15, `(.L_x_855) ;  /* 0x000000000f087348 */ /* 0x001fea0003c00000 */
[----:B------:R1:W2:Y:S02]  /*1a8f0*/  SHFL.IDX P6, R14, R13, R12, R11 ;  /* 0x0000000c0d0e7389 */ /* 0x0002a400000c000b */
[----:B012---:R-:W-:Y:S01]  /*1a900*/  ENDCOLLECTIVE ;  /* 0x000000000000791b */ /* 0x007fe20003800000 */
.L_x_855:
[----:B------:R-:W-:Y:S01]  /*1a910*/  MOV R13, R4 ;  /* 0x00000004000d7202 */ /* 0x000fe20000000f00 */
[----:B------:R-:W-:Y:S02]  /*1a920*/  IMAD.MOV.U32 R12, RZ, RZ, 0x3 ;  /* 0x00000003ff0c7424 */ /* 0x000fe400078e00ff */
[----:B------:R-:W-:-:S07]  /*1a930*/  IMAD.MOV.U32 R6, RZ, RZ, R14 ;  /* 0x000000ffff067224 */ /* 0x000fce00078e000e */
[----:B------:R-:W-:Y:S05]  /*1a940*/  WARPSYNC.COLLECTIVE R15, `(.L_x_856) ;  /* 0x000000000f087348 */ /* 0x000fea0003c00000 */
[----:B------:R0:W1:Y:S02]  /*1a950*/  SHFL.IDX P6, R14, R13, R12, R11 ;  /* 0x0000000c0d0e7389 */ /* 0x00006400000c000b */
[----:B01----:R-:W-:Y:S01]  /*1a960*/  ENDCOLLECTIVE ;  /* 0x000000000000791b */ /* 0x003fe20003800000 */
.L_x_856:
[----:B------:R-:W-:-:S05]  /*1a970*/  @!P1 LEA R6, P2, R21, R6, 0x1 ;  /* 0x0000000615069211 */ /* 0x000fca00078408ff */
[----:B------:R-:W-:-:S04]  /*1a980*/  @!P1 IMAD.X R0, RZ, RZ, R0, P2 ;  /* 0x000000ffff009224 */ /* 0x000fc800010e0600 */
        /* <DEDUP_REMOVED lines=10> */
.L_x_857:
[----:B------:R-:W-:Y:S01]  /*1aa30*/  IMAD.MOV.U32 R2, RZ, RZ, R14 ;  /* 0x000000ffff027224 */ /* 0x000fe200078e000e */
[----:B------:R-:W-:Y:S06]  /*1aa40*/  BRA `(.L_x_858) ;  /* 0xffffff9c00cc7947 */ /* 0x000fec000383ffff */
.L_x_685:
[----:B-1----:R1:W2:Y:S02]  /*1aa50*/  SYNCS.PHASECHK.TRANS64.TRYWAIT P0, [R16+URZ+0x16820], R0 ;  /* 0x01682000100075a7 */ /* 0x0022a4000800017f */
[----:B--2---:R-:W-:Y:S05]  /*1aa60*/  @!P0 NANOSLEEP.SYNCS 0x989680 ;  /* 0x009896800000895d */ /* 0x004fea0003900000 */
[----:B------:R-:W2:Y:S02]  /*1aa70*/  @!P0 SYNCS.PHASECHK.TRANS64 P0, [R16+URZ+0x16820], R0 ;  /* 0x01682000100085a7 */ /* 0x000ea4000800007f */
[----:B--2---:R-:W-:Y:S05]  /*1aa80*/  @!P0 BRA `(.L_x_685) ;  /* 0xfffffffc00f08947 */ /* 0x004fea000383ffff */
[----:B------:R-:W-:Y:S05]  /*1aa90*/  BRA `(.L_x_859) ;  /* 0xffffffa000287947 */ /* 0x000fea000383ffff */
.L_x_690:
[----:B0-----:R0:W1:Y:S02]  /*1aaa0*/  SYNCS.PHASECHK.TRANS64.TRYWAIT P0, [R5+URZ+0x16840], R2 ;  /* 0x01684002050075a7 */ /* 0x001064000800017f */
[----:B-1----:R-:W-:Y:S05]  /*1aab0*/  @!P0 NANOSLEEP.SYNCS 0x989680 ;  /* 0x009896800000895d */ /* 0x002fea0003900000 */
[----:B------:R-:W1:Y:S02]  /*1aac0*/  @!P0 SYNCS.PHASECHK.TRANS64 P0, [R5+URZ+0x16840], R2 ;  /* 0x01684002050085a7 */ /* 0x000e64000800007f */
[----:B-1----:R-:W-:Y:S05]  /*1aad0*/  @!P0 BRA `(.L_x_690) ;  /* 0xfffffffc00f08947 */ /* 0x002fea000383ffff */
[----:B------:R-:W-:Y:S05]  /*1aae0*/  BRA `(.L_x_860) ;  /* 0xffffffa400087947 */ /* 0x000fea000383ffff */
.L_x_691:
        /* <DEDUP_REMOVED lines=8> */
.L_x_862:
[----:B------:R-:W-:Y:S05]  /*1ab70*/  BSYNC B1 ;  /* 0x0000000000017941 */ /* 0x000fea0003800000 */
.L_x_861:
[----:B------:R-:W0:Y:S01]  /*1ab80*/  S2R R7, SR_TID.X ;  /* 0x0000000000077919 */ /* 0x000e220000002100 */
[----:B------:R-:W-:Y:S01]  /*1ab90*/  IMAD.MOV.U32 R13, RZ, RZ, R9 ;  /* 0x000000ffff0d7224 */ /* 0x000fe200078e0009 */
[----:B------:R-:W-:Y:S01]  /*1aba0*/  MOV R11, 0x181f ;  /* 0x0000181f000b7802 */ /* 0x000fe20000000f00 */
[----:B------:R-:W-:Y:S01]  /*1abb0*/  IMAD.MOV.U32 R12, RZ, RZ, RZ ;  /* 0x000000ffff0c7224 */ /* 0x000fe200078e00ff */
[----:B------:R-:W-:Y:S01]  /*1abc0*/  MOV R3, R14 ;  /* 0x0000000e00037202 */ /* 0x000fe20000000f00 */
[----:B------:R-:W-:Y:S01]  /*1abd0*/  IMAD.MOV.U32 R15, RZ, RZ, -0x1 ;  /* 0xffffffffff0f7424 */ /* 0x000fe200078e00ff */
[----:B------:R-:W-:-:S07]  /*1abe0*/  LEA R8, R8, R16, 0x1 ;  /* 0x0000001008087211 */ /* 0x000fce00078e08ff */
[----:B0-----:R-:W-:Y:S05]  /*1abf0*/  WARPSYNC.COLLECTIVE R15, `(.L_x_863) ;  /* 0x000000000f087348 */ /* 0x001fea0003c00000 */
[----:B------:R1:W2:Y:S02]  /*1ac00*/  SHFL.IDX P6, R14, R13, R12, R11 ;  /* 0x0000000c0d0e7389 */ /* 0x0002a400000c000b */
[----:B012---:R-:W-:Y:S01]  /*1ac10*/  ENDCOLLECTIVE ;  /* 0x000000000000791b */ /* 0x007fe20003800000 */
.L_x_863:
[----:B------:R-:W-:Y:S02]  /*1ac20*/  IMAD.MOV.U32 R13, RZ, RZ, R10 ;  /* 0x000000ffff0d7224 */ /* 0x000fe400078e000a */
[----:B------:R-:W-:Y:S02]  /*1ac30*/  IMAD.MOV.U32 R12, RZ, RZ, 0x1 ;  /* 0x00000001ff0c7424 */ /* 0x000fe400078e00ff */
[----:B------:R-:W-:Y:S01]  /*1ac40*/  IMAD.SHL.U32 R7, R7, 0x8, RZ ;  /* 0x0000000807077824 */ /* 0x000fe200078e00ff */
[----:B------:R-:W-:-:S07]  /*1ac50*/  MOV R2, R14 ;  /* 0x0000000e00027202 */ /* 0x000fce0000000f00 */
[----:B------:R-:W-:Y:S05]  /*1ac60*/  WARPSYNC.COLLECTIVE R15, `(.L_x_864) ;  /* 0x000000000f087348 */ /* 0x000fea0003c00000 */
[----:B------:R0:W1:Y:S02]  /*1ac70*/  SHFL.IDX P6, R14, R13, R12, R11 ;  /* 0x0000000c0d0e7389 */ /* 0x00006400000c000b */
[----:B01----:R-:W-:Y:S01]  /*1ac80*/  ENDCOLLECTIVE ;  /* 0x000000000000791b */ /* 0x003fe20003800000 */
.L_x_864:
[----:B------:R-:W-:-:S05]  /*1ac90*/  LOP3.LUT R7, R7, 0x38, RZ, 0xc0, !PT ;  /* 0x0000003807077812 */ /* 0x000fca00078ec0ff */
[----:B------:R-:W-:-:S05]  /*1aca0*/  IMAD.SHL.U32 R7, R7, 0x2, RZ ;  /* 0x0000000207077824 */ /* 0x000fca00078e00ff */
[----:B------:R-:W-:Y:S01]  /*1acb0*/  IADD3 R2, P0, R2, R7, RZ ;  /* 0x0000000702027210 */ /* 0x000fe20007f1e0ff */
[----:B------:R-:W-:-:S04]  /*1acc0*/  IMAD.MOV.U32 R13, RZ, RZ, R9 ;  /* 0x000000ffff0d7224 */ /* 0x000fc800078e0009 */
[----:B------:R-:W-:-:S05]  /*1acd0*/  IMAD.X R3, RZ, RZ, R3, P0 ;  /* 0x000000ffff037224 */ /* 0x000fca00000e0603 */
[----:B------:R-:W-:Y:S01]  /*1ace0*/  @!PT LDS RZ, [RZ] ;  /* 0x00000000fffff984 */ /* 0x000fe20000000800 */
[----:B------:R-:W-:Y:S01]  /*1acf0*/  @!PT LDS RZ, [RZ] ;  /* 0x00000000fffff984 */ /* 0x000fe20000000800 */
[----:B------:R-:W-:Y:S01]  /*1ad00*/  @!PT LDS RZ, [RZ] ;  /* 0x00000000fffff984 */ /* 0x000fe20000000800 */
[----:B------:R0:W-:Y:S02]  /*1ad10*/  LDGSTS.E.BYPASS.LTC128B.128 [R8+0xe400], desc[UR42][R2.64], !P2 ;  /* 0x0e40000002087fae */ /* 0x0001e4000d101d6a */
[----:B0-----:R-:W-:-:S07]  /*1ad20*/  MOV R3, R14 ;  /* 0x0000000e00037202 */ /* 0x001fce0000000f00 */
[----:B------:R-:W-:Y:S05]  /*1ad30*/  WARPSYNC.COLLECTIVE R15, `(.L_x_865) ;  /* 0x000000000f087348 */ /* 0x000fea0003c00000 */
[----:B------:R0:W1:Y:S02]  /*1ad40*/  SHFL.IDX P6, R14, R13, R12, R11 ;  /* 0x0000000c0d0e7389 */ /* 0x00006400000c000b */
[----:B01----:R-:W-:Y:S01]  /*1ad50*/  ENDCOLLECTIVE ;  /* 0x000000000000791b */ /* 0x003fe20003800000 */
.L_x_865:
[----:B------:R-:W-:Y:S02]  /*1ad60*/  IMAD.MOV.U32 R13, RZ, RZ, R10 ;  /* 0x000000ffff0d7224 */ /* 0x000fe400078e000a */
[----:B------:R-:W-:Y:S02]  /*1ad70*/  IMAD.MOV.U32 R12, RZ, RZ, 0x2 ;  /* 0x00000002ff0c7424 */ /* 0x000fe400078e00ff */
[----:B------:R-:W-:-:S07]  /*1ad80*/  IMAD.MOV.U32 R2, RZ, RZ, R14 ;  /* 0x000000ffff027224 */ /* 0x000fce00078e000e */
[----:B------:R-:W-:Y:S05]  /*1ad90*/  WARPSYNC.COLLECTIVE R15, `(.L_x_866) ;  /* 0x000000000f087348 */ /* 0x000fea0003c00000 */
[----:B------:R0:W1:Y:S02]  /*1ada0*/  SHFL.IDX P6, R14, R13, R12, R11 ;  /* 0x0000000c0d0e7389 */ /* 0x00006400000c000b */
[----:B01----:R-:W-:Y:S01]  /*1adb0*/  ENDCOLLECTIVE ;  /* 0x000000000000791b */ /* 0x003fe20003800000 */
.L_x_866:
[----:B------:R-:W-:-:S04]  /*1adc0*/  IADD3 R2, P0, R2, R7, RZ ;  /* 0x0000000702027210 */ /* 0x000fc80007f1e0ff */
[----:B------:R-:W-:-:S05]  /*1add0*/  IADD3.X R3, RZ, R3, RZ, P0, !PT ;  /* 0x00000003ff037210 */ /* 0x000fca00007fe4ff */
        /* <DEDUP_REMOVED lines=9> */
.L_x_867:
[----:B------:R-:W-:Y:S02]  /*1ae70*/  IMAD.MOV.U32 R13, RZ, RZ, R10 ;  /* 0x000000ffff0d7224 */ /* 0x000fe400078e000a */
[----:B------:R-:W-:Y:S02]  /*1ae80*/  IMAD.MOV.U32 R12, RZ, RZ, 0x3 ;  /* 0x00000003ff0c7424 */ /* 0x000fe400078e00ff */
[----:B------:R-:W-:-:S07]  /*1ae90*/  IMAD.MOV.U32 R2, RZ, RZ, R14 ;  /* 0x000000ffff027224 */ /* 0x000fce00078e000e */
[----:B------:R-:W-:Y:S05]  /*1aea0*/  WARPSYNC.COLLECTIVE R15, `(.L_x_868) ;  /* 0x000000000f087348 */ /* 0x000fea0003c00000 */
[----:B------:R0:W1:Y:S02]  /*1aeb0*/  SHFL.IDX P6, R14, R13, R12, R11 ;  /* 0x0000000c0d0e7389 */ /* 0x00006400000c000b */
[----:B01----:R-:W-:Y:S01]  /*1aec0*/  ENDCOLLECTIVE ;  /* 0x000000000000791b */ /* 0x003fe20003800000 */
.L_x_868:
        /* <DEDUP_REMOVED lines=11> */
.L_x_869:
[----:B------:R-:W-:Y:S02]  /*1af80*/  IMAD.MOV.U32 R13, RZ, RZ, R10 ;  /* 0x000000ffff0d7224 */ /* 0x000fe400078e000a */
[----:B------:R-:W-:Y:S02]  /*1af90*/  IMAD.MOV.U32 R12, RZ, RZ, 0x4 ;  /* 0x00000004ff0c7424 */ /* 0x000fe400078e00ff */
[----:B------:R-:W-:-:S07]  /*1afa0*/  IMAD.MOV.U32 R2, RZ, RZ, R14 ;  /* 0x000000ffff027224 */ /* 0x000fce00078e000e */
[----:B------:R-:W-:Y:S05]  /*1afb0*/  WARPSYNC.COLLECTIVE R15, `(.L_x_870) ;  /* 0x000000000f087348 */ /* 0x000fea0003c00000 */
[----:B------:R0:W1:Y:S02]  /*1afc0*/  SHFL.IDX P6, R14, R13, R12, R11 ;  /* 0x0000000c0d0e7389 */ /* 0x00006400000c000b */
[----:B01----:R-:W-:Y:S01]  /*1afd0*/  ENDCOLLECTIVE ;  /* 0x000000000000791b */ /* 0x003fe20003800000 */
.L_x_870:
        /* <DEDUP_REMOVED lines=11> */
.L_x_871:
[----:B------:R-:W-:Y:S02]  /*1b090*/  IMAD.MOV.U32 R13, RZ, RZ, R10 ;  /* 0x000000ffff0d7224 */ /* 0x000fe400078e000a */
[----:B------:R-:W-:Y:S02]  /*1b0a0*/  IMAD.MOV.U32 R12, RZ, RZ, 0x5 ;  /* 0x00000005ff0c7424 */ /* 0x000fe400078e00ff */
[----:B------:R-:W-:-:S07]  /*1b0b0*/  IMAD.MOV.U32 R2, RZ, RZ, R14 ;  /* 0x000000ffff027224 */ /* 0x000fce00078e000e */
[----:B------:R-:W-:Y:S05]  /*1b0c0*/  WARPSYNC.COLLECTIVE R15, `(.L_x_872) ;  /* 0x000000000f087348 */ /* 0x000fea0003c00000 */
[----:B------:R0:W1:Y:S02]  /*1b0d0*/  SHFL.IDX P6, R14, R13, R12, R11 ;  /* 0x0000000c0d0e7389 */ /* 0x00006400000c000b */
[----:B01----:R-:W-:Y:S01]  /*1b0e0*/  ENDCOLLECTIVE ;  /* 0x000000000000791b */ /* 0x003fe20003800000 */
.L_x_872:
        /* <DEDUP_REMOVED lines=11> */
.L_x_873:
[----:B------:R-:W-:Y:S02]  /*1b1a0*/  IMAD.MOV.U32 R13, RZ, RZ, R10 ;  /* 0x000000ffff0d7224 */ /* 0x000fe400078e000a */
[----:B------:R-:W-:Y:S02]  /*1b1b0*/  IMAD.MOV.U32 R12, RZ, RZ, 0x6 ;  /* 0x00000006ff0c7424 */ /* 0x000fe400078e00ff */
[----:B------:R-:W-:-:S07]  /*1b1c0*/  IMAD.MOV.U32 R2, RZ, RZ, R14 ;  /* 0x000000ffff027224 */ /* 0x000fce00078e000e */
[----:B------:R-:W-:Y:S05]  /*1b1d0*/  WARPSYNC.COLLECTIVE R15, `(.L_x_874) ;  /* 0x000000000f087348 */ /* 0x000fea0003c00000 */
[----:B------:R0:W1:Y:S02]  /*1b1e0*/  SHFL.IDX P6, R14, R13, R12, R11 ;  /* 0x0000000c0d0e7389 */ /* 0x00006400000c000b */
[----:B01----:R-:W-:Y:S01]  /*1b1f0*/  ENDCOLLECTIVE ;  /* 0x000000000000791b */ /* 0x003fe20003800000 */
.L_x_874:
        /* <DEDUP_REMOVED lines=11> */
.L_x_875:
[----:B------:R-:W-:Y:S02]  /*1b2b0*/  IMAD.MOV.U32 R13, RZ, RZ, R10 ;  /* 0x000000ffff0d7224 */ /* 0x000fe400078e000a */
[----:B------:R-:W-:Y:S02]  /*1b2c0*/  IMAD.MOV.U32 R12, RZ, RZ, 0x7 ;  /* 0x00000007ff0c7424 */ /* 0x000fe400078e00ff */
[----:B------:R-:W-:-:S07]  /*1b2d0*/  IMAD.MOV.U32 R2, RZ, RZ, R14 ;  /* 0x000000ffff027224 */ /* 0x000fce00078e000e */
[----:B------:R-:W-:Y:S05]  /*1b2e0*/  WARPSYNC.COLLECTIVE R15, `(.L_x_876) ;  /* 0x000000000f087348 */ /* 0x000fea0003c00000 */
[----:B------:R0:W1:Y:S02]  /*1b2f0*/  SHFL.IDX P6, R14, R13, R12, R11 ;  /* 0x0000000c0d0e7389 */ /* 0x00006400000c000b */
[----:B01----:R-:W-:Y:S01]  /*1b300*/  ENDCOLLECTIVE ;  /* 0x000000000000791b */ /* 0x003fe20003800000 */
.L_x_876:
        /* <DEDUP_REMOVED lines=11> */
.L_x_877:
[----:B------:R-:W-:Y:S01]  /*1b3c0*/  IMAD.MOV.U32 R2, RZ, RZ, R14 ;  /* 0x000000ffff027224 */ /* 0x000fe200078e000e */
[----:B------:R-:W-:Y:S06]  /*1b3d0*/  BRA `(.L_x_878) ;  /* 0xffffff9c00f47947 */ /* 0x000fec000383ffff */
.L_x_696:
[----:B-1----:R1:W2:Y:S02]  /*1b3e0*/  SYNCS.PHASECHK.TRANS64.TRYWAIT P0, [R5+URZ+0x16860], R2 ;  /* 0x01686002050075a7 */ /* 0x0022a4000800017f */
[----:B--2---:R-:W-:Y:S05]  /*1b3f0*/  @!P0 NANOSLEEP.SYNCS 0x989680 ;  /* 0x009896800000895d */ /* 0x004fea0003900000 */
[----:B------:R-:W2:Y:S02]  /*1b400*/  @!P0 SYNCS.PHASECHK.TRANS64 P0, [R5+URZ+0x16860], R2 ;  /* 0x01686002050085a7 */ /* 0x000ea4000800007f */
[----:B--2---:R-:W-:Y:S05]  /*1b410*/  @!P0 BRA `(.L_x_696) ;  /* 0xfffffffc00f08947 */ /* 0x004fea000383ffff */
[----:B------:R-:W-:Y:S05]  /*1b420*/  BRA `(.L_x_879) ;  /* 0xffffffa0004c7947 */ /* 0x000fea000383ffff */
.L_x_697:
[----:B------:R-:W-:Y:S01]  /*1b430*/  BSSY B1, `(.L_x_880) ;  /* 0x0000008000017945 */ /* 0x000fe20003800000 */
[----:B------:R-:W-:Y:S01]  /*1b440*/  MOV R13, R19 ;  /* 0x00000013000d7202 */ /* 0x000fe20000000f00 */
[----:B------:R-:W-:Y:S01]  /*1b450*/  IMAD.MOV.U32 R12, RZ, RZ, RZ ;  /* 0x000000ffff0c7224 */ /* 0x000fe200078e00ff */
[----:B------:R-:W-:Y:S01]  /*1b460*/  MOV R15, 0xffffffff ;  /* 0xffffffff000f7802 */ /* 0x000fe20000000f00 */
[----:B------:R-:W-:-:S07]  /*1b470*/  IMAD.MOV.U32 R11, RZ, RZ, 0x181f ;  /* 0x0000181fff0b7424 */ /* 0x000fce00078e00ff */
[----:B-1----:R-:W-:Y:S05]  /*1b480*/  WARPSYNC.COLLECTIVE R15, `(.L_x_881) ;  /* 0x000000000f087348 */ /* 0x002fea0003c00000 */
[----:B------:R0:W2:Y:S02]  /*1b490*/  SHFL.IDX P6, R14, R13, R12, R11 ;  /* 0x0000000c0d0e7389 */ /* 0x0000a400000c000b */
[----:B012---:R-:W-:Y:S01]  /*1b4a0*/  ENDCOLLECTIVE ;  /* 0x000000000000791b */ /* 0x007fe20003800000 */
.L_x_881:
[----:B------:R-:W-:Y:S05]  /*1b4b0*/  BSYNC B1 ;  /* 0x0000000000017941 */ /* 0x000fea0003800000 */
.L_x_880:
[----:B------:R-:W-:Y:S01]  /*1b4c0*/  IMAD.MOV.U32 R13, RZ, RZ, R18 ;  /* 0x000000ffff0d7224 */ /* 0x000fe200078e0012 */
[----:B------:R-:W-:Y:S01]  /*1b4d0*/  MOV R12, RZ ;  /* 0x000000ff000c7202 */ /* 0x000fe20000000f00 */
[----:B------:R-:W-:Y:S01]  /*1b4e0*/  IMAD.MOV.U32 R11, RZ, RZ, 0x181f ;  /* 0x0000181fff0b7424 */ /* 0x000fe200078e00ff */
[----:B------:R-:W-:Y:S01]  /*1b4f0*/  ISETP.LT.OR P2, PT, R8, 0x1, P1 ;  /* 0x000000010800780c */ /* 0x000fe20000f41670 */
[----:B------:R-:W-:Y:S02]  /*1b500*/  IMAD.MOV.U32 R15, RZ, RZ, -0x1 ;  /* 0xffffffffff0f7424 */ /* 0x000fe400078e00ff */
[----:B------:R-:W-:Y:S02]  /*1b510*/  IMAD.MOV.U32 R3, RZ, RZ, R14 ;  /* 0x000000ffff037224 */ /* 0x000fe400078e000e */
[----:B------:R-:W-:-:S08]  /*1b520*/  IMAD R6, R6, 0x2, R16 ;  /* 0x0000000206067824 */ /* 0x000fd000078e0210 */
[----:B------:R-:W-:Y:S05]  /*1b530*/  WARPSYNC.COLLECTIVE R15, `(.L_x_882) ;  /* 0x000000000f087348 */ /* 0x000fea0003c00000 */
[----:B------:R0:W1:Y:S02]  /*1b540*/  SHFL.IDX P6, R14, R13, R12, R11 ;  /* 0x0000000c0d0e7389 */ /* 0x00006400000c000b */
[----:B01----:R-:W-:Y:S01]  /*1b550*/  ENDCOLLECTIVE ;  /* 0x000000000000791b */ /* 0x003fe20003800000 */
.L_x_882:
[----:B------:R-:W-:Y:S01]  /*1b560*/  MOV R13, R19 ;  /* 0x00000013000d7202 */ /* 0x000fe20000000f00 */
[----:B------:R-:W-:Y:S01]  /*1b570*/  IMAD.MOV.U32 R12, RZ, RZ, 0x1 ;  /* 0x00000001ff0c7424 */ /* 0x000fe200078e00ff */
[----:B------:R-:W-:-:S07]  /*1b580*/  MOV R2, R14 ;  /* 0x0000000e00027202 */ /* 0x000fce0000000f00 */
[----:B------:R-:W-:Y:S05]  /*1b590*/  WARPSYNC.COLLECTIVE R15, `(.L_x_883) ;  /* 0x000000000f087348 */ /* 0x000fea0003c00000 */
[----:B------:R0:W1:Y:S02]  /*1b5a0*/  SHFL.IDX P6, R14, R13, R12, R11 ;  /* 0x0000000c0d0e7389 */ /* 0x00006400000c000b */
[----:B01----:R-:W-:Y:S01]  /*1b5b0*/  ENDCOLLECTIVE ;  /* 0x000000000000791b */ /* 0x003fe20003800000 */
.L_x_883:
        /* <DEDUP_REMOVED lines=12> */
.L_x_884:
[----:B------:R-:W-:Y:S01]  /*1b680*/  MOV R13, R19 ;  /* 0x00000013000d7202 */ /* 0x000fe20000000f00 */
[----:B------:R-:W-:Y:S02]  /*1b690*/  IMAD.MOV.U32 R12, RZ, RZ, 0x2 ;  /* 0x00000002ff0c7424 */ /* 0x000fe400078e00ff */
[----:B------:R-:W-:-:S07]  /*1b6a0*/  IMAD.MOV.U32 R2, RZ, RZ, R14 ;  /* 0x000000ffff027224 */ /* 0x000fce00078e000e */
[----:B------:R-:W-:Y:S05]  /*1b6b0*/  WARPSYNC.COLLECTIVE R15, `(.L_x_885) ;  /* 0x000000000f087348 */ /* 0x000fea0003c00000 */
[----:B------:R0:W1:Y:S02]  /*1b6c0*/  SHFL.IDX P6, R14, R13, R12, R11 ;  /* 0x0000000c0d0e7389 */ /* 0x00006400000c000b */
[----:B01----:R-:W-:Y:S01]  /*1b6d0*/  ENDCOLLECTIVE ;  /* 0x000000000000791b */ /* 0x003fe20003800000 */
.L_x_885:
[----:B------:R-:W-:-:S05]  /*1b6e0*/  IADD3 R2, P0, R2, R7, RZ ;  /* 0x0000000702027210 */ /* 0x000fca0007f1e0ff */
[----:B------:R-:W-:-:S05]  /*1b6f0*/  IMAD.X R3, RZ, RZ, R3, P0 ;  /* 0x000000ffff037224 */ /* 0x000fca00000e0603 */
[----:B------:R-:W-:Y:S01]  /*1b700*/  @!PT LDS RZ, [RZ] ;  /* 0x00000000fffff984 */ /* 0x000fe20000000800 */
[----:B------:R-:W-:Y:S01]  /*1b710*/  @!PT LDS RZ, [RZ] ;  /* 0x00000000fffff984 */ /* 0x000fe20000000800 */
[----:B------:R-:W-:Y:S01]  /*1b720*/  @!PT LDS RZ, [RZ] ;  /* 0x00000000fffff984 */ /* 0x000fe20000000800 */
[----:B------:R0:W-:Y:S01]  /*1b730*/  LDGSTS.E.BYPASS.LTC128B.128 [R6+0xc00], desc[UR42][R2.64], !P2 ;  /* 0x00c0000002067fae */ /* 0x0001e2000d101d6a */
[----:B------:R-:W-:Y:S02]  /*1b740*/  MOV R13, R18 ;  /* 0x00000012000d7202 */ /* 0x000fe40000000f00 */
[----:B------:R-:W-:Y:S01]  /*1b750*/  ISETP.LT.OR P2, PT, R8, 0x21, P1 ;  /* 0x000000210800780c */ /* 0x000fe20000f41670 */
[----:B0-----:R-:W-:-:S12]  /*1b760*/  IMAD.MOV.U32 R3, RZ, RZ, R14 ;  /* 0x000000ffff037224 */ /* 0x001fd800078e000e */
[----:B------:R-:W-:Y:S05]  /*1b770*/  WARPSYNC.COLLECTIVE R15, `(.L_x_886) ;  /* 0x000000000f087348 */ /* 0x000fea0003c00000 */
[----:B------:R0:W1:Y:S02]  /*1b780*/  SHFL.IDX P6, R14, R13, R12, R11 ;  /* 0x0000000c0d0e7389 */ /* 0x00006400000c000b */
[----:B01----:R-:W-:Y:S01]  /*1b790*/  ENDCOLLECTIVE ;  /* 0x000000000000791b */ /* 0x003fe20003800000 */
.L_x_886:
[----:B------:R-:W-:Y:S01]  /*1b7a0*/  MOV R13, R19 ;  /* 0x00000013000d7202 */ /* 0x000fe20000000f00 */
[----:B------:R-:W-:Y:S02]  /*1b7b0*/  IMAD.MOV.U32 R12, RZ, RZ, 0x3 ;  /* 0x00000003ff0c7424 */ /* 0x000fe400078e00ff */
[----:B------:R-:W-:-:S07]  /*1b7c0*/  IMAD.MOV.U32 R2, RZ, RZ, R14 ;  /* 0x000000ffff027224 */ /* 0x000fce00078e000e */
[----:B------:R-:W-:Y:S05]  /*1b7d0*/  WARPSYNC.COLLECTIVE R15, `(.L_x_887) ;  /* 0x000000000f087348 */ /* 0x000fea0003c00000 */
[----:B------:R0:W1:Y:S02]  /*1b7e0*/  SHFL.IDX P6, R14, R13, R12, R11 ;  /* 0x0000000c0d0e7389 */ /* 0x00006400000c000b */
[----:B01----:R-:W-:Y:S01]  /*1b7f0*/  ENDCOLLECTIVE ;  /* 0x000000000000791b */ /* 0x003fe20003800000 */
.L_x_887:
        /* <DEDUP_REMOVED lines=12> */
.L_x_888:
[----:B------:R-:W-:Y:S01]  /*1b8c0*/  MOV R13, R19 ;  /* 0x00000013000d7202 */ /* 0x000fe20000000f00 */
[----:B------:R-:W-:Y:S02]  /*1b8d0*/  IMAD.MOV.U32 R12, RZ, RZ, 0x4 ;  /* 0x00000004ff0c7424 */ /* 0x000fe400078e00ff */
[----:B------:R-:W-:-:S07]  /*1b8e0*/  IMAD.MOV.U32 R2, RZ, RZ, R14 ;  /* 0x000000ffff027224 */ /* 0x000fce00078e000e */
[----:B------:R-:W-:Y:S05]  /*1b8f0*/  WARPSYNC.COLLECTIVE R15, `(.L_x_889) ;  /* 0x000000000f087348 */ /* 0x000fea0003c00000 */
[----:B------:R0:W1:Y:S02]  /*1b900*/  SHFL.IDX P6, R14, R13, R12, R11 ;  /* 0x0000000c0d0e7389 */ /* 0x00006400000c000b */
[----:B01----:R-:W-:Y:S01]  /*1b910*/  ENDCOLLECTIVE ;  /* 0x000000000000791b */ /* 0x003fe20003800000 */
.L_x_889:
        /* <DEDUP_REMOVED lines=12> */
.L_x_890:
[----:B------:R-:W-:Y:S01]  /*1b9e0*/  MOV R13, R19 ;  /* 0x00000013000d7202 */ /* 0x000fe20000000f00 */
[----:B------:R-:W-:Y:S02]  /*1b9f0*/  IMAD.MOV.U32 R12, RZ, RZ, 0x5 ;  /* 0x00000005ff0c7424 */ /* 0x000fe400078e00ff */
[----:B------:R-:W-:-:S07]  /*1ba00*/  IMAD.MOV.U32 R2, RZ, RZ, R14 ;  /* 0x000000ffff027224 */ /* 0x000fce00078e000e */
[----:B------:R-:W-:Y:S05]  /*1ba10*/  WARPSYNC.COLLECTIVE R15, `(.L_x_891) ;  /* 0x000000000f087348 */ /* 0x000fea0003c00000 */
[----:B------:R0:W1:Y:S02]  /*1ba20*/  SHFL.IDX P6, R14, R13, R12, R11 ;  /* 0x0000000c0d0e7389 */ /* 0x00006400000c000b */
[----:B01----:R-:W-:Y:S01]  /*1ba30*/  ENDCOLLECTIVE ;  /* 0x000000000000791b */ /* 0x003fe20003800000 */
.L_x_891:
        /* <DEDUP_REMOVED lines=12> */
.L_x_892:
[----:B------:R-:W-:Y:S01]  /*1bb00*/  MOV R13, R19 ;  /* 0x00000013000d7202 */ /* 0x000fe20000000f00 */
[----:B------:R-:W-:Y:S02]  /*1bb10*/  IMAD.MOV.U32 R12, RZ, RZ, 0x6 ;  /* 0x00000006ff0c7424 */ /* 0x000fe400078e00ff */
[----:B------:R-:W-:-:S07]  /*1bb20*/  IMAD.MOV.U32 R2, RZ, RZ, R14 ;  /* 0x000000ffff027224 */ /* 0x000fce00078e000e */
[----:B------:R-:W-:Y:S05]  /*1bb30*/  WARPSYNC.COLLECTIVE R15, `(.L_x_893) ;  /* 0x000000000f087348 */ /* 0x000fea0003c00000 */
[----:B------:R0:W1:Y:S02]  /*1bb40*/  SHFL.IDX P6, R14, R13, R12, R11 ;  /* 0x0000000c0d0e7389 */ /* 0x00006400000c000b */
[----:B01----:R-:W-:Y:S01]  /*1bb50*/  ENDCOLLECTIVE ;  /* 0x000000000000791b */ /* 0x003fe20003800000 */
.L_x_893:
        /* <DEDUP_REMOVED lines=12> */
.L_x_894:
[----:B------:R-:W-:Y:S01]  /*1bc20*/  MOV R13, R19 ;  /* 0x00000013000d7202 */ /* 0x000fe20000000f00 */
[----:B------:R-:W-:Y:S02]  /*1bc30*/  IMAD.MOV.U32 R12, RZ, RZ, 0x7 ;  /* 0x00000007ff0c7424 */ /* 0x000fe400078e00ff */
[----:B------:R-:W-:-:S07]  /*1bc40*/  IMAD.MOV.U32 R2, RZ, RZ, R14 ;  /* 0x000000ffff027224 */ /* 0x000fce00078e000e */
[----:B------:R-:W-:Y:S05]  /*1bc50*/  WARPSYNC.COLLECTIVE R15, `(.L_x_895) ;  /* 0x000000000f087348 */ /* 0x000fea0003c00000 */
[----:B------:R0:W1:Y:S02]  /*1bc60*/  SHFL.IDX P6, R14, R13, R12, R11 ;  /* 0x0000000c0d0e7389 */ /* 0x00006400000c000b */
[----:B01----:R-:W-:Y:S01]  /*1bc70*/  ENDCOLLECTIVE ;  /* 0x000000000000791b */ /* 0x003fe20003800000 */
.L_x_895:
        /* <DEDUP_REMOVED lines=11> */
.L_x_896:
[----:B------:R-:W-:Y:S01]  /*1bd30*/  IMAD.MOV.U32 R2, RZ, RZ, R14 ;  /* 0x000000ffff027224 */ /* 0x000fe200078e000e */
[----:B------:R-:W-:Y:S06]  /*1bd40*/  BRA `(.L_x_897) ;  /* 0xffffff9800f87947 */ /* 0x000fec000383ffff */
.L_x_705:
[----:B0-----:R0:W1:Y:S02]  /*1bd50*/  SYNCS.PHASECHK.TRANS64.TRYWAIT P0, [R0+URZ+0x16860], R3 ;  /* 0x01686003000075a7 */ /* 0x001064000800017f */
[----:B-1----:R-:W-:Y:S05]  /*1bd60*/  @!P0 NANOSLEEP.SYNCS 0x989680 ;  /* 0x009896800000895d */ /* 0x002fea0003900000 */
[----:B------:R-:W1:Y:S02]  /*1bd70*/  @!P0 SYNCS.PHASECHK.TRANS64 P0, [R0+URZ+0x16860], R3 ;  /* 0x01686003000085a7 */ /* 0x000e64000800007f */
[----:B-1----:R-:W-:Y:S05]  /*1bd80*/  @!P0 BRA `(.L_x_705) ;  /* 0xfffffffc00f08947 */ /* 0x002fea000383ffff */
[----:B------:R-:W-:Y:S05]  /*1bd90*/  BRA `(.L_x_898) ;  /* 0xffffffa000107947 */ /* 0x000fea000383ffff */
.L_x_706:
[----:B------:R-:W-:Y:S01]  /*1bda0*/  BSSY B0, `(.L_x_899) ;  /* 0x0000008000007945 */ /* 0x000fe20003800000 */
[----:B------:R-:W-:Y:S01]  /*1bdb0*/  IMAD.MOV.U32 R13, RZ, RZ, R19 ;  /* 0x000000ffff0d7224 */ /* 0x000fe200078e0013 */
[----:B------:R-:W-:Y:S01]  /*1bdc0*/  MOV R12, RZ ;  /* 0x000000ff000c7202 */ /* 0x000fe20000000f00 */
[----:B------:R-:W-:Y:S02]  /*1bdd0*/  IMAD.MOV.U32 R11, RZ, RZ, 0x181f ;  /* 0x0000181fff0b7424 */ /* 0x000fe400078e00ff */
[----:B------:R-:W-:-:S07]  /*1bde0*/  IMAD.MOV.U32 R15, RZ, RZ, -0x1 ;  /* 0xffffffffff0f7424 */ /* 0x000fce00078e00ff */
[----:B0-----:R-:W-:Y:S05]  /*1bdf0*/  WARPSYNC.COLLECTIVE R15, `(.L_x_900) ;  /* 0x000000000f087348 */ /* 0x001fea0003c00000 */
[----:B------:R1:W2:Y:S02]  /*1be00*/  SHFL.IDX P6, R14, R13, R12, R11 ;  /* 0x0000000c0d0e7389 */ /* 0x0002a400000c000b */
[----:B012---:R-:W-:Y:S01]  /*1be10*/  ENDCOLLECTIVE ;  /* 0x000000000000791b */ /* 0x007fe20003800000 */
.L_x_900:
[----:B------:R-:W-:Y:S05]  /*1be20*/  BSYNC B0 ;  /* 0x0000000000007941 */ /* 0x000fea0003800000 */
.L_x_899:
[----:B------:R-:W-:Y:S01]  /*1be30*/  IMAD.MOV.U32 R13, RZ, RZ, R18 ;  /* 0x000000ffff0d7224 */ /* 0x000fe200078e0012 */
[----:B------:R-:W-:Y:S01]  /*1be40*/  MOV R11, 0x181f ;  /* 0x0000181f000b7802 */ /* 0x000fe20000000f00 */
[----:B------:R-:W-:Y:S01]  /*1be50*/  IMAD.MOV.U32 R12, RZ, RZ, RZ ;  /* 0x000000ffff0c7224 */ /* 0x000fe200078e00ff */
[----:B------:R-:W-:Y:S01]  /*1be60*/  MOV R3, R14 ;  /* 0x0000000e00037202 */ /* 0x000fe20000000f00 */
[----:B------:R-:W-:Y:S01]  /*1be70*/  IMAD.MOV.U32 R15, RZ, RZ, -0x1 ;  /* 0xffffffffff0f7424 */ /* 0x000fe200078e00ff */
[----:B------:R-:W-:Y:S01]  /*1be80*/  ISETP.LT.OR P2, PT, R6, 0x1, P0 ;  /* 0x000000010600780c */ /* 0x000fe20000741670 */
[----:B------:R-:W-:Y:S02]  /*1be90*/  IMAD.SHL.U32 R5, R7, 0x2, RZ ;  /* 0x0000000207057824 */ /* 0x000fe400078e00ff */
[----:B------:R-:W-:-:S10]  /*1bea0*/  IMAD R4, R4, 0x2, R16 ;  /* 0x0000000204047824 */ /* 0x000fd400078e0210 */
[----:B------:R-:W-:Y:S05]  /*1beb0*/  WARPSYNC.COLLECTIVE R15, `(.L_x_901) ;  /* 0x000000000f087348 */ /* 0x000fea0003c00000 */
[----:B------:R0:W1:Y:S02]  /*1bec0*/  SHFL.IDX P6, R14, R13, R12, R11 ;  /* 0x0000000c0d0e7389 */ /* 0x00006400000c000b */
[----:B01----:R-:W-:Y:S01]  /*1bed0*/  ENDCOLLECTIVE ;  /* 0x000000000000791b */ /* 0x003fe20003800000 */
.L_x_901:
[----:B------:R-:W-:Y:S01]  /*1bee0*/  IMAD.MOV.U32 R13, RZ, RZ, R19 ;  /* 0x000000ffff0d7224 */ /* 0x000fe200078e0013 */
[----:B------:R-:W-:Y:S02]  /*1bef0*/  MOV R12, 0x1 ;  /* 0x00000001000c7802 */ /* 0x000fe40000000f00 */
[----:B------:R-:W-:-:S13]  /*1bf00*/  IADD3 R2, P1, R14, R5, RZ ;  /* 0x000000050e027210 */ /* 0x000fda0007f3e0ff */
[----:B------:R-:W-:Y:S05]  /*1bf10*/  WARPSYNC.COLLECTIVE R15, `(.L_x_902) ;  /* 0x000000000f087348 */ /* 0x000fea0003c00000 */
[----:B------:R0:W1:Y:S02]  /*1bf20*/  SHFL.IDX P6, R14, R13, R12, R11 ;  /* 0x0000000c0d0e7389 */ /* 0x00006400000c000b */
[----:B01----:R-:W-:Y:S01]  /*1bf30*/  ENDCOLLECTIVE ;  /* 0x000000000000791b */ /* 0x003fe20003800000 */
.L_x_902:
        /* <DEDUP_REMOVED lines=11> */
.L_x_903:
[----:B------:R-:W-:Y:S02]  /*1bff0*/  IMAD.MOV.U32 R13, RZ, RZ, R19 ;  /* 0x000000ffff0d7224 */ /* 0x000fe400078e0013 */
[----:B------:R-:W-:Y:S01]  /*1c000*/  IMAD.MOV.U32 R12, RZ, RZ, 0x2 ;  /* 0x00000002ff0c7424 */ /* 0x000fe200078e00ff */
[----:B------:R-:W-:-:S13]  /*1c010*/  IADD3 R2, P1, R14, R5, RZ ;  /* 0x000000050e027210 */ /* 0x000fda0007f3e0ff */
[----:B------:R-:W-:Y:S05]  /*1c020*/  WARPSYNC.COLLECTIVE R15, `(.L_x_904) ;  /* 0x000000000f087348 */ /* 0x000fea0003c00000 */
[----:B------:R0:W1:Y:S02]  /*1c030*/  SHFL.IDX P6, R14, R13, R12, R11 ;  /* 0x0000000c0d0e7389 */ /* 0x00006400000c000b */
[----:B01----:R-:W-:Y:S01]  /*1c040*/  ENDCOLLECTIVE ;  /* 0x000000000000791b */ /* 0x003fe20003800000 */
.L_x_904:
[----:B------:R-:W-:-:S05]  /*1c050*/  IADD3.X R3, RZ, R3, RZ, P1, !PT ;  /* 0x00000003ff037210 */ /* 0x000fca0000ffe4ff */
[----:B------:R-:W-:Y:S01]  /*1c060*/  @!PT LDS RZ, [RZ] ;  /* 0x00000000fffff984 */ /* 0x000fe20000000800 */
[----:B------:R-:W-:Y:S01]  /*1c070*/  @!PT LDS RZ, [RZ] ;  /* 0x00000000fffff984 */ /* 0x000fe20000000800 */
[----:B------:R-:W-:Y:S01]  /*1c080*/  @!PT LDS RZ, [RZ] ;  /* 0x00000000fffff984 */ /* 0x000fe20000000800 */
[----:B------:R0:W-:Y:S01]  /*1c090*/  LDGSTS.E.BYPASS.LTC128B.128 [R4+0xc00], desc[UR42][R2.64], !P2 ;  /* 0x00c0000002047fae */ /* 0x0001e2000d101d6a */
[----:B------:R-:W-:Y:S01]  /*1c0a0*/  ISETP.LT.OR P2, PT, R6, 0x21, P0 ;  /* 0x000000210600780c */ /* 0x000fe20000741670 */
[----:B------:R-:W-:Y:S01]  /*1c0b0*/  IMAD.MOV.U32 R13, RZ, RZ, R18 ;  /* 0x000000ffff0d7224 */ /* 0x000fe200078e0012 */
[----:B0-----:R-:W-:-:S11]  /*1c0c0*/  MOV R3, R14 ;  /* 0x0000000e00037202 */ /* 0x001fd60000000f00 */
[----:B------:R-:W-:Y:S05]  /*1c0d0*/  WARPSYNC.COLLECTIVE R15, `(.L_x_905) ;  /* 0x000000000f087348 */ /* 0x000fea0003c00000 */
[----:B------:R0:W1:Y:S02]  /*1c0e0*/  SHFL.IDX P6, R14, R13, R12, R11 ;  /* 0x0000000c0d0e7389 */ /* 0x00006400000c000b */
[----:B01----:R-:W-:Y:S01]  /*1c0f0*/  ENDCOLLECTIVE ;  /* 0x000000000000791b */ /* 0x003fe20003800000 */
.L_x_905:
[----:B------:R-:W-:Y:S01]  /*1c100*/  MOV R13, R19 ;  /* 0x00000013000d7202 */ /* 0x000fe20000000f00 */
[----:B------:R-:W-:Y:S01]  /*1c110*/  IMAD.MOV.U32 R12, RZ, RZ, 0x3 ;  /* 0x00000003ff0c7424 */ /* 0x000fe200078e00ff */
[----:B------:R-:W-:-:S13]  /*1c120*/  IADD3 R2, P1, R14, R5, RZ ;  /* 0x000000050e027210 */ /* 0x000fda0007f3e0ff */
[----:B------:R-:W-:Y:S05]  /*1c130*/  WARPSYNC.COLLECTIVE R15, `(.L_x_906) ;  /* 0x000000000f087348 */ /* 0x000fea0003c00000 */
[----:B------:R0:W1:Y:S02]  /*1c140*/  SHFL.IDX P6, R14, R13, R12, R11 ;  /* 0x0000000c0d0e7389 */ /* 0x00006400000c000b */
[----:B01----:R-:W-:Y:S01]  /*1c150*/  ENDCOLLECTIVE ;  /* 0x000000000000791b */ /* 0x003fe20003800000 */
.L_x_906:
        /* <DEDUP_REMOVED lines=11> */
.L_x_907:
[----:B------:R-:W-:Y:S01]  /*1c210*/  IMAD.MOV.U32 R13, RZ, RZ, R19 ;  /* 0x000000ffff0d7224 */ /* 0x000fe200078e0013 */
[----:B------:R-:W-:Y:S02]  /*1c220*/  MOV R12, 0x4 ;  /* 0x00000004000c7802 */ /* 0x000fe40000000f00 */
[----:B------:R-:W-:-:S13]  /*1c230*/  IADD3 R2, P1, R14, R5, RZ ;  /* 0x000000050e027210 */ /* 0x000fda0007f3e0ff */
[----:B------:R-:W-:Y:S05]  /*1c240*/  WARPSYNC.COLLECTIVE R15, `(.L_x_908) ;  /* 0x000000000f087348 */ /* 0x000fea0003c00000 */
[----:B------:R0:W1:Y:S02]  /*1c250*/  SHFL.IDX P6, R14, R13, R12, R11 ;  /* 0x0000000c0d0e7389 */ /* 0x00006400000c000b */
[----:B01----:R-:W-:Y:S01]  /*1c260*/  ENDCOLLECTIVE ;  /* 0x000000000000791b */ /* 0x003fe20003800000 */
.L_x_908:
        /* <DEDUP_REMOVED lines=11> */
.L_x_909:
[----:B------:R-:W-:Y:S02]  /*1c320*/  IMAD.MOV.U32 R13, RZ, RZ, R19 ;  /* 0x000000ffff0d7224 */ /* 0x000fe400078e0013 */
[----:B------:R-:W-:Y:S01]  /*1c330*/  IMAD.MOV.U32 R12, RZ, RZ, 0x5 ;  /* 0x00000005ff0c7424 */ /* 0x000fe200078e00ff */
[----:B------:R-:W-:-:S13]  /*1c340*/  IADD3 R2, P1, R14, R5, RZ ;  /* 0x000000050e027210 */ /* 0x000fda0007f3e0ff */
[----:B------:R-:W-:Y:S05]  /*1c350*/  WARPSYNC.COLLECTIVE R15, `(.L_x_910) ;  /* 0x000000000f087348 */ /* 0x000fea0003c00000 */
[----:B------:R0:W1:Y:S02]  /*1c360*/  SHFL.IDX P6, R14, R13, R12, R11 ;  /* 0x0000000c0d0e7389 */ /* 0x00006400000c000b */
[----:B01----:R-:W-:Y:S01]  /*1c370*/  ENDCOLLECTIVE ;  /* 0x000000000000791b */ /* 0x003fe20003800000 */
.L_x_910:
        /* <DEDUP_REMOVED lines=11> */
.L_x_911:
[----:B------:R-:W-:Y:S01]  /*1c430*/  MOV R13, R19 ;  /* 0x00000013000d7202 */ /* 0x000fe20000000f00 */
[----:B------:R-:W-:Y:S01]  /*1c440*/  IMAD.MOV.U32 R12, RZ, RZ, 0x6 ;  /* 0x00000006ff0c7424 */ /* 0x000fe200078e00ff */
[----:B------:R-:W-:-:S13]  /*1c450*/  IADD3 R2, P1, R14, R5, RZ ;  /* 0x000000050e027210 */ /* 0x000fda0007f3e0ff */
[----:B------:R-:W-:Y:S05]  /*1c460*/  WARPSYNC.COLLECTIVE R15, `(.L_x_912) ;  /* 0x000000000f087348 */ /* 0x000fea0003c00000 */
[----:B------:R0:W1:Y:S02]  /*1c470*/  SHFL.IDX P6, R14, R13, R12, R11 ;  /* 0x0000000c0d0e7389 */ /* 0x00006400000c000b */
[----:B01----:R-:W-:Y:S01]  /*1c480*/  ENDCOLLECTIVE ;  /* 0x000000000000791b */ /* 0x003fe20003800000 */
.L_x_912:
        /* <DEDUP_REMOVED lines=11> */
.L_x_913:
[----:B------:R-:W-:Y:S01]  /*1c540*/  IMAD.MOV.U32 R13, RZ, RZ, R19 ;  /* 0x000000ffff0d7224 */ /* 0x000fe200078e0013 */
[----:B------:R-:W-:Y:S02]  /*1c550*/  MOV R12, 0x7 ;  /* 0x00000007000c7802 */ /* 0x000fe40000000f00 */
[----:B------:R-:W-:-:S13]  /*1c560*/  IADD3 R2, P1, R14, R5, RZ ;  /* 0x000000050e027210 */ /* 0x000fda0007f3e0ff */
[----:B------:R-:W-:Y:S05]  /*1c570*/  WARPSYNC.COLLECTIVE R15, `(.L_x_914) ;  /* 0x000000000f087348 */ /* 0x000fea0003c00000 */
[----:B------:R0:W1:Y:S02]  /*1c580*/  SHFL.IDX P6, R14, R13, R12, R11 ;  /* 0x0000000c0d0e7389 */ /* 0x00006400000c000b */
[----:B01----:R-:W-:Y:S01]  /*1c590*/  ENDCOLLECTIVE ;  /* 0x000000000000791b */ /* 0x003fe20003800000 */
.L_x_914:
        /* <DEDUP_REMOVED lines=10> */
.L_x_915:
[----:B------:R-:W-:Y:S05]  /*1c640*/  BRA `(.L_x_916) ;  /* 0xffffff9800e07947 */ /* 0x000fea000383ffff */
.L_x_711:
        /* <DEDUP_REMOVED lines=8> */
.L_x_918:
[----:B------:R-:W-:Y:S05]  /*1c6d0*/  BSYNC B0 ;  /* 0x0000000000007941 */ /* 0x000fea0003800000 */
.L_x_917:
        /* <DEDUP_REMOVED lines=9> */
.L_x_919:
[----:B------:R-:W-:Y:S02]  /*1c770*/  ULDC UR4, c[0x0][0xc3c] ;  /* 0x00030f0000047ab9 */ /* 0x000fe40000000800 */
[----:B------:R-:W-:-:S13]  /*1c780*/  ISETP.GE.OR P1, PT, R7, UR4, !P0 ;  /* 0x0000000407007c0c */ /* 0x000fda000c726670 */
[----:B------:R-:W0:Y:S08]  /*1c790*/  @!P1 LDC.64 R2, c[0x0][0xc80] ;  /* 0x00032000ff029b82 */ /* 0x000e300000000a00 */
[----:B------:R-:W1:Y:S01]  /*1c7a0*/  @!P1 LDC.64 R4, c[0x0][0xc78] ;  /* 0x00031e00ff049b82 */ /* 0x000e620000000a00 */
[----:B------:R-:W-:Y:S02]  /*1c7b0*/  MOV R11, RZ ;  /* 0x000000ff000b7202 */ /* 0x000fe40000000f00 */
[----:B------:R-:W-:Y:S01]  /*1c7c0*/  MOV R6, R14 ;  /* 0x0000000e00067202 */ /* 0x000fe20000000f00 */
        /* <DEDUP_REMOVED lines=8> */
[----:B------:R-:W-:Y:S01]  /*1c850*/  IMAD.MOV.U32 R24, RZ, RZ, RZ ;  /* 0x000000ffff187224 */ /* 0x000fe200078e00ff */
[C---:B------:R-:W-:Y:S02]  /*1c860*/  ISETP.GE.U32.AND P4, PT, R9.reuse, 0x8, PT ;  /* 0x000000080900780c */ /* 0x040fe40003f86070 */
[C---:B------:R-:W-:Y:S02]  /*1c870*/  ISETP.GE.U32.AND P5, PT, R9.reuse, 0x10, PT ;  /* 0x000000100900780c */ /* 0x040fe40003fa6070 */
[----:B--2---:R-:W-:Y:S01]  /*1c880*/  @!P1 MOV R7, R8 ;  /* 0x0000000800079202 */ /* 0x004fe20000000f00 */
[----:B---3--:R-:W-:Y:S01]  /*1c890*/  @!P1 IMAD.MOV.U32 R4, RZ, RZ, R5 ;  /* 0x000000ffff049224 */ /* 0x008fe200078e0005 */
[----:B------:R-:W-:-:S03]  /*1c8a0*/  ISETP.NE.AND P1, PT, R9, RZ, PT ;  /* 0x000000ff0900720c */ /* 0x000fc60003f25270 */
[----:B------:R-:W-:-:S10]  /*1c8b0*/  IMAD R13, R4, R7, RZ ;  /* 0x00000007040d7224 */ /* 0x000fd400078e02ff */
[----:B------:R-:W-:Y:S05]  /*1c8c0*/  WARPSYNC.COLLECTIVE R15, `(.L_x_920) ;  /* 0x000000000f087348 */ /* 0x000fea0003c00000 */
[----:B------:R0:W1:Y:S02]  /*1c8d0*/  SHFL.UP P6, R14, R13, R12, R11 ;  /* 0x0400000c0d0e7389 */ /* 0x00006400000c000b */
[----:B01----:R-:W-:Y:S01]  /*1c8e0*/  ENDCOLLECTIVE ;  /* 0x000000000000791b */ /* 0x003fe20003800000 */
.L_x_920:
[----:B------:R-:W-:Y:S02]  /*1c8f0*/  MOV R12, 0x2 ;  /* 0x00000002000c7802 */ /* 0x000fe40000000f00 */
[----:B------:R-:W-:-:S05]  /*1c900*/  SEL R14, R14, RZ, P1 ;  /* 0x000000ff0e0e7207 */ /* 0x000fca0000800000 */
[----:B------:R-:W-:-:S04]  /*1c910*/  IMAD.IADD R5, R13, 0x1, R14 ;  /* 0x000000010d057824 */ /* 0x000fc800078e020e */
[----:B------:R-:W-:-:S07]  /*1c920*/  IMAD.MOV.U32 R13, RZ, RZ, R5 ;  /* 0x000000ffff0d7224 */ /* 0x000fce00078e0005 */
[----:B------:R-:W-:Y:S05]  /*1c930*/  WARPSYNC.COLLECTIVE R15, `(.L_x_921) ;  /* 0x000000000f087348 */ /* 0x000fea0003c00000 */
[----:B------:R0:W1:Y:S02]  /*1c940*/  SHFL.UP P6, R14, R13, R12, R11 ;  /* 0x0400000c0d0e7389 */ /* 0x00006400000c000b */
[----:B01----:R-:W-:Y:S01]  /*1c950*/  ENDCOLLECTIVE ;  /* 0x000000000000791b */ /* 0x003fe20003800000 */
.L_x_921:
[----:B------:R-:W-:Y:S02]  /*1c960*/  MOV R12, 0x4 ;  /* 0x00000004000c7802 */ /* 0x000fe40000000f00 */
[----:B------:R-:W-:-:S05]  /*1c970*/  SEL R2, R14, RZ, P2 ;  /* 0x000000ff0e027207 */ /* 0x000fca0001000000 */
[----:B------:R-:W-:-:S04]  /*1c980*/  IMAD.IADD R2, R5, 0x1, R2 ;  /* 0x0000000105027824 */ /* 0x000fc800078e0202 */
[----:B------:R-:W-:-:S07]  /*1c990*/  IMAD.MOV.U32 R13, RZ, RZ, R2 ;  /* 0x000000ffff0d7224 */ /* 0x000fce00078e0002 */
[----:B------:R-:W-:Y:S05]  /*1c9a0*/  WARPSYNC.COLLECTIVE R15, `(.L_x_922) ;  /* 0x000000000f087348 */ /* 0x000fea0003c00000 */
[----:B------:R0:W1:Y:S02]  /*1c9b0*/  SHFL.UP P6, R14, R13, R12, R11 ;  /* 0x0400000c0d0e7389 */ /* 0x00006400000c000b */
[----:B01----:R-:W-:Y:S01]  /*1c9c0*/  ENDCOLLECTIVE ;  /* 0x000000000000791b */ /* 0x003fe20003800000 */
.L_x_922:
[----:B------:R-:W-:Y:S02]  /*1c9d0*/  MOV R12, 0x8 ;  /* 0x00000008000c7802 */ /* 0x000fe40000000f00 */
[----:B------:R-:W-:-:S05]  /*1c9e0*/  SEL R3, R14, RZ, P3 ;  /* 0x000000ff0e037207 */ /* 0x000fca0001800000 */
[----:B------:R-:W-:-:S04]  /*1c9f0*/  IMAD.IADD R8, R2, 0x1, R3 ;  /* 0x0000000102087824 */ /* 0x000fc800078e0203 */
[----:B------:R-:W-:-:S07]  /*1ca00*/  IMAD.MOV.U32 R13, RZ, RZ, R8 ;  /* 0x000000ffff0d7224 */ /* 0x000fce00078e0008 */
[----:B------:R-:W-:Y:S05]  /*1ca10*/  WARPSYNC.COLLECTIVE R15, `(.L_x_923) ;  /* 0x000000000f087348 */ /* 0x000fea0003c00000 */
[----:B------:R0:W1:Y:S02]  /*1ca20*/  SHFL.UP P6, R14, R13, R12, R11 ;  /* 0x0400000c0d0e7389 */ /* 0x00006400000c000b */
[----:B01----:R-:W-:Y:S01]  /*1ca30*/  ENDCOLLECTIVE ;  /* 0x000000000000791b */ /* 0x003fe20003800000 */
.L_x_923:
[----:B------:R-:W-:Y:S02]  /*1ca40*/  MOV R12, 0x10 ;  /* 0x00000010000c7802 */ /* 0x000fe40000000f00 */
[----:B------:R-:W-:-:S05]  /*1ca50*/  SEL R5, R14, RZ, P4 ;  /* 0x000000ff0e057207 */ /* 0x000fca0002000000 */
[----:B------:R-:W-:-:S04]  /*1ca60*/  IMAD.IADD R5, R8, 0x1, R5 ;  /* 0x0000000108057824 */ /* 0x000fc800078e0205 */
[----:B------:R-:W-:-:S07]  /*1ca70*/  IMAD.MOV.U32 R13, RZ, RZ, R5 ;  /* 0x000000ffff0d7224 */ /* 0x000fce00078e0005 */
[----:B------:R-:W-:Y:S05]  /*1ca80*/  WARPSYNC.COLLECTIVE R15, `(.L_x_924) ;  /* 0x000000000f087348 */ /* 0x000fea0003c00000 */
[----:B------:R0:W1:Y:S02]  /*1ca90*/  SHFL.UP P6, R14, R13, R12, R11 ;  /* 0x0400000c0d0e7389 */ /* 0x00006400000c000b */
[----:B01----:R-:W-:Y:S01]  /*1caa0*/  ENDCOLLECTIVE ;  /* 0x000000000000791b */ /* 0x003fe20003800000 */
.L_x_924:
[----:B------:R-:W-:Y:S01]  /*1cab0*/  MOV R12, 0x1f ;  /* 0x0000001f000c7802 */ /* 0x000fe20000000f00 */
[----:B------:R-:W-:Y:S01]  /*1cac0*/  IMAD.MOV.U32 R11, RZ, RZ, 0x1f ;  /* 0x0000001fff0b7424 */ /* 0x000fe200078e00ff */
[----:B------:R-:W-:-:S05]  /*1cad0*/  SEL R14, R14, RZ, P5 ;  /* 0x000000ff0e0e7207 */ /* 0x000fca0002800000 */
[----:B------:R-:W-:-:S04]  /*1cae0*/  IMAD.IADD R3, R5, 0x1, R14 ;  /* 0x0000000105037824 */ /* 0x000fc800078e020e */
[----:B------:R-:W-:-:S07]  /*1caf0*/  IMAD.MOV.U32 R13, RZ, RZ, R3 ;  /* 0x000000ffff0d7224 */ /* 0x000fce00078e0003 */
[----:B------:R-:W-:Y:S05]  /*1cb00*/  WARPSYNC.COLLECTIVE R15, `(.L_x_925) ;  /* 0x000000000f087348 */ /* 0x000fea0003c00000 */
[----:B------:R0:W1:Y:S02]  /*1cb10*/  SHFL.IDX P6, R14, R13, R12, R11 ;  /* 0x0000000c0d0e7389 */ /* 0x00006400000c000b */
[----:B01----:R-:W-:Y:S01]  /*1cb20*/  ENDCOLLECTIVE ;  /* 0x000000000000791b */ /* 0x003fe20003800000 */
.L_x_925:
[----:B------:R-:W-:Y:S05]  /*1cb30*/  BRA `(.L_x_926) ;  /* 0xffffff9800ec7947 */ /* 0x000fea000383ffff */
.L_x_714:
[----:B------:R-:W-:Y:S01]  /*1cb40*/  BSSY B0, `(.L_x_927) ;  /* 0x0000007000007945 */ /* 0x000fe20003800000 */
[----:B------:R-:W-:Y:S01]  /*1cb50*/  MOV R12, 0x1 ;  /* 0x00000001000c7802 */ /* 0x000fe20000000f00 */
[----:B------:R-:W-:Y:S02]  /*1cb60*/  IMAD.MOV.U32 R11, RZ, RZ, RZ ;  /* 0x000000ffff0b7224 */ /* 0x000fe400078e00ff */
[----:B------:R-:W-:-:S07]  /*1cb70*/  IMAD.MOV.U32 R15, RZ, RZ, -0x1 ;  /* 0xffffffffff0f7424 */ /* 0x000fce00078e00ff */
[----:B------:R-:W-:Y:S05]  /*1cb80*/  WARPSYNC.COLLECTIVE R15, `(.L_x_928) ;  /* 0x000000000f087348 */ /* 0x000fea0003c00000 */
[----:B------:R0:W1:Y:S02]  /*1cb90*/  SHFL.UP P6, R14, R13, R12, R11 ;  /* 0x0400000c0d0e7389 */ /* 0x00006400000c000b */
[----:B01----:R-:W-:Y:S01]  /*1cba0*/  ENDCOLLECTIVE ;  /* 0x000000000000791b */ /* 0x003fe20003800000 */
.L_x_928:
[----:B------:R-:W-:Y:S05]  /*1cbb0*/  BSYNC B0 ;  /* 0x0000000000007941 */ /* 0x000fea0003800000 */
.L_x_927:
[----:B------:R-:W-:Y:S01]  /*1cbc0*/  SEL R14, R14, RZ, P1 ;  /* 0x000000ff0e0e7207 */ /* 0x000fe20000800000 */
[----:B------:R-:W-:Y:S01]  /*1cbd0*/  IMAD.MOV.U32 R12, RZ, RZ, 0x2 ;  /* 0x00000002ff0c7424 */ /* 0x000fe200078e00ff */
[----:B------:R-:W-:Y:S01]  /*1cbe0*/  MOV R15, 0xffffffff ;  /* 0xffffffff000f7802 */ /* 0x000fe20000000f00 */
[----:B------:R-:W-:Y:S01]  /*1cbf0*/  IMAD.MOV.U32 R11, RZ, RZ, RZ ;  /* 0x000000ffff0b7224 */ /* 0x000fe200078e00ff */
[----:B------:R-:W-:-:S07]  /*1cc00*/  IADD3 R13, R13, R14, RZ ;  /* 0x0000000e0d0d7210 */ /* 0x000fce0007ffe0ff */
[----:B------:R-:W-:Y:S05]  /*1cc10*/  WARPSYNC.COLLECTIVE R15, `(.L_x_929) ;  /* 0x000000000f087348 */ /* 0x000fea0003c00000 */
[----:B------:R0:W1:Y:S02]  /*1cc20*/  SHFL.UP P6, R14, R13, R12, R11 ;  /* 0x0400000c0d0e7389 */ /* 0x00006400000c000b */
[----:B01----:R-:W-:Y:S01]  /*1cc30*/  ENDCOLLECTIVE ;  /* 0x000000000000791b */ /* 0x003fe20003800000 */
.L_x_929:
[----:B------:R-:W-:Y:S02]  /*1cc40*/  MOV R12, 0x4 ;  /* 0x00000004000c7802 */ /* 0x000fe40000000f00 */
[----:B------:R-:W-:-:S05]  /*1cc50*/  SEL R2, R14, RZ, P2 ;  /* 0x000000ff0e027207 */ /* 0x000fca0001000000 */
[----:B------:R-:W-:-:S04]  /*1cc60*/  IMAD.IADD R2, R13, 0x1, R2 ;  /* 0x000000010d027824 */ /* 0x000fc800078e0202 */
[----:B------:R-:W-:-:S07]  /*1cc70*/  IMAD.MOV.U32 R13, RZ, RZ, R2 ;  /* 0x000000ffff0d7224 */ /* 0x000fce00078e0002 */
[----:B------:R-:W-:Y:S05]  /*1cc80*/  WARPSYNC.COLLECTIVE R15, `(.L_x_930) ;  /* 0x000000000f087348 */ /* 0x000fea0003c00000 */
[----:B------:R0:W1:Y:S02]  /*1cc90*/  SHFL.UP P6, R14, R13, R12, R11 ;  /* 0x0400000c0d0e7389 */ /* 0x00006400000c000b */
[----:B01----:R-:W-:Y:S01]  /*1cca0*/  ENDCOLLECTIVE ;  /* 0x000000000000791b */ /* 0x003fe20003800000 */
.L_x_930:
[----:B------:R-:W-:Y:S02]  /*1ccb0*/  MOV R12, 0x8 ;  /* 0x00000008000c7802 */ /* 0x000fe40000000f00 */
[----:B------:R-:W-:-:S05]  /*1ccc0*/  SEL R3, R14, RZ, P3 ;  /* 0x000000ff0e037207 */ /* 0x000fca0001800000 */
[----:B------:R-:W-:-:S04]  /*1ccd0*/  IMAD.IADD R3, R2, 0x1, R3 ;  /* 0x0000000102037824 */ /* 0x000fc800078e0203 */
[----:B------:R-:W-:-:S07]  /*1cce0*/  IMAD.MOV.U32 R13, RZ, RZ, R3 ;  /* 0x000000ffff0d7224 */ /* 0x000fce00078e0003 */
[----:B------:R-:W-:Y:S05]  /*1ccf0*/  WARPSYNC.COLLECTIVE R15, `(.L_x_931) ;  /* 0x000000000f087348 */ /* 0x000fea0003c00000 */
[----:B------:R0:W1:Y:S02]  /*1cd00*/  SHFL.UP P6, R14, R13, R12, R11 ;  /* 0x0400000c0d0e7389 */ /* 0x00006400000c000b */
[----:B01----:R-:W-:Y:S01]  /*1cd10*/  ENDCOLLECTIVE ;  /* 0x000000000000791b */ /* 0x003fe20003800000 */
.L_x_931:
[----:B------:R-:W-:Y:S02]  /*1cd20*/  MOV R12, 0x10 ;  /* 0x00000010000c7802 */ /* 0x000fe40000000f00 */
[----:B------:R-:W-:-:S05]  /*1cd30*/  SEL R14, R14, RZ, P4 ;  /* 0x000000ff0e0e7207 */ /* 0x000fca0002000000 */
[----:B------:R-:W-:-:S04]  /*1cd40*/  IMAD.IADD R5, R3, 0x1, R14 ;  /* 0x0000000103057824 */ /* 0x000fc800078e020e */
[----:B------:R-:W-:-:S07]  /*1cd50*/  IMAD.MOV.U32 R13, RZ, RZ, R5 ;  /* 0x000000ffff0d7224 */ /* 0x000fce00078e0005 */
[----:B------:R-:W-:Y:S05]  /*1cd60*/  WARPSYNC.COLLECTIVE R15, `(.L_x_932) ;  /* 0x000000000f087348 */ /* 0x000fea0003c00000 */
[----:B------:R0:W1:Y:S02]  /*1cd70*/  SHFL.UP P6, R14, R13, R12, R11 ;  /* 0x0400000c0d0e7389 */ /* 0x00006400000c000b */
[----:B01----:R-:W-:Y:S01]  /*1cd80*/  ENDCOLLECTIVE ;  /* 0x000000000000791b */ /* 0x003fe20003800000 */
.L_x_932:
        /* <DEDUP_REMOVED lines=8> */
.L_x_933:
[----:B------:R-:W-:Y:S05]  /*1ce10*/  BRA `(.L_x_934) ;  /* 0xffffff9800d87947 */ /* 0x000fea000383ffff */
.L_x_716:
[----:B------:R-:W-:Y:S01]  /*1ce20*/  BSSY B0, `(.L_x_935) ;  /* 0x0000006000007945 */ /* 0x000fe20003800000 */
[----:B------:R-:W-:Y:S01]  /*1ce30*/  PLOP3.LUT P6, PT, P6, PT, PT, 0x8, 0x0 ;  /* 0x000000000000781c */ /* 0x000fe200037ce170 */
[----:B------:R-:W-:-:S12]  /*1ce40*/  IMAD.MOV.U32 R15, RZ, RZ, -0x1 ;  /* 0xffffffffff0f7424 */ /* 0x000fd800078e00ff */
[----:B0-----:R-:W-:Y:S05]  /*1ce50*/  WARPSYNC.COLLECTIVE R15, `(.L_x_936) ;  /* 0x000000000f087348 */ /* 0x001fea0003c00000 */
[----:B------:R-:W-:Y:S01]  /*1ce60*/  VOTE.ANY R14, PT, P6 ;  /* 0x00000000000e7806 */ /* 0x000fe200030e0100 */
[----:B0-----:R-:W-:Y:S06]  /*1ce70*/  ENDCOLLECTIVE ;  /* 0x000000000000791b */ /* 0x001fec0003800000 */
.L_x_936:
[----:B------:R-:W-:Y:S05]  /*1ce80*/  BSYNC B0 ;  /* 0x0000000000007941 */ /* 0x000fea0003800000 */
.L_x_935:
[----:B------:R-:W-:Y:S01]  /*1ce90*/  MOV R8, R14 ;  /* 0x0000000e00087202 */ /* 0x000fe20000000f00 */
[----:B------:R-:W-:Y:S01]  /*1cea0*/  IMAD.MOV.U32 R13, RZ, RZ, R7 ;  /* 0x000000ffff0d7224 */ /* 0x000fe200078e0007 */
[----:B------:R-:W-:Y:S01]  /*1ceb0*/  MOV R11, 0x1f ;  /* 0x0000001f000b7802 */ /* 0x000fe20000000f00 */
[----:B------:R-:W-:Y:S01]  /*1cec0*/  IMAD.MOV.U32 R15, RZ, RZ, -0x1 ;  /* 0xffffffffff0f7424 */ /* 0x000fe200078e00ff */
[----:B------:R-:W0:Y:S02]  /*1ced0*/  POPC R5, R8 ;  /* 0x0000000800057309 */ /* 0x000e240000000000 */
[----:B0-----:R-:W-:-:S07]  /*1cee0*/  IMAD.MOV.U32 R12, RZ, RZ, R5 ;  /* 0x000000ffff0c7224 */ /* 0x001fce00078e0005 */
[----:B------:R-:W-:Y:S05]  /*1cef0*/  WARPSYNC.COLLECTIVE R15, `(.L_x_937) ;  /* 0x000000000f087348 */ /* 0x000fea0003c00000 */
[----:B------:R0:W1:Y:S02]  /*1cf00*/  SHFL.IDX P6, R14, R13, R12, R11 ;  /* 0x0000000c0d0e7389 */ /* 0x00006400000c000b */
[----:B01----:R-:W-:Y:S01]  /*1cf10*/  ENDCOLLECTIVE ;  /* 0x000000000000791b */ /* 0x003fe20003800000 */
.L_x_937:
[----:B------:R-:W-:Y:S01]  /*1cf20*/  MOV R13, R4 ;  /* 0x00000004000d7202 */ /* 0x000fe20000000f00 */
[----:B------:R-:W-:-:S07]  /*1cf30*/  IMAD.MOV.U32 R7, RZ, RZ, R14 ;  /* 0x000000ffff077224 */ /* 0x000fce00078e000e */
[----:B------:R-:W-:Y:S05]  /*1cf40*/  WARPSYNC.COLLECTIVE R15, `(.L_x_938) ;  /* 0x000000000f087348 */ /* 0x000fea0003c00000 */
[----:B------:R0:W1:Y:S02]  /*1cf50*/  SHFL.IDX P6, R14, R13, R12, R11 ;  /* 0x0000000c0d0e7389 */ /* 0x00006400000c000b */
[----:B01----:R-:W-:Y:S01]  /*1cf60*/  ENDCOLLECTIVE ;  /* 0x000000000000791b */ /* 0x003fe20003800000 */
.L_x_938:
[----:B------:R-:W-:Y:S01]  /*1cf70*/  IMAD.MOV.U32 R4, RZ, RZ, R14 ;  /* 0x000000ffff047224 */ /* 0x000fe200078e000e */
[----:B------:R-:W-:Y:S06]  /*1cf80*/  BRA `(.L_x_939) ;  /* 0xffffff9800b87947 */ /* 0x000fec000383ffff */
.L_x_718:
[----:B------:R-:W-:Y:S01]  /*1cf90*/  BSSY B0, `(.L_x_940) ;  /* 0x0000007000007945 */ /* 0x000fe20003800000 */
[----:B------:R-:W-:Y:S01]  /*1cfa0*/  IMAD.MOV.U32 R13, RZ, RZ, R3 ;  /* 0x000000ffff0d7224 */ /* 0x000fe200078e0003 */
[----:B------:R-:W-:Y:S01]  /*1cfb0*/  MOV R11, 0x1f ;  /* 0x0000001f000b7802 */ /* 0x000fe20000000f00 */
[----:B------:R-:W-:-:S07]  /*1cfc0*/  IMAD.MOV.U32 R15, RZ, RZ, -0x1 ;  /* 0xffffffffff0f7424 */ /* 0x000fce00078e00ff */
[----:B0123--:R-:W-:Y:S05]  /*1cfd0*/  WARPSYNC.COLLECTIVE R15, `(.L_x_941) ;  /* 0x000000000f087348 */ /* 0x00ffea0003c00000 */
[----:B------:R4:W0:Y:S02]  /*1cfe0*/  SHFL.IDX P6, R14, R13, R12, R11 ;  /* 0x0000000c0d0e7389 */ /* 0x00082400000c000b */
[----:B01234-:R-:W-:Y:S01]  /*1cff0*/  ENDCOLLECTIVE ;  /* 0x000000000000791b */ /* 0x01ffe20003800000 */
.L_x_941:
[----:B------:R-:W-:Y:S05]  /*1d000*/  BSYNC B0 ;  /* 0x0000000000007941 */ /* 0x000fea0003800000 */
.L_x_940:
[----:B------:R-:W-:Y:S01]  /*1d010*/  IMAD.MOV.U32 R24, RZ, RZ, R14 ;  /* 0x000000ffff187224 */ /* 0x000fe200078e000e */
[----:B------:R-:W-:Y:S06]  /*1d020*/  BRA `(.L_x_717) ;  /* 0xffffff9800a87947 */ /* 0x000fec000383ffff */
.L_x_722:
[----:B0-----:R0:W1:Y:S02]  /*1d030*/  SYNCS.PHASECHK.TRANS64.TRYWAIT P0, [R5+URZ+0x16820], R0 ;  /* 0x01682000050075a7 */ /* 0x001064000800017f */
[----:B-1----:R-:W-:Y:S05]  /*1d040*/  @!P0 NANOSLEEP.SYNCS 0x989680 ;  /* 0x009896800000895d */ /* 0x002fea0003900000 */
[----:B------:R-:W1:Y:S02]  /*1d050*/  @!P0 SYNCS.PHASECHK.TRANS64 P0, [R5+URZ+0x16820], R0 ;  /* 0x01682000050085a7 */ /* 0x000e64000800007f */
[----:B-1----:R-:W-:Y:S05]  /*1d060*/  @!P0 BRA `(.L_x_722) ;  /* 0xfffffffc00f08947 */ /* 0x002fea000383ffff */
[----:B------:R-:W-:Y:S05]  /*1d070*/  BRA `(.L_x_942) ;  /* 0xffffffa000007947 */ /* 0x000fea000383ffff */
.L_x_723:
        /* <DEDUP_REMOVED lines=8> */
[----:B0-2-4-:R-:W-:Y:S05]  /*1d100*/  WARPSYNC.COLLECTIVE R15, `(.L_x_944) ;  /* 0x000000000f087348 */ /* 0x015fea0003c00000 */
[----:B------:R1:W3:Y:S02]  /*1d110*/  SHFL.IDX P6, R14, R13, R12, R11 ;  /* 0x0000000c0d0e7389 */ /* 0x0002e400000c000b */
[----:B01234-:R-:W-:Y:S01]  /*1d120*/  ENDCOLLECTIVE ;  /* 0x000000000000791b */ /* 0x01ffe20003800000 */
.L_x_944:
[----:B------:R-:W-:Y:S05]  /*1d130*/  BSYNC B0 ;  /* 0x0000000000007941 */ /* 0x000fea0003800000 */
.L_x_943:
[----:B------:R-:W-:Y:S05]  /*1d140*/  BRA `(.L_x_945) ;  /* 0xffffff9c00e87947 */ /* 0x000fea000383ffff */
.L_x_724:
[----:B------:R-:W-:Y:S01]  /*1d150*/  BSSY B0, `(.L_x_946) ;  /* 0x0000006000007945 */ /* 0x000fe20003800000 */
[----:B------:R-:W-:-:S07]  /*1d160*/  IMAD.MOV.U32 R15, RZ, RZ, -0x1 ;  /* 0xffffffffff0f7424 */ /* 0x000fce00078e00ff */
[----:B0-2-4-:R-:W-:Y:S05]  /*1d170*/  WARPSYNC.COLLECTIVE R15, `(.L_x_947) ;  /* 0x000000000f0c7348 */ /* 0x015fea0003c00000 */
[----:B------:R-:W-:Y:S02]  /*1d180*/  ELECT P6, UR62, PT ;  /* 0x00000000003e782f */ /* 0x000fe400038c0000 */
[----:B------:R-:W-:Y:S01]  /*1d190*/  MOV R14, UR62 ;  /* 0x0000003e000e7c02 */ /* 0x000fe20008000f00 */
[----:B0-2-4-:R-:W-:Y:S10]  /*1d1a0*/  ENDCOLLECTIVE ;  /* 0x000000000000791b */ /* 0x015ff40003800000 */
.L_x_947:
[----:B------:R-:W-:Y:S05]  /*1d1b0*/  BSYNC B0 ;  /* 0x0000000000007941 */ /* 0x000fea0003800000 */
.L_x_946:
[----:B------:R-:W-:Y:S05]  /*1d1c0*/  BRA `(.L_x_948) ;  /* 0xffffff9c00dc7947 */ /* 0x000fea000383ffff */
.L_x_726:
[----:B0-----:R0:W1:Y:S02]  /*1d1d0*/  SYNCS.PHASECHK.TRANS64.TRYWAIT P1, [R3+URZ+0x16840], R2 ;  /* 0x01684002030075a7 */ /* 0x001064000802017f */
[----:B-1----:R-:W-:Y:S05]  /*1d1e0*/  @!P1 NANOSLEEP.SYNCS 0x989680 ;  /* 0x009896800000995d */ /* 0x002fea0003900000 */
[----:B------:R-:W1:Y:S02]  /*1d1f0*/  @!P1 SYNCS.PHASECHK.TRANS64 P1, [R3+URZ+0x16840], R2 ;  /* 0x01684002030095a7 */ /* 0x000e64000802007f */
[----:B-1----:R-:W-:Y:S05]  /*1d200*/  @!P1 BRA `(.L_x_726) ;  /* 0xfffffffc00f09947 */ /* 0x002fea000383ffff */
[----:B------:R-:W-:Y:S05]  /*1d210*/  BRA `(.L_x_949) ;  /* 0xffffff9c00fc7947 */ /* 0x000fea000383ffff */
.L_x_728:
[----:B-1----:R1:W3:Y:S02]  /*1d220*/  SYNCS.PHASECHK.TRANS64.TRYWAIT P1, [R5+URZ+0x16840], R0 ;  /* 0x01684000050075a7 */ /* 0x0022e4000802017f */
[----:B---3--:R-:W-:Y:S05]  /*1d230*/  @!P1 NANOSLEEP.SYNCS 0x989680 ;  /* 0x009896800000995d */ /* 0x008fea0003900000 */
[----:B------:R-:W3:Y:S02]  /*1d240*/  @!P1 SYNCS.PHASECHK.TRANS64 P1, [R5+URZ+0x16840], R0 ;  /* 0x01684000050095a7 */ /* 0x000ee4000802007f */
[----:B---3--:R-:W-:Y:S05]  /*1d250*/  @!P1 BRA `(.L_x_728) ;  /* 0xfffffffc00f09947 */ /* 0x008fea000383ffff */
[----:B------:R-:W-:Y:S05]  /*1d260*/  BRA `(.L_x_950) ;  /* 0xffffffa000087947 */ /* 0x000fea000383ffff */
.L_x_730:
[----:B---3--:R3:W0:Y:S02]  /*1d270*/  SYNCS.PHASECHK.TRANS64.TRYWAIT P1, [R3+URZ+0x16860], R2 ;  /* 0x01686002030075a7 */ /* 0x008624000802017f */
[----:B0-----:R-:W-:Y:S05]  /*1d280*/  @!P1 NANOSLEEP.SYNCS 0x989680 ;  /* 0x009896800000995d */ /* 0x001fea0003900000 */
[----:B------:R-:W0:Y:S02]  /*1d290*/  @!P1 SYNCS.PHASECHK.TRANS64 P1, [R3+URZ+0x16860], R2 ;  /* 0x01686002030095a7 */ /* 0x000e24000802007f */
[----:B0-----:R-:W-:Y:S05]  /*1d2a0*/  @!P1 BRA `(.L_x_730) ;  /* 0xfffffffc00f09947 */ /* 0x001fea000383ffff */
[----:B------:R-:W-:Y:S05]  /*1d2b0*/  BRA `(.L_x_951) ;  /* 0xffffffa000047947 */ /* 0x000fea000383ffff */
.L_x_952:
        /* <DEDUP_REMOVED lines=12> */
.L_x_3168:


//--------------------- .text._ZN7cutlass13device_kernelIN5flash11enable_sm90INS1_16FlashAttnFwdSm90INS1_25CollectiveMainloopFwdSm90ILi2EN4cute5tupleIJNS5_1CILi1EEES8_S8_EEENS6_IJNS7_ILi192EEENS7_ILi128EEENS7_ILi64EEEEEELi64ENS_6half_tEfNS_4arch4Sm90ELb0ELb1ELb1ELb0ELb1ELb0ELb0ELb1ELb1ELb1ELb1ELb0EEENS1_21CollectiveEpilogueFwdINS6_IJSA_SC_SB_EEES9_SE_SG_Li384ELb0ELb1ELb1ELb0EEENS1_19SingleTileSchedulerILb0ELb1ELb1ELi192EEEEEEEEEvNT_6ParamsE --------------------------
	.section	.text._ZN7cutlass13device_kernelIN5flash11enable_sm90INS1_16FlashAttnFwdSm90INS1_25CollectiveMainloopFwdSm90ILi2EN4cute5tupleIJNS5_1CILi1EEES8_S8_EEENS6_IJNS7_ILi192EEENS7_ILi128EEENS7_ILi64EEEEEELi64ENS_6half_tEfNS_4arch4Sm90ELb0ELb1ELb1ELb0ELb1ELb0ELb0ELb1ELb1ELb1ELb1ELb0EEENS1_21CollectiveEpilogueFwdINS6_IJSA_SC_SB_EEES9_SE_SG_Li384ELb0ELb1ELb1ELb0EEENS1_19SingleTileSchedulerILb0ELb1ELb1ELi192EEEEEEEEEvNT_6ParamsE,"ax",@progbits
	.align	128
.text._ZN7cutlass13device_kernelIN5flash11enable_sm90INS1_16FlashAttnFwdSm90INS1_25CollectiveMainloopFwdSm90ILi2EN4cute5tupleIJNS5_1CILi1EEES8_S8_EEENS6_IJNS7_ILi192EEENS7_ILi128EEENS7_ILi64EEEEEELi64ENS_6half_tEfNS_4arch4Sm90ELb0ELb1ELb1ELb0ELb1ELb0ELb0ELb1ELb1ELb1ELb1ELb0EEENS1_21CollectiveEpilogueFwdINS6_IJSA_SC_SB_EEES9_SE_SG_Li384ELb0ELb1ELb1ELb0EEENS1_19SingleTileSchedulerILb0ELb1ELb1ELi192EEEEEEEEEvNT_6ParamsE:
        .type           _ZN7cutlass13device_kernelIN5flash11enable_sm90INS1_16FlashAttnFwdSm90INS1_25CollectiveMainloopFwdSm90ILi2EN4cute5tupleIJNS5_1CILi1EEES8_S8_EEENS6_IJNS7_ILi192EEENS7_ILi128EEENS7_ILi64EEEEEELi64ENS_6half_tEfNS_4arch4Sm90ELb0ELb1ELb1ELb0ELb1ELb0ELb0ELb1ELb1ELb1ELb1ELb0EEENS1_21CollectiveEpilogueFwdINS6_IJSA_SC_SB_EEES9_SE_SG_Li384ELb0ELb1ELb1ELb0EEENS1_19SingleTileSchedulerILb0ELb1ELb1ELi192EEEEEEEEEvNT_6ParamsE,@function
        .size           _ZN7cutlass13device_kernelIN5flash11enable_sm90INS1_16FlashAttnFwdSm90INS1_25CollectiveMainloopFwdSm90ILi2EN4cute5tupleIJNS5_1CILi1EEES8_S8_EEENS6_IJNS7_ILi192EEENS7_ILi128EEENS7_ILi64EEEEEELi64ENS_6half_tEfNS_4arch4Sm90ELb0ELb1ELb1ELb0ELb1ELb0ELb0ELb1ELb1ELb1ELb1ELb0EEENS1_21CollectiveEpilogueFwdINS6_IJSA_SC_SB_EEES9_SE_SG_Li384ELb0ELb1ELb1ELb0EEENS1_19SingleTileSchedulerILb0ELb1ELb1ELi192EEEEEEEEEvNT_6ParamsE,(.L_x_3169 - _ZN7cutlass13device_kernelIN5flash11enable_sm90INS1_16FlashAttnFwdSm90INS1_25CollectiveMainloopFwdSm90ILi2EN4cute5tupleIJNS5_1CILi1EEES8_S8_EEENS6_IJNS7_ILi192EEENS7_ILi128EEENS7_ILi64EEEEEELi64ENS_6half_tEfNS_4arch4Sm90ELb0ELb1ELb1ELb0ELb1ELb0ELb0ELb1ELb1ELb1ELb1ELb0EEENS1_21CollectiveEpilogueFwdINS6_IJSA_SC_SB_EEES9_SE_SG_Li384ELb0ELb1ELb1ELb0EEENS1_19SingleTileSchedulerILb0ELb1ELb1ELi192EEEEEEEEEvNT_6ParamsE)
        .other          _ZN7cutlass13device_kernelIN5flash11enable_sm90INS1_16FlashAttnFwdSm90INS1_25CollectiveMainloopFwdSm90ILi2EN4cute5tupleIJNS5_1CILi1EEES8_S8_EEENS6_IJNS7_ILi192EEENS7_ILi128EEENS7_ILi64EEEEEELi64ENS_6half_tEfNS_4arch4Sm90ELb0ELb1ELb1ELb0ELb1ELb0ELb0ELb1ELb1ELb1ELb1ELb0EEENS1_21CollectiveEpilogueFwdINS6_IJSA_SC_SB_EEES9_SE_SG_Li384ELb0ELb1ELb1ELb0EEENS1_19SingleTileSchedulerILb0ELb1ELb1ELi192EEEEEEEEEvNT_6ParamsE,@"STO_CUDA_ENTRY STV_DEFAULT"
_ZN7cutlass13device_kernelIN5flash11enable_sm90INS1_16FlashAttnFwdSm90INS1_25CollectiveMainloopFwdSm90ILi2EN4cute5tupleIJNS5_1CILi1EEES8_S8_EEENS6_IJNS7_ILi192EEENS7_ILi128EEENS7_ILi64EEEEEELi64ENS_6half_tEfNS_4arch4Sm90ELb0ELb1ELb1ELb0ELb1ELb0ELb0ELb1ELb1ELb1ELb1ELb0EEENS1_21CollectiveEpilogueFwdINS6_IJSA_SC_SB_EEES9_SE_SG_Li384ELb0ELb1ELb1ELb0EEENS1_19SingleTileSchedulerILb0ELb1ELb1ELi192EEEEEEEEEvNT_6ParamsE:
        /* <DEDUP_REMOVED lines=45> */
.L_x_953:
        /* <DEDUP_REMOVED lines=22> */
.L_x_954:
        /* <DEDUP_REMOVED lines=18> */
.L_x_955:
        /* <DEDUP_REMOVED lines=22> */
.L_x_956:
        /* <DEDUP_REMOVED lines=23> */
.L_x_957:
        /* <DEDUP_REMOVED lines=9> */
.L_x_960:
        /* <DEDUP_REMOVED lines=21> */
[----:B------:R-:W0:Y:S01]  /*0a00*/  LDC.64 R2, c[0x0][0x418] ;  /* 0x00010600ff027b82 */ /* 0x000e220000000a00 */
[----:B------:R-:W-:Y:S01]  /*0a10*/  ULDC UR4, c[0x0][0x448] ;  /* 0x0001120000047ab9 */ /* 0x000fe20000000800 */
[----:B------:R-:W-:Y:S01]  /*0a20*/  VIADD R18, R23, 0xffffff80 ;  /* 0xffffff8017127836 */ /* 0x000fe20000000000 */
[----:B------:R-:W-:-:S03]  /*0a30*/  UISETP.NE.AND UP0, UPT, UR4, 0x1, UPT ;  /* 0x000000010400788c */ /* 0x000fc6000bf05270 */
[----:B------:R-:W-:Y:S01]  /*0a40*/  ULDC.64 UR4, c[0x0][0x9e0] ;  /* 0x0002780000047ab9 */ /* 0x000fe20000000a00 */
[----:B------:R-:W-:Y:S01]  /*0a50*/  UP2UR UR40, UPR, URZ, 0x1 ;  /* 0x000000013f287883 */ /* 0x000fe20008000000 */
[----:B------:R-:W1:Y:S06]  /*0a60*/  LDC R5, c[0x0][0x288] ;  /* 0x0000a200ff057b82 */ /* 0x000e6c0000000800 */
[----:B------:R-:W-:Y:S01]  /*0a70*/  @UP0 ULDC UR9, c[0x0][0x44c] ;  /* 0x0001130000090ab9 */ /* 0x000fe20000000800 */
[----:B------:R-:W-:Y:S01]  /*0a80*/  @UP0 ULDC UR11, c[0x0][0x450] ;  /* 0x00011400000b0ab9 */ /* 0x000fe20000000800 */
[----:B------:R-:W2:Y:S08]  /*0a90*/  LDC R16, c[0x0][0x424] ;  /* 0x00010900ff107b82 */ /* 0x000eb00000000800 */
[----:B------:R-:W3:Y:S01]  /*0aa0*/  S2UR UR45, SR_CTAID.X ;  /* 0x00000000002d79c3 */ /* 0x000ee20000002500 */
[----:B0-----:R-:W-:-:S04]  /*0ab0*/  ISETP.NE.U32.AND P0, PT, R2, RZ, PT ;  /* 0x000000ff0200720c */ /* 0x001fc80003f05070 */
[----:B------:R-:W-:-:S03]  /*0ac0*/  ISETP.NE.AND.EX P0, PT, R3, RZ, PT, P0 ;  /* 0x000000ff0300720c */ /* 0x000fc60003f05300 */
[----:B------:R-:W0:Y:S01]  /*0ad0*/  LDC R7, c[0x0][0x2f0] ;  /* 0x0000bc00ff077b82 */ /* 0x000e220000000800 */
[----:B-1----:R-:W-:Y:S02]  /*0ae0*/  IADD3 R3, -R5, 0x1, RZ ;  /* 0x0000000105037810 */ /* 0x002fe40007ffe1ff */
[----:B--2---:R-:W-:Y:S01]  /*0af0*/  SEL R16, R16, 0x1, P0 ;  /* 0x0000000110107807 */ /* 0x004fe20000000000 */
[----:B---3--:R-:W-:-:S04]  /*0b00*/  UIMAD UR45, UR45, 0xc0, URZ ;  /* 0x000000c02d2d78a4 */ /* 0x008fc8000f8e023f */
[----:B------:R-:W-:Y:S02]  /*0b10*/  @UP0 UIADD3 UR8, UR45, 0xbf, URZ ;  /* 0x000000bf2d080890 */ /* 0x000fe4000fffe03f */
[----:B------:R-:W-:Y:S01]  /*0b20*/  UIADD3 UR7, UR45, 0xbf, URZ ;  /* 0x000000bf2d077890 */ /* 0x000fe2000fffe03f */
[----:B0-----:R-:W-:Y:S01]  /*0b30*/  IMAD R3, R16, R7, R3 ;  /* 0x0000000710037224 */ /* 0x001fe200078e0203 */
[----:B------:R-:W-:-:S04]  /*0b40*/  UIMAD.WIDE.U32 UR8, UR8, UR9, URZ ;  /* 0x00000009080872a5 */ /* 0x000fc8000f8e003f */
[----:B------:R-:W-:Y:S01]  /*0b50*/  R2UR UR10, R3 ;  /* 0x00000000030a72ca */ /* 0x000fe200000e0000 */
[----:B------:R-:W-:Y:S02]  /*0b60*/  @UP0 USHF.R.U32.HI UR7, URZ, UR11, UR9 ;  /* 0x0000000b3f070299 */ /* 0x000fe40008011609 */
[----:B------:R-:W-:-:S04]  /*0b70*/  UISETP.GE.AND UP0, UPT, UR5, 0x1, UPT ;  /* 0x000000010500788c */ /* 0x000fc8000bf06270 */
[----:B------:R-:W-:Y:S02]  /*0b80*/  UP2UR UR44, UPR, URZ, 0x1 ;  /* 0x000000013f2c7883 */ /* 0x000fe40008000000 */
[----:B------:R-:W-:-:S04]  /*0b90*/  PLOP3.LUT P0, PT, PT, PT, UP0, 0x40, 0x0 ;  /* 0x000000000000781c */ /* 0x000fc80003f0e808 */
[----:B------:R-:W-:-:S04]  /*0ba0*/  UIADD3 UR7, UR10, UR7, URZ ;  /* 0x000000070a077290 */ /* 0x000fc8000fffe03f */
[----:B------:R-:W-:-:S06]  /*0bb0*/  UIADD3 UR4, UR7, UR4, URZ ;  /* 0x0000000407047290 */ /* 0x000fcc000fffe03f */
[----:B------:R-:W-:Y:S01]  /*0bc0*/  IMAD.U32 R0, RZ, RZ, UR4 ;  /* 0x00000004ff007e24 */ /* 0x000fe2000f8e00ff */
[----:B------:R-:W-:Y:S06]  /*0bd0*/  @P0 BRA `(.L_x_962) ;  /* 0x0000000000400947 */ /* 0x000fec0003800000 */
[----:B------:R-:W-:Y:S01]  /*0be0*/  ISETP.LT.AND P0, PT, RZ, UR7, PT ;  /* 0x00000007ff007c0c */ /* 0x000fe2000bf01270 */
[----:B------:R-:W-:-:S12]  /*0bf0*/  UIADD3 UR4, UR7, -0x1, URZ ;  /* 0xffffffff07047890 */ /* 0x000fd8000fffe03f */
[----:B------:R-:W-:Y:S05]  /*0c00*/  @P0 BRA `(.L_x_963) ;  /* 0x00000000001c0947 */ /* 0x000fea0003800000 */
[----:B------:R-:W-:Y:S02]  /*0c10*/  UISETP.NE.AND UP0, UPT, UR5, 0x1, UPT ;  /* 0x000000010500788c */ /* 0x000fe4000bf05270 */
[----:B------:R-:W-:-:S09]  /*0c20*/  UIADD3 UR4, -UR7, URZ, URZ ;  /* 0x0000003f07047290 */ /* 0x000fd2000fffe13f */
[----:B------:R-:W-:Y:S02]  /*0c30*/  @UP0 ULDC.64 UR10, c[0x0][0x9e8] ;  /* 0x00027a00000a0ab9 */ /* 0x000fe40000000a00 */
[----:B------:R-:W-:-:S04]  /*0c40*/  UIMAD.WIDE.U32 UR8, UR4, UR10, URZ ;  /* 0x0000000a040872a5 */ /* 0x000fc8000f8e003f */
[----:B------:R-:W-:-:S04]  /*0c50*/  @UP0 USHF.R.U32.HI UR4, URZ, UR11, UR9 ;  /* 0x0000000b3f040299 */ /* 0x000fc80008011609 */
[----:B------:R-:W-:Y:S01]  /*0c60*/  ULOP3.LUT UR4, URZ, UR4, URZ, 0x33, !UPT ;  /* 0x000000043f047292 */ /* 0x000fe2000f8e333f */
[----:B------:R-:W-:Y:S11]  /*0c70*/  BRA `(.L_x_964) ;  /* 0x0000000000107947 */ /* 0x000ff60003800000 */
.L_x_963:
[----:B------:R-:W-:-:S11]  /*0c80*/  UISETP.NE.AND UP0, UPT, UR5, 0x1, UPT ;  /* 0x000000010500788c */ /* 0x000fd6000bf05270 */
[----:B------:R-:W-:Y:S02]  /*0c90*/  @UP0 ULDC.64 UR10, c[0x0][0x9e8] ;  /* 0x00027a00000a0ab9 */ /* 0x000fe40000000a00 */
[----:B------:R-:W-:-:S04]  /*0ca0*/  UIMAD.WIDE.U32 UR8, UR4, UR10, URZ ;  /* 0x0000000a040872a5 */ /* 0x000fc8000f8e003f */
[----:B------:R-:W-:-:S12]  /*0cb0*/  @UP0 USHF.R.U32.HI UR4, URZ, UR11, UR9 ;  /* 0x0000000b3f040299 */ /* 0x000fd80008011609 */
.L_x_964:
[----:B------:R-:W-:-:S06]  /*0cc0*/  UIMAD UR4, UR4, UR5, UR5 ;  /* 0x00000005040472a4 */ /* 0x000fcc000f8e0205 */
[----:B------:R-:W-:-:S07]  /*0cd0*/  VIMNMX R0, R0, UR4, PT ;  /* 0x0000000400007c48 */ /* 0x000fce000bfe0100 */
.L_x_962:
[----:B------:R-:W-:Y:S01]  /*0ce0*/  UISETP.NE.AND UP0, UPT, UR40, URZ, UPT ;  /* 0x0000003f2800728c */ /* 0x000fe2000bf05270 */
[-C--:B------:R-:W-:Y:S01]  /*0cf0*/  IMAD R22, R16, R7.reuse, -R5 ;  /* 0x0000000710167224 */ /* 0x080fe200078e0a05 */
[----:B------:R-:W-:Y:S01]  /*0d00*/  UMOV UR4, UR45 ;  /* 0x0000002d00047c82 */ /* 0x000fe20008000000 */
[----:B------:R-:W-:Y:S02]  /*0d10*/  VIADD R2, R0, 0x7f ;  /* 0x0000007f00027836 */ /* 0x000fe40000000000 */
[----:B------:R-:W-:Y:S01]  /*0d20*/  IMAD R0, R16, R7, 0x7f ;  /* 0x0000007f10007424 */ /* 0x000fe200078e0207 */
[----:B------:R-:W-:Y:S02]  /*0d30*/  R2UR UR7, R22 ;  /* 0x00000000160772ca */ /* 0x000fe400000e0000 */
[----:B------:R-:W-:Y:S02]  /*0d40*/  SHF.R.S32.HI R5, RZ, 0x1f, R2 ;  /* 0x0000001fff057819 */ /* 0x000fe40000011402 */
[----:B------:R-:W-:Y:S01]  /*0d50*/  SHF.R.S32.HI R3, RZ, 0x1f, R0 ;  /* 0x0000001fff037819 */ /* 0x000fe20000011400 */
[----:B------:R-:W-:Y:S01]  /*0d60*/  @UP0 ULDC UR8, c[0x0][0x44c] ;  /* 0x0001130000080ab9 */ /* 0x000fe20000000800 */
[----:B------:R-:W-:Y:S01]  /*0d70*/  @UP0 ULDC UR10, c[0x0][0x450] ;  /* 0x00011400000a0ab9 */ /* 0x000fe20000000800 */
[----:B------:R-:W-:Y:S01]  /*0d80*/  UIMAD.WIDE.U32 UR8, UR45, UR8, URZ ;  /* 0x000000082d0872a5 */ /* 0x000fe2000f8e003f */
[----:B------:R-:W-:-:S02]  /*0d90*/  LEA.HI R5, R5, R2, RZ, 0x7 ;  /* 0x0000000205057211 */ /* 0x000fc400078f38ff */
[----:B------:R-:W-:Y:S01]  /*0da0*/  LEA.HI R3, R3, R0, RZ, 0x7 ;  /* 0x0000000003037211 */ /* 0x000fe200078f38ff */
[----:B------:R-:W-:Y:S01]  /*0db0*/  @UP0 USHF.R.U32.HI UR4, URZ, UR10, UR9 ;  /* 0x0000000a3f040299 */ /* 0x000fe20008011609 */
[----:B------:R-:W-:Y:S01]  /*0dc0*/  SHF.R.S32.HI R0, RZ, 0x7, R5 ;  /* 0x00000007ff007819 */ /* 0x000fe20000011405 */
[----:B------:R-:W-:Y:S01]  /*0dd0*/  UISETP.GE.AND UP0, UPT, UR5, 0x1, UPT ;  /* 0x000000010500788c */ /* 0x000fe2000bf06270 */
[----:B------:R-:W-:Y:S01]  /*0de0*/  SHF.R.S32.HI R3, RZ, 0x7, R3 ;  /* 0x00000007ff037819 */ /* 0x000fe20000011403 */
[----:B------:R-:W-:-:S03]  /*0df0*/  UIADD3 UR4, UR7, UR4, URZ ;  /* 0x0000000407047290 */ /* 0x000fc6000fffe03f */
[----:B------:R-:W-:Y:S01]  /*0e00*/  ULDC UR7, c[0x0][0x9dc] ;  /* 0x0002770000077ab9 */ /* 0x000fe20000000800 */
[----:B------:R-:W-:Y:S01]  /*0e10*/  PLOP3.LUT P0, PT, PT, PT, UP0, 0x40, 0x0 ;  /* 0x000000000000781c */ /* 0x000fe20003f0e808 */
[----:B------:R-:W-:Y:S01]  /*0e20*/  UIADD3 UR7, UR4, -UR7, URZ ;  /* 0x8000000704077290 */ /* 0x000fe2000fffe03f */
[----:B------:R-:W-:-:S11]  /*0e30*/  VIMNMX R19, R3, R0, PT ;  /* 0x0000000003137248 */ /* 0x000fd60003fe0100 */
[----:B------:R-:W-:Y:S05]  /*0e40*/  @P0 BRA `(.L_x_965) ;  /* 0x0000000000440947 */ /* 0x000fea0003800000 */
[----:B------:R-:W-:-:S06]  /*0e50*/  UISETP.GT.AND UP0, UPT, UR4, -0x1, UPT ;  /* 0xffffffff0400788c */ /* 0x000fcc000bf04270 */
[----:B------:R-:W-:-:S13]  /*0e60*/  PLOP3.LUT P0, PT, PT, PT, UP0, 0x80, 0x0 ;  /* 0x000000000000781c */ /* 0x000fda0003f0f008 */
[----:B------:R-:W-:Y:S05]  /*0e70*/  @P0 BRA `(.L_x_966) ;  /* 0x00000000001c0947 */ /* 0x000fea0003800000 */
[----:B------:R-:W-:Y:S02]  /*0e80*/  UISETP.NE.AND UP0, UPT, UR5, 0x1, UPT ;  /* 0x000000010500788c */ /* 0x000fe4000bf05270 */
[----:B------:R-:W-:-:S09]  /*0e90*/  ULOP3.LUT UR4, URZ, UR4, URZ, 0x33, !UPT ;  /* 0x000000043f047292 */ /* 0x000fd2000f8e333f */
[----:B------:R-:W-:Y:S02]  /*0ea0*/  @UP0 ULDC.64 UR10, c[0x0][0x9e8] ;  /* 0x00027a00000a0ab9 */ /* 0x000fe40000000a00 */
[----:B------:R-:W-:-:S04]  /*0eb0*/  UIMAD.WIDE.U32 UR8, UR4, UR10, URZ ;  /* 0x0000000a040872a5 */ /* 0x000fc8000f8e003f */
[----:B------:R-:W-:-:S04]  /*0ec0*/  @UP0 USHF.R.U32.HI UR4, URZ, UR11, UR9 ;  /* 0x0000000b3f040299 */ /* 0x000fc80008011609 */
[----:B------:R-:W-:Y:S01]  /*0ed0*/  ULOP3.LUT UR4, URZ, UR4, URZ, 0x33, !UPT ;  /* 0x000000043f047292 */ /* 0x000fe2000f8e333f */
[----:B------:R-:W-:Y:S11]  /*0ee0*/  BRA `(.L_x_967) ;  /* 0x0000000000107947 */ /* 0x000ff60003800000 */
.L_x_966:
[----:B------:R-:W-:-:S11]  /*0ef0*/  UISETP.NE.AND UP0, UPT, UR5, 0x1, UPT ;  /* 0x000000010500788c */ /* 0x000fd6000bf05270 */
[----:B------:R-:W-:Y:S02]  /*0f00*/  @UP0 ULDC.64 UR10, c[0x0][0x9e8] ;  /* 0x00027a00000a0ab9 */ /* 0x000fe40000000a00 */
[----:B------:R-:W-:-:S04]  /*0f10*/  UIMAD.WIDE.U32 UR8, UR4, UR10, URZ ;  /* 0x0000000a040872a5 */ /* 0x000fc8000f8e003f */
[----:B------:R-:W-:-:S12]  /*0f20*/  @UP0 USHF.R.U32.HI UR4, URZ, UR11, UR9 ;  /* 0x0000000b3f040299 */ /* 0x000fd80008011609 */
.L_x_967:
[----:B------:R-:W-:-:S04]  /*0f30*/  UIMAD UR4, UR4, UR5, URZ ;  /* 0x00000005040472a4 */ /* 0x000fc8000f8e023f */
[----:B------:R-:W-:-:S04]  /*0f40*/  UISETP.LT.AND UP0, UPT, UR7, UR4, UPT ;  /* 0x000000040700728c */ /* 0x000fc8000bf01270 */
[----:B------:R-:W-:-:S12]  /*0f50*/  USEL UR7, UR7, UR4, !UP0 ;  /* 0x0000000407077287 */ /* 0x000fd8000c000000 */
.L_x_965:
[----:B------:R-:W-:Y:S02]  /*0f60*/  USHF.R.S32.HI UR4, URZ, 0x1f, UR7 ;  /* 0x0000001f3f047899 */ /* 0x000fe40008011407 */
[----:B------:R-:W-:Y:S02]  /*0f70*/  USHF.R.U32.HI UR10, URZ, 0x10, UR6 ;  /* 0x000000103f0a7899 */ /* 0x000fe40008011606 */
[----:B------:R-:W-:Y:S02]  /*0f80*/  ULEA.HI UR4, UR4, UR7, URZ, 0x7 ;  /* 0x0000000704047291 */ /* 0x000fe4000f8f383f */
[----:B------:R-:W-:Y:S02]  /*0f90*/  ULOP3.LUT UR41, UR6, 0xffff, URZ, 0xc0, !UPT ;  /* 0x0000ffff06297892 */ /* 0x000fe4000f8ec03f */
[----:B------:R-:W-:-:S04]  /*0fa0*/  USHF.R.S32.HI UR4, URZ, 0x7, UR4 ;  /* 0x000000073f047899 */ /* 0x000fc80008011404 */
[----:B------:R-:W-:-:S04]  /*0fb0*/  UISETP.LT.AND UP0, UPT, URZ, UR4, UPT ;  /* 0x000000043f00728c */ /* 0x000fc8000bf01270 */
[----:B------:R-:W-:Y:S02]  /*0fc0*/  USEL UR9, URZ, UR4, !UP0 ;  /* 0x000000043f097287 */ /* 0x000fe4000c000000 */
[----:B------:R-:W-:Y:S01]  /*0fd0*/  UISETP.NE.AND UP0, UPT, UR10, URZ, UPT ;  /* 0x0000003f0a00728c */ /* 0x000fe2000bf05270 */
[----:B------:R-:W-:-:S03]  /*0fe0*/  UMOV UR4, URZ ;  /* 0x0000003f00047c82 */ /* 0x000fc60008000000 */
[----:B------:R-:W-:-:S07]  /*0ff0*/  ISETP.GT.AND P0, PT, R19, UR9, PT ;  /* 0x0000000913007c0c */ /* 0x000fce000bf04270 */
[----:B------:R-:W-:-:S06]  /*1000*/  @!UP0 ULDC UR10, c[0x0][0x9f0] ;  /* 0x00027c00000a8ab9 */ /* 0x000fcc0000000800 */
[----:B------:R-:W-:Y:S05]  /*1010*/  @!P0 BRA `(.L_x_968) ;  /* 0x00000000008c8947 */ /* 0x000fea0003800000 */
[----:B------:R-:W-:Y:S01]  /*1020*/  IMAD.U32 R4, RZ, RZ, UR10 ;  /* 0x0000000aff047e24 */ /* 0x000fe2000f8e00ff */
[----:B------:R-:W-:-:S04]  /*1030*/  UMOV UR4, URZ ;  /* 0x0000003f00047c82 */ /* 0x000fc80008000000 */
[----:B------:R-:W-:-:S04]  /*1040*/  IABS R0, R4 ;  /* 0x0000000400007213 */ /* 0x000fc80000000000 */
[----:B------:R-:W-:Y:S02]  /*1050*/  R2UR UR11, R0 ;  /* 0x00000000000b72ca */ /* 0x000fe400000e0000 */
[----:B------:R-:W-:Y:S02]  /*1060*/  IADD3 R0, R4, -0x1, R19 ;  /* 0xffffffff04007810 */ /* 0x000fe40007ffe013 */
[----:B------:R-:W-:Y:S02]  /*1070*/  IABS R4, R4 ;  /* 0x0000000400047213 */ /* 0x000fe40000000000 */
[----:B------:R-:W-:-:S03]  /*1080*/  R2UR UR6, R0 ;  /* 0x00000000000672ca */ /* 0x000fc600000e0000 */
[----:B------:R-:W-:-:S04]  /*1090*/  IMAD.MOV R4, RZ, RZ, -R4 ;  /* 0x000000ffff047224 */ /* 0x000fc800078e0a04 */
[----:B------:R-:W0:Y:S06]  /*10a0*/  I2F.RP R2, UR11 ;  /* 0x0000000b00027d06 */ /* 0x000e2c0008209400 */
[----:B------:R-:W-:-:S06]  /*10b0*/  UIADD3 UR6, -UR9, UR6, URZ ;  /* 0x0000000609067290 */ /* 0x000fcc000fffe13f */
[----:B------:R-:W-:Y:S01]  /*10c0*/  IMAD.U32 R0, RZ, RZ, UR6 ;  /* 0x00000006ff007e24 */ /* 0x000fe2000f8e00ff */
[----:B------:R-:W-:Y:S01]  /*10d0*/  ULOP3.LUT UR6, UR6, UR10, URZ, 0x3c, !UPT ;  /* 0x0000000a06067292 */ /* 0x000fe2000f8e3c3f */
[----:B0-----:R-:W0:Y:S03]  /*10e0*/  MUFU.RCP R2, R2 ;  /* 0x0000000200027308 */ /* 0x001e260000001000 */
[----:B------:R-:W-:-:S04]  /*10f0*/  IABS R0, R0 ;  /* 0x0000000000007213 */ /* 0x000fc80000000000 */
[----:B------:R-:W-:Y:S01]  /*1100*/  R2UR UR8, R0 ;  /* 0x00000000000872ca */ /* 0x000fe200000e0000 */
[----:B------:R-:W-:Y:S02]  /*1110*/  IMAD.MOV.U32 R0, RZ, RZ, R4 ;  /* 0x000000ffff007224 */ /* 0x000fe400078e0004 */
[----:B0-----:R-:W-:-:S06]  /*1120*/  VIADD R3, R2, 0xffffffe ;  /* 0x0ffffffe02037836 */ /* 0x001fcc0000000000 */
        /* <DEDUP_REMOVED lines=18> */
.L_x_968:
[----:B------:R-:W-:Y:S02]  /*1250*/  UIMAD UR41, UR41, UR4, UR9 ;  /* 0x00000004292972a4 */ /* 0x000fe4000f8e0209 */
[----:B------:R-:W-:Y:S01]  /*1260*/  IMAD.U32 R2, RZ, RZ, UR4 ;  /* 0x00000004ff027e24 */ /* 0x000fe2000f8e00ff */
[----:B------:R-:W-:Y:S01]  /*1270*/  PLOP3.LUT P0, PT, PT, PT, PT, 0x80, 0x0 ;  /* 0x000000000000781c */ /* 0x000fe20003f0f070 */
[----:B------:R-:W-:Y:S01]  /*1280*/  IMAD.MOV.U32 R0, RZ, RZ, RZ ;  /* 0x000000ffff007224 */ /* 0x000fe200078e00ff */
[----:B------:R-:W-:Y:S02]  /*1290*/  CS2R R118, SRZ ;  /* 0x0000000000767805 */ /* 0x000fe4000001ff00 */
[----:B------:R-:W-:Y:S02]  /*12a0*/  CS2R R116, SRZ ;  /* 0x0000000000747805 */ /* 0x000fe4000001ff00 */
[----:B------:R-:W-:Y:S01]  /*12b0*/  VIADDMNMX R19, R2, UR41, R19, PT ;  /* 0x0000002902137c46 */ /* 0x000fe2000b800113 */
[----:B------:R-:W-:Y:S01]  /*12c0*/  IMAD.MOV.U32 R2, RZ, RZ, RZ ;  /* 0x000000ffff027224 */ /* 0x000fe200078e00ff */
[----:B------:R-:W-:-:S02]  /*12d0*/  CS2R R114, SRZ ;  /* 0x0000000000727805 */ /* 0x000fc4000001ff00 */
[----:B------:R-:W-:Y:S02]  /*12e0*/  CS2R R112, SRZ ;  /* 0x0000000000707805 */ /* 0x000fe4000001ff00 */
[----:B------:R-:W-:Y:S02]  /*12f0*/  ISETP.GT.AND P1, PT, R19, UR41, PT ;  /* 0x0000002913007c0c */ /* 0x000fe4000bf24270 */
        /* <DEDUP_REMOVED lines=13> */
[----:B------:R-:W-:Y:S01]  /*13d0*/  SHF.R.S32.HI R89, RZ, 0x1f, R18 ;  /* 0x0000001fff597819 */ /* 0x000fe20000011412 */
[----:B------:R-:W0:Y:S01]  /*13e0*/  S2UR UR6, SR_CgaCtaId ;  /* 0x00000000000679c3 */ /* 0x000e220000008800 */
[----:B------:R-:W-:Y:S02]  /*13f0*/  UMOV UR43, 0x400 ;  /* 0x00000400002b7882 */ /* 0x000fe40000000000 */
[----:B------:R-:W-:-:S04]  /*1400*/  LEA.HI R90, R89, R18, RZ, 0x7 ;  /* 0x00000012595a7211 */ /* 0x000fc800078f38ff */
[----:B------:R-:W-:-:S05]  /*1410*/  SHF.R.S32.HI R88, RZ, 0x7, R90 ;  /* 0x00000007ff587819 */ /* 0x000fca000001145a */
        /* <DEDUP_REMOVED lines=16> */
[----:B------:R-:W-:Y:S01]  /*1520*/  IMAD.U32 R4, RZ, RZ, UR4 ;  /* 0x00000004ff047e24 */ /* 0x000fe2000f8e00ff */
[----:B------:R0:W1:Y:S01]  /*1530*/  LDC.64 R2, c[0x4][R0] ;  /* 0x0100000000027b82 */ /* 0x0000620000000a00 */
[----:B------:R-:W-:Y:S01]  /*1540*/  IMAD.U32 R5, RZ, RZ, UR5 ;  /* 0x00000005ff057e24 */ /* 0x000fe2000f8e00ff */
[----:B------:R-:W-:Y:S01]  /*1550*/  ULDC.64 UR4, c[0x4][0x90] ;  /* 0x0100240000047ab9 */ /* 0x000fe20000000a00 */
        /* <DEDUP_REMOVED lines=9> */
.L_x_970:
[----:B------:R-:W-:-:S04]  /*15f0*/  SHF.L.U32 R0, RZ, 0x1f, RZ ;  /* 0x0000001fff007819 */ /* 0x000fc800000006ff */
[----:B------:R-:W0:Y:S02]  /*1600*/  SYNCS.PHASECHK.TRANS64.TRYWAIT P0, [UR43+0x16800], R0 ;  /* 0x01680000ff0075a7 */ /* 0x000e24000800016b */
[----:B0-----:R-:W-:Y:S05]  /*1610*/  @!P0 BRA `(.L_x_971) ;  /* 0x0000012800d48947 */ /* 0x001fea0003800000 */
.L_x_1102:
[----:B------:R-:W-:-:S06]  /*1620*/  ULOP3.LUT UR4, UR38, 0x1, URZ, 0xfc, !UPT ;  /* 0x0000000126047892 */ /* 0x000fcc000f8efc3f */
[----:B------:R-:W-:-:S05]  /*1630*/  IMAD.U32 R2, RZ, RZ, UR4 ;  /* 0x00000004ff027e24 */ /* 0x000fca000f8e00ff */
[----:B------:R-:W-:-:S13]  /*1640*/  ISETP.NE.AND P0, PT, R2, 0x3, PT ;  /* 0x000000030200780c */ /* 0x000fda0003f05270 */
[----:B------:R-:W-:Y:S05]  /*1650*/  @!P0 BRA `(.L_x_972) ;  /* 0x0000000000048947 */ /* 0x000fea0003800000 */
[----:B------:R-:W-:Y:S01]  /*1660*/  BPT.TRAP 0x1 ;  /* 0x000000040000795c */ /* 0x000fe20000300000 */
.L_x_972:
[----:B------:R1:W2:Y:S01]  /*1670*/  SYNCS.PHASECHK.TRANS64.TRYWAIT P1, [UR43+0x16830], R0 ;  /* 0x01683000ff0075a7 */ /* 0x0002a2000802016b */
[----:B------:R-:W-:Y:S05]  /*1680*/  @!P0 BRA `(.L_x_973) ;  /* 0x0000000000048947 */ /* 0x000fea0003800000 */
[----:B------:R-:W-:Y:S01]  /*1690*/  BPT.TRAP 0x1 ;  /* 0x000000040000795c */ /* 0x000fe20000300000 */
.L_x_973:
[----:B------:R-:W-:-:S05]  /*16a0*/  IMAD.U32 R4, RZ, RZ, UR46 ;  /* 0x0000002eff047e24 */ /* 0x000fca000f8e00ff */
[----:B------:R-:W-:Y:S01]  /*16b0*/  LOP3.LUT R4, R4, 0x10000, RZ, 0xfc, !PT ;  /* 0x0001000004047812 */ /* 0x000fe200078efcff */
[----:B--2---:R-:W-:Y:S06]  /*16c0*/  @P1 BRA `(.L_x_974) ;  /* 0x0000000000081947 */ /* 0x004fec0003800000 */
[----:B------:R-:W2:Y:S02]  /*16d0*/  SYNCS.PHASECHK.TRANS64.TRYWAIT P1, [UR43+0x16830], R0 ;  /* 0x01683000ff0075a7 */ /* 0x000ea4000802016b */
[----:B--2---:R-:W-:Y:S05]  /*16e0*/  @!P1 BRA `(.L_x_975) ;  /* 0x0000012800b89947 */ /* 0x004fea0003800000 */
.L_x_974:
[----:B------:R-:W-:Y:S05]  /*16f0*/  WARPSYNC.ALL ;  /* 0x0000000000007948 */ /* 0x000fea0003800000 */
[----:B------:R-:W-:Y:S01]  /*1700*/  IMAD.MOV.U32 R5, RZ, RZ, 0x40000040 ;  /* 0x40000040ff057424 */ /* 0x000fe200078e00ff */
[----:B------:R-:W-:Y:S01]  /*1710*/  UIADD3 UR4, UR43, 0xe400, URZ ;  /* 0x0000e4002b047890 */ /* 0x000fe2000fffe03f */
[C---:B------:R-:W-:Y:S01]  /*1720*/  R2UR UR8, R4.reuse ;  /* 0x00000000040872ca */ /* 0x040fe200000e0000 */
[----:B------:R-:W-:Y:S02]  /*1730*/  WARPGROUP.ARRIVE ;  /* 0x00000000000079c5 */ /* 0x000fe40000000000 */
[----:B------:R-:W-:Y:S01]  /*1740*/  R2UR UR9, R5 ;  /* 0x00000000050972ca */ /* 0x000fe200000e0000 */
[----:B------:R-:W-:Y:S01]  /*1750*/  USHF.R.U32.HI UR4, URZ, 0x4, UR4 ;  /* 0x000000043f047899 */ /* 0x000fe20008011604 */
[----:B------:R-:W-:Y:S01]  /*1760*/  R2UR UR16, R4 ;  /* 0x00000000041072ca */ /* 0x000fe200000e0000 */
[----:B------:R-:W-:Y:S01]  /*1770*/  UMOV UR11, 0x40000040 ;  /* 0x40000040000b7882 */ /* 0x000fe20000000000 */
[----:B------:R-:W-:Y:S01]  /*1780*/  UMOV UR13, 0x40000040 ;  /* 0x40000040000d7882 */ /* 0x000fe20000000000 */
[----:B------:R-:W-:Y:S01]  /*1790*/  ULOP3.LUT UR4, UR4, 0x3fff, URZ, 0xc0, !UPT ;  /* 0x00003fff04047892 */ /* 0x000fe2000f8ec03f */
[----:B------:R-:W2:Y:S01]  /*17a0*/  S2UR UR5, SR_CgaCtaId ;  /* 0x00000000000579c3 */ /* 0x000ea20000008800 */
        /* <DEDUP_REMOVED lines=24> */
[----:B--2---:R-:W-:Y:S05]  /*1930*/  @!P0 BRA `(.L_x_976) ;  /* 0x0000000000048947 */ /* 0x004fea0003800000 */
[----:B------:R-:W-:Y:S01]  /*1940*/  BPT.TRAP 0x1 ;  /* 0x000000040000795c */ /* 0x000fe20000300000 */
.L_x_976:
[----:B------:R-:W-:Y:S01]  /*1950*/  ULDC UR7, c[0x0][0x9d8] ;  /* 0x0002760000077ab9 */ /* 0x000fe20000000800 */
[----:B------:R-:W-:Y:S01]  /*1960*/  LEA.HI R89, R89, R18, RZ, 0x2 ;  /* 0x0000001259597211 */ /* 0x000fe200078f10ff */
[----:B0-----:R-:W-:Y:S01]  /*1970*/  FMUL.FTZ R3, R27, UR7 ;  /* 0x000000071b037c20 */ /* 0x001fe20008410000 */
[----:B------:R-:W-:Y:S01]  /*1980*/  LOP3.LUT R27, R90, 0xffffff80, RZ, 0xc0, !PT ;  /* 0xffffff805a1b7812 */ /* 0x000fe200078ec0ff */
[----:B------:R-:W-:Y:S01]  /*1990*/  FMUL.FTZ R95, R33, UR7 ;  /* 0x00000007215f7c20 */ /* 0x000fe20008410000 */
[----:B------:R-:W-:Y:S01]  /*19a0*/  LOP3.LUT R89, R89, 0xfffffffc, RZ, 0xc0, !PT ;  /* 0xfffffffc59597812 */ /* 0x000fe200078ec0ff */
[----:B------:R-:W-:Y:S01]  /*19b0*/  FMUL.FTZ R9, R31, UR7 ;  /* 0x000000071f097c20 */ /* 0x000fe20008410000 */
[----:B------:R-:W-:Y:S01]  /*19c0*/  FMUL.FTZ R94, R32, UR7 ;  /* 0x00000007205e7c20 */ /* 0x000fe20008410000 */
[----:B------:R-:W-:Y:S02]  /*19d0*/  IMAD.IADD R27, R18, 0x1, -R27 ;  /* 0x00000001121b7824 */ /* 0x000fe400078e0a1b */
[----:B------:R-:W-:Y:S01]  /*19e0*/  FMUL.FTZ R7, R24, UR7 ;  /* 0x0000000718077c20 */ /* 0x000fe20008410000 */
[----:B------:R-:W-:-:S04]  /*19f0*/  IMAD.HI R32, R88, 0x55555556, RZ ;  /* 0x5555555658207827 */ /* 0x000fc800078e02ff */
[----:B------:R-:W-:Y:S01]  /*1a00*/  FMUL.FTZ R24, R51, UR7 ;  /* 0x0000000733187c20 */ /* 0x000fe20008410000 */
[----:B------:R-:W-:Y:S01]  /*1a10*/  FMUL.FTZ R51, R53, UR7 ;  /* 0x0000000735337c20 */ /* 0x000fe20008410000 */
[----:B-1----:R-:W-:Y:S01]  /*1a20*/  SHF.R.S32.HI R0, RZ, 0x1f, R27 ;  /* 0x0000001fff007819 */ /* 0x002fe2000001141b */
[----:B------:R-:W-:Y:S01]  /*1a30*/  IMAD.IADD R89, R18, 0x1, -R89 ;  /* 0x0000000112597824 */ /* 0x000fe200078e0a59 */
[----:B------:R-:W-:Y:S01]  /*1a40*/  UISETP.NE.AND UP1, UPT, UR40, URZ, UPT ;  /* 0x0000003f2800728c */ /* 0x000fe2000bf25270 */
[----:B------:R-:W-:Y:S01]  /*1a50*/  FMUL.FTZ R12, R39, UR7 ;  /* 0x00000007270c7c20 */ /* 0x000fe20008410000 */
[CC--:B------:R-:W-:Y:S01]  /*1a60*/  LEA.HI R33, R0.reuse, R27.reuse, RZ, 0x2 ;  /* 0x0000001b00217211 */ /* 0x0c0fe200078f10ff */
[----:B------:R-:W-:Y:S01]  /*1a70*/  FMUL.FTZ R53, R57, UR7 ;  /* 0x0000000739357c20 */ /* 0x000fe20008410000 */
[----:B------:R-:W-:Y:S01]  /*1a80*/  LEA.HI R6, R0, R27, RZ, 0x5 ;  /* 0x0000001b00067211 */ /* 0x000fe200078f28ff */
[----:B------:R-:W-:Y:S01]  /*1a90*/  FMUL.FTZ R57, R65, UR7 ;  /* 0x0000000741397c20 */ /* 0x000fe20008410000 */
[--C-:B------:R-:W-:Y:S01]  /*1aa0*/  SHF.R.S32.HI R0, RZ, 0x2, R33.reuse ;  /* 0x00000002ff007819 */ /* 0x100fe20000011421 */
[----:B------:R-:W-:Y:S01]  /*1ab0*/  FMUL.FTZ R39, R67, UR7 ;  /* 0x0000000743277c20 */ /* 0x000fe20008410000 */
[----:B------:R-:W-:Y:S01]  /*1ac0*/  SHF.R.S32.HI R31, RZ, 0x1f, R33 ;  /* 0x0000001fff1f7819 */ /* 0x000fe20000011421 */
[----:B------:R-:W-:Y:S01]  /*1ad0*/  FMUL.FTZ R15, R42, UR7 ;  /* 0x000000072a0f7c20 */ /* 0x000fe20008410000 */
[----:B------:R-:W-:Y:S01]  /*1ae0*/  SHF.R.S32.HI R6, RZ, 0x5, R6 ;  /* 0x00000005ff067819 */ /* 0x000fe20000011406 */
[----:B------:R-:W-:Y:S01]  /*1af0*/  @UP1 ULDC UR4, c[0x0][0x44c] ;  /* 0x0001130000041ab9 */ /* 0x000fe20000000800 */
[----:B------:R-:W-:Y:S01]  /*1b00*/  LEA.HI R31, R31, R0, RZ, 0x3 ;  /* 0x000000001f1f7211 */ /* 0x000fe200078f18ff */
[----:B------:R-:W-:Y:S01]  /*1b10*/  FMUL.FTZ R42, R44, UR7 ;  /* 0x000000072c2a7c20 */ /* 0x000fe20008410000 */
[----:B------:R-:W-:Y:S01]  /*1b20*/  LEA R18, R6, UR45, 0x4 ;  /* 0x0000002d06127c11 */ /* 0x000fe2000f8e20ff */
[----:B------:R-:W-:Y:S01]  /*1b30*/  FMUL.FTZ R10, R34, UR7 ;  /* 0x00000007220a7c20 */ /* 0x000fe20008410000 */
[----:B------:R-:W-:Y:S01]  /*1b40*/  LEA.HI R67, R32, R32, RZ, 0x1 ;  /* 0x0000002020437211 */ /* 0x000fe200078f08ff */
[----:B------:R-:W-:Y:S01]  /*1b50*/  FMUL.FTZ R44, R70, UR7 ;  /* 0x00000007462c7c20 */ /* 0x000fe20008410000 */
[----:B------:R-:W-:Y:S01]  /*1b60*/  LOP3.LUT R65, R31, 0xfffffff8, RZ, 0xc0, !PT ;  /* 0xfffffff81f417812 */ /* 0x000fe200078ec0ff */
[----:B------:R-:W-:Y:S01]  /*1b70*/  @UP1 ULDC UR10, c[0x0][0x450] ;  /* 0x00011400000a1ab9 */ /* 0x000fe20000000800 */
[----:B------:R-:W-:Y:S01]  /*1b80*/  LEA.HI R6, R89, R89, RZ, 0x1 ;  /* 0x0000005959067211 */ /* 0x000fe200078f08ff */
[----:B------:R-:W-:Y:S01]  /*1b90*/  IMAD R67, R67, -0x3, R88 ;  /* 0xfffffffd43437824 */ /* 0x000fe200078e0258 */
[----:B------:R-:W-:Y:S01]  /*1ba0*/  IADD3 R18, R18, R0, -R65 ;  /* 0x0000000012127210 */ /* 0x000fe20007ffe841 */
[----:B------:R-:W-:Y:S01]  /*1bb0*/  IMAD.MOV.U32 R34, RZ, RZ, -0x80 ;  /* 0xffffff80ff227424 */ /* 0x000fe200078e00ff */
[----:B------:R-:W-:Y:S01]  /*1bc0*/  LOP3.LUT R6, R6, 0x1ffffffe, RZ, 0xc0, !PT ;  /* 0x1ffffffe06067812 */ /* 0x000fe200078ec0ff */
[----:B------:R-:W-:Y:S01]  /*1bd0*/  FMUL.FTZ R91, R25, UR7 ;  /* 0x00000007195b7c20 */ /* 0x000fe20008410000 */
[----:B------:R-:W-:Y:S01]  /*1be0*/  PLOP3.LUT P1, PT, PT, PT, UP1, 0x80, 0x0 ;  /* 0x000000000000781c */ /* 0x000fe20003f2f018 */
[----:B------:R-:W-:Y:S01]  /*1bf0*/  IMAD R67, R67, 0x40, R18 ;  /* 0x0000004043437824 */ /* 0x000fe200078e0212 */
[----:B------:R-:W-:Y:S01]  /*1c00*/  PLOP3.LUT P2, PT, PT, PT, UP1, 0x80, 0x0 ;  /* 0x000000000000781c */ /* 0x000fe20003f4f018 */
[----:B------:R-:W-:Y:S01]  /*1c10*/  IMAD.IADD R6, R89, 0x1, -R6 ;  /* 0x0000000159067824 */ /* 0x000fe200078e0a06 */
[----:B------:R-:W-:Y:S01]  /*1c20*/  LOP3.LUT R0, R33, 0x7ffffffc, RZ, 0xc0, !PT ;  /* 0x7ffffffc21007812 */ /* 0x000fe200078ec0ff */
[----:B------:R-:W-:-:S02]  /*1c30*/  IMAD R99, R19, R34, 0x80 ;  /* 0x0000008013637424 */ /* 0x000fc400078e0222 */
[----:B------:R-:W-:Y:S01]  /*1c40*/  FMUL.FTZ R25, R50, UR7 ;  /* 0x0000000732197c20 */ /* 0x000fe20008410000 */
[----:B------:R-:W-:Y:S01]  /*1c50*/  IMAD R6, R6, 0x8, R67 ;  /* 0x0000000806067824 */ /* 0x000fe200078e0243 */
[----:B------:R-:W-:Y:S01]  /*1c60*/  UISETP.NE.AND UP0, UPT, UR44, URZ, UPT ;  /* 0x0000003f2c00728c */ /* 0x000fe2000bf05270 */
[----:B------:R-:W-:Y:S02]  /*1c70*/  IMAD.IADD R0, R27, 0x1, -R0 ;  /* 0x000000011b007824 */ /* 0x000fe400078e0a00 */
[----:B------:R-:W-:Y:S01]  /*1c80*/  FMUL.FTZ R2, R26, UR7 ;  /* 0x000000071a027c20 */ /* 0x000fe20008410000 */
[----:B------:R-:W-:Y:S02]  /*1c90*/  IMAD.MOV.U32 R70, RZ, RZ, R6 ;  /* 0x000000ffff467224 */ /* 0x000fe400078e0006 */
[----:B------:R-:W-:Y:S01]  /*1ca0*/  FMUL.FTZ R92, R28, UR7 ;  /* 0x000000071c5c7c20 */ /* 0x000fe20008410000 */
[----:B------:R-:W-:Y:S01]  /*1cb0*/  @P1 IMAD.HI.U32 R18, R6, UR4, RZ ;  /* 0x0000000406121c27 */ /* 0x000fe2000f8e00ff */
[----:B------:R-:W-:-:S03]  /*1cc0*/  UIADD3 UR4, UR43, 0x16840, URZ ;  /* 0x000168402b047890 */ /* 0x000fc6000fffe03f */
[----:B------:R-:W-:Y:S01]  /*1cd0*/  FMUL.FTZ R11, R35, UR7 ;  /* 0x00000007230b7c20 */ /* 0x000fe20008410000 */
[----:B------:R-:W-:Y:S01]  /*1ce0*/  FMUL.FTZ R50, R52, UR7 ;  /* 0x0000000734327c20 */ /* 0x000fe20008410000 */
[----:B------:R-:W-:Y:S01]  /*1cf0*/  VIADD R27, R99, 0x1 ;  /* 0x00000001631b7836 */ /* 0x000fe20000000000 */
[----:B------:R-:W-:Y:S01]  /*1d00*/  @P2 SHF.R.U32.HI R70, RZ, UR10, R18 ;  /* 0x0000000aff462c19 */ /* 0x000fe20008011612 */
[----:B------:R-:W-:Y:S01]  /*1d10*/  UPRMT UR4, UR5, 0x654, UR4 ;  /* 0x0000065405047896 */ /* 0x000fe20008000004 */
[----:B------:R-:W-:Y:S01]  /*1d20*/  FMUL.FTZ R96, R36, UR7 ;  /* 0x0000000724607c20 */ /* 0x000fe20008410000 */
[----:B------:R-:W-:Y:S01]  /*1d30*/  FMUL.FTZ R97, R37, UR7 ;  /* 0x0000000725617c20 */ /* 0x000fe20008410000 */
[----:B------:R-:W-:Y:S01]  /*1d40*/  FMUL.FTZ R13, R38, UR7 ;  /* 0x00000007260d7c20 */ /* 0x000fe20008410000 */
[----:B------:R-:W0:Y:S01]  /*1d50*/  SHFL.IDX PT, R67, R70, RZ, 0x1c1f ;  /* 0x001c1fff46437589 */ /* 0x000e2200000e0000 */
[----:B------:R-:W-:Y:S01]  /*1d60*/  FMUL.FTZ R14, R43, UR7 ;  /* 0x000000072b0e7c20 */ /* 0x000fe20008410000 */
        /* <DEDUP_REMOVED lines=38> */
[----:B------:R-:W-:-:S02]  /*1fd0*/  IMAD R27, R0, -0x2, R27 ;  /* 0xfffffffe001b7824 */ /* 0x000fc400078e021b */
[----:B------:R-:W-:Y:S01]  /*1fe0*/  FMUL.FTZ R85, R85, UR7 ;  /* 0x0000000755557c20 */ /* 0x000fe20008410000 */
[----:B------:R-:W-:Y:S01]  /*1ff0*/  ULDC UR28, c[0x0][0x2f0] ;  /* 0x0000bc00001c7ab9 */ /* 0x000fe20000000800 */
[----:B------:R-:W-:Y:S01]  /*2000*/  SYNCS.ARRIVE.TRANS64.RED.A1T0 RZ, [UR4], RZ ;  /* 0x000000ffffff79a7 */ /* 0x000fe20008100404 */
[----:B------:R-:W-:Y:S01]  /*2010*/  ULDC UR4, c[0x0][0x288] ;  /* 0x0000a20000047ab9 */ /* 0x000fe20000000800 */
[----:B------:R-:W-:Y:S01]  /*2020*/  PLOP3.LUT P1, PT, PT, PT, UP0, 0x40, 0x0 ;  /* 0x000000000000781c */ /* 0x000fe20003f2e808 */
[C---:B------:R-:W-:Y:S01]  /*2030*/  IMAD R18, R16.reuse, UR28, R27 ;  /* 0x0000001c10127c24 */ /* 0x040fe2000f8e021b */
[----:B------:R-:W1:Y:S01]  /*2040*/  MUFU.TANH R7, R7 ;  /* 0x0000000700077308 */ /* 0x000e620000002400 */
[----:B------:R-:W-:Y:S01]  /*2050*/  IMAD.U32 R27, RZ, RZ, UR4 ;  /* 0x00000004ff1b7e24 */ /* 0x000fe2000f8e00ff */
[----:B------:R-:W-:Y:S01]  /*2060*/  ULDC UR24, c[0x0][0x9dc] ;  /* 0x0002770000187ab9 */ /* 0x000fe20000000800 */
[----:B------:R-:W-:Y:S01]  /*2070*/  IMAD R65, R16, UR28, R99 ;  /* 0x0000001c10417c24 */ /* 0x000fe2000f8e0263 */
[----:B------:R-:W-:Y:S01]  /*2080*/  ULOP3.LUT UR24, URZ, UR24, URZ, 0x33, !UPT ;  /* 0x000000183f187292 */ /* 0x000fe2000f8e333f */
[----:B------:R-:W-:Y:S01]  /*2090*/  IMAD.IADD R18, R18, 0x1, -R27 ;  /* 0x0000000112127824 */ /* 0x000fe200078e0a1b */
[----:B------:R-:W-:Y:S01]  /*20a0*/  ULDC UR4, c[0x0][0x9e0] ;  /* 0x0002780000047ab9 */ /* 0x000fe20000000800 */
[----:B------:R-:W-:Y:S01]  /*20b0*/  IMAD R80, R0, -0x2, R65 ;  /* 0xfffffffe00507824 */ /* 0x000fe200078e0241 */
[----:B------:R-:W2:Y:S01]  /*20c0*/  MUFU.TANH R91, R91 ;  /* 0x0000005b005b7308 */ /* 0x000ea20000002400 */
[C---:B------:R-:W-:Y:S01]  /*20d0*/  VIADD R101, R18.reuse, UR4 ;  /* 0x0000000412657c36 */ /* 0x040fe20008000000 */
[----:B------:R-:W-:Y:S01]  /*20e0*/  LEA R78, R19, 0xffffff80, 0x7 ;  /* 0xffffff80134e7811 */ /* 0x000fe200078e38ff */
[----:B------:R-:W-:-:S03]  /*20f0*/  VIADD R82, R18, UR24 ;  /* 0x0000001812527c36 */ /* 0x000fc60008000000 */
[----:B0-----:R-:W-:Y:S01]  /*2100*/  VIADDMNMX R72, R67, R101, R80, PT ;  /* 0x0000006543487246 */ /* 0x001fe20003800150 */
[----:B------:R-:W-:Y:S01]  /*2110*/  IMAD.IADD R74, R82, 0x1, R67 ;  /* 0x00000001524a7824 */ /* 0x000fe200078e0243 */
[----:B------:R-:W0:Y:S08]  /*2120*/  MUFU.TANH R2, R2 ;  /* 0x0000000200027308 */ /* 0x000e300000002400 */
[----:B------:R-:W3:Y:S08]  /*2130*/  MUFU.TANH R3, R3 ;  /* 0x0000000300037308 */ /* 0x000ef00000002400 */
[----:B------:R-:W4:Y:S08]  /*2140*/  MUFU.TANH R92, R92 ;  /* 0x0000005c005c7308 */ /* 0x000f300000002400 */
[----:B------:R-:W0:Y:S08]  /*2150*/  MUFU.TANH R93, R93 ;  /* 0x0000005d005d7308 */ /* 0x000e300000002400 */
        /* <DEDUP_REMOVED lines=55> */
[----:B------:R0:W0:Y:S08]  /*24d0*/  MUFU.TANH R76, R85 ;  /* 0x00000055004c7308 */ /* 0x0000300000002400 */
[----:B------:R-:W0:Y:S08]  /*24e0*/  MUFU.TANH R34, R34 ;  /* 0x0000002200227308 */ /* 0x000e300000002400 */
[----:B------:R-:W0:Y:S01]  /*24f0*/  MUFU.TANH R33, R33 ;  /* 0x0000002100217308 */ /* 0x000e220000002400 */
[----:B-1234-:R-:W-:Y:S05]  /*2500*/  @P1 BRA `(.L_x_977) ;  /* 0x0000000000641947 */ /* 0x01efea0003800000 */
[----:B------:R-:W-:Y:S01]  /*2510*/  IMAD R18, R16, UR28, R67 ;  /* 0x0000001c10127c24 */ /* 0x000fe2000f8e0243 */
[----:B------:R-:W-:Y:S03]  /*2520*/  BSSY B0, `(.L_x_978) ;  /* 0x0000013000007945 */ /* 0x000fe60003800000 */
[----:B------:R-:W-:-:S05]  /*2530*/  IMAD.IADD R65, R18, 0x1, -R27 ;  /* 0x0000000112417824 */ /* 0x000fca00078e0a1b */
[----:B------:R-:W-:-:S13]  /*2540*/  ISETP.GT.AND P1, PT, R65, -0x1, PT ;  /* 0xffffffff4100780c */ /* 0x000fda0003f24270 */
[----:B------:R-:W-:Y:S05]  /*2550*/  @P1 BRA `(.L_x_979) ;  /* 0x0000000000241947 */ /* 0x000fea0003800000 */
[----:B------:R-:W-:Y:S01]  /*2560*/  ULDC UR7, c[0x0][0x9e4] ;  /* 0x0002790000077ab9 */ /* 0x000fe20000000800 */
[----:B------:R-:W-:Y:S01]  /*2570*/  LOP3.LUT R65, RZ, R65, RZ, 0x33, !PT ;  /* 0x00000041ff417212 */ /* 0x000fe200078e33ff */
[----:B------:R-:W-:-:S05]  /*2580*/  IMAD.U32 R18, RZ, RZ, UR7 ;  /* 0x00000007ff127e24 */ /* 0x000fca000f8e00ff */
[----:B------:R-:W-:-:S13]  /*2590*/  ISETP.NE.AND P1, PT, R18, 0x1, PT ;  /* 0x000000011200780c */ /* 0x000fda0003f25270 */
[----:B------:R-:W1:Y:S02]  /*25a0*/  @P1 LDC.64 R66, c[0x0][0x9e8] ;  /* 0x00027a00ff421b82 */ /* 0x000e640000000a00 */
[----:B-1----:R-:W-:-:S05]  /*25b0*/  @P1 IMAD.HI.U32 R66, R65, R66, RZ ;  /* 0x0000004241421227 */ /* 0x002fca00078e00ff */
[----:B------:R-:W-:-:S04]  /*25c0*/  @P1 SHF.R.U32.HI R65, RZ, R67, R66 ;  /* 0x00000043ff411219 */ /* 0x000fc80000011642 */
[----:B------:R-:W-:Y:S01]  /*25d0*/  LOP3.LUT R65, RZ, R65, RZ, 0x33, !PT ;  /* 0x00000041ff417212 */ /* 0x000fe200078e33ff */
[----:B------:R-:W-:Y:S06]  /*25e0*/  BRA `(.L_x_980) ;  /* 0x0000000000187947 */ /* 0x000fec0003800000 */
.L_x_979:
[----:B------:R-:W-:Y:S02]  /*25f0*/  ULDC UR7, c[0x0][0x9e4] ;  /* 0x0002790000077ab9 */ /* 0x000fe40000000800 */
[----:B------:R-:W-:-:S05]  /*2600*/  IMAD.U32 R18, RZ, RZ, UR7 ;  /* 0x00000007ff127e24 */ /* 0x000fca000f8e00ff */
[----:B------:R-:W-:-:S13]  /*2610*/  ISETP.NE.AND P1, PT, R18, 0x1, PT ;  /* 0x000000011200780c */ /* 0x000fda0003f25270 */
[----:B------:R-:W1:Y:S02]  /*2620*/  @P1 LDC.64 R66, c[0x0][0x9e8] ;  /* 0x00027a00ff421b82 */ /* 0x000e640000000a00 */
[----:B-1----:R-:W-:-:S05]  /*2630*/  @P1 IMAD.HI.U32 R66, R65, R66, RZ ;  /* 0x0000004241421227 */ /* 0x002fca00078e00ff */
[----:B------:R-:W-:-:S07]  /*2640*/  @P1 SHF.R.U32.HI R65, RZ, R67, R66 ;  /* 0x00000043ff411219 */ /* 0x000fce0000011642 */
.L_x_980:
[----:B------:R-:W-:Y:S05]  /*2650*/  BSYNC B0 ;  /* 0x0000000000007941 */ /* 0x000fea0003800000 */
.L_x_978:
[----:B------:R-:W-:-:S04]  /*2660*/  IMAD R65, R65, R18, -R78 ;  /* 0x0000001241417224 */ /* 0x000fc800078e0a4e */
[----:B------:R-:W-:-:S05]  /*2670*/  IMAD R65, R0, -0x2, R65 ;  /* 0xfffffffe00417824 */ /* 0x000fca00078e0241 */
[----:B------:R-:W-:Y:S02]  /*2680*/  VIADDMNMX R72, R65, R18, R72, PT ;  /* 0x0000001241487246 */ /* 0x000fe40003800148 */
[----:B------:R-:W-:-:S07]  /*2690*/  VIMNMX R74, R74, R65, !PT ;  /* 0x000000414a4a7248 */ /* 0x000fce0007fe0100 */
.L_x_977:
[C---:B------:R-:W-:Y:S01]  /*26a0*/  ISETP.GE.AND P6, PT, R99.reuse, 0xa, PT ;  /* 0x0000000a6300780c */ /* 0x040fe20003fc6270 */
[----:B------:R-:W-:Y:S01]  /*26b0*/  UISETP.NE.AND UP0, UPT, UR44, URZ, UPT ;  /* 0x0000003f2c00728c */ /* 0x000fe2000bf05270 */
[C---:B------:R-:W-:Y:S02]  /*26c0*/  ISETP.GE.AND P1, PT, R99.reuse, 0x2, PT ;  /* 0x000000026300780c */ /* 0x040fe40003f26270 */
[C---:B------:R-:W-:Y:S02]  /*26d0*/  ISETP.GE.AND P2, PT, R99.reuse, 0x9, PT ;  /* 0x000000096300780c */ /* 0x040fe40003f46270 */
[----:B------:R-:W-:Y:S02]  /*26e0*/  ISETP.GE.AND P5, PT, R99, 0x11, PT ;  /* 0x000000116300780c */ /* 0x000fe40003fa6270 */
[----:B------:R-:W-:Y:S02]  /*26f0*/  LOP3.LUT R18, R18, 0xfffffffb, RZ, 0xc0, !PT ;  /* 0xfffffffb12127812 */ /* 0x000fe400078ec0ff */
[----:B------:R-:W-:-:S02]  /*2700*/  ISETP.GT.AND P4, PT, R74, 0x1, !P1 ;  /* 0x000000014a00780c */ /* 0x000fc40004f84270 */
[----:B------:R-:W-:Y:S02]  /*2710*/  ISETP.GT.AND P3, PT, R74, 0x8, !P2 ;  /* 0x000000084a00780c */ /* 0x000fe40005764270 */
[----:B------:R-:W-:Y:S02]  /*2720*/  @P6 LOP3.LUT R18, R18, 0x4, RZ, 0xfc, !PT ;  /* 0x0000000412126812 */ /* 0x000fe400078efcff */
[C---:B------:R-:W-:Y:S02]  /*2730*/  ISETP.LT.OR P4, PT, R72.reuse, 0x2, P4 ;  /* 0x000000024800780c */ /* 0x040fe40002781670 */
[----:B------:R-:W-:Y:S02]  /*2740*/  ISETP.LT.OR P3, PT, R72, 0x9, P3 ;  /* 0x000000094800780c */ /* 0x000fe40001f61670 */
[----:B------:R-:W-:Y:S02]  /*2750*/  LOP3.LUT R18, R18, 0xfffffff7, RZ, 0xc0, !PT ;  /* 0xfffffff712127812 */ /* 0x000fe400078ec0ff */
[----:B------:R-:W-:-:S02]  /*2760*/  FSEL R133, R91, -INF , !P4 ;  /* 0xff8000005b857808 */ /* 0x000fc40006000000 */
[----:B------:R-:W-:Y:S02]  /*2770*/  FSEL R129, R92, -INF , !P3 ;  /* 0xff8000005c817808 */ /* 0x000fe40005800000 */
[----:B------:R-:W-:Y:S02]  /*2780*/  ISETP.GT.AND P4, PT, R74, 0x9, !P6 ;  /* 0x000000094a00780c */ /* 0x000fe40007784270 */
[----:B------:R-:W-:Y:S02]  /*2790*/  @P5 LOP3.LUT R18, R18, 0x8, RZ, 0xfc, !PT ;  /* 0x0000000812125812 */ /* 0x000fe400078efcff */
[----:B------:R-:W-:Y:S02]  /*27a0*/  ISETP.GT.AND P3, PT, R74, 0x10, !P5 ;  /* 0x000000104a00780c */ /* 0x000fe40006f64270 */
[----:B------:R-:W-:Y:S02]  /*27b0*/  ISETP.GE.AND P5, PT, R99, 0x12, PT ;  /* 0x000000126300780c */ /* 0x000fe40003fa6270 */
[----:B------:R-:W-:-:S02]  /*27c0*/  ISETP.LT.OR P4, PT, R72, 0xa, P4 ;  /* 0x0000000a4800780c */ /* 0x000fc40002781670 */
[----:B------:R-:W-:Y:S02]  /*27d0*/  ISETP.LT.OR P3, PT, R72, 0x11, P3 ;  /* 0x000000114800780c */ /* 0x000fe40001f61670 */
[----:B0-----:R-:W-:Y:S02]  /*27e0*/  FSEL R131, R93, -INF , !P4 ;  /* 0xff8000005d837808 */ /* 0x001fe40006000000 */
[----:B------:R-:W-:Y:S02]  /*27f0*/  ISETP.GE.AND P4, PT, R99, 0x19, PT ;  /* 0x000000196300780c */ /* 0x000fe40003f86270 */
[----:B------:R-:W-:Y:S02]  /*2800*/  LOP3.LUT R18, R18, 0xffffffef, RZ, 0xc0, !PT ;  /* 0xffffffef12127812 */ /* 0x000fe400078ec0ff */
[----:B------:R-:W-:Y:S02]  /*2810*/  FSEL R125, R94, -INF , !P3 ;  /* 0xff8000005e7d7808 */ /* 0x000fe40005800000 */
[----:B------:R-:W-:-:S02]  /*2820*/  ISETP.GT.AND P3, PT, R74, 0x11, !P5 ;  /* 0x000000114a00780c */ /* 0x000fc40006f64270 */
[----:B------:R-:W-:Y:S02]  /*2830*/  @P5 LOP3.LUT R18, R18, 0x10, RZ, 0xfc, !PT ;  /* 0x0000001012125812 */ /* 0x000fe400078efcff */
[----:B------:R-:W-:Y:S02]  /*2840*/  ISETP.LT.OR P3, PT, R72, 0x12, P3 ;  /* 0x000000124800780c */ /* 0x000fe40001f61670 */
[----:B------:R-:W-:Y:S02]  /*2850*/  LOP3.LUT R18, R18, 0xfdffffff, RZ, 0xc0, !PT ;  /* 0xfdffffff12127812 */ /* 0x000fe400078ec0ff */
[----:B------:R-:W-:Y:S02]  /*2860*/  FSEL R95, R95, -INF , !P3 ;  /* 0xff8000005f5f7808 */ /* 0x000fe40005800000 */
[----:B------:R-:W-:Y:S02]  /*2870*/  @P4 LOP3.LUT R18, R18, 0x2000000, RZ, 0xfc, !PT ;  /* 0x0200000012124812 */ /* 0x000fe400078efcff */
[----:B------:R-:W-:-:S02]  /*2880*/  ISETP.GT.AND P3, PT, R74, 0x18, !P4 ;  /* 0x000000184a00780c */ /* 0x000fc40006764270 */
[----:B------:R-:W-:Y:S02]  /*2890*/  ISETP.GE.AND P4, PT, R99, 0x1a, PT ;  /* 0x0000001a6300780c */ /* 0x000fe40003f86270 */
[----:B------:R-:W-:Y:S02]  /*28a0*/  ISETP.LT.OR P3, PT, R72, 0x19, P3 ;  /* 0x000000194800780c */ /* 0x000fe40001f61670 */
[----:B------:R-:W-:Y:S02]  /*28b0*/  LOP3.LUT R18, R18, 0xfeffffff, RZ, 0xc0, !PT ;  /* 0xfeffffff12127812 */ /* 0x000fe400078ec0ff */
[----:B------:R-:W-:Y:S02]  /*28c0*/  FSEL R91, R96, -INF , !P3 ;  /* 0xff800000605b7808 */ /* 0x000fe40005800000 */
[----:B------:R-:W-:-:S04]  /*28d0*/  ISETP.GT.AND P3, PT, R74, 0x19, !P4 ;  /* 0x000000194a00780c */ /* 0x000fc80006764270 */
[----:B------:R-:W-:Y:S02]  /*28e0*/  ISETP.LT.OR P3, PT, R72, 0x1a, P3 ;  /* 0x0000001a4800780c */ /* 0x000fe40001f61670 */
[----:B------:R-:W-:Y:S02]  /*28f0*/  @P4 LOP3.LUT R18, R18, 0x1000000, RZ, 0xfc, !PT ;  /* 0x0100000012124812 */ /* 0x000fe400078efcff */
[----:B------:R-:W-:Y:S02]  /*2900*/  ISETP.GE.AND P4, PT, R99, 0x21, PT ;  /* 0x000000216300780c */ /* 0x000fe40003f86270 */
[----:B------:R-:W-:Y:S02]  /*2910*/  LOP3.LUT R18, R18, 0xff7fffff, RZ, 0xc0, !PT ;  /* 0xff7fffff12127812 */ /* 0x000fe400078ec0ff */
[----:B------:R-:W-:Y:S02]  /*2920*/  FSEL R97, R97, -INF , !P3 ;  /* 0xff80000061617808 */ /* 0x000fe40005800000 */
[----:B------:R-:W-:-:S04]  /*2930*/  ISETP.GT.AND P3, PT, R74, 0x20, !P4 ;  /* 0x000000204a00780c */ /* 0x000fc80006764270 */
[----:B------:R-:W-:-:S03]  /*2940*/  ISETP.LT.OR P3, PT, R72, 0x21, P3 ;  /* 0x000000214800780c */ /* 0x000fc60001f61670 */
        /* <DEDUP_REMOVED lines=22> */
[----:B------:R-:W-:Y:S01]  /*2ab0*/  ISETP.GT.AND P3, PT, R74, 0x30, !P4 ;  /* 0x000000304a00780c */ /* 0x000fe20006764270 */
[----:B------:R-:W0:Y:S03]  /*2ac0*/  SHFL.IDX PT, R43, R70, 0x1, 0x1c1f ;  /* 0x003c1f00462b7f89 */ /* 0x000e2600000e0000 */
        /* <DEDUP_REMOVED lines=11> */
[----:B------:R-:W-:Y:S02]  /*2b80*/  ISETP.GT.AND P3, PT, R74, 0x38, !P4 ;  /* 0x000000384a00780c */ /* 0x000fe40006764270 */
[----:B0-----:R-:W-:-:S02]  /*2b90*/  VIADDMNMX R46, R43, R101, R80, PT ;  /* 0x000000652b2e7246 */ /* 0x001fc40003800150 */
[----:B------:R-:W-:-:S03]  /*2ba0*/  ISETP.LT.OR P3, PT, R72, 0x39, P3 ;  /* 0x000000394800780c */ /* 0x000fc60001f61670 */
[----:B------:R-:W-:Y:S02]  /*2bb0*/  @P4 LOP3.LUT R18, R18, 0x20000, RZ, 0xfc, !PT ;  /* 0x0002000012124812 */ /* 0x000fe400078efcff */
[----:B------:R-:W-:Y:S02]  /*2bc0*/  ISETP.GE.AND P4, PT, R99, 0x3a, PT ;  /* 0x0000003a6300780c */ /* 0x000fe40003f86270 */
[----:B------:R-:W-:Y:S02]  /*2bd0*/  LOP3.LUT R18, R18, 0xfffeffff, RZ, 0xc0, !PT ;  /* 0xfffeffff12127812 */ /* 0x000fe400078ec0ff */
[----:B------:R-:W-:Y:S01]  /*2be0*/  FSEL R83, R50, -INF , !P3 ;  /* 0xff80000032537808 */ /* 0x000fe20005800000 */
[----:B------:R-:W-:Y:S01]  /*2bf0*/  IMAD.IADD R50, R82, 0x1, R43 ;  /* 0x0000000152327824 */ /* 0x000fe200078e022b */
        /* <DEDUP_REMOVED lines=64> */
[----:B------:R-:W-:Y:S02]  /*3000*/  FSEL R61, R61, -INF , !P3 ;  /* 0xff8000003d3d7808 */ /* 0x000fe40005800000 */
[----:B------:R-:W-:Y:S02]  /*3010*/  LOP3.LUT R18, R18, 0xfbffffff, RZ, 0xc0, !PT ;  /* 0xfbffffff12127812 */ /* 0x000fe400078ec0ff */
[----:B------:R-:W-:-:S04]  /*3020*/  ISETP.GT.AND P3, PT, R74, 0x68, !P4 ;  /* 0x000000684a00780c */ /* 0x000fc80006764270 */
[----:B------:R-:W-:-:S03]  /*3030*/  ISETP.LT.OR P3, PT, R72, 0x69, P3 ;  /* 0x000000694800780c */ /* 0x000fc60001f61670 */
[----:B------:R-:W-:Y:S02]  /*3040*/  @P4 LOP3.LUT R18, R18, 0x4000000, RZ, 0xfc, !PT ;  /* 0x0400000012124812 */ /* 0x000fe400078efcff */
[----:B------:R-:W-:Y:S02]  /*3050*/  ISETP.GE.AND P4, PT, R99, 0x6a, PT ;  /* 0x0000006a6300780c */ /* 0x000fe40003f86270 */
[----:B------:R-:W-:Y:S02]  /*3060*/  FSEL R53, R62, -INF , !P3 ;  /* 0xff8000003e357808 */ /* 0x000fe40005800000 */
[----:B------:R-:W-:Y:S02]  /*3070*/  ISETP.GT.AND P3, PT, R74, 0x69, !P4 ;  /* 0x000000694a00780c */ /* 0x000fe40006764270 */
[----:B------:R-:W-:Y:S02]  /*3080*/  LOP3.LUT R18, R18, 0xffffffdf, RZ, 0xc0, !PT ;  /* 0xffffffdf12127812 */ /* 0x000fe400078ec0ff */
[----:B------:R-:W-:-:S04]  /*3090*/  ISETP.LT.OR P3, PT, R72, 0x6a, P3 ;  /* 0x0000006a4800780c */ /* 0x000fc80001f61670 */
[----:B------:R-:W-:Y:S02]  /*30a0*/  FSEL R63, R63, -INF , !P3 ;  /* 0xff8000003f3f7808 */ /* 0x000fe40005800000 */
[----:B------:R-:W-:Y:S02]  /*30b0*/  ISETP.GE.AND P3, PT, R99, 0x71, PT ;  /* 0x000000716300780c */ /* 0x000fe40003f66270 */
[----:B------:R-:W-:Y:S02]  /*30c0*/  @P4 LOP3.LUT R18, R18, 0x20, RZ, 0xfc, !PT ;  /* 0x0000002012124812 */ /* 0x000fe400078efcff */
[----:B------:R-:W-:Y:S02]  /*30d0*/  ISETP.GT.AND P4, PT, R74, 0x70, !P3 ;  /* 0x000000704a00780c */ /* 0x000fe40005f84270 */
[----:B------:R-:W-:Y:S02]  /*30e0*/  LOP3.LUT R18, R18, 0xfffffffd, RZ, 0xc0, !PT ;  /* 0xfffffffd12127812 */ /* 0x000fe400078ec0ff */
[----:B------:R-:W-:-:S04]  /*30f0*/  ISETP.LT.OR P4, PT, R72, 0x71, P4 ;  /* 0x000000714800780c */ /* 0x000fc80002781670 */
[----:B------:R-:W-:Y:S02]  /*3100*/  FSEL R57, R64, -INF , !P4 ;  /* 0xff80000040397808 */ /* 0x000fe40006000000 */
[----:B------:R-:W-:-:S04]  /*3110*/  ISETP.GE.AND P4, PT, R99, 0x72, PT ;  /* 0x000000726300780c */ /* 0x000fc80003f86270 */
[----:B------:R-:W-:-:S04]  /*3120*/  ISETP.GT.AND P5, PT, R74, 0x71, !P4 ;  /* 0x000000714a00780c */ /* 0x000fc800067a4270 */
[----:B------:R-:W-:-:S04]  /*3130*/  ISETP.LT.OR P5, PT, R72, 0x72, P5 ;  /* 0x000000724800780c */ /* 0x000fc80002fa1670 */
[----:B------:R-:W-:Y:S02]  /*3140*/  FSEL R59, R68, -INF , !P5 ;  /* 0xff800000443b7808 */ /* 0x000fe40006800000 */
[----:B------:R-:W-:-:S04]  /*3150*/  ISETP.GE.AND P5, PT, R99, 0x79, PT ;  /* 0x000000796300780c */ /* 0x000fc80003fa6270 */
[----:B------:R-:W-:-:S04]  /*3160*/  ISETP.GT.AND P6, PT, R74, 0x78, !P5 ;  /* 0x000000784a00780c */ /* 0x000fc80006fc4270 */
[----:B------:R-:W-:-:S04]  /*3170*/  ISETP.LT.OR P6, PT, R72, 0x79, P6 ;  /* 0x000000794800780c */ /* 0x000fc800037c1670 */
[----:B------:R-:W-:Y:S02]  /*3180*/  FSEL R41, R84, -INF , !P6 ;  /* 0xff80000054297808 */ /* 0x000fe40007000000 */
[----:B------:R-:W-:-:S13]  /*3190*/  ISETP.GE.AND P6, PT, R99, 0x1, PT ;  /* 0x000000016300780c */ /* 0x000fda0003fc6270 */
[----:B------:R-:W-:Y:S02]  /*31a0*/  @P6 LOP3.LUT R18, R18, 0x2, RZ, 0xfc, !PT ;  /* 0x0000000212126812 */ /* 0x000fe400078efcff */
[----:B------:R-:W-:Y:S02]  /*31b0*/  ISETP.GT.AND P6, PT, R74, RZ, !P6 ;  /* 0x000000ff4a00720c */ /* 0x000fe400077c4270 */
[----:B------:R-:W-:Y:S02]  /*31c0*/  LOP3.LUT R18, R18, 0xfffffffe, RZ, 0xc0, !PT ;  /* 0xfffffffe12127812 */ /* 0x000fe400078ec0ff */
[----:B------:R-:W-:-:S04]  /*31d0*/  ISETP.LT.OR P6, PT, R72, 0x1, P6 ;  /* 0x000000014800780c */ /* 0x000fc800037c1670 */
[----:B------:R-:W-:Y:S02]  /*31e0*/  FSEL R135, R7, -INF , !P6 ;  /* 0xff80000007877808 */ /* 0x000fe40007000000 */
[----:B------:R-:W-:-:S13]  /*31f0*/  ISETP.GE.AND P6, PT, R99, 0x7a, PT ;  /* 0x0000007a6300780c */ /* 0x000fda0003fc6270 */
[----:B------:R-:W-:Y:S02]  /*3200*/  @P6 LOP3.LUT R18, R18, 0x1, RZ, 0xfc, !PT ;  /* 0x0000000112126812 */ /* 0x000fe400078efcff */
[----:B------:R-:W-:-:S04]  /*3210*/  ISETP.GT.AND P6, PT, R74, 0x79, !P6 ;  /* 0x000000794a00780c */ /* 0x000fc800077c4270 */
[----:B------:R-:W-:-:S04]  /*3220*/  ISETP.LT.OR P6, PT, R72, 0x7a, P6 ;  /* 0x0000007a4800780c */ /* 0x000fc800037c1670 */
[----:B------:R-:W-:Y:S02]  /*3230*/  FSEL R7, R76, -INF , !P6 ;  /* 0xff8000004c077808 */ /* 0x000fe40007000000 */
[----:B------:R-:W-:-:S13]  /*3240*/  PLOP3.LUT P6, PT, PT, PT, UP0, 0x40, 0x0 ;  /* 0x000000000000781c */ /* 0x000fda0003fce808 */
[----:B------:R-:W-:Y:S05]  /*3250*/  @P6 BRA `(.L_x_981) ;  /* 0x0000000000646947 */ /* 0x000fea0003800000 */
        /* <DEDUP_REMOVED lines=9> */
[----:B------:R-:W0:Y:S02]  /*32f0*/  @P6 LDC.64 R42, c[0x0][0x9e8] ;  /* 0x00027a00ff2a6b82 */ /* 0x000e240000000a00 */
[----:B0-----:R-:W-:-:S05]  /*3300*/  @P6 IMAD.HI.U32 R42, R99, R42, RZ ;  /* 0x0000002a632a6227 */ /* 0x001fca00078e00ff */
[----:B------:R-:W-:-:S04]  /*3310*/  @P6 SHF.R.U32.HI R99, RZ, R43, R42 ;  /* 0x0000002bff636219 */ /* 0x000fc8000001162a */
[----:B------:R-:W-:Y:S01]  /*3320*/  LOP3.LUT R99, RZ, R99, RZ, 0x33, !PT ;  /* 0x00000063ff637212 */ /* 0x000fe200078e33ff */
[----:B------:R-:W-:Y:S06]  /*3330*/  BRA `(.L_x_984) ;  /* 0x0000000000187947 */ /* 0x000fec0003800000 */
.L_x_983:
[----:B------:R-:W-:Y:S02]  /*3340*/  ULDC UR7, c[0x0][0x9e4] ;  /* 0x0002790000077ab9 */ /* 0x000fe40000000800 */
[----:B------:R-:W-:-:S05]  /*3350*/  IMAD.U32 R52, RZ, RZ, UR7 ;  /* 0x00000007ff347e24 */ /* 0x000fca000f8e00ff */
[----:B------:R-:W-:-:S13]  /*3360*/  ISETP.NE.AND P6, PT, R52, 0x1, PT ;  /* 0x000000013400780c */ /* 0x000fda0003fc5270 */
[----:B------:R-:W0:Y:S02]  /*3370*/  @P6 LDC.64 R42, c[0x0][0x9e8] ;  /* 0x00027a00ff2a6b82 */ /* 0x000e240000000a00 */
[----:B0-----:R-:W-:-:S05]  /*3380*/  @P6 IMAD.HI.U32 R42, R99, R42, RZ ;  /* 0x0000002a632a6227 */ /* 0x001fca00078e00ff */
[----:B------:R-:W-:-:S07]  /*3390*/  @P6 SHF.R.U32.HI R99, RZ, R43, R42 ;  /* 0x0000002bff636219 */ /* 0x000fce000001162a */
.L_x_984:
[----:B------:R-:W-:Y:S05]  /*33a0*/  BSYNC B0 ;  /* 0x0000000000007941 */ /* 0x000fea0003800000 */
.L_x_982:
[----:B------:R-:W-:-:S04]  /*33b0*/  IMAD R99, R99, R52, -R78 ;  /* 0x0000003463637224 */ /* 0x000fc800078e0a4e */
[----:B------:R-:W-:-:S05]  /*33c0*/  IMAD R99, R0, -0x2, R99 ;  /* 0xfffffffe00637824 */ /* 0x000fca00078e0263 */
[----:B------:R-:W-:Y:S02]  /*33d0*/  VIADDMNMX R46, R99, R52, R46, PT ;  /* 0x00000034632e7246 */ /* 0x000fe4000380012e */
[----:B------:R-:W-:-:S07]  /*33e0*/  VIMNMX R50, R50, R99, !PT ;  /* 0x0000006332327248 */ /* 0x000fce0007fe0100 */
.L_x_981:
[----:B------:R-:W-:Y:S01]  /*33f0*/  ISETP.GT.AND P1, PT, R50, 0x1, !P1 ;  /* 0x000000013200780c */ /* 0x000fe20004f24270 */
[----:B------:R-:W-:Y:S01]  /*3400*/  ULDC UR7, c[0x0][0x988] ;  /* 0x0002620000077ab9 */ /* 0x000fe20000000800 */
[----:B------:R-:W-:Y:S01]  /*3410*/  LOP3.LUT P6, RZ, R18, 0x4, RZ, 0xc0, !PT ;  /* 0x0000000412ff7812 */ /* 0x000fe200078cc0ff */
[----:B------:R-:W-:Y:S01]  /*3420*/  UISETP.NE.AND UP1, UPT, UR40, URZ, UPT ;  /* 0x0000003f2800728c */ /* 0x000fe2000bf25270 */
[----:B------:R-:W-:Y:S01]  /*3430*/  ISETP.LT.OR P1, PT, R46, 0x2, P1 ;  /* 0x000000022e00780c */ /* 0x000fe20000f21670 */
[----:B------:R-:W-:Y:S01]  /*3440*/  UISETP.NE.AND UP0, UPT, UR44, URZ, UPT ;  /* 0x0000003f2c00728c */ /* 0x000fe2000bf05270 */
[C---:B------:R-:W-:Y:S02]  /*3450*/  ISETP.GT.AND P2, PT, R50.reuse, 0x8, !P2 ;  /* 0x000000083200780c */ /* 0x040fe40005744270 */
[----:B------:R-:W-:Y:S02]  /*3460*/  FSEL R121, R3, -INF , !P1 ;  /* 0xff80000003797808 */ /* 0x000fe40004800000 */
[----:B------:R-:W-:-:S02]  /*3470*/  ISETP.GT.AND P1, PT, R50, 0x9, !P6 ;  /* 0x000000093200780c */ /* 0x000fc40007724270 */
[C---:B------:R-:W-:Y:S02]  /*3480*/  ISETP.LT.OR P2, PT, R46.reuse, 0x9, P2 ;  /* 0x000000092e00780c */ /* 0x040fe40001741670 */
[----:B------:R-:W-:Y:S01]  /*3490*/  ISETP.LT.OR P1, PT, R46, 0xa, P1 ;  /* 0x0000000a2e00780c */ /* 0x000fe20000f21670 */
[----:B------:R-:W-:Y:S01]  /*34a0*/  @UP1 ULDC UR10, c[0x0][0x44c] ;  /* 0x00011300000a1ab9 */ /* 0x000fe20000000800 */
[----:B------:R-:W-:Y:S01]  /*34b0*/  FSEL R3, R8, -INF , !P2 ;  /* 0xff80000008037808 */ /* 0x000fe20005000000 */
[----:B------:R-:W-:Y:S01]  /*34c0*/  UIMAD.WIDE.U32 UR10, UR45, UR10, URZ ;  /* 0x0000000a2d0a72a5 */ /* 0x000fe2000f8e003f */
[----:B------:R-:W-:Y:S01]  /*34d0*/  FSEL R119, R9, -INF , !P1 ;  /* 0xff80000009777808 */ /* 0x000fe20004800000 */
[----:B------:R-:W-:Y:S01]  /*34e0*/  @UP1 ULDC UR14, c[0x0][0x450] ;  /* 0x00011400000e1ab9 */ /* 0x000fe20000000800 */
[----:B------:R-:W-:Y:S01]  /*34f0*/  LOP3.LUT P1, RZ, R18, 0x8, RZ, 0xc0, !PT ;  /* 0x0000000812ff7812 */ /* 0x000fe2000782c0ff */
[----:B------:R-:W-:Y:S01]  /*3500*/  @UP1 USHF.R.U32.HI UR45, URZ, UR14, UR11 ;  /* 0x0000000e3f2d1299 */ /* 0x000fe2000801160b */
[----:B------:R-:W-:-:S02]  /*3510*/  FMNMX.FTZ R8, R135, R133, !PT ;  /* 0x0000008587087209 */ /* 0x000fc40007810000 */
[----:B------:R-:W-:Y:S02]  /*3520*/  ISETP.GT.AND P1, PT, R50, 0x10, !P1 ;  /* 0x000000103200780c */ /* 0x000fe40004f24270 */
[----:B------:R-:W-:Y:S02]  /*3530*/  FMNMX.FTZ R8, R129, R8, !PT ;  /* 0x0000000881087209 */ /* 0x000fe40007810000 */
[----:B------:R-:W-:Y:S02]  /*3540*/  ISETP.LT.OR P1, PT, R46, 0x11, P1 ;  /* 0x000000112e00780c */ /* 0x000fe40000f21670 */
[----:B------:R-:W-:Y:S02]  /*3550*/  FMNMX.FTZ R8, R131, R8, !PT ;  /* 0x0000000883087209 */ /* 0x000fe40007810000 */
[----:B------:R-:W-:Y:S02]  /*3560*/  FSEL R43, R10, -INF , !P1 ;  /* 0xff8000000a2b7808 */ /* 0x000fe40004800000 */
[----:B------:R-:W-:-:S02]  /*3570*/  LOP3.LUT P1, RZ, R18, 0x10, RZ, 0xc0, !PT ;  /* 0x0000001012ff7812 */ /* 0x000fc4000782c0ff */
[----:B------:R-:W-:Y:S02]  /*3580*/  FMNMX.FTZ R8, R125, R8, !PT ;  /* 0x000000087d087209 */ /* 0x000fe40007810000 */
[----:B------:R-:W-:Y:S02]  /*3590*/  ISETP.GT.AND P1, PT, R50, 0x11, !P1 ;  /* 0x000000113200780c */ /* 0x000fe40004f24270 */
[----:B------:R-:W-:Y:S02]  /*35a0*/  FMNMX.FTZ R8, R95, R8, !PT ;  /* 0x000000085f087209 */ /* 0x000fe40007810000 */
[----:B------:R-:W-:Y:S02]  /*35b0*/  ISETP.LT.OR P1, PT, R46, 0x12, P1 ;  /* 0x000000122e00780c */ /* 0x000fe40000f21670 */
[----:B------:R-:W-:Y:S02]  /*35c0*/  FMNMX.FTZ R8, R91, R8, !PT ;  /* 0x000000085b087209 */ /* 0x000fe40007810000 */
[----:B------:R-:W-:-:S02]  /*35d0*/  FSEL R117, R11, -INF , !P1 ;  /* 0xff8000000b757808 */ /* 0x000fc40004800000 */
[----:B------:R-:W-:Y:S02]  /*35e0*/  LOP3.LUT P1, RZ, R18, 0x2000000, RZ, 0xc0, !PT ;  /* 0x0200000012ff7812 */ /* 0x000fe4000782c0ff */
[----:B------:R-:W-:Y:S02]  /*35f0*/  FMNMX.FTZ R8, R97, R8, !PT ;  /* 0x0000000861087209 */ /* 0x000fe40007810000 */
[----:B------:R-:W-:Y:S02]  /*3600*/  ISETP.GT.AND P1, PT, R50, 0x18, !P1 ;  /* 0x000000183200780c */ /* 0x000fe40004f24270 */
[----:B------:R-:W-:Y:S02]  /*3610*/  LOP3.LUT P2, RZ, R18, 0x40000, RZ, 0xc0, !PT ;  /* 0x0004000012ff7812 */ /* 0x000fe4000784c0ff */
[----:B------:R-:W-:Y:S02]  /*3620*/  ISETP.LT.OR P1, PT, R46, 0x19, P1 ;  /* 0x000000192e00780c */ /* 0x000fe40000f21670 */
[----:B------:R-:W-:-:S02]  /*3630*/  FMNMX.FTZ R8, R89, R8, !PT ;  /* 0x0000000859087209 */ /* 0x000fc40007810000 */
[----:B------:R-:W-:Y:S02]  /*3640*/  FSEL R13, R13, -INF , !P1 ;  /* 0xff8000000d0d7808 */ /* 0x000fe40004800000 */
[----:B------:R-:W-:Y:S02]  /*3650*/  LOP3.LUT P1, RZ, R18, 0x1000000, RZ, 0xc0, !PT ;  /* 0x0100000012ff7812 */ /* 0x000fe4000782c0ff */
[----:B------:R-:W-:Y:S02]  /*3660*/  FMNMX.FTZ R8, R81, R8, !PT ;  /* 0x0000000851087209 */ /* 0x000fe40007810000 */
[----:B------:R-:W-:Y:S02]  /*3670*/  ISETP.GT.AND P1, PT, R50, 0x19, !P1 ;  /* 0x000000193200780c */ /* 0x000fe40004f24270 */
[----:B------:R-:W-:Y:S02]  /*3680*/  LOP3.LUT P6, RZ, R18, 0x20000, RZ, 0xc0, !PT ;  /* 0x0002000012ff7812 */ /* 0x000fe400078cc0ff */
[----:B------:R-:W-:-:S02]  /*3690*/  ISETP.LT.OR P1, PT, R46, 0x1a, P1 ;  /* 0x0000001a2e00780c */ /* 0x000fc40000f21670 */
[----:B------:R-:W-:Y:S02]  /*36a0*/  FMNMX.FTZ R8, R87, R8, !PT ;  /* 0x0000000857087209 */ /* 0x000fe40007810000 */
[----:B------:R-:W-:Y:S02]  /*36b0*/  FSEL R115, R12, -INF , !P1 ;  /* 0xff8000000c737808 */ /* 0x000fe40004800000 */
[----:B------:R-:W-:Y:S02]  /*36c0*/  LOP3.LUT P1, RZ, R18, 0x800000, RZ, 0xc0, !PT ;  /* 0x0080000012ff7812 */ /* 0x000fe4000782c0ff */
[----:B------:R-:W-:Y:S02]  /*36d0*/  FMNMX.FTZ R8, R77, R8, !PT ;  /* 0x000000084d087209 */ /* 0x000fe40007810000 */
[----:B------:R-:W-:Y:S02]  /*36e0*/  ISETP.GT.AND P1, PT, R50, 0x20, !P1 ;  /* 0x000000203200780c */ /* 0x000fe40004f24270 */
[----:B------:R-:W-:-:S02]  /*36f0*/  FMNMX.FTZ R8, R85, R8, !PT ;  /* 0x0000000855087209 */ /* 0x000fc40007810000 */
[----:B------:R-:W-:Y:S02]  /*3700*/  ISETP.LT.OR P1, PT, R46, 0x21, P1 ;  /* 0x000000212e00780c */ /* 0x000fe40000f21670 */
[----:B------:R-:W-:Y:S02]  /*3710*/  FMNMX.FTZ R8, R79, R8, !PT ;  /* 0x000000084f087209 */ /* 0x000fe40007810000 */
[----:B------:R-:W-:Y:S02]  /*3720*/  FSEL R9, R15, -INF , !P1 ;  /* 0xff8000000f097808 */ /* 0x000fe40004800000 */
[----:B------:R-:W-:Y:S02]  /*3730*/  LOP3.LUT P1, RZ, R18, 0x400000, RZ, 0xc0, !PT ;  /* 0x0040000012ff7812 */ /* 0x000fe4000782c0ff */
[----:B------:R-:W-:Y:S02]  /*3740*/  FMNMX.FTZ R8, R83, R8, !PT ;  /* 0x0000000853087209 */ /* 0x000fe40007810000 */
[----:B------:R-:W-:-:S02]  /*3750*/  ISETP.GT.AND P1, PT, R50, 0x21, !P1 ;  /* 0x000000213200780c */ /* 0x000fc40004f24270 */
[----:B------:R-:W-:Y:S02]  /*3760*/  FMNMX.FTZ R8, R93, R8, !PT ;  /* 0x000000085d087209 */ /* 0x000fe40007810000 */
[----:B------:R-:W-:Y:S02]  /*3770*/  ISETP.LT.OR P1, PT, R46, 0x22, P1 ;  /* 0x000000222e00780c */ /* 0x000fe40000f21670 */
[----:B------:R-:W-:Y:S02]  /*3780*/  FMNMX.FTZ R8, R75, R8, !PT ;  /* 0x000000084b087209 */ /* 0x000fe40007810000 */
[----:B------:R-:W-:Y:S01]  /*3790*/  FSEL R113, R14, -INF , !P1 ;  /* 0xff8000000e717808 */ /* 0x000fe20004800000 */
[----:B------:R-:W-:Y:S01]  /*37a0*/  IMAD.U32 R14, RZ, RZ, UR7 ;  /* 0x00000007ff0e7e24 */ /* 0x000fe2000f8e00ff */
[----:B------:R-:W-:Y:S02]  /*37b0*/  LOP3.LUT P1, RZ, R18, 0x200000, RZ, 0xc0, !PT ;  /* 0x0020000012ff7812 */ /* 0x000fe4000782c0ff */
        /* <DEDUP_REMOVED lines=16> */
[----:B------:R-:W-:Y:S02]  /*38c0*/  FMNMX.FTZ R8, R47, R8, !PT ;  /* 0x000000082f087209 */ /* 0x000fe40007810000 */
[----:B------:R-:W-:Y:S02]  /*38d0*/  ISETP.LT.OR P1, PT, R46, 0x31, P1 ;  /* 0x000000312e00780c */ /* 0x000fe40000f21670 */
[----:B------:R-:W-:-:S02]  /*38e0*/  FMNMX.FTZ R8, R61, R8, !PT ;  /* 0x000000083d087209 */ /* 0x000fc40007810000 */
[----:B------:R-:W-:Y:S02]  /*38f0*/  FSEL R25, R25, -INF , !P1 ;  /* 0xff80000019197808 */ /* 0x000fe40004800000 */
[----:B------:R-:W-:Y:S02]  /*3900*/  ISETP.GT.AND P1, PT, R50, 0x31, !P2 ;  /* 0x000000313200780c */ /* 0x000fe40005724270 */
[----:B------:R-:W-:Y:S02]  /*3910*/  FMNMX.FTZ R8, R53, R8, !PT ;  /* 0x0000000835087209 */ /* 0x000fe40007810000 */
[----:B------:R-:W-:Y:S02]  /*3920*/  ISETP.LT.OR P1, PT, R46, 0x32, P1 ;  /* 0x000000322e00780c */ /* 0x000fe40000f21670 */
[----:B------:R-:W-:Y:S02]  /*3930*/  FMNMX.FTZ R8, R63, R8, !PT ;  /* 0x000000083f087209 */ /* 0x000fe40007810000 */
[----:B------:R-:W-:-:S02]  /*3940*/  FSEL R109, R24, -INF , !P1 ;  /* 0xff800000186d7808 */ /* 0x000fc40004800000 */
        /* <DEDUP_REMOVED lines=10> */
[----:B------:R-:W-:Y:S01]  /*39f0*/  LOP3.LUT P2, RZ, R18, 0x80, RZ, 0xc0, !PT ;  /* 0x0000008012ff7812 */ /* 0x000fe2000784c0ff */
[----:B------:R-:W0:Y:S01]  /*3a00*/  SHFL.BFLY PT, R11, R10, 0x2, 0x1f ;  /* 0x0c401f000a0b7f89 */ /* 0x000e2200000e0000 */
[----:B------:R-:W-:-:S02]  /*3a10*/  FSEL R21, R26, -INF , !P1 ;  /* 0xff8000001a157808 */ /* 0x000fc40004800000 */
[C---:B------:R-:W-:Y:S02]  /*3a20*/  LOP3.LUT P1, RZ, R18.reuse, 0x8000, RZ, 0xc0, !PT ;  /* 0x0000800012ff7812 */ /* 0x040fe4000782c0ff */
[----:B------:R-:W-:Y:S02]  /*3a30*/  LOP3.LUT P6, RZ, R18, 0x40, RZ, 0xc0, !PT ;  /* 0x0000004012ff7812 */ /* 0x000fe400078cc0ff */
[C---:B------:R-:W-:Y:S02]  /*3a40*/  ISETP.GT.AND P1, PT, R50.reuse, 0x40, !P1 ;  /* 0x000000403200780c */ /* 0x040fe40004f24270 */
[----:B------:R-:W-:Y:S02]  /*3a50*/  ISETP.GT.AND P3, PT, R50, 0x70, !P3 ;  /* 0x000000703200780c */ /* 0x000fe40005f64270 */
[----:B------:R-:W-:Y:S02]  /*3a60*/  ISETP.LT.OR P1, PT, R46, 0x41, P1 ;  /* 0x000000412e00780c */ /* 0x000fe40000f21670 */
[----:B------:R-:W-:-:S02]  /*3a70*/  ISETP.GT.AND P4, PT, R50, 0x71, !P4 ;  /* 0x000000713200780c */ /* 0x000fc40006784270 */
[----:B------:R-:W-:Y:S02]  /*3a80*/  FSEL R107, R35, -INF , !P1 ;  /* 0xff800000236b7808 */ /* 0x000fe40004800000 */
[----:B------:R-:W-:Y:S02]  /*3a90*/  LOP3.LUT P1, RZ, R18, 0x4000, RZ, 0xc0, !PT ;  /* 0x0000400012ff7812 */ /* 0x000fe4000782c0ff */
[----:B------:R-:W-:Y:S02]  /*3aa0*/  ISETP.LT.OR P3, PT, R46, 0x71, P3 ;  /* 0x000000712e00780c */ /* 0x000fe40001f61670 */
[C---:B------:R-:W-:Y:S02]  /*3ab0*/  ISETP.GT.AND P1, PT, R50.reuse, 0x41, !P1 ;  /* 0x000000413200780c */ /* 0x040fe40004f24270 */
[----:B------:R-:W-:Y:S02]  /*3ac0*/  ISETP.GT.AND P5, PT, R50, 0x78, !P5 ;  /* 0x000000783200780c */ /* 0x000fe40006fa4270 */
[----:B------:R-:W-:-:S02]  /*3ad0*/  ISETP.LT.OR P1, PT, R46, 0x42, P1 ;  /* 0x000000422e00780c */ /* 0x000fc40000f21670 */
[----:B0-----:R-:W-:Y:S02]  /*3ae0*/  FMNMX.FTZ R11, R10, R11, !PT ;  /* 0x0000000b0a0b7209 */ /* 0x001fe40007810000 */
[----:B------:R-:W-:Y:S02]  /*3af0*/  FSEL R101, R36, -INF , !P1 ;  /* 0xff80000024657808 */ /* 0x000fe40004800000 */
[----:B------:R-:W-:Y:S01]  /*3b00*/  LOP3.LUT P1, RZ, R18, 0x2000, RZ, 0xc0, !PT ;  /* 0x0000200012ff7812 */ /* 0x000fe2000782c0ff */
[----:B------:R-:W0:Y:S01]  /*3b10*/  SHFL.BFLY PT, R8, R11, 0x1, 0x1f ;  /* 0x0c201f000b087f89 */ /* 0x000e2200000e0000 */
[----:B------:R-:W-:Y:S02]  /*3b20*/  ISETP.LT.OR P4, PT, R46, 0x72, P4 ;  /* 0x000000722e00780c */ /* 0x000fe40002781670 */
[----:B------:R-:W-:Y:S02]  /*3b30*/  ISETP.GT.AND P1, PT, R50, 0x48, !P1 ;  /* 0x000000483200780c */ /* 0x000fe40004f24270 */
[----:B------:R-:W-:-:S02]  /*3b40*/  ISETP.LT.OR P5, PT, R46, 0x79, P5 ;  /* 0x000000792e00780c */ /* 0x000fc40002fa1670 */
[----:B------:R-:W-:Y:S02]  /*3b50*/  ISETP.LT.OR P1, PT, R46, 0x49, P1 ;  /* 0x000000492e00780c */ /* 0x000fe40000f21670 */
[----:B------:R-:W-:Y:S02]  /*3b60*/  R2UR UR7, R22 ;  /* 0x00000000160772ca */ /* 0x000fe400000e0000 */
[----:B------:R-:W-:Y:S02]  /*3b70*/  FSEL R105, R37, -INF , !P1 ;  /* 0xff80000025697808 */ /* 0x000fe40004800000 */
[----:B------:R-:W-:-:S04]  /*3b80*/  LOP3.LUT P1, RZ, R18, 0x1000, RZ, 0xc0, !PT ;  /* 0x0000100012ff7812 */ /* 0x000fc8000782c0ff */
[----:B------:R-:W-:-:S04]  /*3b90*/  ISETP.GT.AND P1, PT, R50, 0x49, !P1 ;  /* 0x000000493200780c */ /* 0x000fc80004f24270 */
[----:B------:R-:W-:Y:S01]  /*3ba0*/  ISETP.LT.OR P1, PT, R46, 0x4a, P1 ;  /* 0x0000004a2e00780c */ /* 0x000fe20000f21670 */
[----:B------:R-:W-:Y:S01]  /*3bb0*/  UIADD3 UR45, UR7, UR45, URZ ;  /* 0x0000002d072d7290 */ /* 0x000fe2000fffe03f */
[----:B0-----:R-:W-:Y:S02]  /*3bc0*/  FMNMX.FTZ R15, R11, R8, !PT ;  /* 0x000000080b0f7209 */ /* 0x001fe40007810000 */
[----:B------:R-:W-:Y:S01]  /*3bd0*/  FSEL R35, R38, -INF , !P1 ;  /* 0xff80000026237808 */ /* 0x000fe20004800000 */
[----:B------:R-:W-:Y:S01]  /*3be0*/  UIADD3 UR4, UR45, UR4, URZ ;  /* 0x000000042d047290 */ /* 0x000fe2000fffe03f */
[----:B------:R-:W-:Y:S01]  /*3bf0*/  LOP3.LUT P1, RZ, R18, 0x800, RZ, 0xc0, !PT ;  /* 0x0000080012ff7812 */ /* 0x000fe2000782c0ff */
[----:B------:R-:W-:-:S03]  /*3c00*/  FMUL.FTZ R8, R15, R14 ;  /* 0x0000000e0f087220 */ /* 0x000fc60000410000 */
[----:B------:R-:W-:-:S04]  /*3c10*/  ISETP.GT.AND P1, PT, R50, 0x50, !P1 ;  /* 0x000000503200780c */ /* 0x000fc80004f24270 */
[----:B------:R-:W-:-:S04]  /*3c20*/  ISETP.LT.OR P1, PT, R46, 0x51, P1 ;  /* 0x000000512e00780c */ /* 0x000fc80000f21670 */
[----:B------:R-:W-:Y:S02]  /*3c30*/  FSEL R37, R40, -INF , !P1 ;  /* 0xff80000028257808 */ /* 0x000fe40004800000 */
[----:B------:R-:W-:-:S04]  /*3c40*/  LOP3.LUT P1, RZ, R18, 0x400, RZ, 0xc0, !PT ;  /* 0x0000040012ff7812 */ /* 0x000fc8000782c0ff */
        /* <DEDUP_REMOVED lines=11> */
[----:B------:R-:W-:Y:S02]  /*3d00*/  ISETP.GT.AND P1, PT, R50, 0x60, !P2 ;  /* 0x000000603200780c */ /* 0x000fe40005724270 */
[----:B------:R-:W-:Y:S02]  /*3d10*/  LOP3.LUT P2, RZ, R18, 0x20, RZ, 0xc0, !PT ;  /* 0x0000002012ff7812 */ /* 0x000fe4000784c0ff */
[----:B------:R-:W-:Y:S02]  /*3d20*/  ISETP.LT.OR P1, PT, R46, 0x61, P1 ;  /* 0x000000612e00780c */ /* 0x000fe40000f21670 */
[----:B------:R-:W-:Y:S02]  /*3d30*/  ISETP.GT.AND P2, PT, R50, 0x69, !P2 ;  /* 0x000000693200780c */ /* 0x000fe40005744270 */
[----:B------:R-:W-:-:S02]  /*3d40*/  FSEL R127, R48, -INF , !P1 ;  /* 0xff800000307f7808 */ /* 0x000fc40004800000 */
[----:B------:R-:W-:Y:S02]  /*3d50*/  ISETP.GT.AND P1, PT, R50, 0x61, !P6 ;  /* 0x000000613200780c */ /* 0x000fe40007724270 */
[----:B------:R-:W-:Y:S02]  /*3d60*/  LOP3.LUT P6, RZ, R18, 0x2, RZ, 0xc0, !PT ;  /* 0x0000000212ff7812 */ /* 0x000fe400078cc0ff */
[C---:B------:R-:W-:Y:S02]  /*3d70*/  ISETP.LT.OR P1, PT, R46.reuse, 0x62, P1 ;  /* 0x000000622e00780c */ /* 0x040fe40000f21670 */
[----:B------:R-:W-:Y:S02]  /*3d80*/  ISETP.LT.OR P2, PT, R46, 0x6a, P2 ;  /* 0x0000006a2e00780c */ /* 0x000fe40001741670 */
[----:B------:R-:W-:Y:S02]  /*3d90*/  FSEL R49, R49, -INF , !P1 ;  /* 0xff80000031317808 */ /* 0x000fe40004800000 */
[----:B------:R-:W-:-:S04]  /*3da0*/  FSETP.NEU.FTZ.AND P1, PT, R15, -INF , PT ;  /* 0xff8000000f00780b */ /* 0x000fc80003f3d000 */
[----:B------:R-:W-:Y:S02]  /*3db0*/  FSEL R8, R8, RZ, P1 ;  /* 0x000000ff08087208 */ /* 0x000fe40000800000 */
[----:B------:R-:W-:Y:S02]  /*3dc0*/  ISETP.GT.AND P1, PT, R50, RZ, !P6 ;  /* 0x000000ff3200720c */ /* 0x000fe40007724270 */
[----:B------:R-:W-:Y:S01]  /*3dd0*/  LOP3.LUT P6, RZ, R18, 0x1, RZ, 0xc0, !PT ;  /* 0x0000000112ff7812 */ /* 0x000fe200078cc0ff */
[-CC-:B------:R-:W-:Y:S01]  /*3de0*/  FFMA.FTZ R138, R83, R14.reuse, -R8.reuse ;  /* 0x0000000e538a7223 */ /* 0x180fe20000010808 */
[----:B------:R-:W-:Y:S01]  /*3df0*/  ISETP.LT.OR P1, PT, R46, 0x1, P1 ;  /* 0x000000012e00780c */ /* 0x000fe20000f21670 */
[-CC-:B------:R-:W-:Y:S01]  /*3e00*/  FFMA.FTZ R136, R85, R14.reuse, -R8.reuse ;  /* 0x0000000e55887223 */ /* 0x180fe20000010808 */
[----:B------:R-:W-:Y:S01]  /*3e10*/  FSEL R85, R30, -INF , !P2 ;  /* 0xff8000001e557808 */ /* 0x000fe20005000000 */
[-CC-:B------:R-:W-:Y:S01]  /*3e20*/  FFMA.FTZ R132, R75, R14.reuse, -R8.reuse ;  /* 0x0000000e4b847223 */ /* 0x180fe20000010808 */
[----:B------:R-:W-:Y:S01]  /*3e30*/  FSEL R2, R2, -INF , !P1 ;  /* 0xff80000002027808 */ /* 0x000fe20004800000 */
[-CC-:B------:R-:W-:Y:S01]  /*3e40*/  FFMA.FTZ R142, R87, R14.reuse, -R8.reuse ;  /* 0x0000000e578e7223 */ /* 0x180fe20000010808 */
[----:B------:R-:W-:Y:S01]  /*3e50*/  LOP3.LUT P1, RZ, R18, 0x4000000, RZ, 0xc0, !PT ;  /* 0x0400000012ff7812 */ /* 0x000fe2000782c0ff */
[-CC-:B------:R-:W-:Y:S01]  /*3e60*/  FFMA.FTZ R140, R89, R14.reuse, -R8.reuse ;  /* 0x0000000e598c7223 */ /* 0x180fe20000010808 */
[----:B------:R-:W-:Y:S01]  /*3e70*/  FMNMX.FTZ R10, R2, R121, !PT ;  /* 0x00000079020a7209 */ /* 0x000fe20007810000 */
[-CC-:B------:R-:W-:Y:S01]  /*3e80*/  FFMA.FTZ R148, R135, R14.reuse, -R8.reuse ;  /* 0x0000000e87947223 */ /* 0x180fe20000010808 */
[----:B------:R-:W-:Y:S01]  /*3e90*/  ISETP.GT.AND P1, PT, R50, 0x68, !P1 ;  /* 0x000000683200780c */ /* 0x000fe20004f24270 */
[--C-:B------:R-:W-:Y:S01]  /*3ea0*/  FFMA.FTZ R133, R133, R14, -R8.reuse ;  /* 0x0000000e85857223 */ /* 0x100fe20000010808 */
[----:B------:R-:W-:Y:S01]  /*3eb0*/  FMNMX.FTZ R10, R3, R10, !PT ;  /* 0x0000000a030a7209 */ /* 0x000fe20007810000 */
[--C-:B------:R-:W-:Y:S01]  /*3ec0*/  FFMA.FTZ R150, R129, R14, -R8.reuse ;  /* 0x0000000e81967223 */ /* 0x100fe20000010808 */
[----:B------:R-:W-:Y:S01]  /*3ed0*/  ISETP.LT.OR P1, PT, R46, 0x69, P1 ;  /* 0x000000692e00780c */ /* 0x000fe20000f21670 */
[----:B------:R-:W-:Y:S01]  /*3ee0*/  MUFU.EX2 R148, R148 ;  /* 0x0000009400947308 */ /* 0x000fe20000000800 */
[----:B------:R-:W-:Y:S01]  /*3ef0*/  FMNMX.FTZ R10, R119, R10, !PT ;  /* 0x0000000a770a7209 */ /* 0x000fe20007810000 */
[-CC-:B------:R-:W-:Y:S01]  /*3f00*/  FFMA.FTZ R129, R131, R14.reuse, -R8.reuse ;  /* 0x0000000e83817223 */ /* 0x180fe20000010808 */
[----:B------:R-:W-:Y:S01]  /*3f10*/  FSEL R83, R29, -INF , !P1 ;  /* 0xff8000001d537808 */ /* 0x000fe20004800000 */
[--C-:B------:R-:W-:Y:S01]  /*3f20*/  FFMA.FTZ R144, R125, R14, -R8.reuse ;  /* 0x0000000e7d907223 */ /* 0x100fe20000010808 */
[----:B------:R-:W-:Y:S01]  /*3f30*/  FMNMX.FTZ R10, R43, R10, !PT ;  /* 0x0000000a2b0a7209 */ /* 0x000fe20007810000 */
[-CC-:B------:R-:W-:Y:S01]  /*3f40*/  FFMA.FTZ R95, R95, R14.reuse, -R8.reuse ;  /* 0x0000000e5f5f7223 */ /* 0x180fe20000010808 */
[----:B------:R-:W-:Y:S01]  /*3f50*/  FSEL R75, R31, -INF , !P3 ;  /* 0xff8000001f4b7808 */ /* 0x000fe20005800000 */
[--C-:B------:R-:W-:Y:S01]  /*3f60*/  FFMA.FTZ R31, R73, R14, -R8.reuse ;  /* 0x0000000e491f7223 */ /* 0x100fe20000010808 */
[----:B------:R-:W-:Y:S01]  /*3f70*/  FMNMX.FTZ R10, R117, R10, !PT ;  /* 0x0000000a750a7209 */ /* 0x000fe20007810000 */
[----:B------:R-:W0:Y:S01]  /*3f80*/  MUFU.EX2 R133, R133 ;  /* 0x0000008500857308 */ /* 0x000e220000000800 */
[----:B------:R-:W-:Y:S01]  /*3f90*/  ISETP.GT.AND P6, PT, R50, 0x79, !P6 ;  /* 0x000000793200780c */ /* 0x000fe200077c4270 */
[--C-:B------:R-:W-:Y:S01]  /*3fa0*/  FFMA.FTZ R146, R91, R14, -R8.reuse ;  /* 0x0000000e5b927223 */ /* 0x100fe20000010808 */
[----:B------:R-:W-:Y:S01]  /*3fb0*/  FMNMX.FTZ R10, R13, R10, !PT ;  /* 0x0000000a0d0a7209 */ /* 0x000fe20007810000 */
[-CC-:B------:R-:W-:Y:S01]  /*3fc0*/  FFMA.FTZ R91, R97, R14.reuse, -R8.reuse ;  /* 0x0000000e615b7223 */ /* 0x180fe20000010808 */
[----:B------:R-:W-:Y:S01]  /*3fd0*/  FSEL R87, R32, -INF , !P4 ;  /* 0xff80000020577808 */ /* 0x000fe20006000000 */
[--C-:B------:R-:W-:Y:S01]  /*3fe0*/  FFMA.FTZ R81, R81, R14, -R8.reuse ;  /* 0x0000000e51517223 */ /* 0x100fe20000010808 */
[----:B------:R-:W-:Y:S01]  /*3ff0*/  FMNMX.FTZ R10, R115, R10, !PT ;  /* 0x0000000a730a7209 */ /* 0x000fe20007810000 */
[----:B------:R-:W1:Y:S01]  /*4000*/  MUFU.EX2 R150, R150 ;  /* 0x0000009600967308 */ /* 0x000e620000000800 */
[----:B------:R-:W-:Y:S01]  /*4010*/  ISETP.LT.OR P6, PT, R46, 0x7a, P6 ;  /* 0x0000007a2e00780c */ /* 0x000fe200037c1670 */
[--C-:B------:R-:W-:Y:S01]  /*4020*/  FFMA.FTZ R128, R51, R14, -R8.reuse ;  /* 0x0000000e33807223 */ /* 0x100fe20000010808 */
[----:B------:R-:W-:Y:S01]  /*4030*/  FMNMX.FTZ R10, R9, R10, !PT ;  /* 0x0000000a090a7209 */ /* 0x000fe20007810000 */
[-CC-:B------:R-:W-:Y:S01]  /*4040*/  FFMA.FTZ R124, R47, R14.reuse, -R8.reuse ;  /* 0x0000000e2f7c7223 */ /* 0x180fe20000010808 */
[----:B------:R-:W-:Y:S01]  /*4050*/  FSEL R73, R34, -INF , !P5 ;  /* 0xff80000022497808 */ /* 0x000fe20006800000 */
[--C-:B------:R-:W-:Y:S01]  /*4060*/  FFMA.FTZ R126, R53, R14, -R8.reuse ;  /* 0x0000000e357e7223 */ /* 0x100fe20000010808 */
[----:B------:R-:W-:Y:S01]  /*4070*/  FMNMX.FTZ R10, R113, R10, !PT ;  /* 0x0000000a710a7209 */ /* 0x000fe20007810000 */
[----:B------:R-:W2:Y:S01]  /*4080*/  MUFU.EX2 R129, R129 ;  /* 0x0000008100817308 */ /* 0x000ea20000000800 */
[----:B------:R-:W-:Y:S01]  /*4090*/  FSEL R89, R33, -INF , !P6 ;  /* 0xff80000021597808 */ /* 0x000fe20007000000 */
[--C-:B------:R-:W-:Y:S01]  /*40a0*/  FFMA.FTZ R33, R55, R14, -R8.reuse ;  /* 0x0000000e37217223 */ /* 0x100fe20000010808 */
[----:B------:R-:W-:Y:S01]  /*40b0*/  FMNMX.FTZ R10, R103, R10, !PT ;  /* 0x0000000a670a7209 */ /* 0x000fe20007810000 */
[-CC-:B------:R-:W-:Y:S01]  /*40c0*/  FFMA.FTZ R120, R57, R14.reuse, -R8.reuse ;  /* 0x0000000e39787223 */ /* 0x180fe20000010808 */
[-CC-:B------:R-:W-:Y:S01]  /*40d0*/  FFMA.FTZ R77, R77, R14.reuse, -R8.reuse ;  /* 0x0000000e4d4d7223 */ /* 0x180fe20000010808 */
[--C-:B------:R-:W-:Y:S01]  /*40e0*/  FFMA.FTZ R79, R79, R14, -R8.reuse ;  /* 0x0000000e4f4f7223 */ /* 0x100fe20000010808 */
[----:B------:R-:W-:Y:S01]  /*40f0*/  FMNMX.FTZ R10, R111, R10, !PT ;  /* 0x0000000a6f0a7209 */ /* 0x000fe20007810000 */
[----:B------:R-:W3:Y:S01]  /*4100*/  MUFU.EX2 R144, R144 ;  /* 0x0000009000907308 */ /* 0x000ee20000000800 */
[-CC-:B------:R-:W-:Y:S01]  /*4110*/  FFMA.FTZ R93, R93, R14.reuse, -R8.reuse ;  /* 0x0000000e5d5d7223 */ /* 0x180fe20000010808 */
[--C-:B------:R-:W-:Y:S01]  /*4120*/  FFMA.FTZ R134, R67, R14, -R8.reuse ;  /* 0x0000000e43867223 */ /* 0x100fe20000010808 */
[----:B------:R-:W-:Y:S01]  /*4130*/  FMNMX.FTZ R10, R25, R10, !PT ;  /* 0x0000000a190a7209 */ /* 0x000fe20007810000 */
[-CC-:B------:R-:W-:Y:S01]  /*4140*/  FFMA.FTZ R51, R71, R14.reuse, -R8.reuse ;  /* 0x0000000e47337223 */ /* 0x180fe20000010808 */
[-CC-:B------:R-:W-:Y:S01]  /*4150*/  FFMA.FTZ R130, R65, R14.reuse, -R8.reuse ;  /* 0x0000000e41827223 */ /* 0x180fe20000010808 */
[--C-:B------:R-:W-:Y:S01]  /*4160*/  FFMA.FTZ R55, R69, R14, -R8.reuse ;  /* 0x0000000e45377223 */ /* 0x100fe20000010808 */
[----:B------:R-:W-:Y:S01]  /*4170*/  FMNMX.FTZ R10, R109, R10, !PT ;  /* 0x0000000a6d0a7209 */ /* 0x000fe20007810000 */
[----:B------:R-:W4:Y:S01]  /*4180*/  MUFU.EX2 R95, R95 ;  /* 0x0000005f005f7308 */ /* 0x000f220000000800 */
[-CC-:B------:R-:W-:Y:S01]  /*4190*/  FFMA.FTZ R47, R61, R14.reuse, -R8.reuse ;  /* 0x0000000e3d2f7223 */ /* 0x180fe20000010808 */
[--C-:B------:R-:W-:Y:S01]  /*41a0*/  FFMA.FTZ R53, R63, R14, -R8.reuse ;  /* 0x0000000e3f357223 */ /* 0x100fe20000010808 */
[----:B------:R-:W-:Y:S01]  /*41b0*/  FMNMX.FTZ R10, R99, R10, !PT ;  /* 0x0000000a630a7209 */ /* 0x000fe20007810000 */
[-CC-:B------:R-:W-:Y:S01]  /*41c0*/  FFMA.FTZ R57, R59, R14.reuse, -R8.reuse ;  /* 0x0000000e3b397223 */ /* 0x180fe20000010808 */
[-CC-:B------:R-:W-:Y:S01]  /*41d0*/  FFMA.FTZ R122, R41, R14.reuse, -R8.reuse ;  /* 0x0000000e297a7223 */ /* 0x180fe20000010808 */
[----:B------:R-:W-:Y:S01]  /*41e0*/  FFMA.FTZ R7, R7, R14, -R8 ;  /* 0x0000000e07077223 */ /* 0x000fe20000010808 */
[----:B------:R-:W-:Y:S01]  /*41f0*/  FMNMX.FTZ R10, R21, R10, !PT ;  /* 0x0000000a150a7209 */ /* 0x000fe20007810000 */
[----:B------:R-:W5:Y:S03]  /*4200*/  MUFU.EX2 R146, R146 ;  /* 0x0000009200927308 */ /* 0x000f660000000800 */
        /* <DEDUP_REMOVED lines=41> */
[----:B------:R-:W-:Y:S01]  /*44a0*/  FADD.FTZ R3, R148, R133 ;  /* 0x0000008594037221 */ /* 0x000fe20000010000 */
[-CC-:B------:R-:W-:Y:S01]  /*44b0*/  FFMA.FTZ R149, R2, R14.reuse, -R26.reuse ;  /* 0x0000000e02957223 */ /* 0x180fe2000001081a */
[-CC-:B------:R-:W-:Y:S01]  /*44c0*/  FFMA.FTZ R2, R121, R14.reuse, -R26.reuse ;  /* 0x0000000e79027223 */ /* 0x180fe2000001081a */
[-CC-:B------:R-:W-:Y:S01]  /*44d0*/  FFMA.FTZ R8, R119, R14.reuse, -R26.reuse ;  /* 0x0000000e77087223 */ /* 0x180fe2000001081a */
[----:B-1----:R-:W-:Y:S01]  /*44e0*/  FADD.FTZ R30, R150, R3 ;  /* 0x00000003961e7221 */ /* 0x002fe20000010000 */
[----:B------:R-:W-:Y:S01]  /*44f0*/  MUFU.EX2 R151, R151 ;  /* 0x0000009700977308 */ /* 0x000fe20000000800 */
[-CC-:B------:R-:W-:Y:S01]  /*4500*/  FFMA.FTZ R145, R43, R14.reuse, -R26.reuse ;  /* 0x0000000e2b917223 */ /* 0x180fe2000001081a */
[-C--:B------:R-:W-:Y:S01]  /*4510*/  FFMA.FTZ R10, R117, R14.reuse, -R26 ;  /* 0x0000000e750a7223 */ /* 0x080fe2000001081a */
[----:B--2---:R-:W-:Y:S01]  /*4520*/  FADD.FTZ R3, R129, R30 ;  /* 0x0000001e81037221 */ /* 0x004fe20000010000 */
[-CC-:B------:R-:W-:Y:S01]  /*4530*/  FFMA.FTZ R147, R13, R14.reuse, -R26.reuse ;  /* 0x0000000e0d937223 */ /* 0x180fe2000001081a */
[-CC-:B------:R-:W-:Y:S01]  /*4540*/  FFMA.FTZ R12, R115, R14.reuse, -R26.reuse ;  /* 0x0000000e730c7223 */ /* 0x180fe2000001081a */
[-CC-:B------:R-:W-:Y:S01]  /*4550*/  FFMA.FTZ R141, R9, R14.reuse, -R26.reuse ;  /* 0x0000000e098d7223 */ /* 0x180fe2000001081a */
[----:B---3--:R-:W-:Y:S01]  /*4560*/  FADD.FTZ R30, R144, R3 ;  /* 0x00000003901e7221 */ /* 0x008fe20000010000 */
[----:B------:R-:W-:Y:S01]  /*4570*/  MUFU.EX2 R149, R149 ;  /* 0x0000009500957308 */ /* 0x000fe20000000800 */
[-CC-:B------:R-:W-:Y:S01]  /*4580*/  FFMA.FTZ R18, R113, R14.reuse, -R26.reuse ;  /* 0x0000000e71127223 */ /* 0x180fe2000001081a */
[-C--:B------:R-:W-:Y:S01]  /*4590*/  FFMA.FTZ R143, R103, R14.reuse, -R26 ;  /* 0x0000000e678f7223 */ /* 0x080fe2000001081a */
[----:B----4-:R-:W-:Y:S01]  /*45a0*/  FADD.FTZ R3, R95, R30 ;  /* 0x0000001e5f037221 */ /* 0x010fe20000010000 */
[-CC-:B------:R-:W-:Y:S01]  /*45b0*/  FFMA.FTZ R28, R21, R14.reuse, -R26.reuse ;  /* 0x0000000e151c7223 */ /* 0x180fe2000001081a */
[-CC-:B------:R-:W-:Y:S01]  /*45c0*/  FFMA.FTZ R20, R111, R14.reuse, -R26.reuse ;  /* 0x0000000e6f147223 */ /* 0x180fe2000001081a */
[-CC-:B------:R-:W-:Y:S01]  /*45d0*/  FFMA.FTZ R137, R25, R14.reuse, -R26.reuse ;  /* 0x0000000e19897223 */ /* 0x180fe2000001081a */
[----:B-----5:R-:W-:Y:S01]  /*45e0*/  FADD.FTZ R32, R146, R3 ;  /* 0x0000000392207221 */ /* 0x020fe20000010000 */
[----:B------:R-:W0:Y:S01]  /*45f0*/  MUFU.EX2 R2, R2 ;  /* 0x0000000200027308 */ /* 0x000e220000000800 */
[-CC-:B------:R-:W-:Y:S01]  /*4600*/  FFMA.FTZ R24, R109, R14.reuse, -R26.reuse ;  /* 0x0000000e6d187223 */ /* 0x180fe2000001081a */
[-C--:B------:R-:W-:Y:S01]  /*4610*/  FFMA.FTZ R139, R99, R14.reuse, -R26 ;  /* 0x0000000e638b7223 */ /* 0x080fe2000001081a */
[----:B------:R-:W-:Y:S01]  /*4620*/  FADD.FTZ R3, R91, R32 ;  /* 0x000000205b037221 */ /* 0x000fe20000010000 */
[-CC-:B------:R-:W-:Y:S01]  /*4630*/  FFMA.FTZ R9, R107, R14.reuse, -R26.reuse ;  /* 0x0000000e6b097223 */ /* 0x180fe2000001081a */
[-CC-:B------:R-:W-:Y:S01]  /*4640*/  FFMA.FTZ R30, R101, R14.reuse, -R26.reuse ;  /* 0x0000000e651e7223 */ /* 0x180fe2000001081a */
[-CC-:B------:R-:W-:Y:S01]  /*4650*/  FFMA.FTZ R135, R105, R14.reuse, -R26.reuse ;  /* 0x0000000e69877223 */ /* 0x180fe2000001081a */
[----:B------:R-:W-:Y:S01]  /*4660*/  FADD.FTZ R32, R140, R3 ;  /* 0x000000038c207221 */ /* 0x000fe20000010000 */
[----:B------:R-:W1:Y:S01]  /*4670*/  MUFU.EX2 R8, R8 ;  /* 0x0000000800087308 */ /* 0x000e620000000800 */
[-CC-:B------:R-:W-:Y:S01]  /*4680*/  FFMA.FTZ R22, R39, R14.reuse, -R26.reuse ;  /* 0x0000000e27167223 */ /* 0x180fe2000001081a */
[-C--:B------:R-:W-:Y:S01]  /*4690*/  FFMA.FTZ R123, R123, R14.reuse, -R26 ;  /* 0x0000000e7b7b7223 */ /* 0x080fe2000001081a */
[----:B------:R-:W-:Y:S01]  /*46a0*/  FADD.FTZ R3, R81, R32 ;  /* 0x0000002051037221 */ /* 0x000fe20000010000 */
[-CC-:B------:R-:W-:Y:S01]  /*46b0*/  FFMA.FTZ R32, R35, R14.reuse, -R26.reuse ;  /* 0x0000000e23207223 */ /* 0x180fe2000001081a */
[-CC-:B------:R-:W-:Y:S01]  /*46c0*/  FFMA.FTZ R45, R45, R14.reuse, -R26.reuse ;  /* 0x0000000e2d2d7223 */ /* 0x180fe2000001081a */
[-C--:B------:R-:W-:Y:S01]  /*46d0*/  FFMA.FTZ R127, R127, R14.reuse, -R26 ;  /* 0x0000000e7f7f7223 */ /* 0x080fe2000001081a */
[----:B------:R-:W-:Y:S01]  /*46e0*/  FADD.FTZ R36, R142, R3 ;  /* 0x000000038e247221 */ /* 0x000fe20000010000 */
[----:B------:R-:W2:Y:S01]  /*46f0*/  MUFU.EX2 R145, R145 ;  /* 0x0000009100917308 */ /* 0x000ea20000000800 */
[----:B0-----:R-:W-:Y:S01]  /*4700*/  FADD.FTZ R34, R149, R2 ;  /* 0x0000000295227221 */ /* 0x001fe20000010000 */
[-C--:B------:R-:W-:Y:S01]  /*4710*/  FFMA.FTZ R49, R49, R14.reuse, -R26 ;  /* 0x0000000e31317223 */ /* 0x080fe2000001081a */
[----:B------:R-:W-:Y:S01]  /*4720*/  FADD.FTZ R13, R77, R36 ;  /* 0x000000244d0d7221 */ /* 0x000fe20000010000 */
[-C--:B------:R-:W-:Y:S01]  /*4730*/  FFMA.FTZ R83, R83, R14.reuse, -R26 ;  /* 0x0000000e53537223 */ /* 0x080fe2000001081a */
[----:B------:R-:W-:Y:S01]  /*4740*/  FADD.FTZ R3, R151, R34 ;  /* 0x0000002297037221 */ /* 0x000fe20000010000 */
[-CC-:B------:R-:W-:Y:S01]  /*4750*/  FFMA.FTZ R85, R85, R14.reuse, -R26.reuse ;  /* 0x0000000e55557223 */ /* 0x180fe2000001081a */
[----:B------:R-:W-:Y:S01]  /*4760*/  FADD.FTZ R36, R136, R13 ;  /* 0x0000000d88247221 */ /* 0x000fe20000010000 */
[----:B------:R-:W0:Y:S01]  /*4770*/  MUFU.EX2 R10, R10 ;  /* 0x0000000a000a7308 */ /* 0x000e220000000800 */
[----:B-1----:R-:W-:Y:S01]  /*4780*/  FADD.FTZ R34, R8, R3 ;  /* 0x0000000308227221 */ /* 0x002fe20000010000 */
[-C--:B------:R-:W-:Y:S01]  /*4790*/  FFMA.FTZ R13, R37, R14.reuse, -R26 ;  /* 0x0000000e250d7223 */ /* 0x080fe2000001081a */
[----:B------:R-:W-:Y:S01]  /*47a0*/  FADD.FTZ R21, R79, R36 ;  /* 0x000000244f157221 */ /* 0x000fe20000010000 */
[-CC-:B------:R-:W-:Y:S01]  /*47b0*/  FFMA.FTZ R75, R75, R14.reuse, -R26.reuse ;  /* 0x0000000e4b4b7223 */ /* 0x180fe2000001081a */
[-CC-:B------:R-:W-:Y:S01]  /*47c0*/  FFMA.FTZ R87, R87, R14.reuse, -R26.reuse ;  /* 0x0000000e57577223 */ /* 0x180fe2000001081a */
[-C--:B------:R-:W-:Y:S01]  /*47d0*/  FFMA.FTZ R73, R73, R14.reuse, -R26 ;  /* 0x0000000e49497223 */ /* 0x080fe2000001081a */
[----:B------:R-:W-:Y:S01]  /*47e0*/  FADD.FTZ R36, R138, R21 ;  /* 0x000000158a247221 */ /* 0x000fe20000010000 */
[----:B------:R-:W1:Y:S01]  /*47f0*/  MUFU.EX2 R147, R147 ;  /* 0x0000009300937308 */ /* 0x000e620000000800 */
[----:B--2---:R-:W-:Y:S01]  /*4800*/  FADD.FTZ R3, R145, R34 ;  /* 0x0000002291037221 */ /* 0x004fe20000010000 */
[----:B------:R-:W-:Y:S01]  /*4810*/  FFMA.FTZ R89, R89, R14, -R26 ;  /* 0x0000000e59597223 */ /* 0x000fe2000001081a */
[----:B------:R-:W-:Y:S01]  /*4820*/  FADD.FTZ R21, R29, R36 ;  /* 0x000000241d157221 */ /* 0x000fe20000010000 */
[----:B------:R-:W-:-:S02]  /*4830*/  F2FP.F16.F32.PACK_AB R149, R2, R149 ;  /* 0x000000950295723e */ /* 0x000fc400000000ff */
[----:B------:R-:W-:Y:S01]  /*4840*/  F2FP.F16.F32.PACK_AB R151, R8, R151 ;  /* 0x000000970897723e */ /* 0x000fe200000000ff */
[----:B------:R-:W-:Y:S01]  /*4850*/  FADD.FTZ R36, R132, R21 ;  /* 0x0000001584247221 */ /* 0x000fe20000010000 */
[----:B------:R-:W2:Y:S01]  /*4860*/  MUFU.EX2 R12, R12 ;  /* 0x0000000c000c7308 */ /* 0x000ea20000000800 */
[C---:B0-----:R-:W-:Y:S01]  /*4870*/  FADD.FTZ R34, R10.reuse, R3 ;  /* 0x000000030a227221 */ /* 0x041fe20000010000 */
[----:B------:R-:W-:Y:S01]  /*4880*/  F2FP.F16.F32.PACK_AB R145, R10, R145 ;  /* 0x000000910a91723e */ /* 0x000fe200000000ff */
[----:B------:R-:W-:Y:S01]  /*4890*/  FADD.FTZ R21, R31, R36 ;  /* 0x000000241f157221 */ /* 0x000fe20000010000 */
[----:B------:R-:W-:Y:S02]  /*48a0*/  F2FP.F16.F32.PACK_AB R148, R133, R148 ;  /* 0x000000948594723e */ /* 0x000fe400000000ff */
[----:B------:R-:W-:Y:S01]  /*48b0*/  F2FP.F16.F32.PACK_AB R150, R129, R150 ;  /* 0x000000968196723e */ /* 0x000fe200000000ff */
[----:B------:R-:W-:Y:S01]  /*48c0*/  FADD.FTZ R36, R134, R21 ;  /* 0x0000001586247221 */ /* 0x000fe20000010000 */
[----:B------:R-:W0:Y:S01]  /*48d0*/  MUFU.EX2 R141, R141 ;  /* 0x0000008d008d7308 */ /* 0x000e220000000800 */
[----:B-1----:R-:W-:Y:S01]  /*48e0*/  FADD.FTZ R3, R147, R34 ;  /* 0x0000002293037221 */ /* 0x002fe20000010000 */
[----:B------:R-:W-:Y:S01]  /*48f0*/  F2FP.F16.F32.PACK_AB R144, R95, R144 ;  /* 0x000000905f90723e */ /* 0x000fe200000000ff */
[----:B------:R-:W-:Y:S01]  /*4900*/  FADD.FTZ R21, R33, R36 ;  /* 0x0000002421157221 */ /* 0x000fe20000010000 */
[----:B------:R-:W-:-:S02]  /*4910*/  F2FP.F16.F32.PACK_AB R146, R91, R146 ;  /* 0x000000925b92723e */ /* 0x000fc400000000ff */
[----:B------:R-:W-:Y:S01]  /*4920*/  F2FP.F16.F32.PACK_AB R140, R81, R140 ;  /* 0x0000008c518c723e */ /* 0x000fe200000000ff */
[----:B------:R-:W-:Y:S01]  /*4930*/  FADD.FTZ R38, R128, R21 ;  /* 0x0000001580267221 */ /* 0x000fe20000010000 */
[----:B------:R-:W1:Y:S01]  /*4940*/  MUFU.EX2 R18, R18 ;  /* 0x0000001200127308 */ /* 0x000e620000000800 */
[----:B--2---:R-:W-:Y:S01]  /*4950*/  FADD.FTZ R34, R12, R3 ;  /* 0x000000030c227221 */ /* 0x004fe20000010000 */
[----:B------:R-:W-:Y:S01]  /*4960*/  F2FP.F16.F32.PACK_AB R142, R77, R142 ;  /* 0x0000008e4d8e723e */ /* 0x000fe200000000ff */
[----:B------:R-:W-:Y:S01]  /*4970*/  FADD.FTZ R21, R51, R38 ;  /* 0x0000002633157221 */ /* 0x000fe20000010000 */
[----:B------:R-:W-:Y:S02]  /*4980*/  F2FP.F16.F32.PACK_AB R136, R79, R136 ;  /* 0x000000884f88723e */ /* 0x000fe400000000ff */
[----:B------:R-:W-:Y:S02]  /*4990*/  F2FP.F16.F32.PACK_AB R138, R29, R138 ;  /* 0x0000008a1d8a723e */ /* 0x000fe400000000ff */
[----:B------:R-:W2:Y:S01]  /*49a0*/  MUFU.EX2 R143, R143 ;  /* 0x0000008f008f7308 */ /* 0x000ea20000000800 */
[----:B0-----:R-:W-:Y:S01]  /*49b0*/  FADD.FTZ R3, R141, R34 ;  /* 0x000000228d037221 */ /* 0x001fe20000010000 */
[----:B------:R-:W-:-:S02]  /*49c0*/  F2FP.F16.F32.PACK_AB R132, R31, R132 ;  /* 0x000000841f84723e */ /* 0x000fc400000000ff */
[----:B------:R-:W-:Y:S02]  /*49d0*/  F2FP.F16.F32.PACK_AB R134, R33, R134 ;  /* 0x000000862186723e */ /* 0x000fe400000000ff */
[----:B------:R-:W-:Y:S02]  /*49e0*/  F2FP.F16.F32.PACK_AB R128, R51, R128 ;  /* 0x000000803380723e */ /* 0x000fe400000000ff */
[----:B------:R-:W0:Y:S01]  /*49f0*/  MUFU.EX2 R20, R20 ;  /* 0x0000001400147308 */ /* 0x000e220000000800 */
[----:B-1----:R-:W-:Y:S01]  /*4a00*/  FADD.FTZ R34, R18, R3 ;  /* 0x0000000312227221 */ /* 0x002fe20000010000 */
[----:B------:R-:W-:Y:S02]  /*4a10*/  F2FP.F16.F32.PACK_AB R147, R12, R147 ;  /* 0x000000930c93723e */ /* 0x000fe400000000ff */
[----:B------:R-:W-:-:S04]  /*4a20*/  F2FP.F16.F32.PACK_AB R141, R18, R141 ;  /* 0x0000008d128d723e */ /* 0x000fc800000000ff */
[----:B------:R-:W1:Y:S01]  /*4a30*/  MUFU.EX2 R137, R137 ;  /* 0x0000008900897308 */ /* 0x000e620000000800 */
[----:B--2---:R-:W-:-:S07]  /*4a40*/  FADD.FTZ R3, R143, R34 ;  /* 0x000000228f037221 */ /* 0x004fce0000010000 */
[----:B------:R-:W2:Y:S01]  /*4a50*/  MUFU.EX2 R24, R24 ;  /* 0x0000001800187308 */ /* 0x000ea20000000800 */
[C---:B0-----:R-:W-:Y:S01]  /*4a60*/  FADD.FTZ R36, R20.reuse, R3 ;  /* 0x0000000314247221 */ /* 0x041fe20000010000 */
[----:B------:R-:W-:-:S06]  /*4a70*/  F2FP.F16.F32.PACK_AB R143, R20, R143 ;  /* 0x0000008f148f723e */ /* 0x000fcc00000000ff */
[----:B------:R-:W0:Y:S01]  /*4a80*/  MUFU.EX2 R139, R139 ;  /* 0x0000008b008b7308 */ /* 0x000e220000000800 */
[----:B-1----:R-:W-:Y:S01]  /*4a90*/  FADD.FTZ R3, R137, R36 ;  /* 0x0000002489037221 */ /* 0x002fe20000010000 */
[----:B------:R-:W-:-:S06]  /*4aa0*/  FADD.FTZ R36, R130, R21 ;  /* 0x0000001582247221 */ /* 0x000fcc0000010000 */
        /* <DEDUP_REMOVED lines=20> */
[----:B------:R-:W-:Y:S01]  /*4bf0*/  F2FP.F16.F32.PACK_AB R133, R30, R9 ;  /* 0x000000091e85723e */ /* 0x000fe200000000ff */
[----:B------:R-:W-:-:S05]  /*4c00*/  VIADD R9, R19, 0xfffffffe ;  /* 0xfffffffe13097836 */ /* 0x000fca0000000000 */
        /* <DEDUP_REMOVED lines=44> */
[----:B------:R-:W-:-:S03]  /*4ed0*/  F2FP.F16.F32.PACK_AB R121, R2, R75 ;  /* 0x0000004b0279723e */ /* 0x000fc600000000ff */
[----:B-1----:R-:W-:-:S04]  /*4ee0*/  FADD.FTZ R7, R73, R10 ;  /* 0x0000000a49077221 */ /* 0x002fc80000010000 */
[C---:B--2---:R-:W-:Y:S01]  /*4ef0*/  FADD.FTZ R2, R8.reuse, R7 ;  /* 0x0000000708027221 */ /* 0x044fe20000010000 */
[----:B------:R-:W-:Y:S01]  /*4f00*/  F2FP.F16.F32.PACK_AB R123, R8, R73 ;  /* 0x00000049087b723e */ /* 0x000fe200000000ff */
[----:B------:R-:W-:Y:S06]  /*4f10*/  @P1 BRA `(.L_x_985) ;  /* 0x00000000004c1947 */ /* 0x000fec0003800000 */
[----:B------:R-:W-:Y:S01]  /*4f20*/  ISETP.LT.AND P1, PT, RZ, UR45, PT ;  /* 0x0000002dff007c0c */ /* 0x000fe2000bf21270 */
[----:B------:R-:W-:-:S12]  /*4f30*/  UIADD3 UR7, UR45, -0x1, URZ ;  /* 0xffffffff2d077890 */ /* 0x000fd8000fffe03f */
[----:B------:R-:W-:Y:S05]  /*4f40*/  @P1 BRA `(.L_x_986) ;  /* 0x0000000000201947 */ /* 0x000fea0003800000 */
[----:B------:R-:W-:Y:S01]  /*4f50*/  ULDC UR14, c[0x0][0x9e4] ;  /* 0x00027900000e7ab9 */ /* 0x000fe20000000800 */
[----:B------:R-:W-:Y:S02]  /*4f60*/  UIADD3 UR7, -UR45, URZ, URZ ;  /* 0x0000003f2d077290 */ /* 0x000fe4000fffe13f */
[----:B------:R-:W-:-:S11]  /*4f70*/  UISETP.NE.AND UP0, UPT, UR14, 0x1, UPT ;  /* 0x000000010e00788c */ /* 0x000fd6000bf05270 */
[----:B------:R-:W-:Y:S02]  /*4f80*/  @UP0 ULDC.64 UR18, c[0x0][0x9e8] ;  /* 0x00027a0000120ab9 */ /* 0x000fe40000000a00 */
[----:B------:R-:W-:-:S04]  /*4f90*/  UIMAD.WIDE.U32 UR10, UR7, UR18, URZ ;  /* 0x00000012070a72a5 */ /* 0x000fc8000f8e003f */
[----:B------:R-:W-:-:S04]  /*4fa0*/  @UP0 USHF.R.U32.HI UR7, URZ, UR19, UR11 ;  /* 0x000000133f070299 */ /* 0x000fc8000801160b */
[----:B------:R-:W-:Y:S01]  /*4fb0*/  ULOP3.LUT UR7, URZ, UR7, URZ, 0x33, !UPT ;  /* 0x000000073f077292 */ /* 0x000fe2000f8e333f */
[----:B------:R-:W-:Y:S11]  /*4fc0*/  BRA `(.L_x_987) ;  /* 0x0000000000147947 */ /* 0x000ff60003800000 */
.L_x_986:
[----:B------:R-:W-:Y:S02]  /*4fd0*/  ULDC UR14, c[0x0][0x9e4] ;  /* 0x00027900000e7ab9 */ /* 0x000fe40000000800 */
[----:B------:R-:W-:-:S11]  /*4fe0*/  UISETP.NE.AND UP0, UPT, UR14, 0x1, UPT ;  /* 0x000000010e00788c */ /* 0x000fd6000bf05270 */
[----:B------:R-:W-:Y:S02]  /*4ff0*/  @UP0 ULDC.64 UR18, c[0x0][0x9e8] ;  /* 0x00027a0000120ab9 */ /* 0x000fe40000000a00 */
[----:B------:R-:W-:-:S04]  /*5000*/  UIMAD.WIDE.U32 UR10, UR7, UR18, URZ ;  /* 0x00000012070a72a5 */ /* 0x000fc8000f8e003f */
[----:B------:R-:W-:-:S12]  /*5010*/  @UP0 USHF.R.U32.HI UR7, URZ, UR19, UR11 ;  /* 0x000000133f070299 */ /* 0x000fd8000801160b */
.L_x_987:
[----:B------:R-:W-:-:S04]  /*5020*/  UIMAD UR7, UR7, UR14, UR14 ;  /* 0x0000000e070772a4 */ /* 0x000fc8000f8e020e */
[----:B------:R-:W-:-:S04]  /*5030*/  UISETP.LT.AND UP0, UPT, UR4, UR7, UPT ;  /* 0x000000070400728c */ /* 0x000fc8000bf01270 */
[----:B------:R-:W-:-:S12]  /*5040*/  USEL UR4, UR4, UR7, UP0 ;  /* 0x0000000704047287 */ /* 0x000fd80008000000 */
.L_x_985:
[----:B------:R-:W-:Y:S01]  /*5050*/  USHF.R.S32.HI UR7, URZ, 0x1f, UR4 ;  /* 0x0000001f3f077899 */ /* 0x000fe20008011404 */
[----:B------:R-:W-:Y:S02]  /*5060*/  CS2R R118, SRZ ;  /* 0x0000000000767805 */ /* 0x000fe4000001ff00 */
[----:B------:R-:W-:Y:S02]  /*5070*/  CS2R R116, SRZ ;  /* 0x0000000000747805 */ /* 0x000fe4000001ff00 */
[----:B------:R-:W-:Y:S01]  /*5080*/  CS2R R114, SRZ ;  /* 0x0000000000727805 */ /* 0x000fe2000001ff00 */
[----:B------:R-:W-:Y:S01]  /*5090*/  ULEA.HI UR7, UR7, UR4, URZ, 0x7 ;  /* 0x0000000407077291 */ /* 0x000fe2000f8f383f */
[----:B------:R-:W-:Y:S02]  /*50a0*/  CS2R R112, SRZ ;  /* 0x0000000000707805 */ /* 0x000fe4000001ff00 */
[----:B------:R-:W-:Y:S01]  /*50b0*/  CS2R R110, SRZ ;  /* 0x00000000006e7805 */ /* 0x000fe2000001ff00 */
[----:B------:R-:W-:Y:S01]  /*50c0*/  UMOV UR4, URZ ;  /* 0x0000003f00047c82 */ /* 0x000fe20008000000 */
[----:B------:R-:W-:Y:S01]  /*50d0*/  USHF.R.S32.HI UR7, URZ, 0x7, UR7 ;  /* 0x000000073f077899 */ /* 0x000fe20008011407 */
[----:B------:R-:W-:-:S02]  /*50e0*/  CS2R R108, SRZ ;  /* 0x00000000006c7805 */ /* 0x000fc4000001ff00 */
[----:B------:R-:W-:Y:S02]  /*50f0*/  CS2R R106, SRZ ;  /* 0x00000000006a7805 */ /* 0x000fe4000001ff00 */
[----:B------:R-:W-:Y:S01]  /*5100*/  CS2R R104, SRZ ;  /* 0x0000000000687805 */ /* 0x000fe2000001ff00 */
[----:B------:R-:W-:Y:S01]  /*5110*/  UISETP.LT.AND UP0, UPT, UR41, UR7, UPT ;  /* 0x000000072900728c */ /* 0x000fe2000bf01270 */
[----:B------:R-:W-:Y:S02]  /*5120*/  CS2R R102, SRZ ;  /* 0x0000000000667805 */ /* 0x000fe4000001ff00 */
[----:B------:R-:W-:Y:S02]  /*5130*/  CS2R R100, SRZ ;  /* 0x0000000000647805 */ /* 0x000fe4000001ff00 */
[----:B------:R-:W-:Y:S01]  /*5140*/  CS2R R98, SRZ ;  /* 0x0000000000627805 */ /* 0x000fe2000001ff00 */
[----:B------:R-:W-:Y:S01]  /*5150*/  USEL UR27, UR41, UR7, !UP0 ;  /* 0x00000007291b7287 */ /* 0x000fe2000c000000 */
[----:B------:R-:W-:-:S02]  /*5160*/  CS2R R96, SRZ ;  /* 0x0000000000607805 */ /* 0x000fc4000001ff00 */
[----:B------:R-:W-:Y:S01]  /*5170*/  CS2R R94, SRZ ;  /* 0x00000000005e7805 */ /* 0x000fe2000001ff00 */
[----:B------:R-:W-:Y:S01]  /*5180*/  UMOV UR7, URZ ;  /* 0x0000003f00077c82 */ /* 0x000fe20008000000 */
[----:B------:R-:W-:Y:S02]  /*5190*/  CS2R R92, SRZ ;  /* 0x00000000005c7805 */ /* 0x000fe4000001ff00 */
[----:B------:R-:W-:Y:S02]  /*51a0*/  CS2R R90, SRZ ;  /* 0x00000000005a7805 */ /* 0x000fe4000001ff00 */
[----:B------:R-:W-:Y:S02]  /*51b0*/  ISETP.GE.AND P1, PT, R9, UR27, PT ;  /* 0x0000001b09007c0c */ /* 0x000fe4000bf26270 */
[----:B------:R-:W-:-:S11]  /*51c0*/  CS2R R88, SRZ ;  /* 0x0000000000587805 */ /* 0x000fd6000001ff00 */
[----:B------:R-:W-:Y:S05]  /*51d0*/  @!P1 BRA `(.L_x_988) ;  /* 0x0000003400a09947 */ /* 0x000fea0003800000 */
[----:B------:R-:W-:Y:S01]  /*51e0*/  IMAD.MOV.U32 R8, RZ, RZ, R11 ;  /* 0x000000ffff087224 */ /* 0x000fe200078e000b */
[----:B------:R-:W-:Y:S01]  /*51f0*/  UMOV UR26, URZ ;  /* 0x0000003f001a7c82 */ /* 0x000fe20008000000 */
[----:B------:R-:W-:Y:S01]  /*5200*/  IMAD.MOV.U32 R7, RZ, RZ, R15 ;  /* 0x000000ffff077224 */ /* 0x000fe200078e000f */
[----:B------:R-:W-:Y:S01]  /*5210*/  UMOV UR25, URZ ;  /* 0x0000003f00197c82 */ /* 0x000fe20008000000 */
[----:B------:R-:W-:Y:S01]  /*5220*/  IMAD.MOV.U32 R119, RZ, RZ, RZ ;  /* 0x000000ffff777224 */ /* 0x000fe200078e00ff */
[----:B------:R-:W-:Y:S01]  /*5230*/  ULDC UR29, c[0x0][0x9e4] ;  /* 0x00027900001d7ab9 */ /* 0x000fe20000000800 */
[----:B------:R-:W-:Y:S01]  /*5240*/  ULDC UR28, c[0x0][0x2f0] ;  /* 0x0000bc00001c7ab9 */ /* 0x000fe20000000800 */
[----:B------:R-:W-:Y:S01]  /*5250*/  ULDC UR30, c[0x0][0x9d8] ;  /* 0x00027600001e7ab9 */ /* 0x000fe20000000800 */
[----:B------:R-:W-:-:S05]  /*5260*/  ULDC UR31, c[0x0][0x9e0] ;  /* 0x00027800001f7ab9 */ /* 0x000fca0000000800 */
.L_x_1007:
[----:B------:R-:W-:Y:S01]  /*5270*/  ISETP.NE.AND P2, PT, RZ, UR42, PT ;  /* 0x0000002aff007c0c */ /* 0x000fe2000bf45270 */
[----:B------:R-:W-:-:S04]  /*5280*/  UISETP.NE.AND UP0, UPT, UR25, 0x1, UPT ;  /* 0x000000011900788c */ /* 0x000fc8000bf05270 */
[----:B------:R-:W-:-:S04]  /*5290*/  USEL UR4, URZ, 0x1, UP0 ;  /* 0x000000013f047887 */ /* 0x000fc80008000000 */
[----:B------:R-:W-:-:S04]  /*52a0*/  ULOP3.LUT UR4, UR26, UR4, URZ, 0x3c, !UPT ;  /* 0x000000041a047292 */ /* 0x000fc8000f8e3c3f */
[----:B------:R-:W-:Y:S08]  /*52b0*/  @P2 BRA `(.L_x_989) ;  /* 0x0000000000382947 */ /* 0x000ff00003800000 */
[----:B------:R-:W-:Y:S05]  /*52c0*/  @!P0 BRA `(.L_x_990) ;  /* 0x0000000000048947 */ /* 0x000fea0003800000 */
[----:B------:R-:W-:Y:S01]  /*52d0*/  BPT.TRAP 0x1 ;  /* 0x000000040000795c */ /* 0x000fe20000300000 */
.L_x_990:
        /* <DEDUP_REMOVED lines=9> */
.L_x_991:
[----:B-1----:R-:W-:Y:S05]  /*5370*/  @P1 BRA `(.L_x_989) ;  /* 0x0000000000081947 */ /* 0x002fea0003800000 */
[----:B------:R-:W1:Y:S02]  /*5380*/  SYNCS.PHASECHK.TRANS64.TRYWAIT P1, [UR7+0x16830], R10 ;  /* 0x0168300aff0075a7 */ /* 0x000e640008020147 */
[----:B-1----:R-:W-:Y:S05]  /*5390*/  @!P1 BRA `(.L_x_992) ;  /* 0x000000ec00a49947 */ /* 0x002fea0003800000 */
.L_x_989:
        /* <DEDUP_REMOVED lines=11> */
[----:B------:R-:W-:-:S03]  /*5450*/  UMOV UR19, 0x40000040 ;  /* 0x4000004000137882 */ /* 0x000fc60000000000 */
[----:B------:R-:W-:Y:S02]  /*5460*/  UIADD3 UR10, UR22, 0x2, URZ ;  /* 0x00000002160a7890 */ /* 0x000fe4000fffe03f */
[----:B------:R-:W-:Y:S02]  /*5470*/  UIADD3 UR14, UR22, 0x4, URZ ;  /* 0x00000004160e7890 */ /* 0x000fe4000fffe03f */
        /* <DEDUP_REMOVED lines=16> */
.L_x_994:
[----:B------:R-:W-:Y:S01]  /*5580*/  ULEA UR10, UR25, UR43, 0x3 ;  /* 0x0000002b190a7291 */ /* 0x000fe2000f8e183f */
[----:B------:R-:W-:-:S05]  /*5590*/  IMAD.U32 R10, RZ, RZ, UR26 ;  /* 0x0000001aff0a7e24 */ /* 0x000fca000f8e00ff */
[----:B------:R-:W-:-:S04]  /*55a0*/  SHF.L.U32 R10, R10, 0x1f, RZ ;  /* 0x0000001f0a0a7819 */ /* 0x000fc800000006ff */
[----:B------:R0:W1:Y:S01]  /*55b0*/  SYNCS.PHASECHK.TRANS64.TRYWAIT P1, [UR10+0x16850], R10 ;  /* 0x0168500aff0075a7 */ /* 0x000062000802014a */
[----:B------:R-:W-:Y:S05]  /*55c0*/  @!P0 BRA `(.L_x_995) ;  /* 0x0000000000048947 */ /* 0x000fea0003800000 */
[----:B------:R-:W-:Y:S01]  /*55d0*/  BPT.TRAP 0x1 ;  /* 0x000000040000795c */ /* 0x000fe20000300000 */
.L_x_995:
[----:B-1----:R-:W-:Y:S05]  /*55e0*/  @P1 BRA `(.L_x_993) ;  /* 0x0000000000081947 */ /* 0x002fea0003800000 */
[----:B------:R-:W1:Y:S02]  /*55f0*/  SYNCS.PHASECHK.TRANS64.TRYWAIT P1, [UR10+0x16850], R10 ;  /* 0x0168500aff0075a7 */ /* 0x000e64000802014a */
[----:B-1----:R-:W-:Y:S05]  /*5600*/  @!P1 BRA `(.L_x_996) ;  /* 0x000000ec00209947 */ /* 0x002fea0003800000 */
.L_x_993:
        /* <DEDUP_REMOVED lines=50> */
.L_x_997:
[----:B------:R-:W-:Y:S01]  /*5930*/  UISETP.NE.AND UP1, UPT, UR40, URZ, UPT ;  /* 0x0000003f2800728c */ /* 0x000fe2000bf25270 */
[----:B------:R-:W-:Y:S01]  /*5940*/  FMUL.FTZ R15, R25, UR30 ;  /* 0x0000001e190f7c20 */ /* 0x000fe20008410000 */
[----:B------:R-:W-:Y:S01]  /*5950*/  FMUL.FTZ R25, R46, UR30 ;  /* 0x0000001e2e197c20 */ /* 0x000fe20008410000 */
[----:B------:R-:W-:Y:S01]  /*5960*/  FMUL.FTZ R12, R30, UR30 ;  /* 0x0000001e1e0c7c20 */ /* 0x000fe20008410000 */
[----:B------:R-:W-:Y:S01]  /*5970*/  FMUL.FTZ R11, R27, UR30 ;  /* 0x0000001e1b0b7c20 */ /* 0x000fe20008410000 */
[----:B------:R-:W-:Y:S01]  /*5980*/  FMUL.FTZ R30, R54, UR30 ;  /* 0x0000001e361e7c20 */ /* 0x000fe20008410000 */
[----:B------:R-:W-:Y:S01]  /*5990*/  PLOP3.LUT P1, PT, PT, PT, UP1, 0x80, 0x0 ;  /* 0x000000000000781c */ /* 0x000fe20003f2f018 */
[----:B------:R-:W-:Y:S01]  /*59a0*/  FMUL.FTZ R54, R65, UR30 ;  /* 0x0000001e41367c20 */ /* 0x000fe20008410000 */
[----:B------:R-:W-:Y:S01]  /*59b0*/  PLOP3.LUT P2, PT, PT, PT, UP1, 0x80, 0x0 ;  /* 0x000000000000781c */ /* 0x000fe20003f4f018 */
[----:B------:R-:W1:Y:S01]  /*59c0*/  LDC R27, c[0x0][0x288] ;  /* 0x0000a200ff1b7b82 */ /* 0x000e620000000800 */
[----:B------:R-:W-:Y:S01]  /*59d0*/  FMUL.FTZ R18, R34, UR30 ;  /* 0x0000001e22127c20 */ /* 0x000fe20008410000 */
[----:B------:R-:W-:Y:S01]  /*59e0*/  @UP1 ULDC UR11, c[0x0][0x44c] ;  /* 0x00011300000b1ab9 */ /* 0x000fe20000000800 */
[----:B------:R-:W-:Y:S01]  /*59f0*/  FMUL.FTZ R65, R69, UR30 ;  /* 0x0000001e45417c20 */ /* 0x000fe20008410000 */
[----:B------:R-:W-:Y:S01]  /*5a00*/  FMUL.FTZ R34, R62, UR30 ;  /* 0x0000001e3e227c20 */ /* 0x000fe20008410000 */
[----:B------:R-:W-:-:S02]  /*5a10*/  IMAD.MOV.U32 R69, RZ, RZ, R6 ;  /* 0x000000ffff457224 */ /* 0x000fc400078e0006 */
[----:B0-----:R-:W-:Y:S01]  /*5a20*/  FMUL.FTZ R10, R26, UR30 ;  /* 0x0000001e1a0a7c20 */ /* 0x001fe20008410000 */
[----:B------:R-:W-:Y:S02]  /*5a30*/  IMAD.SHL.U32 R62, R9, 0x80, RZ ;  /* 0x00000080093e7824 */ /* 0x000fe400078e00ff */
[----:B------:R-:W-:Y:S01]  /*5a40*/  FMUL.FTZ R21, R39, UR30 ;  /* 0x0000001e27157c20 */ /* 0x000fe20008410000 */
[----:B------:R-:W-:Y:S01]  /*5a50*/  FMUL.FTZ R26, R47, UR30 ;  /* 0x0000001e2f1a7c20 */ /* 0x000fe20008410000 */
[----:B------:R-:W-:Y:S01]  /*5a60*/  @P1 IMAD.HI.U32 R46, R6, UR11, RZ ;  /* 0x0000000b062e1c27 */ /* 0x000fe2000f8e00ff */
[----:B------:R-:W-:-:S03]  /*5a70*/  @UP1 ULDC UR11, c[0x0][0x450] ;  /* 0x00011400000b1ab9 */ /* 0x000fc60000000800 */
[----:B------:R-:W-:Y:S01]  /*5a80*/  FMUL.FTZ R39, R71, UR30 ;  /* 0x0000001e47277c20 */ /* 0x000fe20008410000 */
[----:B------:R-:W-:Y:S01]  /*5a90*/  IADD3 R47, -R62, 0x1, RZ ;  /* 0x000000013e2f7810 */ /* 0x000fe20007ffe1ff */
[----:B------:R-:W-:Y:S01]  /*5aa0*/  FMUL.FTZ R120, R28, UR30 ;  /* 0x0000001e1c787c20 */ /* 0x000fe20008410000 */
[----:B------:R-:W-:Y:S01]  /*5ab0*/  @P2 SHF.R.U32.HI R69, RZ, UR11, R46 ;  /* 0x0000000bff452c19 */ /* 0x000fe2000801162e */
[----:B------:R-:W-:Y:S01]  /*5ac0*/  FMUL.FTZ R121, R29, UR30 ;  /* 0x0000001e1d797c20 */ /* 0x000fe20008410000 */
[----:B------:R-:W-:Y:S01]  /*5ad0*/  UISETP.NE.AND UP0, UPT, UR44, URZ, UPT ;  /* 0x0000003f2c00728c */ /* 0x000fe2000bf05270 */
        /* <DEDUP_REMOVED lines=13> */
[----:B------:R-:W-:Y:S01]  /*5bb0*/  ULEA UR10, UR7, UR43, 0x3 ;  /* 0x0000002b070a7291 */ /* 0x000fe2000f8e183f */
        /* <DEDUP_REMOVED lines=38> */
[----:B------:R-:W-:Y:S01]  /*5e20*/  UIADD3 UR10, UR10, 0x16840, URZ ;  /* 0x000168400a0a7890 */ /* 0x000fe2000fffe03f */
[----:B------:R-:W-:Y:S01]  /*5e30*/  PLOP3.LUT P1, PT, PT, PT, UP0, 0x40, 0x0 ;  /* 0x000000000000781c */ /* 0x000fe20003f2e808 */
[----:B------:R-:W2:Y:S01]  /*5e40*/  MUFU.TANH R14, R14 ;  /* 0x0000000e000e7308 */ /* 0x000ea20000002400 */
[----:B------:R-:W-:Y:S01]  /*5e50*/  IMAD R48, R16, UR28, R49 ;  /* 0x0000001c10307c24 */ /* 0x000fe2000f8e0231 */
[----:B------:R-:W-:-:S03]  /*5e60*/  UPRMT UR10, UR5, 0x654, UR10 ;  /* 0x00000654050a7896 */ /* 0x000fc6000800000a */
[----:B-1----:R-:W-:-:S03]  /*5e70*/  IMAD.IADD R48, R48, 0x1, -R27 ;  /* 0x0000000130307824 */ /* 0x002fc600078e0a1b */
[----:B------:R-:W1:Y:S01]  /*5e80*/  MUFU.TANH R15, R15 ;  /* 0x0000000f000f7308 */ /* 0x000e620000002400 */
[C---:B------:R-:W-:Y:S02]  /*5e90*/  VIADD R68, R48.reuse, UR31 ;  /* 0x0000001f30447c36 */ /* 0x040fe40008000000 */
[----:B------:R-:W-:Y:S01]  /*5ea0*/  VIADD R67, R48, UR24 ;  /* 0x0000001830437c36 */ /* 0x000fe20008000000 */
[----:B------:R-:W-:Y:S01]  /*5eb0*/  SYNCS.ARRIVE.TRANS64.RED.A1T0 RZ, [UR10], RZ ;  /* 0x000000ffffff79a7 */ /* 0x000fe2000810040a */
[--C-:B0-----:R-:W-:Y:S02]  /*5ec0*/  IMAD.IADD R70, R68, 0x1, R71.reuse ;  /* 0x0000000144467824 */ /* 0x101fe400078e0247 */
        /* <DEDUP_REMOVED lines=69> */
[----:B------:R-:W-:Y:S01]  /*6320*/  IMAD.U32 R73, RZ, RZ, UR29 ;  /* 0x0000001dff497e24 */ /* 0x000fe2000f8e00ff */
[----:B------:R-:W-:-:S04]  /*6330*/  LOP3.LUT R71, RZ, R71, RZ, 0x33, !PT ;  /* 0x00000047ff477212 */ /* 0x000fc800078e33ff */
[----:B------:R-:W-:-:S13]  /*6340*/  ISETP.NE.AND P1, PT, R73, 0x1, PT ;  /* 0x000000014900780c */ /* 0x000fda0003f25270 */
[----:B------:R-:W1:Y:S02]  /*6350*/  @P1 LDC.64 R48, c[0x0][0x9e8] ;  /* 0x00027a00ff301b82 */ /* 0x000e640000000a00 */
[----:B-1----:R-:W-:-:S05]  /*6360*/  @P1 IMAD.HI.U32 R48, R71, R48, RZ ;  /* 0x0000003047301227 */ /* 0x002fca00078e00ff */
[----:B------:R-:W-:-:S04]  /*6370*/  @P1 SHF.R.U32.HI R71, RZ, R49, R48 ;  /* 0x00000031ff471219 */ /* 0x000fc80000011630 */
[----:B------:R-:W-:Y:S01]  /*6380*/  LOP3.LUT R71, RZ, R71, RZ, 0x33, !PT ;  /* 0x00000047ff477212 */ /* 0x000fe200078e33ff */
[----:B------:R-:W-:Y:S06]  /*6390*/  BRA `(.L_x_1001) ;  /* 0x0000000000147947 */ /* 0x000fec0003800000 */
.L_x_1000:
[----:B------:R-:W-:-:S05]  /*63a0*/  IMAD.U32 R73, RZ, RZ, UR29 ;  /* 0x0000001dff497e24 */ /* 0x000fca000f8e00ff */
[----:B------:R-:W-:-:S13]  /*63b0*/  ISETP.NE.AND P1, PT, R73, 0x1, PT ;  /* 0x000000014900780c */ /* 0x000fda0003f25270 */
[----:B------:R-:W1:Y:S02]  /*63c0*/  @P1 LDC.64 R48, c[0x0][0x9e8] ;  /* 0x00027a00ff301b82 */ /* 0x000e640000000a00 */
[----:B-1----:R-:W-:-:S05]  /*63d0*/  @P1 IMAD.HI.U32 R48, R71, R48, RZ ;  /* 0x0000003047301227 */ /* 0x002fca00078e00ff */
[----:B------:R-:W-:-:S07]  /*63e0*/  @P1 SHF.R.U32.HI R71, RZ, R49, R48 ;  /* 0x00000031ff471219 */ /* 0x000fce0000011630 */
.L_x_1001:
[----:B------:R-:W-:Y:S05]  /*63f0*/  BSYNC B0 ;  /* 0x0000000000007941 */ /* 0x000fea0003800000 */
.L_x_999:
[----:B------:R-:W-:-:S04]  /*6400*/  IMAD R71, R71, R73, -R62 ;  /* 0x0000004947477224 */ /* 0x000fc800078e0a3e */
[----:B------:R-:W-:-:S05]  /*6410*/  IMAD R71, R0, -0x2, R71 ;  /* 0xfffffffe00477824 */ /* 0x000fca00078e0247 */
[----:B------:R-:W-:Y:S02]  /*6420*/  VIADDMNMX R70, R71, R73, R70, PT ;  /* 0x0000004947467246 */ /* 0x000fe40003800146 */
[----:B------:R-:W-:-:S07]  /*6430*/  VIMNMX R72, R72, R71, !PT ;  /* 0x0000004748487248 */ /* 0x000fce0007fe0100 */
.L_x_998:
[----:B------:R-:W-:Y:S01]  /*6440*/  ISETP.GT.AND P1, PT, R9, -0x1, PT ;  /* 0xffffffff0900780c */ /* 0x000fe20003f24270 */
[----:B------:R-:W1:Y:S01]  /*6450*/  SHFL.IDX PT, R73, R69, 0x1, 0x1c1f ;  /* 0x003c1f0045497f89 */ /* 0x000e6200000e0000 */
[----:B------:R-:W-:Y:S02]  /*6460*/  UISETP.NE.AND UP0, UPT, UR44, URZ, UPT ;  /* 0x0000003f2c00728c */ /* 0x000fe4000bf05270 */
[C---:B------:R-:W-:Y:S02]  /*6470*/  ISETP.GT.AND P3, PT, R72.reuse, 0x8, P1 ;  /* 0x000000084800780c */ /* 0x040fe40000f64270 */
[----:B------:R-:W-:Y:S02]  /*6480*/  ISETP.GT.AND P6, PT, R72, RZ, P1 ;  /* 0x000000ff4800720c */ /* 0x000fe40000fc4270 */
[----:B------:R-:W-:Y:S02]  /*6490*/  ISETP.LT.OR P3, PT, R70, 0x9, P3 ;  /* 0x000000094600780c */ /* 0x000fe40001f61670 */
[----:B------:R-:W-:-:S02]  /*64a0*/  ISETP.GT.AND P2, PT, R72, 0x1, P1 ;  /* 0x000000014800780c */ /* 0x000fc40000f44270 */
[----:B------:R-:W-:Y:S02]  /*64b0*/  FSEL R87, R120, -INF , !P3 ;  /* 0xff80000078577808 */ /* 0x000fe40005800000 */
[----:B------:R-:W-:Y:S02]  /*64c0*/  ISETP.GT.AND P3, PT, R72, 0x19, P1 ;  /* 0x000000194800780c */ /* 0x000fe40000f64270 */
[C---:B------:R-:W-:Y:S02]  /*64d0*/  ISETP.LT.OR P6, PT, R70.reuse, 0x1, P6 ;  /* 0x000000014600780c */ /* 0x040fe400037c1670 */
[C---:B------:R-:W-:Y:S02]  /*64e0*/  ISETP.LT.OR P2, PT, R70.reuse, 0x2, P2 ;  /* 0x000000024600780c */ /* 0x040fe40001741670 */
[----:B------:R-:W-:Y:S02]  /*64f0*/  ISETP.LT.OR P3, PT, R70, 0x1a, P3 ;  /* 0x0000001a4600780c */ /* 0x000fe40001f61670 */
[----:B------:R-:W-:-:S02]  /*6500*/  FSEL R77, R14, -INF , !P6 ;  /* 0xff8000000e4d7808 */ /* 0x000fc40007000000 */
[----:B------:R-:W-:Y:S01]  /*6510*/  FSEL R79, R15, -INF , !P2 ;  /* 0xff8000000f4f7808 */ /* 0x000fe20005000000 */
[----:B-1----:R-:W-:Y:S01]  /*6520*/  IMAD.IADD R48, R68, 0x1, R73 ;  /* 0x0000000144307824 */ /* 0x002fe200078e0249 */
[C---:B------:R-:W-:Y:S02]  /*6530*/  ISETP.GT.AND P5, PT, R72.reuse, 0x9, P1 ;  /* 0x000000094800780c */ /* 0x040fe40000fa4270 */
[C---:B------:R-:W-:Y:S02]  /*6540*/  ISETP.GT.AND P4, PT, R72.reuse, 0x10, P1 ;  /* 0x000000104800780c */ /* 0x040fe40000f84270 */
[C---:B------:R-:W-:Y:S02]  /*6550*/  ISETP.GT.AND P6, PT, R72.reuse, 0x11, P1 ;  /* 0x000000114800780c */ /* 0x040fe40000fc4270 */
[----:B------:R-:W-:Y:S02]  /*6560*/  ISETP.GT.AND P2, PT, R72, 0x18, P1 ;  /* 0x000000184800780c */ /* 0x000fe40000f44270 */
[----:B0-----:R-:W-:-:S02]  /*6570*/  FSEL R157, R124, -INF , !P3 ;  /* 0xff8000007c9d7808 */ /* 0x001fc40005800000 */
[----:B------:R-:W-:Y:S02]  /*6580*/  ISETP.GT.AND P3, PT, R72, 0x30, P1 ;  /* 0x000000304800780c */ /* 0x000fe40000f64270 */
[C---:B------:R-:W-:Y:S02]  /*6590*/  ISETP.LT.OR P5, PT, R70.reuse, 0xa, P5 ;  /* 0x0000000a4600780c */ /* 0x040fe40002fa1670 */
[C---:B------:R-:W-:Y:S02]  /*65a0*/  ISETP.LT.OR P4, PT, R70.reuse, 0x11, P4 ;  /* 0x000000114600780c */ /* 0x040fe40002781670 */
[C---:B------:R-:W-:Y:S02]  /*65b0*/  ISETP.LT.OR P6, PT, R70.reuse, 0x12, P6 ;  /* 0x000000124600780c */ /* 0x040fe400037c1670 */
[C---:B------:R-:W-:Y:S02]  /*65c0*/  ISETP.LT.OR P2, PT, R70.reuse, 0x19, P2 ;  /* 0x000000194600780c */ /* 0x040fe40001741670 */
[----:B------:R-:W-:-:S02]  /*65d0*/  ISETP.LT.OR P3, PT, R70, 0x31, P3 ;  /* 0x000000314600780c */ /* 0x000fc40001f61670 */
[----:B------:R-:W-:Y:S02]  /*65e0*/  FSEL R137, R121, -INF , !P5 ;  /* 0xff80000079897808 */ /* 0x000fe40006800000 */
[----:B------:R-:W-:Y:S02]  /*65f0*/  FSEL R139, R123, -INF , !P4 ;  /* 0xff8000007b8b7808 */ /* 0x000fe40006000000 */
[----:B------:R-:W-:Y:S02]  /*6600*/  FSEL R135, R122, -INF , !P6 ;  /* 0xff8000007a877808 */ /* 0x000fe40007000000 */
[----:B------:R-:W-:Y:S02]  /*6610*/  FSEL R145, R125, -INF , !P2 ;  /* 0xff8000007d917808 */ /* 0x000fe40005000000 */
[C---:B------:R-:W-:Y:S02]  /*6620*/  ISETP.GT.AND P5, PT, R72.reuse, 0x20, P1 ;  /* 0x000000204800780c */ /* 0x040fe40000fa4270 */
[----:B------:R-:W-:-:S02]  /*6630*/  ISETP.GT.AND P4, PT, R72, 0x21, P1 ;  /* 0x000000214800780c */ /* 0x000fc40000f84270 */
[C---:B------:R-:W-:Y:S02]  /*6640*/  ISETP.GT.AND P6, PT, R72.reuse, 0x28, P1 ;  /* 0x000000284800780c */ /* 0x040fe40000fc4270 */
[C---:B------:R-:W-:Y:S02]  /*6650*/  ISETP.GT.AND P2, PT, R72.reuse, 0x29, P1 ;  /* 0x000000294800780c */ /* 0x040fe40000f44270 */
[----:B------:R-:W-:Y:S02]  /*6660*/  FSEL R147, R147, -INF , !P3 ;  /* 0xff80000093937808 */ /* 0x000fe40005800000 */
[----:B------:R-:W-:Y:S02]  /*6670*/  ISETP.GT.AND P3, PT, R72, 0x41, P1 ;  /* 0x000000414800780c */ /* 0x000fe40000f64270 */
[C---:B------:R-:W-:Y:S02]  /*6680*/  ISETP.LT.OR P5, PT, R70.reuse, 0x21, P5 ;  /* 0x000000214600780c */ /* 0x040fe40002fa1670 */
[----:B------:R-:W-:-:S02]  /*6690*/  ISETP.LT.OR P4, PT, R70, 0x22, P4 ;  /* 0x000000224600780c */ /* 0x000fc40002781670 */
[C---:B------:R-:W-:Y:S02]  /*66a0*/  ISETP.LT.OR P6, PT, R70.reuse, 0x29, P6 ;  /* 0x000000294600780c */ /* 0x040fe400037c1670 */
[C---:B------:R-:W-:Y:S02]  /*66b0*/  ISETP.LT.OR P2, PT, R70.reuse, 0x2a, P2 ;  /* 0x0000002a4600780c */ /* 0x040fe40001741670 */
[----:B------:R-:W-:Y:S02]  /*66c0*/  ISETP.LT.OR P3, PT, R70, 0x42, P3 ;  /* 0x000000424600780c */ /* 0x000fe40001f61670 */
[----:B------:R-:W-:Y:S02]  /*66d0*/  FSEL R155, R127, -INF , !P5 ;  /* 0xff8000007f9b7808 */ /* 0x000fe40006800000 */
[----:B------:R-:W-:Y:S02]  /*66e0*/  FSEL R153, R126, -INF , !P4 ;  /* 0xff8000007e997808 */ /* 0x000fe40006000000 */
[----:B------:R-:W-:-:S02]  /*66f0*/  FSEL R151, R151, -INF , !P6 ;  /* 0xff80000097977808 */ /* 0x000fc40007000000 */
[----:B------:R-:W-:Y:S02]  /*6700*/  FSEL R149, R149, -INF , !P2 ;  /* 0xff80000095957808 */ /* 0x000fe40005000000 */
[C---:B------:R-:W-:Y:S02]  /*6710*/  ISETP.GT.AND P5, PT, R72.reuse, 0x31, P1 ;  /* 0x000000314800780c */ /* 0x040fe40000fa4270 */
[C---:B------:R-:W-:Y:S02]  /*6720*/  ISETP.GT.AND P4, PT, R72.reuse, 0x38, P1 ;  /* 0x000000384800780c */ /* 0x040fe40000f84270 */
[C---:B------:R-:W-:Y:S02]  /*6730*/  ISETP.GT.AND P6, PT, R72.reuse, 0x39, P1 ;  /* 0x000000394800780c */ /* 0x040fe40000fc4270 */
[----:B------:R-:W-:Y:S02]  /*6740*/  ISETP.GT.AND P2, PT, R72, 0x40, P1 ;  /* 0x000000404800780c */ /* 0x000fe40000f44270 */
[----:B------:R-:W-:-:S02]  /*6750*/  FSEL R127, R52, -INF , !P3 ;  /* 0xff800000347f7808 */ /* 0x000fc40005800000 */
        /* <DEDUP_REMOVED lines=8> */
[----:B------:R-:W-:Y:S01]  /*67e0*/  FSEL R125, R50, -INF , !P6 ;  /* 0xff800000327d7808 */ /* 0x000fe20007000000 */
[----:B------:R-:W-:Y:S01]  /*67f0*/  IMAD.IADD R50, R67, 0x1, R73 ;  /* 0x0000000143327824 */ /* 0x000fe200078e0249 */
[----:B------:R-:W-:Y:S02]  /*6800*/  FSEL R131, R131, -INF , !P2 ;  /* 0xff80000083837808 */ /* 0x000fe40005000000 */
[C---:B------:R-:W-:Y:S02]  /*6810*/  ISETP.GT.AND P5, PT, R72.reuse, 0x48, P1 ;  /* 0x000000484800780c */ /* 0x040fe40000fa4270 */
[----:B------:R-:W-:-:S02]  /*6820*/  ISETP.GT.AND P4, PT, R72, 0x49, P1 ;  /* 0x000000494800780c */ /* 0x000fc40000f84270 */
[C---:B------:R-:W-:Y:S02]  /*6830*/  ISETP.GT.AND P6, PT, R72.reuse, 0x50, P1 ;  /* 0x000000504800780c */ /* 0x040fe40000fc4270 */
[----:B------:R-:W-:Y:S02]  /*6840*/  ISETP.GT.AND P2, PT, R72, 0x51, P1 ;  /* 0x000000514800780c */ /* 0x000fe40000f44270 */
        /* <DEDUP_REMOVED lines=16> */
[----:B------:R-:W-:Y:S02]  /*6950*/  PLOP3.LUT P3, PT, PT, PT, UP0, 0x40, 0x0 ;  /* 0x000000000000781c */ /* 0x000fe40003f6e808 */
[C---:B------:R-:W-:Y:S02]  /*6960*/  ISETP.LT.OR P5, PT, R70.reuse, 0x5a, P5 ;  /* 0x0000005a4600780c */ /* 0x040fe40002fa1670 */
[C---:B------:R-:W-:Y:S02]  /*6970*/  ISETP.LT.OR P4, PT, R70.reuse, 0x61, P4 ;  /* 0x000000614600780c */ /* 0x040fe40002781670 */
[C---:B------:R-:W-:Y:S02]  /*6980*/  ISETP.LT.OR P6, PT, R70.reuse, 0x62, P6 ;  /* 0x000000624600780c */ /* 0x040fe400037c1670 */
[----:B------:R-:W-:Y:S02]  /*6990*/  ISETP.LT.OR P2, PT, R70, 0x69, P2 ;  /* 0x000000694600780c */ /* 0x000fe40001741670 */
[----:B------:R-:W-:-:S02]  /*69a0*/  FSEL R65, R65, -INF , !P5 ;  /* 0xff80000041417808 */ /* 0x000fc40006800000 */
[----:B------:R-:W-:Y:S02]  /*69b0*/  FSEL R63, R63, -INF , !P4 ;  /* 0xff8000003f3f7808 */ /* 0x000fe40006000000 */
[----:B------:R-:W-:Y:S02]  /*69c0*/  FSEL R61, R61, -INF , !P6 ;  /* 0xff8000003d3d7808 */ /* 0x000fe40007000000 */
[----:B------:R-:W-:Y:S02]  /*69d0*/  FSEL R59, R59, -INF , !P2 ;  /* 0xff8000003b3b7808 */ /* 0x000fe40005000000 */
[C---:B------:R-:W-:Y:S02]  /*69e0*/  ISETP.GT.AND P5, PT, R72.reuse, 0x70, P1 ;  /* 0x000000704800780c */ /* 0x040fe40000fa4270 */
[C---:B------:R-:W-:Y:S02]  /*69f0*/  ISETP.GT.AND P4, PT, R72.reuse, 0x71, P1 ;  /* 0x000000714800780c */ /* 0x040fe40000f84270 */
[----:B------:R-:W-:-:S02]  /*6a00*/  ISETP.GT.AND P6, PT, R72, 0x78, P1 ;  /* 0x000000784800780c */ /* 0x000fc40000fc4270 */
[----:B------:R-:W-:Y:S02]  /*6a10*/  ISETP.GT.AND P2, PT, R72, 0x79, P1 ;  /* 0x000000794800780c */ /* 0x000fe40000f44270 */
[C---:B------:R-:W-:Y:S02]  /*6a20*/  ISETP.LT.OR P5, PT, R70.reuse, 0x71, P5 ;  /* 0x000000714600780c */ /* 0x040fe40002fa1670 */
[C---:B------:R-:W-:Y:S02]  /*6a30*/  ISETP.LT.OR P4, PT, R70.reuse, 0x72, P4 ;  /* 0x000000724600780c */ /* 0x040fe40002781670 */
[C---:B------:R-:W-:Y:S02]  /*6a40*/  ISETP.LT.OR P6, PT, R70.reuse, 0x79, P6 ;  /* 0x000000794600780c */ /* 0x040fe400037c1670 */
[----:B------:R-:W-:Y:S02]  /*6a50*/  ISETP.LT.OR P2, PT, R70, 0x7a, P2 ;  /* 0x0000007a4600780c */ /* 0x000fe40001741670 */
[----:B------:R-:W-:-:S02]  /*6a60*/  FSEL R55, R58, -INF , !P5 ;  /* 0xff8000003a377808 */ /* 0x000fc40006800000 */
[----:B------:R-:W-:Y:S02]  /*6a70*/  FSEL R53, R60, -INF , !P4 ;  /* 0xff8000003c357808 */ /* 0x000fe40006000000 */
[----:B------:R-:W-:Y:S02]  /*6a80*/  FSEL R51, R64, -INF , !P6 ;  /* 0xff80000040337808 */ /* 0x000fe40007000000 */
[----:B------:R-:W-:Y:S01]  /*6a90*/  FSEL R49, R66, -INF , !P2 ;  /* 0xff80000042317808 */ /* 0x000fe20005000000 */
[----:B------:R-:W-:Y:S06]  /*6aa0*/  @P3 BRA `(.L_x_1002) ;  /* 0x00000000005c3947 */ /* 0x000fec0003800000 */
        /* <DEDUP_REMOVED lines=8> */
[----:B------:R-:W0:Y:S02]  /*6b30*/  @P2 LDC.64 R14, c[0x0][0x9e8] ;  /* 0x00027a00ff0e2b82 */ /* 0x000e240000000a00 */
[----:B0-----:R-:W-:-:S05]  /*6b40*/  @P2 IMAD.HI.U32 R14, R67, R14, RZ ;  /* 0x0000000e430e2227 */ /* 0x001fca00078e00ff */
[----:B------:R-:W-:-:S04]  /*6b50*/  @P2 SHF.R.U32.HI R67, RZ, R15, R14 ;  /* 0x0000000fff432219 */ /* 0x000fc8000001160e */
[----:B------:R-:W-:Y:S01]  /*6b60*/  LOP3.LUT R67, RZ, R67, RZ, 0x33, !PT ;  /* 0x00000043ff437212 */ /* 0x000fe200078e33ff */
[----:B------:R-:W-:Y:S06]  /*6b70*/  BRA `(.L_x_1005) ;  /* 0x0000000000147947 */ /* 0x000fec0003800000 */
.L_x_1004:
[----:B------:R-:W-:-:S05]  /*6b80*/  IMAD.U32 R52, RZ, RZ, UR29 ;  /* 0x0000001dff347e24 */ /* 0x000fca000f8e00ff */
[----:B------:R-:W-:-:S13]  /*6b90*/  ISETP.NE.AND P2, PT, R52, 0x1, PT ;  /* 0x000000013400780c */ /* 0x000fda0003f45270 */
[----:B------:R-:W0:Y:S02]  /*6ba0*/  @P2 LDC.64 R14, c[0x0][0x9e8] ;  /* 0x00027a00ff0e2b82 */ /* 0x000e240000000a00 */
[----:B0-----:R-:W-:-:S05]  /*6bb0*/  @P2 IMAD.HI.U32 R14, R67, R14, RZ ;  /* 0x0000000e430e2227 */ /* 0x001fca00078e00ff */
[----:B------:R-:W-:-:S07]  /*6bc0*/  @P2 SHF.R.U32.HI R67, RZ, R15, R14 ;  /* 0x0000000fff432219 */ /* 0x000fce000001160e */
.L_x_1005:
[----:B------:R-:W-:Y:S05]  /*6bd0*/  BSYNC B0 ;  /* 0x0000000000007941 */ /* 0x000fea0003800000 */
.L_x_1003:
[----:B------:R-:W-:-:S04]  /*6be0*/  IMAD R67, R67, R52, -R62 ;  /* 0x0000003443437224 */ /* 0x000fc800078e0a3e */
[----:B------:R-:W-:-:S05]  /*6bf0*/  IMAD R67, R0, -0x2, R67 ;  /* 0xfffffffe00437824 */ /* 0x000fca00078e0243 */
[----:B------:R-:W-:Y:S02]  /*6c00*/  VIADDMNMX R48, R67, R52, R48, PT ;  /* 0x0000003443307246 */ /* 0x000fe40003800130 */
[----:B------:R-:W-:-:S07]  /*6c10*/  VIMNMX R50, R50, R67, !PT ;  /* 0x0000004332327248 */ /* 0x000fce0007fe0100 */
.L_x_1002:
[----:B------:R-:W-:Y:S02]  /*6c20*/  FMNMX.FTZ R14, R77, R7, !PT ;  /* 0x000000074d0e7209 */ /* 0x000fe40007810000 */
[C---:B------:R-:W-:Y:S02]  /*6c30*/  ISETP.GT.AND P6, PT, R50.reuse, 0x1, P1 ;  /* 0x000000013200780c */ /* 0x040fe40000fc4270 */
[----:B------:R-:W-:Y:S02]  /*6c40*/  FMNMX.FTZ R14, R79, R14, !PT ;  /* 0x0000000e4f0e7209 */ /* 0x000fe40007810000 */
[----:B------:R-:W-:Y:S02]  /*6c50*/  ISETP.GT.AND P3, PT, R50, 0x8, P1 ;  /* 0x000000083200780c */ /* 0x000fe40000f64270 */
[----:B------:R-:W-:Y:S02]  /*6c60*/  FMNMX.FTZ R14, R87, R14, !PT ;  /* 0x0000000e570e7209 */ /* 0x000fe40007810000 */
[----:B------:R-:W-:-:S02]  /*6c70*/  ISETP.LT.OR P6, PT, R48, 0x2, P6 ;  /* 0x000000023000780c */ /* 0x000fc400037c1670 */
[----:B------:R-:W-:Y:S02]  /*6c80*/  FMNMX.FTZ R14, R137, R14, !PT ;  /* 0x0000000e890e7209 */ /* 0x000fe40007810000 */
[----:B------:R-:W-:Y:S02]  /*6c90*/  ISETP.GT.AND P5, PT, R50, 0x10, P1 ;  /* 0x000000103200780c */ /* 0x000fe40000fa4270 */
[----:B------:R-:W-:Y:S02]  /*6ca0*/  FMNMX.FTZ R14, R139, R14, !PT ;  /* 0x0000000e8b0e7209 */ /* 0x000fe40007810000 */
[----:B------:R-:W-:Y:S02]  /*6cb0*/  ISETP.LT.OR P3, PT, R48, 0x9, P3 ;  /* 0x000000093000780c */ /* 0x000fe40001f61670 */
[----:B------:R-:W-:Y:S02]  /*6cc0*/  FMNMX.FTZ R14, R135, R14, !PT ;  /* 0x0000000e870e7209 */ /* 0x000fe40007810000 */
[----:B------:R-:W-:-:S02]  /*6cd0*/  FSEL R67, R11, -INF , !P6 ;  /* 0xff8000000b437808 */ /* 0x000fc40007000000 */
[----:B------:R-:W-:Y:S02]  /*6ce0*/  FMNMX.FTZ R14, R145, R14, !PT ;  /* 0x0000000e910e7209 */ /* 0x000fe40007810000 */
[----:B------:R-:W-:Y:S02]  /*6cf0*/  ISETP.LT.OR P5, PT, R48, 0x11, P5 ;  /* 0x000000113000780c */ /* 0x000fe40002fa1670 */
[----:B------:R-:W-:Y:S02]  /*6d00*/  FMNMX.FTZ R14, R157, R14, !PT ;  /* 0x0000000e9d0e7209 */ /* 0x000fe40007810000 */
[----:B------:R-:W-:Y:S02]  /*6d10*/  FSEL R73, R12, -INF , !P3 ;  /* 0xff8000000c497808 */ /* 0x000fe40005800000 */
[----:B------:R-:W-:Y:S02]  /*6d20*/  FMNMX.FTZ R14, R155, R14, !PT ;  /* 0x0000000e9b0e7209 */ /* 0x000fe40007810000 */
[----:B------:R-:W-:-:S02]  /*6d30*/  ISETP.GT.AND P3, PT, R50, 0x18, P1 ;  /* 0x000000183200780c */ /* 0x000fc40000f64270 */
[----:B------:R-:W-:Y:S02]  /*6d40*/  FMNMX.FTZ R14, R153, R14, !PT ;  /* 0x0000000e990e7209 */ /* 0x000fe40007810000 */
[----:B------:R-:W-:Y:S02]  /*6d50*/  FSEL R75, R18, -INF , !P5 ;  /* 0xff800000124b7808 */ /* 0x000fe40006800000 */
[----:B------:R-:W-:Y:S02]  /*6d60*/  FMNMX.FTZ R14, R151, R14, !PT ;  /* 0x0000000e970e7209 */ /* 0x000fe40007810000 */
[----:B------:R-:W-:Y:S02]  /*6d70*/  ISETP.GT.AND P5, PT, R50, 0x20, P1 ;  /* 0x000000203200780c */ /* 0x000fe40000fa4270 */
[----:B------:R-:W-:Y:S02]  /*6d80*/  FMNMX.FTZ R14, R149, R14, !PT ;  /* 0x0000000e950e7209 */ /* 0x000fe40007810000 */
[----:B------:R-:W-:-:S02]  /*6d90*/  ISETP.LT.OR P3, PT, R48, 0x19, P3 ;  /* 0x000000193000780c */ /* 0x000fc40001f61670 */
[----:B------:R-:W-:Y:S02]  /*6da0*/  FMNMX.FTZ R14, R147, R14, !PT ;  /* 0x0000000e930e7209 */ /* 0x000fe40007810000 */
[----:B------:R-:W-:Y:S02]  /*6db0*/  ISETP.LT.OR P5, PT, R48, 0x21, P5 ;  /* 0x000000213000780c */ /* 0x000fe40002fa1670 */
[----:B------:R-:W-:Y:S02]  /*6dc0*/  FMNMX.FTZ R14, R121, R14, !PT ;  /* 0x0000000e790e7209 */ /* 0x000fe40007810000 */
[----:B------:R-:W-:Y:S02]  /*6dd0*/  FSEL R81, R24, -INF , !P5 ;  /* 0xff80000018517808 */ /* 0x000fe40006800000 */
[----:B------:R-:W-:Y:S02]  /*6de0*/  FMNMX.FTZ R14, R123, R14, !PT ;  /* 0x0000000e7b0e7209 */ /* 0x000fe40007810000 */
[----:B------:R-:W-:-:S02]  /*6df0*/  ISETP.GT.AND P5, PT, R50, RZ, P1 ;  /* 0x000000ff3200720c */ /* 0x000fc40000fa4270 */
[----:B------:R-:W-:Y:S02]  /*6e00*/  FMNMX.FTZ R14, R125, R14, !PT ;  /* 0x0000000e7d0e7209 */ /* 0x000fe40007810000 */
[----:B------:R-:W-:Y:S02]  /*6e10*/  ISETP.LT.OR P5, PT, R48, 0x1, P5 ;  /* 0x000000013000780c */ /* 0x000fe40002fa1670 */
[----:B------:R-:W-:Y:S02]  /*6e20*/  FMNMX.FTZ R14, R131, R14, !PT ;  /* 0x0000000e830e7209 */ /* 0x000fe40007810000 */
[----:B------:R-:W-:Y:S02]  /*6e30*/  ISETP.GT.AND P4, PT, R50, 0x9, P1 ;  /* 0x000000093200780c */ /* 0x000fe40000f84270 */
[----:B------:R-:W-:Y:S02]  /*6e40*/  FMNMX.FTZ R14, R127, R14, !PT ;  /* 0x0000000e7f0e7209 */ /* 0x000fe40007810000 */
[----:B------:R-:W-:-:S02]  /*6e50*/  ISETP.LT.OR P4, PT, R48, 0xa, P4 ;  /* 0x0000000a3000780c */ /* 0x000fc40002781670 */
[----:B------:R-:W-:Y:S02]  /*6e60*/  FMNMX.FTZ R14, R129, R14, !PT ;  /* 0x0000000e810e7209 */ /* 0x000fe40007810000 */
[----:B------:R-:W-:Y:S02]  /*6e70*/  ISETP.GT.AND P2, PT, R50, 0x11, P1 ;  /* 0x000000113200780c */ /* 0x000fe40000f44270 */
[----:B------:R-:W-:Y:S02]  /*6e80*/  FMNMX.FTZ R14, R85, R14, !PT ;  /* 0x0000000e550e7209 */ /* 0x000fe40007810000 */
[----:B------:R-:W-:Y:S02]  /*6e90*/  FSEL R13, R13, -INF , !P4 ;  /* 0xff8000000d0d7808 */ /* 0x000fe40006000000 */
        /* <DEDUP_REMOVED lines=11> */
[----:B------:R-:W-:Y:S02]  /*6f50*/  ISETP.LT.OR P2, PT, R48, 0x22, P2 ;  /* 0x000000223000780c */ /* 0x000fe40001741670 */
[----:B------:R-:W-:-:S04]  /*6f60*/  FMNMX.FTZ R14, R59, R14, !PT ;  /* 0x0000000e3b0e7209 */ /* 0x000fc80007810000 */
[----:B------:R-:W-:-:S04]  /*6f70*/  FMNMX.FTZ R14, R57, R14, !PT ;  /* 0x0000000e390e7209 */ /* 0x000fc80007810000 */
[----:B------:R-:W-:-:S04]  /*6f80*/  FMNMX.FTZ R14, R55, R14, !PT ;  /* 0x0000000e370e7209 */ /* 0x000fc80007810000 */
[----:B------:R-:W-:-:S04]  /*6f90*/  FMNMX.FTZ R14, R53, R14, !PT ;  /* 0x0000000e350e7209 */ /* 0x000fc80007810000 */
[----:B------:R-:W-:-:S04]  /*6fa0*/  FMNMX.FTZ R14, R51, R14, !PT ;  /* 0x0000000e330e7209 */ /* 0x000fc80007810000 */
[----:B------:R-:W-:Y:S02]  /*6fb0*/  FMNMX.FTZ R52, R49, R14, !PT ;  /* 0x0000000e31347209 */ /* 0x000fe40007810000 */
[----:B------:R-:W0:Y:S03]  /*6fc0*/  LDC R14, c[0x0][0x988] ;  /* 0x00026200ff0e7b82 */ /* 0x000e260000000800 */
[----:B------:R-:W1:Y:S02]  /*6fd0*/  SHFL.BFLY PT, R15, R52, 0x2, 0x1f ;  /* 0x0c401f00340f7f89 */ /* 0x000e6400000e0000 */
[----:B-1----:R-:W-:-:S05]  /*6fe0*/  FMNMX.FTZ R54, R52, R15, !PT ;  /* 0x0000000f34367209 */ /* 0x002fca0007810000 */
[----:B------:R-:W1:Y:S02]  /*6ff0*/  SHFL.BFLY PT, R15, R54, 0x1, 0x1f ;  /* 0x0c201f00360f7f89 */ /* 0x000e6400000e0000 */
[----:B-1----:R-:W-:-:S04]  /*7000*/  FMNMX.FTZ R15, R54, R15, !PT ;  /* 0x0000000f360f7209 */ /* 0x002fc80007810000 */
[C---:B------:R-:W-:Y:S01]  /*7010*/  FSETP.NEU.FTZ.AND P6, PT, R15.reuse, -INF , PT ;  /* 0xff8000000f00780b */ /* 0x040fe20003fdd000 */
[----:B0-----:R-:W-:-:S03]  /*7020*/  FMUL.FTZ R11, R15, R14 ;  /* 0x0000000e0f0b7220 */ /* 0x001fc60000410000 */
[----:B------:R-:W-:Y:S02]  /*7030*/  FSEL R18, R15, RZ, P6 ;  /* 0x000000ff0f127208 */ /* 0x000fe40003000000 */
[----:B------:R-:W-:-:S03]  /*7040*/  FSEL R12, R11, RZ, P6 ;  /* 0x000000ff0b0c7208 */ /* 0x000fc60003000000 */
[----:B------:R-:W-:Y:S02]  /*7050*/  FADD.FTZ R7, -R18, R7 ;  /* 0x0000000712077221 */ /* 0x000fe40000010100 */
[-CC-:B------:R-:W-:Y:S01]  /*7060*/  FFMA.FTZ R148, R77, R14.reuse, -R12.reuse ;  /* 0x0000000e4d947223 */ /* 0x180fe2000001080c */
[----:B------:R-:W-:Y:S01]  /*7070*/  FSEL R77, R20, -INF , !P3 ;  /* 0xff800000144d7808 */ /* 0x000fe20005800000 */
[-CC-:B------:R-:W-:Y:S01]  /*7080*/  FFMA.FTZ R11, R79, R14.reuse, -R12.reuse ;  /* 0x0000000e4f0b7223 */ /* 0x180fe2000001080c */
[----:B------:R-:W-:Y:S01]  /*7090*/  ISETP.GT.AND P3, PT, R50, 0x28, P1 ;  /* 0x000000283200780c */ /* 0x000fe20000f64270 */
[-CC-:B------:R-:W-:Y:S01]  /*70a0*/  FFMA.FTZ R150, R87, R14.reuse, -R12.reuse ;  /* 0x0000000e57967223 */ /* 0x180fe2000001080c */
[----:B------:R-:W-:Y:S01]  /*70b0*/  FSEL R79, R21, -INF , !P4 ;  /* 0xff800000154f7808 */ /* 0x000fe20006000000 */
[-CC-:B------:R-:W-:Y:S01]  /*70c0*/  FFMA.FTZ R144, R139, R14.reuse, -R12.reuse ;  /* 0x0000000e8b907223 */ /* 0x180fe2000001080c */
[----:B------:R-:W-:Y:S01]  /*70d0*/  ISETP.LT.OR P3, PT, R48, 0x29, P3 ;  /* 0x000000293000780c */ /* 0x000fe20001f61670 */
[-CC-:B------:R-:W-:Y:S01]  /*70e0*/  FFMA.FTZ R146, R145, R14.reuse, -R12.reuse ;  /* 0x0000000e91927223 */ /* 0x180fe2000001080c */
[----:B------:R-:W-:Y:S01]  /*70f0*/  ISETP.GT.AND P4, PT, R50, 0x29, P1 ;  /* 0x000000293200780c */ /* 0x000fe20000f84270 */
[----:B------:R0:W-:Y:S01]  /*7100*/  MUFU.EX2 R21, R11 ;  /* 0x0000000b00157308 */ /* 0x0001e20000000800 */
[----:B------:R-:W-:Y:S01]  /*7110*/  FSEL R133, R25, -INF , !P3 ;  /* 0xff80000019857808 */ /* 0x000fe20005800000 */
[-CC-:B------:R-:W-:Y:S01]  /*7120*/  FFMA.FTZ R25, R137, R14.reuse, -R12.reuse ;  /* 0x0000000e89197223 */ /* 0x180fe2000001080c */
[----:B------:R-:W-:Y:S01]  /*7130*/  FSEL R137, R10, -INF , !P5 ;  /* 0xff8000000a897808 */ /* 0x000fe20006800000 */
[-CC-:B------:R-:W-:Y:S01]  /*7140*/  FFMA.FTZ R140, R155, R14.reuse, -R12.reuse ;  /* 0x0000000e9b8c7223 */ /* 0x180fe2000001080c */
[----:B------:R-:W-:Y:S01]  /*7150*/  FSEL R87, R22, -INF , !P2 ;  /* 0xff80000016577808 */ /* 0x000fe20005000000 */
[--C-:B------:R-:W-:Y:S01]  /*7160*/  FFMA.FTZ R142, R151, R14, -R12.reuse ;  /* 0x0000000e978e7223 */ /* 0x100fe2000001080c */
[----:B------:R-:W-:Y:S01]  /*7170*/  FMNMX.FTZ R10, R137, R8, !PT ;  /* 0x00000008890a7209 */ /* 0x000fe20007810000 */
[-CC-:B------:R-:W-:Y:S01]  /*7180*/  FFMA.FTZ R136, R147, R14.reuse, -R12.reuse ;  /* 0x0000000e93887223 */ /* 0x180fe2000001080c */
[----:B------:R-:W-:Y:S01]  /*7190*/  ISETP.GT.AND P2, PT, R50, 0x30, P1 ;  /* 0x000000303200780c */ /* 0x000fe20000f44270 */
[--C-:B------:R-:W-:Y:S01]  /*71a0*/  FFMA.FTZ R138, R123, R14, -R12.reuse ;  /* 0x0000000e7b8a7223 */ /* 0x100fe2000001080c */
[----:B------:R-:W-:Y:S01]  /*71b0*/  FMNMX.FTZ R10, R67, R10, !PT ;  /* 0x0000000a430a7209 */ /* 0x000fe20007810000 */
[-CC-:B------:R-:W-:Y:S01]  /*71c0*/  FFMA.FTZ R132, R131, R14.reuse, -R12.reuse ;  /* 0x0000000e83847223 */ /* 0x180fe2000001080c */
[----:B------:R-:W-:Y:S01]  /*71d0*/  ISETP.LT.OR P4, PT, R48, 0x2a, P4 ;  /* 0x0000002a3000780c */ /* 0x000fe20002781670 */
        /* <DEDUP_REMOVED lines=19> */
[----:B------:R-:W-:Y:S01]  /*7310*/  FSEL R141, R28, -INF , !P2 ;  /* 0xff8000001c8d7808 */ /* 0x000fe20005000000 */
[----:B------:R-:W-:Y:S01]  /*7320*/  FFMA.FTZ R49, R49, R14, -R12 ;  /* 0x0000000e31317223 */ /* 0x000fe2000001080c */
[----:B------:R-:W-:Y:S01]  /*7330*/  FMNMX.FTZ R10, R79, R10, !PT ;  /* 0x0000000a4f0a7209 */ /* 0x000fe20007810000 */
[----:B------:R-:W-:Y:S01]  /*7340*/  FMUL.FTZ R7, R7, R14 ;  /* 0x0000000e07077220 */ /* 0x000fe20000410000 */
[----:B------:R-:W-:Y:S01]  /*7350*/  ISETP.LT.OR P3, PT, R48, 0x32, P3 ;  /* 0x000000323000780c */ /* 0x000fe20001f61670 */
[----:B------:R-:W-:Y:S01]  /*7360*/  MUFU.EX2 R148, R148 ;  /* 0x0000009400947308 */ /* 0x000fe20000000800 */
[----:B------:R-:W-:-:S02]  /*7370*/  FMNMX.FTZ R10, R81, R10, !PT ;  /* 0x0000000a510a7209 */ /* 0x000fc40007810000 */
[----:B------:R-:W-:Y:S02]  /*7380*/  ISETP.GT.AND P4, PT, R50, 0x39, P1 ;  /* 0x000000393200780c */ /* 0x000fe40000f84270 */
[----:B------:R-:W-:Y:S02]  /*7390*/  FMNMX.FTZ R10, R87, R10, !PT ;  /* 0x0000000a570a7209 */ /* 0x000fe40007810000 */
[----:B------:R-:W-:Y:S01]  /*73a0*/  ISETP.LT.OR P5, PT, R48, 0x39, P5 ;  /* 0x000000393000780c */ /* 0x000fe20002fa1670 */
[----:B------:R-:W1:Y:S01]  /*73b0*/  MUFU.EX2 R7, R7 ;  /* 0x0000000700077308 */ /* 0x000e620000000800 */
[----:B------:R-:W-:Y:S02]  /*73c0*/  FMNMX.FTZ R10, R133, R10, !PT ;  /* 0x0000000a850a7209 */ /* 0x000fe40007810000 */
[----:B------:R-:W-:Y:S01]  /*73d0*/  FSEL R143, R29, -INF , !P3 ;  /* 0xff8000001d8f7808 */ /* 0x000fe20005800000 */
[----:B------:R-:W-:Y:S01]  /*73e0*/  FFMA.FTZ R29, R157, R14, -R12 ;  /* 0x0000000e9d1d7223 */ /* 0x000fe2000001080c */
[----:B------:R-:W-:-:S02]  /*73f0*/  FMNMX.FTZ R10, R139, R10, !PT ;  /* 0x0000000a8b0a7209 */ /* 0x000fc40007810000 */
[----:B------:R-:W-:Y:S01]  /*7400*/  ISETP.GT.AND P2, PT, R50, 0x40, P1 ;  /* 0x000000403200780c */ /* 0x000fe20000f44270 */
[----:B------:R-:W-:Y:S01]  /*7410*/  MUFU.EX2 R150, R150 ;  /* 0x0000009600967308 */ /* 0x000fe20000000800 */
[----:B------:R-:W-:Y:S02]  /*7420*/  FMNMX.FTZ R10, R141, R10, !PT ;  /* 0x0000000a8d0a7209 */ /* 0x000fe40007810000 */
[----:B------:R-:W-:Y:S02]  /*7430*/  FSEL R145, R30, -INF , !P5 ;  /* 0xff8000001e917808 */ /* 0x000fe40006800000 */
[----:B------:R-:W-:Y:S02]  /*7440*/  ISETP.LT.OR P4, PT, R48, 0x3a, P4 ;  /* 0x0000003a3000780c */ /* 0x000fe40002781670 */
[----:B------:R-:W-:Y:S01]  /*7450*/  FMNMX.FTZ R10, R143, R10, !PT ;  /* 0x0000000a8f0a7209 */ /* 0x000fe20007810000 */
[----:B------:R-:W-:Y:S01]  /*7460*/  MUFU.EX2 R25, R25 ;  /* 0x0000001900197308 */ /* 0x000fe20000000800 */
[----:B------:R-:W-:-:S02]  /*7470*/  ISETP.GT.AND P3, PT, R50, 0x41, P1 ;  /* 0x000000413200780c */ /* 0x000fc40000f64270 */
[----:B------:R-:W-:Y:S02]  /*7480*/  ISETP.LT.OR P2, PT, R48, 0x41, P2 ;  /* 0x000000413000780c */ /* 0x000fe40001741670 */
[----:B------:R-:W-:Y:S01]  /*7490*/  FSEL R157, R31, -INF , !P4 ;  /* 0xff8000001f9d7808 */ /* 0x000fe20006000000 */
[----:B------:R-:W-:Y:S01]  /*74a0*/  FFMA.FTZ R31, R153, R14, -R12 ;  /* 0x0000000e991f7223 */ /* 0x000fe2000001080c */
[----:B------:R-:W-:Y:S01]  /*74b0*/  FMNMX.FTZ R10, R145, R10, !PT ;  /* 0x0000000a910a7209 */ /* 0x000fe20007810000 */
[----:B------:R-:W-:Y:S01]  /*74c0*/  MUFU.EX2 R144, R144 ;  /* 0x0000009000907308 */ /* 0x000fe20000000800 */
[----:B------:R-:W-:Y:S02]  /*74d0*/  ISETP.GT.AND P5, PT, R50, 0x48, P1 ;  /* 0x000000483200780c */ /* 0x000fe40000fa4270 */
[----:B------:R-:W-:Y:S02]  /*74e0*/  FSEL R32, R32, -INF , !P2 ;  /* 0xff80000020207808 */ /* 0x000fe40005000000 */
[----:B------:R-:W-:-:S02]  /*74f0*/  ISETP.LT.OR P3, PT, R48, 0x42, P3 ;  /* 0x000000423000780c */ /* 0x000fc40001f61670 */
[----:B0-----:R-:W-:Y:S01]  /*7500*/  FMNMX.FTZ R11, R157, R10, !PT ;  /* 0x0000000a9d0b7209 */ /* 0x001fe20007810000 */
[----:B------:R-:W-:Y:S01]  /*7510*/  MUFU.EX2 R135, R135 ;  /* 0x0000008700877308 */ /* 0x000fe20000000800 */
[----:B------:R-:W-:Y:S02]  /*7520*/  ISETP.GT.AND P4, PT, R50, 0x49, P1 ;  /* 0x000000493200780c */ /* 0x000fe40000f84270 */
[----:B------:R-:W-:Y:S02]  /*7530*/  ISETP.LT.OR P5, PT, R48, 0x49, P5 ;  /* 0x000000493000780c */ /* 0x000fe40002fa1670 */
[----:B------:R-:W-:Y:S01]  /*7540*/  FSEL R155, R33, -INF , !P3 ;  /* 0xff800000219b7808 */ /* 0x000fe20005800000 */
[----:B------:R-:W-:Y:S01]  /*7550*/  FFMA.FTZ R33, R149, R14, -R12 ;  /* 0x0000000e95217223 */ /* 0x000fe2000001080c */
[----:B------:R-:W-:Y:S01]  /*7560*/  FMNMX.FTZ R10, R32, R11, !PT ;  /* 0x0000000b200a7209 */ /* 0x000fe20007810000 */
[----:B------:R-:W-:Y:S01]  /*7570*/  MUFU.EX2 R146, R146 ;  /* 0x0000009200927308 */ /* 0x000fe20000000800 */
[----:B------:R-:W-:-:S02]  /*7580*/  ISETP.GT.AND P2, PT, R50, 0x50, P1 ;  /* 0x000000503200780c */ /* 0x000fc40000f44270 */
[----:B------:R-:W-:Y:S01]  /*7590*/  FSEL R153, R34, -INF , !P5 ;  /* 0xff80000022997808 */ /* 0x000fe20006800000 */
[----:B-1----:R-:W-:Y:S01]  /*75a0*/  FFMA.FTZ R34, R7, R3, R148 ;  /* 0x0000000307227223 */ /* 0x002fe20000010094 */
[----:B------:R-:W-:Y:S02]  /*75b0*/  ISETP.LT.OR P4, PT, R48, 0x4a, P4 ;  /* 0x0000004a3000780c */ /* 0x000fe40002781670 */
[----:B------:R-:W-:Y:S01]  /*75c0*/  FMNMX.FTZ R10, R155, R10, !PT ;  /* 0x0000000a9b0a7209 */ /* 0x000fe20007810000 */
[----:B------:R-:W-:Y:S01]  /*75d0*/  FADD.FTZ R3, R21, R34 ;  /* 0x0000002215037221 */ /* 0x000fe20000010000 */
[----:B------:R-:W-:Y:S01]  /*75e0*/  ISETP.GT.AND P3, PT, R50, 0x51, P1 ;  /* 0x000000513200780c */ /* 0x000fe20000f64270 */
[----:B------:R-:W-:Y:S01]  /*75f0*/  MUFU.EX2 R29, R29 ;  /* 0x0000001d001d7308 */ /* 0x000fe20000000800 */
[----:B------:R-:W-:Y:S02]  /*7600*/  ISETP.LT.OR P2, PT, R48, 0x51, P2 ;  /* 0x000000513000780c */ /* 0x000fe40001741670 */
[----:B------:R-:W-:Y:S01]  /*7610*/  FSEL R151, R35, -INF , !P4 ;  /* 0xff80000023977808 */ /* 0x000fe20006000000 */
[----:B------:R-:W-:Y:S01]  /*7620*/  FFMA.FTZ R35, R121, R14, -R12 ;  /* 0x0000000e79237223 */ /* 0x000fe2000001080c */
[----:B------:R-:W-:-:S02]  /*7630*/  FMNMX.FTZ R10, R153, R10, !PT ;  /* 0x0000000a990a7209 */ /* 0x000fc40007810000 */
[----:B------:R-:W-:Y:S01]  /*7640*/  ISETP.GT.AND P5, PT, R50, 0x58, P1 ;  /* 0x000000583200780c */ /* 0x000fe20000fa4270 */
[----:B------:R-:W-:Y:S01]  /*7650*/  MUFU.EX2 R140, R140 ;  /* 0x0000008c008c7308 */ /* 0x000fe20000000800 */
[----:B------:R-:W-:Y:S02]  /*7660*/  FSEL R36, R36, -INF , !P2 ;  /* 0xff80000024247808 */ /* 0x000fe40005000000 */
[----:B------:R-:W-:Y:S02]  /*7670*/  ISETP.LT.OR P3, PT, R48, 0x52, P3 ;  /* 0x000000523000780c */ /* 0x000fe40001f61670 */
[----:B------:R-:W-:Y:S02]  /*7680*/  FMNMX.FTZ R11, R151, R10, !PT ;  /* 0x0000000a970b7209 */ /* 0x000fe40007810000 */
[----:B------:R-:W-:Y:S01]  /*7690*/  ISETP.GT.AND P4, PT, R50, 0x59, P1 ;  /* 0x000000593200780c */ /* 0x000fe20000f84270 */
[----:B------:R-:W-:Y:S01]  /*76a0*/  MUFU.EX2 R31, R31 ;  /* 0x0000001f001f7308 */ /* 0x000fe20000000800 */
[----:B------:R-:W-:-:S02]  /*76b0*/  ISETP.LT.OR P5, PT, R48, 0x59, P5 ;  /* 0x000000593000780c */ /* 0x000fc40002fa1670 */
[----:B------:R-:W-:Y:S01]  /*76c0*/  FSEL R149, R37, -INF , !P3 ;  /* 0xff80000025957808 */ /* 0x000fe20005800000 */
[----:B------:R-:W-:Y:S01]  /*76d0*/  FFMA.FTZ R37, R125, R14, -R12 ;  /* 0x0000000e7d257223 */ /* 0x000fe2000001080c */
[----:B------:R-:W-:Y:S02]  /*76e0*/  FMNMX.FTZ R10, R36, R11, !PT ;  /* 0x0000000b240a7209 */ /* 0x000fe40007810000 */
[----:B------:R-:W-:Y:S01]  /*76f0*/  ISETP.GT.AND P2, PT, R50, 0x60, P1 ;  /* 0x000000603200780c */ /* 0x000fe20000f44270 */
[----:B------:R-:W-:Y:S01]  /*7700*/  MUFU.EX2 R142, R142 ;  /* 0x0000008e008e7308 */ /* 0x000fe20000000800 */
[----:B------:R-:W-:Y:S02]  /*7710*/  FSEL R147, R38, -INF , !P5 ;  /* 0xff80000026937808 */ /* 0x000fe40006800000 */
[----:B------:R-:W-:Y:S02]  /*7720*/  ISETP.LT.OR P4, PT, R48, 0x5a, P4 ;  /* 0x0000005a3000780c */ /* 0x000fe40002781670 */
[----:B------:R-:W-:-:S02]  /*7730*/  FMNMX.FTZ R10, R149, R10, !PT ;  /* 0x0000000a950a7209 */ /* 0x000fc40007810000 */
[----:B------:R-:W-:Y:S01]  /*7740*/  ISETP.GT.AND P3, PT, R50, 0x61, P1 ;  /* 0x000000613200780c */ /* 0x000fe20000f64270 */
[----:B------:R-:W-:Y:S01]  /*7750*/  MUFU.EX2 R33, R33 ;  /* 0x0000002100217308 */ /* 0x000fe20000000800 */
[----:B------:R-:W-:Y:S02]  /*7760*/  ISETP.LT.OR P2, PT, R48, 0x61, P2 ;  /* 0x000000613000780c */ /* 0x000fe40001741670 */
[----:B------:R-:W-:Y:S01]  /*7770*/  FSEL R121, R39, -INF , !P4 ;  /* 0xff80000027797808 */ /* 0x000fe20006000000 */
[----:B------:R-:W-:Y:S01]  /*7780*/  FFMA.FTZ R39, R127, R14, -R12 ;  /* 0x0000000e7f277223 */ /* 0x000fe2000001080c */
[----:B------:R-:W-:Y:S02]  /*7790*/  FMNMX.FTZ R10, R147, R10, !PT ;  /* 0x0000000a930a7209 */ /* 0x000fe40007810000 */
[----:B------:R-:W-:Y:S01]  /*77a0*/  ISETP.GT.AND P5, PT, R50, 0x68, P1 ;  /* 0x000000683200780c */ /* 0x000fe20000fa4270 */
[----:B------:R-:W-:Y:S01]  /*77b0*/  MUFU.EX2 R136, R136 ;  /* 0x0000008800887308 */ /* 0x000fe20000000800 */
[----:B------:R-:W-:-:S02]  /*77c0*/  FSEL R40, R40, -INF , !P2 ;  /* 0xff80000028287808 */ /* 0x000fc40005000000 */
[----:B------:R-:W-:Y:S02]  /*77d0*/  ISETP.LT.OR P3, PT, R48, 0x62, P3 ;  /* 0x000000623000780c */ /* 0x000fe40001f61670 */
[----:B------:R-:W-:Y:S02]  /*77e0*/  FMNMX.FTZ R11, R121, R10, !PT ;  /* 0x0000000a790b7209 */ /* 0x000fe40007810000 */
        /* <DEDUP_REMOVED lines=19> */
[----:B------:R-:W-:Y:S02]  /*7920*/  ISETP.LT.OR P3, PT, R48, 0x72, P3 ;  /* 0x000000723000780c */ /* 0x000fe40001f61670 */
[----:B------:R-:W-:Y:S02]  /*7930*/  FSEL R44, R44, -INF , !P2 ;  /* 0xff8000002c2c7808 */ /* 0x000fe40005000000 */
[----:B------:R-:W-:-:S02]  /*7940*/  FMNMX.FTZ R11, R131, R10, !PT ;  /* 0x0000000a830b7209 */ /* 0x000fc40007810000 */
[----:B------:R-:W-:Y:S01]  /*7950*/  ISETP.GT.AND P1, PT, R50, 0x79, P1 ;  /* 0x000000793200780c */ /* 0x000fe20000f24270 */
[----:B------:R-:W-:Y:S01]  /*7960*/  MUFU.EX2 R39, R39 ;  /* 0x0000002700277308 */ /* 0x000fe20000000800 */
[----:B------:R-:W-:Y:S02]  /*7970*/  ISETP.LT.OR P5, PT, R48, 0x79, P5 ;  /* 0x000000793000780c */ /* 0x000fe40002fa1670 */
[----:B------:R-:W-:Y:S01]  /*7980*/  FSEL R127, R45, -INF , !P3 ;  /* 0xff8000002d7f7808 */ /* 0x000fe20005800000 */
[----:B------:R-:W-:Y:S01]  /*7990*/  FFMA.FTZ R45, R61, R14, -R12 ;  /* 0x0000000e3d2d7223 */ /* 0x000fe2000001080c */
[----:B------:R-:W-:Y:S02]  /*79a0*/  FMNMX.FTZ R10, R44, R11, !PT ;  /* 0x0000000b2c0a7209 */ /* 0x000fe40007810000 */
[----:B------:R-:W-:Y:S01]  /*79b0*/  ISETP.LT.OR P1, PT, R48, 0x7a, P1 ;  /* 0x0000007a3000780c */ /* 0x000fe20000f21670 */
[----:B------:R-:W-:Y:S01]  /*79c0*/  MUFU.EX2 R134, R134 ;  /* 0x0000008600867308 */ /* 0x000fe20000000800 */
[----:B------:R-:W-:-:S02]  /*79d0*/  FSEL R46, R46, -INF , !P5 ;  /* 0xff8000002e2e7808 */ /* 0x000fc40006800000 */
[----:B------:R-:W-:Y:S02]  /*79e0*/  FMNMX.FTZ R11, R127, R10, !PT ;  /* 0x0000000a7f0b7209 */ /* 0x000fe40007810000 */
[----:B------:R-:W-:Y:S01]  /*79f0*/  FSEL R129, R47, -INF , !P1 ;  /* 0xff8000002f817808 */ /* 0x000fe20004800000 */
[----:B------:R-:W-:Y:S01]  /*7a00*/  FFMA.FTZ R47, R65, R14, -R12 ;  /* 0x0000000e412f7223 */ /* 0x000fe2000001080c */
[----:B------:R-:W-:Y:S01]  /*7a10*/  FMNMX.FTZ R10, R46, R11, !PT ;  /* 0x0000000b2e0a7209 */ /* 0x000fe20007810000 */
[----:B------:R-:W-:Y:S03]  /*7a20*/  MUFU.EX2 R85, R85 ;  /* 0x0000005500557308 */ /* 0x000fe60000000800 */
[----:B------:R-:W-:-:S05]  /*7a30*/  FMNMX.FTZ R10, R129, R10, !PT ;  /* 0x0000000a810a7209 */ /* 0x000fca0007810000 */
[----:B------:R-:W0:Y:S01]  /*7a40*/  SHFL.BFLY PT, R11, R10, 0x2, 0x1f ;  /* 0x0c401f000a0b7f89 */ /* 0x000e2200000e0000 */
        /* <DEDUP_REMOVED lines=13> */
[----:B------:R-:W-:-:S05]  /*7b20*/  FSEL R10, R10, RZ, P1 ;  /* 0x000000ff0a0a7208 */ /* 0x000fca0000800000 */
[----:B------:R-:W-:Y:S01]  /*7b30*/  MUFU.EX2 R120, R120 ;  /* 0x0000007800787308 */ /* 0x000fe20000000800 */
[-CC-:B------:R-:W-:Y:S01]  /*7b40*/  FFMA.FTZ R53, R13, R14.reuse, -R10.reuse ;  /* 0x0000000e0d357223 */ /* 0x180fe2000001080a */
[----:B------:R-:W-:Y:S01]  /*7b50*/  FSEL R13, R11, RZ, P1 ;  /* 0x000000ff0b0d7208 */ /* 0x000fe20000800000 */
[-CC-:B------:R-:W-:Y:S01]  /*7b60*/  FFMA.FTZ R12, R137, R14.reuse, -R10.reuse ;  /* 0x0000000e890c7223 */ /* 0x180fe2000001080a */
[-CC-:B------:R-:W-:Y:S01]  /*7b70*/  FFMA.FTZ R51, R67, R14.reuse, -R10.reuse ;  /* 0x0000000e43337223 */ /* 0x180fe2000001080a */
[-CC-:B------:R-:W-:Y:S01]  /*7b80*/  FFMA.FTZ R18, R73, R14.reuse, -R10.reuse ;  /* 0x0000000e49127223 */ /* 0x180fe2000001080a */
[-C--:B------:R-:W-:Y:S01]  /*7b90*/  FFMA.FTZ R20, R75, R14.reuse, -R10 ;  /* 0x0000000e4b147223 */ /* 0x080fe2000001080a */
[----:B------:R-:W-:Y:S01]  /*7ba0*/  FADD.FTZ R13, -R13, R8 ;  /* 0x000000080d0d7221 */ /* 0x000fe20000010100 */
[----:B------:R-:W-:Y:S01]  /*7bb0*/  MUFU.EX2 R53, R53 ;  /* 0x0000003500357308 */ /* 0x000fe20000000800 */
[-CC-:B------:R-:W-:Y:S01]  /*7bc0*/  FFMA.FTZ R19, R19, R14.reuse, -R10.reuse ;  /* 0x0000000e13137223 */ /* 0x180fe2000001080a */
[-CC-:B------:R-:W-:Y:S01]  /*7bd0*/  FFMA.FTZ R22, R77, R14.reuse, -R10.reuse ;  /* 0x0000000e4d167223 */ /* 0x180fe2000001080a */
[-C--:B------:R-:W-:Y:S01]  /*7be0*/  FMUL.FTZ R13, R13, R14.reuse ;  /* 0x0000000e0d0d7220 */ /* 0x080fe20000410000 */
[-CC-:B------:R-:W-:Y:S01]  /*7bf0*/  FFMA.FTZ R55, R79, R14.reuse, -R10.reuse ;  /* 0x0000000e4f377223 */ /* 0x180fe2000001080a */
[-CC-:B------:R-:W-:Y:S01]  /*7c00*/  FFMA.FTZ R24, R81, R14.reuse, -R10.reuse ;  /* 0x0000000e51187223 */ /* 0x180fe2000001080a */
[-CC-:B------:R-:W-:Y:S01]  /*7c10*/  FFMA.FTZ R57, R87, R14.reuse, -R10.reuse ;  /* 0x0000000e57397223 */ /* 0x180fe2000001080a */
[-CC-:B------:R-:W-:Y:S01]  /*7c20*/  FFMA.FTZ R26, R133, R14.reuse, -R10.reuse ;  /* 0x0000000e851a7223 */ /* 0x180fe2000001080a */
[----:B------:R-:W-:Y:S01]  /*7c30*/  MUFU.EX2 R12, R12 ;  /* 0x0000000c000c7308 */ /* 0x000fe20000000800 */
[-CC-:B------:R-:W-:Y:S01]  /*7c40*/  FFMA.FTZ R59, R139, R14.reuse, -R10.reuse ;  /* 0x0000000e8b3b7223 */ /* 0x180fe2000001080a */
[-CC-:B------:R-:W-:Y:S01]  /*7c50*/  FFMA.FTZ R137, R141, R14.reuse, -R10.reuse ;  /* 0x0000000e8d897223 */ /* 0x180fe2000001080a */
[-CC-:B------:R-:W-:Y:S01]  /*7c60*/  FFMA.FTZ R28, R143, R14.reuse, -R10.reuse ;  /* 0x0000000e8f1c7223 */ /* 0x180fe2000001080a */
[-CC-:B------:R-:W-:Y:S01]  /*7c70*/  FFMA.FTZ R139, R145, R14.reuse, -R10.reuse ;  /* 0x0000000e918b7223 */ /* 0x180fe2000001080a */
[-CC-:B------:R-:W-:Y:S01]  /*7c80*/  FFMA.FTZ R8, R157, R14.reuse, -R10.reuse ;  /* 0x0000000e9d087223 */ /* 0x180fe2000001080a */
[-CC-:B------:R-:W-:Y:S01]  /*7c90*/  FFMA.FTZ R133, R32, R14.reuse, -R10.reuse ;  /* 0x0000000e20857223 */ /* 0x180fe2000001080a */
[-CC-:B------:R-:W-:Y:S01]  /*7ca0*/  FFMA.FTZ R32, R155, R14.reuse, -R10.reuse ;  /* 0x0000000e9b207223 */ /* 0x180fe2000001080a */
[----:B------:R-:W0:Y:S01]  /*7cb0*/  MUFU.EX2 R13, R13 ;  /* 0x0000000d000d7308 */ /* 0x000e220000000800 */
[-CC-:B------:R-:W-:Y:S01]  /*7cc0*/  FFMA.FTZ R30, R153, R14.reuse, -R10.reuse ;  /* 0x0000000e991e7223 */ /* 0x180fe2000001080a */
[----:B------:R-:W-:-:S06]  /*7cd0*/  FFMA.FTZ R61, R151, R14, -R10 ;  /* 0x0000000e973d7223 */ /* 0x000fcc000001080a */
[----:B------:R-:W1:Y:S08]  /*7ce0*/  MUFU.EX2 R51, R51 ;  /* 0x0000003300337308 */ /* 0x000e700000000800 */
[----:B------:R-:W2:Y:S01]  /*7cf0*/  MUFU.EX2 R18, R18 ;  /* 0x0000001200127308 */ /* 0x000ea20000000800 */
[----:B0-----:R-:W-:-:S07]  /*7d00*/  FFMA.FTZ R2, R13, R2, R12 ;  /* 0x000000020d027223 */ /* 0x001fce000001000c */
[----:B------:R-:W0:Y:S01]  /*7d10*/  MUFU.EX2 R20, R20 ;  /* 0x0000001400147308 */ /* 0x000e220000000800 */
[----:B-1----:R-:W-:Y:S01]  /*7d20*/  FADD.FTZ R63, R51, R2 ;  /* 0x00000002333f7221 */ /* 0x002fe20000010000 */
[----:B------:R-:W-:-:S04]  /*7d30*/  FADD.FTZ R2, R150, R3 ;  /* 0x0000000396027221 */ /* 0x000fc80000010000 */
[----:B------:R-:W-:Y:S02]  /*7d40*/  FADD.FTZ R3, R25, R2 ;  /* 0x0000000219037221 */ /* 0x000fe40000010000 */
[----:B------:R-:W1:Y:S01]  /*7d50*/  MUFU.EX2 R19, R19 ;  /* 0x0000001300137308 */ /* 0x000e620000000800 */
[----:B--2---:R-:W-:Y:S01]  /*7d60*/  FADD.FTZ R34, R18, R63 ;  /* 0x0000003f12227221 */ /* 0x004fe20000010000 */
[----:B------:R-:W-:-:S03]  /*7d70*/  FADD.FTZ R2, R144, R3 ;  /* 0x0000000390027221 */ /* 0x000fc60000010000 */
[----:B------:R-:W-:Y:S01]  /*7d80*/  FADD.FTZ R63, R53, R34 ;  /* 0x00000022353f7221 */ /* 0x000fe20000010000 */
[-C--:B------:R-:W-:Y:S01]  /*7d90*/  FFMA.FTZ R34, R36, R14.reuse, -R10 ;  /* 0x0000000e24227223 */ /* 0x080fe2000001080a */
[----:B------:R-:W-:Y:S01]  /*7da0*/  FADD.FTZ R3, R135, R2 ;  /* 0x0000000287037221 */ /* 0x000fe20000010000 */
[----:B------:R-:W2:Y:S01]  /*7db0*/  MUFU.EX2 R22, R22 ;  /* 0x0000001600167308 */ /* 0x000ea20000000800 */
[----:B0-----:R-:W-:Y:S01]  /*7dc0*/  FADD.FTZ R36, R20, R63 ;  /* 0x0000003f14247221 */ /* 0x001fe20000010000 */
[----:B------:R-:W-:Y:S01]  /*7dd0*/  FFMA.FTZ R63, R149, R14, -R10 ;  /* 0x0000000e953f7223 */ /* 0x000fe2000001080a */
[----:B------:R-:W-:-:S04]  /*7de0*/  FADD.FTZ R2, R146, R3 ;  /* 0x0000000392027221 */ /* 0x000fc80000010000 */
[----:B------:R-:W-:Y:S01]  /*7df0*/  FADD.FTZ R3, R29, R2 ;  /* 0x000000021d037221 */ /* 0x000fe20000010000 */
[----:B------:R-:W0:Y:S01]  /*7e00*/  MUFU.EX2 R55, R55 ;  /* 0x0000003700377308 */ /* 0x000e220000000800 */
[----:B-1----:R-:W-:Y:S02]  /*7e10*/  FADD.FTZ R65, R19, R36 ;  /* 0x0000002413417221 */ /* 0x002fe40000010000 */
[----:B------:R-:W-:-:S04]  /*7e20*/  FADD.FTZ R2, R140, R3 ;  /* 0x000000038c027221 */ /* 0x000fc80000010000 */
[----:B------:R-:W-:Y:S01]  /*7e30*/  FADD.FTZ R3, R31, R2 ;  /* 0x000000021f037221 */ /* 0x000fe20000010000 */
[----:B------:R-:W1:Y:S01]  /*7e40*/  MUFU.EX2 R24, R24 ;  /* 0x0000001800187308 */ /* 0x000e620000000800 */
[----:B--2---:R-:W-:Y:S02]  /*7e50*/  FADD.FTZ R36, R22, R65 ;  /* 0x0000004116247221 */ /* 0x004fe40000010000 */
[----:B------:R-:W-:-:S04]  /*7e60*/  FADD.FTZ R2, R142, R3 ;  /* 0x000000038e027221 */ /* 0x000fc80000010000 */
[----:B------:R-:W-:Y:S01]  /*7e70*/  FADD.FTZ R3, R33, R2 ;  /* 0x0000000221037221 */ /* 0x000fe20000010000 */
[----:B------:R-:W2:Y:S01]  /*7e80*/  MUFU.EX2 R57, R57 ;  /* 0x0000003900397308 */ /* 0x000ea20000000800 */
[----:B0-----:R-:W-:Y:S01]  /*7e90*/  FADD.FTZ R65, R55, R36 ;  /* 0x0000002437417221 */ /* 0x001fe20000010000 */
[----:B------:R-:W-:-:S06]  /*7ea0*/  FFMA.FTZ R36, R147, R14, -R10 ;  /* 0x0000000e93247223 */ /* 0x000fcc000001080a */
[----:B------:R-:W0:Y:S01]  /*7eb0*/  MUFU.EX2 R26, R26 ;  /* 0x0000001a001a7308 */ /* 0x000e220000000800 */
[----:B-1----:R-:W-:Y:S01]  /*7ec0*/  FADD.FTZ R38, R24, R65 ;  /* 0x0000004118267221 */ /* 0x002fe20000010000 */
[-CC-:B------:R-:W-:Y:S01]  /*7ed0*/  FFMA.FTZ R65, R121, R14.reuse, -R10.reuse ;  /* 0x0000000e79417223 */ /* 0x180fe2000001080a */
[----:B------:R-:W-:-:S05]  /*7ee0*/  FFMA.FTZ R121, R44, R14, -R10 ;  /* 0x0000000e2c797223 */ /* 0x000fca000001080a */
[----:B------:R-:W1:Y:S01]  /*7ef0*/  MUFU.EX2 R59, R59 ;  /* 0x0000003b003b7308 */ /* 0x000e620000000800 */
[----:B--2---:R-:W-:-:S07]  /*7f00*/  FADD.FTZ R67, R57, R38 ;  /* 0x0000002639437221 */ /* 0x004fce0000010000 */
[----:B------:R-:W2:Y:S01]  /*7f10*/  MUFU.EX2 R137, R137 ;  /* 0x0000008900897308 */ /* 0x000ea20000000800 */
[----:B0-----:R-:W-:Y:S01]  /*7f20*/  FADD.FTZ R38, R26, R67 ;  /* 0x000000431a267221 */ /* 0x001fe20000010000 */
[-CC-:B------:R-:W-:Y:S01]  /*7f30*/  FFMA.FTZ R67, R123, R14.reuse, -R10.reuse ;  /* 0x0000000e7b437223 */ /* 0x180fe2000001080a */
[----:B------:R-:W-:-:S05]  /*7f40*/  FFMA.FTZ R123, R46, R14, -R10 ;  /* 0x0000000e2e7b7223 */ /* 0x000fca000001080a */
[----:B------:R-:W0:Y:S01]  /*7f50*/  MUFU.EX2 R28, R28 ;  /* 0x0000001c001c7308 */ /* 0x000e220000000800 */
[----:B-1----:R-:W-:Y:S01]  /*7f60*/  FADD.FTZ R2, R59, R38 ;  /* 0x000000263b027221 */ /* 0x002fe20000010000 */
[----:B------:R-:W-:Y:S01]  /*7f70*/  FFMA.FTZ R38, R40, R14, -R10 ;  /* 0x0000000e28267223 */ /* 0x000fe2000001080a */
        /* <DEDUP_REMOVED lines=8> */
[-CC-:B------:R-:W-:Y:S01]  /*8000*/  FFMA.FTZ R40, R125, R14.reuse, -R10.reuse ;  /* 0x0000000e7d287223 */ /* 0x180fe2000001080a */
[----:B------:R-:W-:Y:S01]  /*8010*/  FADD.FTZ R42, R132, R69 ;  /* 0x00000045842a7221 */ /* 0x000fe20000010000 */
[----:B------:R-:W-:-:S03]  /*8020*/  FFMA.FTZ R69, R131, R14, -R10 ;  /* 0x0000000e83457223 */ /* 0x000fc6000001080a */
[----:B------:R-:W-:Y:S01]  /*8030*/  FADD.FTZ R73, R39, R42 ;  /* 0x0000002a27497221 */ /* 0x000fe20000010000 */
[----:B------:R-:W0:Y:S01]  /*8040*/  MUFU.EX2 R133, R133 ;  /* 0x0000008500857308 */ /* 0x000e220000000800 */
[----:B-1----:R-:W-:-:S07]  /*8050*/  FADD.FTZ R3, R139, R2 ;  /* 0x000000028b037221 */ /* 0x002fce0000010000 */
[----:B------:R-:W1:Y:S01]  /*8060*/  MUFU.EX2 R32, R32 ;  /* 0x0000002000207308 */ /* 0x000e620000000800 */
[----:B--2---:R-:W-:-:S07]  /*8070*/  FADD.FTZ R2, R8, R3 ;  /* 0x0000000308027221 */ /* 0x004fce0000010000 */
[----:B------:R-:W2:Y:S01]  /*8080*/  MUFU.EX2 R30, R30 ;  /* 0x0000001e001e7308 */ /* 0x000ea20000000800 */
[----:B0-----:R-:W-:Y:S01]  /*8090*/  FADD.FTZ R3, R133, R2 ;  /* 0x0000000285037221 */ /* 0x001fe20000010000 */
[----:B------:R-:W-:-:S06]  /*80a0*/  FADD.FTZ R2, R134, R73 ;  /* 0x0000004986027221 */ /* 0x000fcc0000010000 */
[----:B------:R-:W0:Y:S01]  /*80b0*/  MUFU.EX2 R61, R61 ;  /* 0x0000003d003d7308 */ /* 0x000e220000000800 */
[----:B-1----:R-:W-:-:S07]  /*80c0*/  FADD.FTZ R3, R32, R3 ;  /* 0x0000000320037221 */ /* 0x002fce0000010000 */
[----:B------:R-:W1:Y:S01]  /*80d0*/  MUFU.EX2 R34, R34 ;  /* 0x0000002200227308 */ /* 0x000e620000000800 */
[----:B--2---:R-:W-:Y:S01]  /*80e0*/  FADD.FTZ R42, R30, R3 ;  /* 0x000000031e2a7221 */ /* 0x004fe20000010000 */
[----:B------:R-:W-:-:S04]  /*80f0*/  FADD.FTZ R3, R85, R2 ;  /* 0x0000000255037221 */ /* 0x000fc80000010000 */
[----:B------:R-:W-:Y:S02]  /*8100*/  FADD.FTZ R2, R128, R3 ;  /* 0x0000000380027221 */ /* 0x000fe40000010000 */
[----:B------:R-:W2:Y:S01]  /*8110*/  MUFU.EX2 R63, R63 ;  /* 0x0000003f003f7308 */ /* 0x000ea20000000800 */
[----:B0-----:R-:W-:Y:S01]  /*8120*/  FADD.FTZ R73, R61, R42 ;  /* 0x0000002a3d497221 */ /* 0x001fe20000010000 */
[----:B------:R-:W-:-:S04]  /*8130*/  FADD.FTZ R3, R71, R2 ;  /* 0x0000000247037221 */ /* 0x000fc80000010000 */
[----:B------:R-:W-:Y:S02]  /*8140*/  FADD.FTZ R2, R130, R3 ;  /* 0x0000000382027221 */ /* 0x000fe40000010000 */
[----:B------:R-:W0:Y:S01]  /*8150*/  MUFU.EX2 R36, R36 ;  /* 0x0000002400247308 */ /* 0x000e220000000800 */
[----:B-1----:R-:W-:Y:S01]  /*8160*/  FADD.FTZ R42, R34, R73 ;  /* 0x00000049222a7221 */ /* 0x002fe20000010000 */
[----:B------:R-:W-:-:S04]  /*8170*/  FADD.FTZ R3, R47, R2 ;  /* 0x000000022f037221 */ /* 0x000fc80000010000 */
[----:B------:R-:W-:Y:S02]  /*8180*/  FADD.FTZ R2, R124, R3 ;  /* 0x000000037c027221 */ /* 0x000fe40000010000 */
[----:B------:R-:W1:Y:S01]  /*8190*/  MUFU.EX2 R65, R65 ;  /* 0x0000004100417308 */ /* 0x000e620000000800 */
[----:B--2---:R-:W-:Y:S01]  /*81a0*/  FADD.FTZ R73, R63, R42 ;  /* 0x0000002a3f497221 */ /* 0x004fe20000010000 */
[-C--:B------:R-:W-:Y:S01]  /*81b0*/  FFMA.FTZ R42, R127, R14.reuse, -R10 ;  /* 0x0000000e7f2a7223 */ /* 0x080fe2000001080a */
[----:B------:R-:W-:Y:S01]  /*81c0*/  FADD.FTZ R3, R45, R2 ;  /* 0x000000022d037221 */ /* 0x000fe20000010000 */
[----:B------:R-:W-:-:S03]  /*81d0*/  FFMA.FTZ R10, R129, R14, -R10 ;  /* 0x0000000e810a7223 */ /* 0x000fc6000001080a */
[----:B------:R-:W-:Y:S01]  /*81e0*/  FADD.FTZ R2, R126, R3 ;  /* 0x000000037e027221 */ /* 0x000fe20000010000 */
[----:B------:R-:W2:Y:S01]  /*81f0*/  MUFU.EX2 R38, R38 ;  /* 0x0000002600267308 */ /* 0x000ea20000000800 */
[----:B0-----:R-:W-:Y:S02]  /*8200*/  FADD.FTZ R44, R36, R73 ;  /* 0x00000049242c7221 */ /* 0x001fe40000010000 */
[----:B------:R-:W-:-:S04]  /*8210*/  FADD.FTZ R3, R43, R2 ;  /* 0x000000022b037221 */ /* 0x000fc80000010000 */
[----:B------:R-:W-:Y:S01]  /*8220*/  FADD.FTZ R2, R120, R3 ;  /* 0x0000000378027221 */ /* 0x000fe20000010000 */
        /* <DEDUP_REMOVED lines=24> */
.L_x_1006:
[----:B------:R-:W-:Y:S01]  /*83b0*/  ULEA UR10, UR25, UR43, 0x3 ;  /* 0x0000002b190a7291 */ /* 0x000fe2000f8e183f */
[----:B------:R-:W-:Y:S01]  /*83c0*/  ISETP.GT.AND P1, PT, R9, UR27, PT ;  /* 0x0000001b09007c0c */ /* 0x000fe2000bf24270 */
[----:B------:R-:W-:Y:S01]  /*83d0*/  UMOV UR26, UR4 ;  /* 0x00000004001a7c82 */ /* 0x000fe20008000000 */
[----:B------:R-:W-:Y:S01]  /*83e0*/  UMOV UR25, UR7 ;  /* 0x0000000700197c82 */ /* 0x000fe20008000000 */
[----:B------:R-:W-:Y:S01]  /*83f0*/  UIADD3 UR10, UR10, 0x16860, URZ ;  /* 0x000168600a0a7890 */ /* 0x000fe2000fffe03f */
[----:B------:R-:W-:Y:S01]  /*8400*/  F2FP.F16.F32.PACK_AB R144, R135, R144 ;  /* 0x000000908790723e */ /* 0x000fe200000000ff */
[----:B------:R-:W-:Y:S01]  /*8410*/  FMUL.FTZ R88, R88, R7 ;  /* 0x0000000758587220 */ /* 0x000fe20000410000 */
[----:B------:R-:W-:Y:S01]  /*8420*/  F2FP.F16.F32.PACK_AB R139, R8, R139 ;  /* 0x0000008b088b723e */ /* 0x000fe200000000ff */
        /* <DEDUP_REMOVED lines=20> */
[-C--:B------:R-:W-:Y:S01]  /*8570*/  FMUL.FTZ R90, R90, R13.reuse ;  /* 0x0000000d5a5a7220 */ /* 0x080fe20000410000 */
        /* <DEDUP_REMOVED lines=19> */
[----:B------:R-:W-:Y:S01]  /*86b0*/  FMUL.FTZ R110, R110, R13 ;  /* 0x0000000d6e6e7220 */ /* 0x000fe20000410000 */
        /* <DEDUP_REMOVED lines=24> */
[----:B------:R-:W-:Y:S01]  /*8840*/  F2FP.F16.F32.PACK_AB R123, R10, R123 ;  /* 0x0000007b0a7b723e */ /* 0x000fe200000000ff */
[----:B------:R-:W-:Y:S06]  /*8850*/  @P1 BRA `(.L_x_1007) ;  /* 0xffffffc800841947 */ /* 0x000fec000383ffff */
.L_x_988:
[----:B------:R-:W0:Y:S01]  /*8860*/  S2UR UR10, SR_CTAID.X ;  /* 0x00000000000a79c3 */ /* 0x000e220000002500 */
[----:B------:R-:W-:Y:S01]  /*8870*/  IADD3 R27, -R27, 0x1, RZ ;  /* 0x000000011b1b7810 */ /* 0x000fe20007ffe1ff */
[----:B------:R-:W-:Y:S02]  /*8880*/  UISETP.NE.AND UP1, UPT, UR40, URZ, UPT ;  /* 0x0000003f2800728c */ /* 0x000fe4000bf25270 */
[----:B------:R-:W-:Y:S02]  /*8890*/  UISETP.NE.AND UP0, UPT, UR44, URZ, UPT ;  /* 0x0000003f2c00728c */ /* 0x000fe4000bf05270 */
[----:B------:R-:W-:Y:S01]  /*88a0*/  IMAD R27, R16, UR28, R27 ;  /* 0x0000001c101b7c24 */ /* 0x000fe2000f8e021b */
[----:B------:R-:W-:-:S03]  /*88b0*/  UMOV UR14, 0xc0 ;  /* 0x000000c0000e7882 */ /* 0x000fc60000000000 */
[----:B------:R-:W-:Y:S02]  /*88c0*/  PLOP3.LUT P1, PT, PT, PT, UP0, 0x40, 0x0 ;  /* 0x000000000000781c */ /* 0x000fe40003f2e808 */
[----:B------:R-:W-:Y:S01]  /*88d0*/  R2UR UR15, R27 ;  /* 0x000000001b0f72ca */ /* 0x000fe200000e0000 */
[----:B------:R-:W-:Y:S01]  /*88e0*/  @UP1 ULDC UR18, c[0x0][0x450] ;  /* 0x0001140000121ab9 */ /* 0x000fe20000000800 */
[----:B0-----:R-:W-:-:S03]  /*88f0*/  UIMAD UR14, UR10, UR14, 0xbf ;  /* 0x000000bf0a0e74a4 */ /* 0x001fc6000f8e020e */
[----:B------:R-:W-:Y:S02]  /*8900*/  @UP1 ULDC UR10, c[0x0][0x44c] ;  /* 0x00011300000a1ab9 */ /* 0x000fe40000000800 */
[----:B------:R-:W-:-:S04]  /*8910*/  UIMAD.WIDE.U32 UR10, UR14, UR10, URZ ;  /* 0x0000000a0e0a72a5 */ /* 0x000fc8000f8e003f */
[----:B------:R-:W-:-:S04]  /*8920*/  @UP1 USHF.R.U32.HI UR14, URZ, UR18, UR11 ;  /* 0x000000123f0e1299 */ /* 0x000fc8000801160b */
[----:B------:R-:W-:-:S03]  /*8930*/  UIADD3 UR14, UR15, UR14, URZ ;  /* 0x0000000e0f0e7290 */ /* 0x000fc6000fffe03f */
[----:B------:R-:W-:Y:S02]  /*8940*/  ULDC UR15, c[0x0][0x9dc] ;  /* 0x00027700000f7ab9 */ /* 0x000fe40000000800 */
[----:B------:R-:W-:Y:S01]  /*8950*/  UIADD3 UR15, UR14, -UR15, URZ ;  /* 0x8000000f0e0f7290 */ /* 0x000fe2000fffe03f */
[----:B------:R-:W-:Y:S11]  /*8960*/  @P1 BRA `(.L_x_1008) ;  /* 0x00000000004c1947 */ /* 0x000ff60003800000 */
[----:B------:R-:W-:-:S06]  /*8970*/  UISETP.GT.AND UP0, UPT, UR14, -0x1, UPT ;  /* 0xffffffff0e00788c */ /* 0x000fcc000bf04270 */
[----:B------:R-:W-:-:S13]  /*8980*/  PLOP3.LUT P1, PT, PT, PT, UP0, 0x80, 0x0 ;  /* 0x000000000000781c */ /* 0x000fda0003f2f008 */
[----:B------:R-:W-:Y:S05]  /*8990*/  @P1 BRA `(.L_x_1009) ;  /* 0x0000000000201947 */ /* 0x000fea0003800000 */
[----:B------:R-:W-:Y:S01]  /*89a0*/  ULDC UR18, c[0x0][0x9e4] ;  /* 0x0002790000127ab9 */ /* 0x000fe20000000800 */
[----:B------:R-:W-:Y:S02]  /*89b0*/  ULOP3.LUT UR14, URZ, UR14, URZ, 0x33, !UPT ;  /* 0x0000000e3f0e7292 */ /* 0x000fe4000f8e333f */
[----:B------:R-:W-:-:S11]  /*89c0*/  UISETP.NE.AND UP0, UPT, UR18, 0x1, UPT ;  /* 0x000000011200788c */ /* 0x000fd6000bf05270 */
[----:B------:R-:W-:Y:S02]  /*89d0*/  @UP0 ULDC.64 UR20, c[0x0][0x9e8] ;  /* 0x00027a0000140ab9 */ /* 0x000fe40000000a00 */
[----:B------:R-:W-:-:S04]  /*89e0*/  UIMAD.WIDE.U32 UR10, UR14, UR20, URZ ;  /* 0x000000140e0a72a5 */ /* 0x000fc8000f8e003f */
[----:B------:R-:W-:-:S04]  /*89f0*/  @UP0 USHF.R.U32.HI UR14, URZ, UR21, UR11 ;  /* 0x000000153f0e0299 */ /* 0x000fc8000801160b */
[----:B------:R-:W-:Y:S01]  /*8a00*/  ULOP3.LUT UR14, URZ, UR14, URZ, 0x33, !UPT ;  /* 0x0000000e3f0e7292 */ /* 0x000fe2000f8e333f */
[----:B------:R-:W-:Y:S11]  /*8a10*/  BRA `(.L_x_1010) ;  /* 0x0000000000147947 */ /* 0x000ff60003800000 */
.L_x_1009:
[----:B------:R-:W-:Y:S02]  /*8a20*/  ULDC UR18, c[0x0][0x9e4] ;  /* 0x0002790000127ab9 */ /* 0x000fe40000000800 */
[----:B------:R-:W-:-:S11]  /*8a30*/  UISETP.NE.AND UP0, UPT, UR18, 0x1, UPT ;  /* 0x000000011200788c */ /* 0x000fd6000bf05270 */
[----:B------:R-:W-:Y:S02]  /*8a40*/  @UP0 ULDC.64 UR20, c[0x0][0x9e8] ;  /* 0x00027a0000140ab9 */ /* 0x000fe40000000a00 */
[----:B------:R-:W-:-:S04]  /*8a50*/  UIMAD.WIDE.U32 UR10, UR14, UR20, URZ ;  /* 0x000000140e0a72a5 */ /* 0x000fc8000f8e003f */
[----:B------:R-:W-:-:S12]  /*8a60*/  @UP0 USHF.R.U32.HI UR14, URZ, UR21, UR11 ;  /* 0x000000153f0e0299 */ /* 0x000fd8000801160b */
.L_x_1010:
[----:B------:R-:W-:-:S04]  /*8a70*/  UIMAD UR14, UR14, UR18, URZ ;  /* 0x000000120e0e72a4 */ /* 0x000fc8000f8e023f */
[----:B------:R-:W-:-:S04]  /*8a80*/  UISETP.LT.AND UP0, UPT, UR15, UR14, UPT ;  /* 0x0000000e0f00728c */ /* 0x000fc8000bf01270 */
[----:B------:R-:W-:-:S12]  /*8a90*/  USEL UR15, UR15, UR14, !UP0 ;  /* 0x0000000e0f0f7287 */ /* 0x000fd8000c000000 */
.L_x_1008:
[----:B------:R-:W-:-:S04]  /*8aa0*/  UIADD3 UR15, UR15, 0x7f, URZ ;  /* 0x0000007f0f0f7890 */ /* 0x000fc8000fffe03f */
[----:B------:R-:W-:-:S04]  /*8ab0*/  USHF.R.S32.HI UR10, URZ, 0x1f, UR15 ;  /* 0x0000001f3f0a7899 */ /* 0x000fc8000801140f */
[----:B------:R-:W-:-:S04]  /*8ac0*/  ULEA.HI UR10, UR10, UR15, URZ, 0x7 ;  /* 0x0000000f0a0a7291 */ /* 0x000fc8000f8f383f */
[----:B------:R-:W-:-:S04]  /*8ad0*/  USHF.R.S32.HI UR10, URZ, 0x7, UR10 ;  /* 0x000000073f0a7899 */ /* 0x000fc8000801140a */
[----:B------:R-:W-:-:S04]  /*8ae0*/  UISETP.LT.AND UP0, UPT, UR41, UR10, UPT ;  /* 0x0000000a2900728c */ /* 0x000fc8000bf01270 */
[----:B------:R-:W-:-:S06]  /*8af0*/  USEL UR25, UR41, UR10, !UP0 ;  /* 0x0000000a29197287 */ /* 0x000fcc000c000000 */
[----:B------:R-:W-:-:S13]  /*8b00*/  ISETP.GE.AND P1, PT, R9, UR25, PT ;  /* 0x0000001909007c0c */ /* 0x000fda000bf26270 */
[----:B------:R-:W-:Y:S05]  /*8b10*/  @!P1 BRA `(.L_x_1011) ;  /* 0x00000024004c9947 */ /* 0x000fea0003800000 */
[----:B------:R-:W-:Y:S01]  /*8b20*/  IMAD.MOV.U32 R7, RZ, RZ, R11 ;  /* 0x000000ffff077224 */ /* 0x000fe200078e000b */
[----:B------:R-:W-:Y:S01]  /*8b30*/  UMOV UR27, UR4 ;  /* 0x00000004001b7c82 */ /* 0x000fe20008000000 */
[----:B------:R-:W-:Y:S01]  /*8b40*/  IMAD.MOV.U32 R8, RZ, RZ, R15 ;  /* 0x000000ffff087224 */ /* 0x000fe200078e000f */
[----:B------:R-:W-:Y:S01]  /*8b50*/  UMOV UR26, UR7 ;  /* 0x00000007001a7c82 */ /* 0x000fe20008000000 */
[----:B------:R-:W-:-:S05]  /*8b60*/  ULDC UR28, c[0x0][0x9d8] ;  /* 0x00027600001c7ab9 */ /* 0x000fca0000000800 */
.L_x_1022:
[----:B------:R-:W-:Y:S01]  /*8b70*/  ISETP.NE.AND P2, PT, RZ, UR42, PT ;  /* 0x0000002aff007c0c */ /* 0x000fe2000bf45270 */
[----:B------:R-:W-:-:S04]  /*8b80*/  UISETP.NE.AND UP0, UPT, UR26, 0x1, UPT ;  /* 0x000000011a00788c */ /* 0x000fc8000bf05270 */
[----:B------:R-:W-:-:S04]  /*8b90*/  USEL UR4, URZ, 0x1, UP0 ;  /* 0x000000013f047887 */ /* 0x000fc80008000000 */
[----:B------:R-:W-:-:S04]  /*8ba0*/  ULOP3.LUT UR4, UR27, UR4, URZ, 0x3c, !UPT ;  /* 0x000000041b047292 */ /* 0x000fc8000f8e3c3f */
[----:B------:R-:W-:Y:S08]  /*8bb0*/  @P2 BRA `(.L_x_1012) ;  /* 0x0000000000382947 */ /* 0x000ff00003800000 */
[----:B------:R-:W-:Y:S05]  /*8bc0*/  @!P0 BRA `(.L_x_1013) ;  /* 0x0000000000048947 */ /* 0x000fea0003800000 */
[----:B------:R-:W-:Y:S01]  /*8bd0*/  BPT.TRAP 0x1 ;  /* 0x000000040000795c */ /* 0x000fe20000300000 */
.L_x_1013:
        /* <DEDUP_REMOVED lines=9> */
.L_x_1014:
[----:B-1----:R-:W-:Y:S05]  /*8c70*/  @P1 BRA `(.L_x_1012) ;  /* 0x0000000000081947 */ /* 0x002fea0003800000 */
[----:B------:R-:W1:Y:S02]  /*8c80*/  SYNCS.PHASECHK.TRANS64.TRYWAIT P1, [UR7+0x16830], R10 ;  /* 0x0168300aff0075a7 */ /* 0x000e640008020147 */
[----:B-1----:R-:W-:Y:S05]  /*8c90*/  @!P1 BRA `(.L_x_1015) ;  /* 0x000000b400949947 */ /* 0x002fea0003800000 */
.L_x_1012:
        /* <DEDUP_REMOVED lines=30> */
.L_x_1017:
[----:B------:R-:W-:Y:S01]  /*8e80*/  ULEA UR10, UR26, UR43, 0x3 ;  /* 0x0000002b1a0a7291 */ /* 0x000fe2000f8e183f */
[----:B------:R-:W-:-:S05]  /*8e90*/  IMAD.U32 R10, RZ, RZ, UR27 ;  /* 0x0000001bff0a7e24 */ /* 0x000fca000f8e00ff */
[----:B------:R-:W-:-:S04]  /*8ea0*/  SHF.L.U32 R10, R10, 0x1f, RZ ;  /* 0x0000001f0a0a7819 */ /* 0x000fc800000006ff */
[----:B------:R0:W1:Y:S01]  /*8eb0*/  SYNCS.PHASECHK.TRANS64.TRYWAIT P1, [UR10+0x16850], R10 ;  /* 0x0168500aff0075a7 */ /* 0x000062000802014a */
[----:B------:R-:W-:Y:S05]  /*8ec0*/  @!P0 BRA `(.L_x_1018) ;  /* 0x0000000000048947 */ /* 0x000fea0003800000 */
[----:B------:R-:W-:Y:S01]  /*8ed0*/  BPT.TRAP 0x1 ;  /* 0x000000040000795c */ /* 0x000fe20000300000 */
.L_x_1018:
[----:B-1----:R-:W-:Y:S05]  /*8ee0*/  @P1 BRA `(.L_x_1016) ;  /* 0x0000000000081947 */ /* 0x002fea0003800000 */
[----:B------:R-:W1:Y:S02]  /*8ef0*/  SYNCS.PHASECHK.TRANS64.TRYWAIT P1, [UR10+0x16850], R10 ;  /* 0x0168500aff0075a7 */ /* 0x000e64000802014a */
[----:B-1----:R-:W-:Y:S05]  /*8f00*/  @!P1 BRA `(.L_x_1019) ;  /* 0x000000b400109947 */ /* 0x002fea0003800000 */
.L_x_1016:
        /* <DEDUP_REMOVED lines=50> */
.L_x_1020:
        /* <DEDUP_REMOVED lines=82> */
[----:B------:R-:W-:-:S04]  /*9750*/  ULEA UR10, UR7, UR43, 0x3 ;  /* 0x0000002b070a7291 */ /* 0x000fc8000f8e183f */
[----:B------:R-:W1:Y:S01]  /*9760*/  MUFU.TANH R33, R33 ;  /* 0x0000002100217308 */ /* 0x000e620000002400 */
[----:B--2---:R-:W-:Y:S01]  /*9770*/  FMNMX.FTZ R12, R121, R12, !PT ;  /* 0x0000000c790c7209 */ /* 0x004fe20007810000 */
[----:B------:R-:W-:-:S04]  /*9780*/  UIADD3 UR10, UR10, 0x16840, URZ ;  /* 0x000168400a0a7890 */ /* 0x000fc8000fffe03f */
[----:B------:R-:W-:Y:S02]  /*9790*/  UPRMT UR10, UR5, 0x654, UR10 ;  /* 0x00000654050a7896 */ /* 0x000fe4000800000a */
[----:B------:R-:W2:Y:S01]  /*97a0*/  MUFU.TANH R35, R35 ;  /* 0x0000002300237308 */ /* 0x000ea20000002400 */
[----:B0-----:R-:W-:-:S06]  /*97b0*/  FMNMX.FTZ R12, R123, R12, !PT ;  /* 0x0000000c7b0c7209 */ /* 0x001fcc0007810000 */
[----:B------:R-:W-:Y:S01]  /*97c0*/  SYNCS.ARRIVE.TRANS64.RED.A1T0 RZ, [UR10], RZ ;  /* 0x000000ffffff79a7 */ /* 0x000fe2000810040a */
        /* <DEDUP_REMOVED lines=106> */
[----:B0-----:R-:W-:Y:S02]  /*9e70*/  FMNMX.FTZ R42, R87, R14, !PT ;  /* 0x0000000e572a7209 */ /* 0x001fe40007810000 */
[----:B------:R-:W0:Y:S03]  /*9e80*/  LDC R14, c[0x0][0x988] ;  /* 0x00026200ff0e7b82 */ /* 0x000e260000000800 */
[----:B------:R-:W2:Y:S01]  /*9e90*/  SHFL.BFLY PT, R15, R42, 0x2, 0x1f ;  /* 0x0c401f002a0f7f89 */ /* 0x000ea200000e0000 */
[----:B-1----:R-:W-:Y:S02]  /*9ea0*/  FMNMX.FTZ R44, R12, R11, !PT ;  /* 0x0000000b0c2c7209 */ /* 0x002fe40007810000 */
[----:B--2---:R-:W-:-:S03]  /*9eb0*/  FMNMX.FTZ R46, R42, R15, !PT ;  /* 0x0000000f2a2e7209 */ /* 0x004fc60007810000 */
[----:B------:R-:W1:Y:S04]  /*9ec0*/  SHFL.BFLY PT, R15, R44, 0x1, 0x1f ;  /* 0x0c201f002c0f7f89 */ /* 0x000e6800000e0000 */
[----:B------:R-:W2:Y:S01]  /*9ed0*/  SHFL.BFLY PT, R11, R46, 0x1, 0x1f ;  /* 0x0c201f002e0b7f89 */ /* 0x000ea200000e0000 */
[----:B-1----:R-:W-:Y:S02]  /*9ee0*/  FMNMX.FTZ R15, R44, R15, !PT ;  /* 0x0000000f2c0f7209 */ /* 0x002fe40007810000 */
[----:B--2---:R-:W-:-:S03]  /*9ef0*/  FMNMX.FTZ R11, R46, R11, !PT ;  /* 0x0000000b2e0b7209 */ /* 0x004fc60007810000 */
[C---:B0-----:R-:W-:Y:S01]  /*9f00*/  FMUL.FTZ R42, R15.reuse, R14 ;  /* 0x0000000e0f2a7220 */ /* 0x041fe20000410000 */
[----:B------:R-:W-:-:S03]  /*9f10*/  FADD.FTZ R153, -R15, R8 ;  /* 0x000000080f997221 */ /* 0x000fc60000010100 */
[-CC-:B------:R-:W-:Y:S01]  /*9f20*/  FFMA.FTZ R157, R123, R14.reuse, -R42.reuse ;  /* 0x0000000e7b9d7223 */ /* 0x180fe2000001082a */
[-CC-:B------:R-:W-:Y:S01]  /*9f30*/  FFMA.FTZ R123, R20, R14.reuse, -R42.reuse ;  /* 0x0000000e147b7223 */ /* 0x180fe2000001082a */
[C---:B------:R-:W-:Y:S01]  /*9f40*/  FADD.FTZ R7, -R11.reuse, R7 ;  /* 0x000000070b077221 */ /* 0x040fe20000010100 */
[-C--:B------:R-:W-:Y:S01]  /*9f50*/  FMUL.FTZ R20, R11, R14.reuse ;  /* 0x0000000e0b147220 */ /* 0x080fe20000410000 */
[-C--:B------:R-:W-:Y:S01]  /*9f60*/  FMUL.FTZ R8, R153, R14.reuse ;  /* 0x0000000e99087220 */ /* 0x080fe20000410000 */
[-C--:B------:R-:W-:Y:S01]  /*9f70*/  FFMA.FTZ R13, R13, R14.reuse, -R42 ;  /* 0x0000000e0d0d7223 */ /* 0x080fe2000001082a */
[-C--:B------:R-:W-:Y:S01]  /*9f80*/  FMUL.FTZ R7, R7, R14.reuse ;  /* 0x0000000e07077220 */ /* 0x080fe20000410000 */
[-C--:B------:R-:W-:Y:S01]  /*9f90*/  FFMA.FTZ R10, R10, R14.reuse, -R20 ;  /* 0x0000000e0a0a7223 */ /* 0x080fe20000010814 */
[-CC-:B------:R-:W-:Y:S01]  /*9fa0*/  FFMA.FTZ R148, R19, R14.reuse, -R42.reuse ;  /* 0x0000000e13947223 */ /* 0x180fe2000001082a */
[-C--:B------:R-:W-:Y:S01]  /*9fb0*/  FFMA.FTZ R134, R149, R14.reuse, -R42 ;  /* 0x0000000e95867223 */ /* 0x080fe2000001082a */
[-C--:B------:R-:W-:Y:S01]  /*9fc0*/  FFMA.FTZ R149, R21, R14.reuse, -R20 ;  /* 0x0000000e15957223 */ /* 0x080fe20000010814 */
[----:B------:R-:W-:Y:S01]  /*9fd0*/  MUFU.EX2 R8, R8 ;  /* 0x0000000800087308 */ /* 0x000fe20000000800 */
[-CC-:B------:R-:W-:Y:S01]  /*9fe0*/  FFMA.FTZ R146, R125, R14.reuse, -R42.reuse ;  /* 0x0000000e7d927223 */ /* 0x180fe2000001082a */
[-CC-:B------:R-:W-:Y:S01]  /*9ff0*/  FFMA.FTZ R150, R25, R14.reuse, -R42.reuse ;  /* 0x0000000e19967223 */ /* 0x180fe2000001082a */
[-C--:B------:R-:W-:Y:S01]  /*a000*/  FFMA.FTZ R125, R151, R14.reuse, -R42 ;  /* 0x0000000e977d7223 */ /* 0x080fe2000001082a */
[-C--:B------:R-:W-:Y:S01]  /*a010*/  FFMA.FTZ R151, R29, R14.reuse, -R20 ;  /* 0x0000000e1d977223 */ /* 0x080fe20000010814 */
[-CC-:B------:R-:W-:Y:S01]  /*a020*/  FFMA.FTZ R12, R27, R14.reuse, -R42.reuse ;  /* 0x0000000e1b0c7223 */ /* 0x180fe2000001082a */
[-C--:B------:R-:W-:Y:S01]  /*a030*/  FFMA.FTZ R130, R22, R14.reuse, -R42 ;  /* 0x0000000e16827223 */ /* 0x080fe2000001082a */
[-C--:B------:R-:W-:Y:S01]  /*a040*/  FFMA.FTZ R22, R31, R14.reuse, -R20 ;  /* 0x0000000e1f167223 */ /* 0x080fe20000010814 */
[----:B------:R-:W0:Y:S01]  /*a050*/  MUFU.EX2 R13, R13 ;  /* 0x0000000d000d7308 */ /* 0x000e220000000800 */
[-CC-:B------:R-:W-:Y:S01]  /*a060*/  FFMA.FTZ R144, R121, R14.reuse, -R42.reuse ;  /* 0x0000000e79907223 */ /* 0x180fe2000001082a */
[-C--:B------:R-:W-:Y:S01]  /*a070*/  FFMA.FTZ R132, R145, R14.reuse, -R42 ;  /* 0x0000000e91847223 */ /* 0x080fe2000001082a */
[-C--:B------:R-:W-:Y:S01]  /*a080*/  FFMA.FTZ R145, R33, R14.reuse, -R20 ;  /* 0x0000000e21917223 */ /* 0x080fe20000010814 */
[-C--:B------:R-:W-:Y:S01]  /*a090*/  FFMA.FTZ R121, R24, R14.reuse, -R42 ;  /* 0x0000000e18797223 */ /* 0x080fe2000001082a */
[-C--:B------:R-:W-:Y:S01]  /*a0a0*/  FFMA.FTZ R24, R35, R14.reuse, -R20 ;  /* 0x0000000e23187223 */ /* 0x080fe20000010814 */
[-CC-:B------:R-:W-:Y:S01]  /*a0b0*/  FFMA.FTZ R155, R127, R14.reuse, -R42.reuse ;  /* 0x0000000e7f9b7223 */ /* 0x180fe2000001082a */
[-C--:B------:R-:W-:Y:S01]  /*a0c0*/  FFMA.FTZ R127, R147, R14.reuse, -R42 ;  /* 0x0000000e937f7223 */ /* 0x080fe2000001082a */
[----:B------:R-:W-:Y:S01]  /*a0d0*/  MUFU.EX2 R7, R7 ;  /* 0x0000000700077308 */ /* 0x000fe20000000800 */
[-C--:B------:R-:W-:Y:S01]  /*a0e0*/  FFMA.FTZ R147, R37, R14.reuse, -R20 ;  /* 0x0000000e25937223 */ /* 0x080fe20000010814 */
[-C--:B------:R-:W-:Y:S01]  /*a0f0*/  FFMA.FTZ R124, R26, R14.reuse, -R42 ;  /* 0x0000000e1a7c7223 */ /* 0x080fe2000001082a */
[-C--:B------:R-:W-:Y:S01]  /*a100*/  FFMA.FTZ R26, R39, R14.reuse, -R20 ;  /* 0x0000000e271a7223 */ /* 0x080fe20000010814 */
[-CC-:B------:R-:W-:Y:S01]  /*a110*/  FFMA.FTZ R138, R141, R14.reuse, -R42.reuse ;  /* 0x0000000e8d8a7223 */ /* 0x180fe2000001082a */
[-C--:B------:R-:W-:Y:S01]  /*a120*/  FFMA.FTZ R140, R129, R14.reuse, -R42 ;  /* 0x0000000e818c7223 */ /* 0x080fe2000001082a */
[-C--:B------:R-:W-:Y:S01]  /*a130*/  FFMA.FTZ R141, R41, R14.reuse, -R20 ;  /* 0x0000000e298d7223 */ /* 0x080fe20000010814 */
[-CC-:B------:R-:W-:Y:S01]  /*a140*/  FFMA.FTZ R27, R28, R14.reuse, -R42.reuse ;  /* 0x0000000e1c1b7223 */ /* 0x180fe2000001082a */
[----:B------:R-:W1:Y:S01]  /*a150*/  MUFU.EX2 R10, R10 ;  /* 0x0000000a000a7308 */ /* 0x000e620000000800 */
[----:B0-----:R-:W-:Y:S01]  /*a160*/  FFMA.FTZ R3, R8, R3, R13 ;  /* 0x0000000308037223 */ /* 0x001fe2000001000d */
[-CC-:B------:R-:W-:Y:S01]  /*a170*/  FFMA.FTZ R153, R131, R14.reuse, -R42.reuse ;  /* 0x0000000e83997223 */ /* 0x180fe2000001082a */
[-C--:B------:R-:W-:Y:S01]  /*a180*/  FFMA.FTZ R128, R18, R14.reuse, -R42 ;  /* 0x0000000e12807223 */ /* 0x080fe2000001082a */
[-C--:B------:R-:W-:Y:S01]  /*a190*/  FFMA.FTZ R28, R43, R14.reuse, -R20 ;  /* 0x0000000e2b1c7223 */ /* 0x080fe20000010814 */
[-CC-:B------:R-:W-:Y:S01]  /*a1a0*/  FFMA.FTZ R18, R40, R14.reuse, -R42.reuse ;  /* 0x0000000e28127223 */ /* 0x180fe2000001082a */
[-CC-:B------:R-:W-:Y:S01]  /*a1b0*/  FFMA.FTZ R129, R143, R14.reuse, -R42.reuse ;  /* 0x0000000e8f817223 */ /* 0x180fe2000001082a */
[-C--:B------:R-:W-:Y:S01]  /*a1c0*/  FFMA.FTZ R142, R133, R14.reuse, -R42 ;  /* 0x0000000e858e7223 */ /* 0x080fe2000001082a */
[----:B------:R-:W0:Y:S01]  /*a1d0*/  MUFU.EX2 R148, R148 ;  /* 0x0000009400947308 */ /* 0x000e220000000800 */
[-C--:B------:R-:W-:Y:S01]  /*a1e0*/  FFMA.FTZ R143, R45, R14.reuse, -R20 ;  /* 0x0000000e2d8f7223 */ /* 0x080fe20000010814 */
[-CC-:B------:R-:W-:Y:S01]  /*a1f0*/  FFMA.FTZ R126, R30, R14.reuse, -R42.reuse ;  /* 0x0000000e1e7e7223 */ /* 0x180fe2000001082a */
[-C--:B------:R-:W-:Y:S01]  /*a200*/  FFMA.FTZ R133, R135, R14.reuse, -R42 ;  /* 0x0000000e87857223 */ /* 0x080fe2000001082a */
[-C--:B------:R-:W-:Y:S01]  /*a210*/  FFMA.FTZ R30, R47, R14.reuse, -R20 ;  /* 0x0000000e2f1e7223 */ /* 0x080fe20000010814 */
[-CC-:B------:R-:W-:Y:S01]  /*a220*/  FFMA.FTZ R136, R137, R14.reuse, -R42.reuse ;  /* 0x0000000e89887223 */ /* 0x180fe2000001082a */
[-CC-:B------:R-:W-:Y:S01]  /*a230*/  FFMA.FTZ R131, R139, R14.reuse, -R42.reuse ;  /* 0x0000000e8b837223 */ /* 0x180fe2000001082a */
[----:B------:R-:W-:Y:S01]  /*a240*/  FFMA.FTZ R25, R32, R14, -R42 ;  /* 0x0000000e20197223 */ /* 0x000fe2000001082a */
[----:B------:R-:W2:Y:S01]  /*a250*/  MUFU.EX2 R149, R149 ;  /* 0x0000009500957308 */ /* 0x000ea20000000800 */
[----:B-1----:R-:W-:Y:S01]  /*a260*/  FFMA.FTZ R2, R7, R2, R10 ;  /* 0x0000000207027223 */ /* 0x002fe2000001000a */
[-CC-:B------:R-:W-:Y:S01]  /*a270*/  FFMA.FTZ R120, R34, R14.reuse, -R42.reuse ;  /* 0x0000000e22787223 */ /* 0x180fe2000001082a */
[-CC-:B------:R-:W-:Y:S01]  /*a280*/  FFMA.FTZ R19, R36, R14.reuse, -R42.reuse ;  /* 0x0000000e24137223 */ /* 0x180fe2000001082a */
[-C--:B------:R-:W-:Y:S01]  /*a290*/  FFMA.FTZ R122, R38, R14.reuse, -R42 ;  /* 0x0000000e267a7223 */ /* 0x080fe2000001082a */
[-CC-:B------:R-:W-:Y:S01]  /*a2a0*/  FFMA.FTZ R137, R49, R14.reuse, -R20.reuse ;  /* 0x0000000e31897223 */ /* 0x180fe20000010814 */
[-CC-:B------:R-:W-:Y:S01]  /*a2b0*/  FFMA.FTZ R32, R51, R14.reuse, -R20.reuse ;  /* 0x0000000e33207223 */ /* 0x180fe20000010814 */
[-CC-:B------:R-:W-:Y:S01]  /*a2c0*/  FFMA.FTZ R139, R53, R14.reuse, -R20.reuse ;  /* 0x0000000e358b7223 */ /* 0x180fe20000010814 */
[----:B------:R-:W1:Y:S01]  /*a2d0*/  MUFU.EX2 R150, R150 ;  /* 0x0000009600967308 */ /* 0x000e620000000800 */
[----:B0-----:R-:W-:Y:S01]  /*a2e0*/  FADD.FTZ R3, R148, R3 ;  /* 0x0000000394037221 */ /* 0x001fe20000010000 */
[-CC-:B------:R-:W-:Y:S01]  /*a2f0*/  FFMA.FTZ R34, R55, R14.reuse, -R20.reuse ;  /* 0x0000000e37227223 */ /* 0x180fe20000010814 */
[-CC-:B------:R-:W-:Y:S01]  /*a300*/  FFMA.FTZ R21, R57, R14.reuse, -R20.reuse ;  /* 0x0000000e39157223 */ /* 0x180fe20000010814 */
[-CC-:B------:R-:W-:Y:S01]  /*a310*/  FFMA.FTZ R36, R59, R14.reuse, -R20.reuse ;  /* 0x0000000e3b247223 */ /* 0x180fe20000010814 */
[-CC-:B------:R-:W-:Y:S01]  /*a320*/  FFMA.FTZ R135, R61, R14.reuse, -R20.reuse ;  /* 0x0000000e3d877223 */ /* 0x180fe20000010814 */
[----:B------:R-:W-:-:S02]  /*a330*/  FFMA.FTZ R38, R63, R14, -R20 ;  /* 0x0000000e3f267223 */ /* 0x000fc40000010814 */
        /* <DEDUP_REMOVED lines=134> */
.L_x_1021:
        /* <DEDUP_REMOVED lines=9> */
[----:B------:R-:W-:Y:S01]  /*ac30*/  F2FP.F16.F32.PACK_AB R138, R129, R138 ;  /* 0x0000008a818a723e */ /* 0x000fe200000000ff */
[----:B------:R-:W-:Y:S01]  /*ac40*/  FMUL.FTZ R89, R89, R8 ;  /* 0x0000000859597220 */ /* 0x000fe20000410000 */
[----:B------:R-:W-:Y:S01]  /*ac50*/  F2FP.F16.F32.PACK_AB R132, R127, R132 ;  /* 0x000000847f84723e */ /* 0x000fe200000000ff */
[----:B------:R-:W-:Y:S01]  /*ac60*/  FMUL.FTZ R92, R92, R8 ;  /* 0x000000085c5c7220 */ /* 0x000fe20000410000 */
[----:B------:R-:W-:Y:S01]  /*ac70*/  F2FP.F16.F32.PACK_AB R134, R125, R134 ;  /* 0x000000867d86723e */ /* 0x000fe200000000ff */
[----:B------:R-:W-:Y:S01]  /*ac80*/  FMUL.FTZ R93, R93, R8 ;  /* 0x000000085d5d7220 */ /* 0x000fe20000410000 */
[----:B------:R-:W-:Y:S01]  /*ac90*/  F2FP.F16.F32.PACK_AB R128, R123, R128 ;  /* 0x000000807b80723e */ /* 0x000fe200000000ff */
[----:B------:R-:W-:Y:S01]  /*aca0*/  FMUL.FTZ R96, R96, R8 ;  /* 0x0000000860607220 */ /* 0x000fe20000410000 */
[----:B------:R-:W-:Y:S01]  /*acb0*/  SYNCS.ARRIVE.TRANS64.RED.A1T0 RZ, [UR10], RZ ;  /* 0x000000ffffff79a7 */ /* 0x000fe2000810040a */
[----:B------:R-:W-:Y:S01]  /*acc0*/  F2FP.F16.F32.PACK_AB R130, R121, R130 ;  /* 0x000000827982723e */ /* 0x000fe200000000ff */
        /* <DEDUP_REMOVED lines=54> */
[----:B------:R-:W-:Y:S01]  /*b030*/  F2FP.F16.F32.PACK_AB R123, R20, R39 ;  /* 0x00000027147b723e */ /* 0x000fe200000000ff */
[----:B------:R-:W-:Y:S06]  /*b040*/  @P1 BRA `(.L_x_1022) ;  /* 0xffffffd800c81947 */ /* 0x000fec000383ffff */
.L_x_1011:
[----:B------:R-:W-:-:S13]  /*b050*/  ISETP.GE.AND P1, PT, R9, UR41, PT ;  /* 0x0000002909007c0c */ /* 0x000fda000bf26270 */
[----:B------:R-:W-:Y:S05]  /*b060*/  @!P1 BRA `(.L_x_1023) ;  /* 0x00000034008c9947 */ /* 0x000fea0003800000 */
[----:B------:R-:W-:Y:S01]  /*b070*/  VIADD R10, R17, 0x9 ;  /* 0x00000009110a7836 */ /* 0x000fe20000000000 */
[----:B------:R-:W-:Y:S01]  /*b080*/  ISETP.GE.U32.AND P1, PT, R23, 0x180, PT ;  /* 0x000001801700780c */ /* 0x000fe20003f26070 */
[----:B------:R-:W-:Y:S01]  /*b090*/  IMAD.MOV.U32 R8, RZ, RZ, R11 ;  /* 0x000000ffff087224 */ /* 0x000fe200078e000b */
[----:B------:R-:W-:Y:S01]  /*b0a0*/  UMOV UR31, UR4 ;  /* 0x00000004001f7c82 */ /* 0x000fe20008000000 */
[----:B------:R-:W-:Y:S01]  /*b0b0*/  IMAD.MOV.U32 R7, RZ, RZ, R15 ;  /* 0x000000ffff077224 */ /* 0x000fe200078e000f */
[----:B------:R-:W-:Y:S01]  /*b0c0*/  SEL R10, R10, 0x9, !P1 ;  /* 0x000000090a0a7807 */ /* 0x000fe20004800000 */
[----:B------:R-:W-:Y:S01]  /*b0d0*/  VIADD R17, R17, 0x8 ;  /* 0x0000000811117836 */ /* 0x000fe20000000000 */
[----:B------:R-:W-:Y:S01]  /*b0e0*/  UMOV UR25, UR7 ;  /* 0x0000000700197c82 */ /* 0x000fe20008000000 */
[----:B------:R-:W-:Y:S01]  /*b0f0*/  ULDC UR26, c[0x0][0x9e4] ;  /* 0x00027900001a7ab9 */ /* 0x000fe20000000800 */
[----:B------:R-:W-:Y:S01]  /*b100*/  ULDC UR27, c[0x0][0x288] ;  /* 0x0000a200001b7ab9 */ /* 0x000fe20000000800 */
[----:B------:R-:W-:Y:S01]  /*b110*/  ULDC UR28, c[0x0][0x2f0] ;  /* 0x0000bc00001c7ab9 */ /* 0x000fe20000000800 */
[----:B------:R-:W-:Y:S01]  /*b120*/  ULDC UR29, c[0x0][0x9d8] ;  /* 0x00027600001d7ab9 */ /* 0x000fe20000000800 */
[----:B------:R-:W-:-:S05]  /*b130*/  ULDC UR30, c[0x0][0x9e0] ;  /* 0x00027800001e7ab9 */ /* 0x000fca0000000800 */
.L_x_1042:
[----:B------:R-:W-:Y:S01]  /*b140*/  UIADD3 UR7, UR25, 0x1, URZ ;  /* 0x0000000119077890 */ /* 0x000fe2000fffe03f */
[----:B------:R-:W-:-:S03]  /*b150*/  ISETP.NE.AND P2, PT, RZ, UR42, PT ;  /* 0x0000002aff007c0c */ /* 0x000fc6000bf45270 */
[----:B------:R-:W-:-:S04]  /*b160*/  UISETP.NE.AND UP0, UPT, UR7, 0x2, UPT ;  /* 0x000000020700788c */ /* 0x000fc8000bf05270 */
[----:B------:R-:W-:Y:S02]  /*b170*/  USEL UR4, URZ, 0x1, UP0 ;  /* 0x000000013f047887 */ /* 0x000fe40008000000 */
[----:B------:R-:W-:Y:S02]  /*b180*/  USEL UR7, UR7, URZ, UP0 ;  /* 0x0000003f07077287 */ /* 0x000fe40008000000 */
[----:B------:R-:W-:Y:S02]  /*b190*/  ULOP3.LUT UR4, UR31, UR4, URZ, 0x3c, !UPT ;  /* 0x000000041f047292 */ /* 0x000fe4000f8e3c3f */
[----:B--2---:R-:W-:Y:S10]  /*b1a0*/  @P2 BRA `(.L_x_1024) ;  /* 0x00000000002c2947 */ /* 0x004ff40003800000 */
[----:B------:R-:W-:Y:S05]  /*b1b0*/  @!P0 BRA `(.L_x_1025) ;  /* 0x0000000000048947 */ /* 0x000fea0003800000 */
[----:B------:R-:W-:Y:S01]  /*b1c0*/  BPT.TRAP 0x1 ;  /* 0x000000040000795c */ /* 0x000fe20000300000 */
.L_x_1025:
[----:B------:R-:W-:Y:S01]  /*b1d0*/  ULEA UR10, UR7, UR43, 0x3 ;  /* 0x0000002b070a7291 */ /* 0x000fe2000f8e183f */
[----:B------:R-:W-:-:S05]  /*b1e0*/  IMAD.U32 R11, RZ, RZ, UR4 ;  /* 0x00000004ff0b7e24 */ /* 0x000fca000f8e00ff */
[----:B------:R-:W-:-:S04]  /*b1f0*/  SHF.L.U32 R11, R11, 0x1f, RZ ;  /* 0x0000001f0b0b7819 */ /* 0x000fc800000006ff */
[----:B------:R0:W1:Y:S01]  /*b200*/  SYNCS.PHASECHK.TRANS64.TRYWAIT P1, [UR10+0x16830], R11 ;  /* 0x0168300bff0075a7 */ /* 0x000062000802014a */
[----:B------:R-:W-:Y:S05]  /*b210*/  @!P0 BRA `(.L_x_1026) ;  /* 0x0000000000048947 */ /* 0x000fea0003800000 */
[----:B------:R-:W-:Y:S01]  /*b220*/  BPT.TRAP 0x1 ;  /* 0x000000040000795c */ /* 0x000fe20000300000 */
.L_x_1026:
[----:B-1----:R-:W-:Y:S05]  /*b230*/  @P1 BRA `(.L_x_1024) ;  /* 0x0000000000081947 */ /* 0x002fea0003800000 */
[----:B------:R-:W1:Y:S02]  /*b240*/  SYNCS.PHASECHK.TRANS64.TRYWAIT P1, [UR10+0x16830], R11 ;  /* 0x0168300bff0075a7 */ /* 0x000e64000802014a */
[----:B-1----:R-:W-:Y:S05]  /*b250*/  @!P1 BRA `(.L_x_1027) ;  /* 0x0000009000549947 */ /* 0x002fea0003800000 */
.L_x_1024:
[----:B------:R2:W-:Y:S01]  /*b260*/  BAR.SYNC.DEFER_BLOCKING R17, 0x100 ;  /* 0x000400110000751d */ /* 0x0005e20000010000 */
[----:B------:R-:W-:Y:S01]  /*b270*/  R2UR UR20, R4 ;  /* 0x00000000041472ca */ /* 0x000fe200000e0000 */
[----:B------:R-:W-:Y:S01]  /*b280*/  ULEA UR22, UR7, UR6, 0xa ;  /* 0x0000000607167291 */ /* 0x000fe2000f8e503f */
[----:B------:R-:W-:-:S03]  /*b290*/  R2UR UR21, R5 ;  /* 0x00000000051572ca */ /* 0x000fc600000e0000 */
[----:B------:R-:W-:Y:S01]  /*b2a0*/  UMOV UR23, 0x40000040 ;  /* 0x4000004000177882 */ /* 0x000fe20000000000 */
[----:B------:R-:W-:Y:S01]  /*b2b0*/  UIADD3 UR10, UR22, 0x2, URZ ;  /* 0x00000002160a7890 */ /* 0x000fe2000fffe03f */
[----:B------:R-:W-:Y:S01]  /*b2c0*/  UMOV UR11, 0x40000040 ;  /* 0x40000040000b7882 */ /* 0x000fe20000000000 */
[----:B------:R-:W-:Y:S01]  /*b2d0*/  UIADD3 UR14, UR22, 0x4, URZ ;  /* 0x00000004160e7890 */ /* 0x000fe2000fffe03f */
[----:B------:R-:W-:Y:S01]  /*b2e0*/  UMOV UR15, 0x40000040 ;  /* 0x40000040000f7882 */ /* 0x000fe20000000000 */
[----:B------:R-:W-:Y:S01]  /*b2f0*/  UIADD3 UR18, UR22, 0x6, URZ ;  /* 0x0000000616127890 */ /* 0x000fe2000fffe03f */
[----:B------:R-:W-:Y:S01]  /*b300*/  UMOV UR19, 0x40000040 ;  /* 0x4000004000137882 */ /* 0x000fe20000000000 */
        /* <DEDUP_REMOVED lines=12> */
[----:B--2---:R-:W-:Y:S05]  /*b3d0*/  @P2 BRA `(.L_x_1028) ;  /* 0x00000000002c2947 */ /* 0x004fea0003800000 */
[----:B------:R-:W-:Y:S05]  /*b3e0*/  @!P0 BRA `(.L_x_1029) ;  /* 0x0000000000048947 */ /* 0x000fea0003800000 */
[----:B------:R-:W-:Y:S01]  /*b3f0*/  BPT.TRAP 0x1 ;  /* 0x000000040000795c */ /* 0x000fe20000300000 */
.L_x_1029:
[----:B------:R-:W-:Y:S01]  /*b400*/  ULEA UR10, UR25, UR43, 0x3 ;  /* 0x0000002b190a7291 */ /* 0x000fe2000f8e183f */
[----:B01----:R-:W-:-:S05]  /*b410*/  IMAD.U32 R11, RZ, RZ, UR31 ;  /* 0x0000001fff0b7e24 */ /* 0x003fca000f8e00ff */
[----:B------:R-:W-:-:S04]  /*b420*/  SHF.L.U32 R11, R11, 0x1f, RZ ;  /* 0x0000001f0b0b7819 */ /* 0x000fc800000006ff */
[----:B------:R0:W1:Y:S01]  /*b430*/  SYNCS.PHASECHK.TRANS64.TRYWAIT P1, [UR10+0x16850], R11 ;  /* 0x0168500bff0075a7 */ /* 0x000062000802014a */
[----:B------:R-:W-:Y:S05]  /*b440*/  @!P0 BRA `(.L_x_1030) ;  /* 0x0000000000048947 */ /* 0x000fea0003800000 */
[----:B------:R-:W-:Y:S01]  /*b450*/  BPT.TRAP 0x1 ;  /* 0x000000040000795c */ /* 0x000fe20000300000 */
.L_x_1030:
[----:B-1----:R-:W-:Y:S05]  /*b460*/  @P1 BRA `(.L_x_1028) ;  /* 0x0000000000081947 */ /* 0x002fea0003800000 */
[----:B------:R-:W1:Y:S02]  /*b470*/  SYNCS.PHASECHK.TRANS64.TRYWAIT P1, [UR10+0x16850], R11 ;  /* 0x0168500bff0075a7 */ /* 0x000e64000802014a */
[----:B-1----:R-:W-:Y:S05]  /*b480*/  @!P1 BRA `(.L_x_1031) ;  /* 0x0000008c00e09947 */ /* 0x002fea0003800000 */
.L_x_1028:
[----:B------:R-:W-:Y:S01]  /*b490*/  UIADD3 UR10, UR43, 0x400, URZ ;  /* 0x000004002b0a7890 */ /* 0x000fe2000fffe03f */
[----:B------:R-:W-:Y:S01]  /*b4a0*/  WARPGROUP.ARRIVE ;  /* 0x00000000000079c5 */ /* 0x000fe20000000000 */
[----:B------:R-:W-:Y:S02]  /*b4b0*/  UMOV UR11, 0x40000040 ;  /* 0x40000040000b7882 */ /* 0x000fe40000000000 */
[----:B------:R-:W-:-:S04]  /*b4c0*/  USHF.R.U32.HI UR10, URZ, 0x4, UR10 ;  /* 0x000000043f0a7899 */ /* 0x000fc8000801160a */
[----:B------:R-:W-:-:S04]  /*b4d0*/  ULOP3.LUT UR10, UR10, 0x3fff, URZ, 0xc0, !UPT ;  /* 0x00003fff0a0a7892 */ /* 0x000fc8000f8ec03f */
        /* <DEDUP_REMOVED lines=42> */
.L_x_1032:
[----:B------:R-:W-:Y:S01]  /*b780*/  UISETP.NE.AND UP1, UPT, UR40, URZ, UPT ;  /* 0x0000003f2800728c */ /* 0x000fe2000bf25270 */
[----:B01----:R-:W-:Y:S01]  /*b790*/  FMUL.FTZ R11, R26, UR29 ;  /* 0x0000001d1a0b7c20 */ /* 0x003fe20008410000 */
[----:B------:R-:W-:Y:S01]  /*b7a0*/  FMUL.FTZ R26, R46, UR29 ;  /* 0x0000001d2e1a7c20 */ /* 0x000fe20008410000 */
[----:B------:R-:W-:Y:S01]  /*b7b0*/  FMUL.FTZ R18, R31, UR29 ;  /* 0x0000001d1f127c20 */ /* 0x000fe20008410000 */
[----:B------:R-:W-:Y:S01]  /*b7c0*/  FMUL.FTZ R31, R55, UR29 ;  /* 0x0000001d371f7c20 */ /* 0x000fe20008410000 */
[----:B------:R-:W-:Y:S01]  /*b7d0*/  FMUL.FTZ R55, R65, UR29 ;  /* 0x0000001d41377c20 */ /* 0x000fe20008410000 */
[----:B------:R-:W-:Y:S01]  /*b7e0*/  PLOP3.LUT P1, PT, PT, PT, UP1, 0x80, 0x0 ;  /* 0x000000000000781c */ /* 0x000fe20003f2f018 */
[----:B------:R-:W-:Y:S01]  /*b7f0*/  FMUL.FTZ R129, R56, UR29 ;  /* 0x0000001d38817c20 */ /* 0x000fe20008410000 */
[----:B------:R-:W-:Y:S01]  /*b800*/  PLOP3.LUT P2, PT, PT, PT, UP1, 0x80, 0x0 ;  /* 0x000000000000781c */ /* 0x000fe20003f4f018 */
[----:B------:R-:W-:Y:S01]  /*b810*/  FMUL.FTZ R65, R69, UR29 ;  /* 0x0000001d45417c20 */ /* 0x000fe20008410000 */
[----:B------:R-:W-:Y:S01]  /*b820*/  FMUL.FTZ R56, R64, UR29 ;  /* 0x0000001d40387c20 */ /* 0x000fe20008410000 */
[----:B------:R-:W-:Y:S01]  /*b830*/  @UP1 ULDC UR11, c[0x0][0x44c] ;  /* 0x00011300000b1ab9 */ /* 0x000fe20000000800 */
[----:B------:R-:W-:-:S02]  /*b840*/  IMAD.MOV.U32 R69, RZ, RZ, R6 ;  /* 0x000000ffff457224 */ /* 0x000fc400078e0006 */
[----:B------:R-:W-:Y:S01]  /*b850*/  FMUL.FTZ R12, R27, UR29 ;  /* 0x0000001d1b0c7c20 */ /* 0x000fe20008410000 */
[----:B------:R-:W-:Y:S02]  /*b860*/  IMAD.SHL.U32 R64, R9, 0x80, RZ ;  /* 0x0000008009407824 */ /* 0x000fe400078e00ff */
[----:B------:R-:W-:Y:S01]  /*b870*/  FMUL.FTZ R22, R39, UR29 ;  /* 0x0000001d27167c20 */ /* 0x000fe20008410000 */
[----:B------:R-:W-:Y:S01]  /*b880*/  FMUL.FTZ R27, R47, UR29 ;  /* 0x0000001d2f1b7c20 */ /* 0x000fe20008410000 */
[----:B------:R-:W-:Y:S01]  /*b890*/  FMUL.FTZ R39, R71, UR29 ;  /* 0x0000001d47277c20 */ /* 0x000fe20008410000 */
[----:B------:R-:W-:Y:S01]  /*b8a0*/  FMUL.FTZ R120, R28, UR29 ;  /* 0x0000001d1c787c20 */ /* 0x000fe20008410000 */
[----:B------:R-:W-:Y:S01]  /*b8b0*/  @P1 IMAD.HI.U32 R46, R6, UR11, RZ ;  /* 0x0000000b062e1c27 */ /* 0x000fe2000f8e00ff */
[----:B------:R-:W-:Y:S01]  /*b8c0*/  @UP1 ULDC UR11, c[0x0][0x450] ;  /* 0x00011400000b1ab9 */ /* 0x000fe20000000800 */
[----:B------:R-:W-:Y:S02]  /*b8d0*/  IADD3 R47, -R64, 0x1, RZ ;  /* 0x00000001402f7810 */ /* 0x000fe40007ffe1ff */
[----:B------:R-:W-:Y:S01]  /*b8e0*/  FMUL.FTZ R121, R29, UR29 ;  /* 0x0000001d1d797c20 */ /* 0x000fe20008410000 */
[----:B------:R-:W-:Y:S01]  /*b8f0*/  UISETP.NE.AND UP0, UPT, UR44, URZ, UPT ;  /* 0x0000003f2c00728c */ /* 0x000fe2000bf05270 */
[----:B------:R-:W-:Y:S01]  /*b900*/  @P2 SHF.R.U32.HI R69, RZ, UR11, R46 ;  /* 0x0000000bff452c19 */ /* 0x000fe2000801162e */
[----:B------:R-:W-:Y:S01]  /*b910*/  FMUL.FTZ R13, R30, UR29 ;  /* 0x0000001d1e0d7c20 */ /* 0x000fe20008410000 */
        /* <DEDUP_REMOVED lines=54> */
[----:B------:R-:W1:Y:S01]  /*bc80*/  MUFU.TANH R14, R14 ;  /* 0x0000000e000e7308 */ /* 0x000e620000002400 */
[----:B------:R-:W-:Y:S01]  /*bc90*/  IMAD R49, R16, UR28, R49 ;  /* 0x0000001c10317c24 */ /* 0x000fe2000f8e0231 */
[----:B------:R-:W-:-:S03]  /*bca0*/  UPRMT UR10, UR5, 0x654, UR10 ;  /* 0x00000654050a7896 */ /* 0x000fc6000800000a */
[----:B------:R-:W-:-:S03]  /*bcb0*/  VIADD R49, R49, -UR27 ;  /* 0x8000001b31317c36 */ /* 0x000fc60008000000 */
[----:B------:R-:W3:Y:S01]  /*bcc0*/  MUFU.TANH R15, R15 ;  /* 0x0000000f000f7308 */ /* 0x000ee20000002400 */
[C---:B------:R-:W-:Y:S02]  /*bcd0*/  VIADD R70, R49.reuse, UR30 ;  /* 0x0000001e31467c36 */ /* 0x040fe40008000000 */
[----:B------:R-:W-:Y:S01]  /*bce0*/  VIADD R68, R49, UR24 ;  /* 0x0000001831447c36 */ /* 0x000fe20008000000 */
[----:B------:R-:W-:Y:S01]  /*bcf0*/  SYNCS.ARRIVE.TRANS64.RED.A1T0 RZ, [UR10], RZ ;  /* 0x000000ffffff79a7 */ /* 0x000fe2000810040a */
[--C-:B0-----:R-:W-:Y:S02]  /*bd00*/  IMAD.IADD R72, R70, 0x1, R71.reuse ;  /* 0x0000000146487824 */ /* 0x101fe400078e0247 */
[----:B------:R-:W-:Y:S01]  /*bd10*/  IMAD.IADD R73, R68, 0x1, R71 ;  /* 0x0000000144497824 */ /* 0x000fe200078e0247 */
[----:B------:R-:W0:Y:S08]  /*bd20*/  MUFU.TANH R11, R11 ;  /* 0x0000000b000b7308 */ /* 0x000e300000002400 */
        /* <DEDUP_REMOVED lines=61> */
[----:B-1-34-:R-:W-:Y:S05]  /*c100*/  @P1 BRA `(.L_x_1033) ;  /* 0x00000000005c1947 */ /* 0x01afea0003800000 */
[----:B------:R-:W-:Y:S01]  /*c110*/  IMAD R48, R16, UR28, R71 ;  /* 0x0000001c10307c24 */ /* 0x000fe2000f8e0247 */
[----:B------:R-:W-:Y:S03]  /*c120*/  BSSY B0, `(.L_x_1034) ;  /* 0x0000011000007945 */ /* 0x000fe60003800000 */
[----:B------:R-:W-:-:S05]  /*c130*/  VIADD R71, R48, -UR27 ;  /* 0x8000001b30477c36 */ /* 0x000fca0008000000 */
        /* <DEDUP_REMOVED lines=10> */
.L_x_1035:
[----:B------:R-:W-:-:S05]  /*c1e0*/  IMAD.U32 R74, RZ, RZ, UR26 ;  /* 0x0000001aff4a7e24 */ /* 0x000fca000f8e00ff */
[----:B------:R-:W-:-:S13]  /*c1f0*/  ISETP.NE.AND P1, PT, R74, 0x1, PT ;  /* 0x000000014a00780c */ /* 0x000fda0003f25270 */
[----:B------:R-:W1:Y:S02]  /*c200*/  @P1 LDC.64 R48, c[0x0][0x9e8] ;  /* 0x00027a00ff301b82 */ /* 0x000e640000000a00 */
[----:B-1----:R-:W-:-:S05]  /*c210*/  @P1 IMAD.HI.U32 R48, R71, R48, RZ ;  /* 0x0000003047301227 */ /* 0x002fca00078e00ff */
[----:B------:R-:W-:-:S07]  /*c220*/  @P1 SHF.R.U32.HI R71, RZ, R49, R48 ;  /* 0x00000031ff471219 */ /* 0x000fce0000011630 */
.L_x_1036:
[----:B------:R-:W-:Y:S05]  /*c230*/  BSYNC B0 ;  /* 0x0000000000007941 */ /* 0x000fea0003800000 */
.L_x_1034:
[----:B------:R-:W-:-:S04]  /*c240*/  IMAD R71, R71, R74, -R64 ;  /* 0x0000004a47477224 */ /* 0x000fc800078e0a40 */
[----:B------:R-:W-:-:S05]  /*c250*/  IMAD R71, R0, -0x2, R71 ;  /* 0xfffffffe00477824 */ /* 0x000fca00078e0247 */
[----:B------:R-:W-:Y:S02]  /*c260*/  VIADDMNMX R72, R71, R74, R72, PT ;  /* 0x0000004a47487246 */ /* 0x000fe40003800148 */
[----:B------:R-:W-:-:S07]  /*c270*/  VIMNMX R73, R73, R71, !PT ;  /* 0x0000004749497248 */ /* 0x000fce0007fe0100 */
.L_x_1033:
[----:B------:R-:W-:Y:S01]  /*c280*/  ISETP.GT.AND P1, PT, R9, -0x1, PT ;  /* 0xffffffff0900780c */ /* 0x000fe20003f24270 */
[----:B------:R-:W1:Y:S01]  /*c290*/  SHFL.IDX PT, R79, R69, 0x1, 0x1c1f ;  /* 0x003c1f00454f7f89 */ /* 0x000e6200000e0000 */
[----:B------:R-:W-:Y:S02]  /*c2a0*/  UISETP.NE.AND UP0, UPT, UR44, URZ, UPT ;  /* 0x0000003f2c00728c */ /* 0x000fe4000bf05270 */
[C---:B------:R-:W-:Y:S02]  /*c2b0*/  ISETP.GT.AND P3, PT, R73.reuse, 0x8, P1 ;  /* 0x000000084900780c */ /* 0x040fe40000f64270 */
[C---:B------:R-:W-:Y:S02]  /*c2c0*/  ISETP.GT.AND P6, PT, R73.reuse, RZ, P1 ;  /* 0x000000ff4900720c */ /* 0x040fe40000fc4270 */
[----:B------:R-:W-:Y:S02]  /*c2d0*/  ISETP.LT.OR P3, PT, R72, 0x9, P3 ;  /* 0x000000094800780c */ /* 0x000fe40001f61670 */
[----:B------:R-:W-:-:S02]  /*c2e0*/  ISETP.GT.AND P2, PT, R73, 0x1, P1 ;  /* 0x000000014900780c */ /* 0x000fc40000f44270 */
[----:B0-----:R-:W-:Y:S02]  /*c2f0*/  FSEL R85, R120, -INF , !P3 ;  /* 0xff80000078557808 */ /* 0x001fe40005800000 */
        /* <DEDUP_REMOVED lines=108> */
.L_x_1039:
[----:B------:R-:W-:-:S05]  /*c9c0*/  IMAD.U32 R52, RZ, RZ, UR26 ;  /* 0x0000001aff347e24 */ /* 0x000fca000f8e00ff */
[----:B------:R-:W-:-:S13]  /*c9d0*/  ISETP.NE.AND P2, PT, R52, 0x1, PT ;  /* 0x000000013400780c */ /* 0x000fda0003f45270 */
[----:B------:R-:W0:Y:S02]  /*c9e0*/  @P2 LDC.64 R14, c[0x0][0x9e8] ;  /* 0x00027a00ff0e2b82 */ /* 0x000e240000000a00 */
[----:B0-----:R-:W-:-:S05]  /*c9f0*/  @P2 IMAD.HI.U32 R14, R67, R14, RZ ;  /* 0x0000000e430e2227 */ /* 0x001fca00078e00ff */
[----:B------:R-:W-:-:S07]  /*ca00*/  @P2 SHF.R.U32.HI R67, RZ, R15, R14 ;  /* 0x0000000fff432219 */ /* 0x000fce000001160e */
.L_x_1040:
[----:B------:R-:W-:Y:S05]  /*ca10*/  BSYNC B0 ;  /* 0x0000000000007941 */ /* 0x000fea0003800000 */
.L_x_1038:
[----:B------:R-:W-:-:S04]  /*ca20*/  IMAD R67, R67, R52, -R64 ;  /* 0x0000003443437224 */ /* 0x000fc800078e0a40 */
[----:B------:R-:W-:-:S05]  /*ca30*/  IMAD R67, R0, -0x2, R67 ;  /* 0xfffffffe00437824 */ /* 0x000fca00078e0243 */
[----:B------:R-:W-:Y:S02]  /*ca40*/  VIADDMNMX R48, R67, R52, R48, PT ;  /* 0x0000003443307246 */ /* 0x000fe40003800130 */
[----:B------:R-:W-:-:S07]  /*ca50*/  VIMNMX R50, R50, R67, !PT ;  /* 0x0000004332327248 */ /* 0x000fce0007fe0100 */
.L_x_1037:
[----:B------:R-:W-:Y:S02]  /*ca60*/  FMNMX.FTZ R14, R75, R7, !PT ;  /* 0x000000074b0e7209 */ /* 0x000fe40007810000 */
[----:B------:R-:W-:Y:S02]  /*ca70*/  ISETP.GT.AND P5, PT, R50, 0x10, P1 ;  /* 0x000000103200780c */ /* 0x000fe40000fa4270 */
[----:B------:R-:W-:Y:S02]  /*ca80*/  FMNMX.FTZ R14, R77, R14, !PT ;  /* 0x0000000e4d0e7209 */ /* 0x000fe40007810000 */
[----:B------:R-:W-:Y:S02]  /*ca90*/  ISETP.LT.OR P5, PT, R48, 0x11, P5 ;  /* 0x000000113000780c */ /* 0x000fe40002fa1670 */
[----:B------:R-:W-:Y:S02]  /*caa0*/  FMNMX.FTZ R14, R85, R14, !PT ;  /* 0x0000000e550e7209 */ /* 0x000fe40007810000 */
[----:B------:R-:W-:-:S02]  /*cab0*/  FSEL R19, R19, -INF , !P5 ;  /* 0xff80000013137808 */ /* 0x000fc40006800000 */
[----:B------:R-:W-:Y:S02]  /*cac0*/  FMNMX.FTZ R14, R131, R14, !PT ;  /* 0x0000000e830e7209 */ /* 0x000fe40007810000 */
[----:B------:R-:W-:Y:S02]  /*cad0*/  ISETP.GT.AND P5, PT, R50, 0x20, P1 ;  /* 0x000000203200780c */ /* 0x000fe40000fa4270 */
[----:B------:R-:W-:Y:S02]  /*cae0*/  FMNMX.FTZ R14, R137, R14, !PT ;  /* 0x0000000e890e7209 */ /* 0x000fe40007810000 */
[----:B------:R-:W-:Y:S02]  /*caf0*/  ISETP.LT.OR P5, PT, R48, 0x21, P5 ;  /* 0x000000213000780c */ /* 0x000fe40002fa1670 */
[----:B------:R-:W-:Y:S02]  /*cb00*/  FMNMX.FTZ R14, R141, R14, !PT ;  /* 0x0000000e8d0e7209 */ /* 0x000fe40007810000 */
[----:B------:R-:W-:-:S02]  /*cb10*/  FSEL R25, R25, -INF , !P5 ;  /* 0xff80000019197808 */ /* 0x000fc40006800000 */
[----:B------:R-:W-:Y:S02]  /*cb20*/  FMNMX.FTZ R14, R143, R14, !PT ;  /* 0x0000000e8f0e7209 */ /* 0x000fe40007810000 */
[C---:B------:R-:W-:Y:S02]  /*cb30*/  ISETP.GT.AND P5, PT, R50.reuse, RZ, P1 ;  /* 0x000000ff3200720c */ /* 0x040fe40000fa4270 */
[----:B------:R-:W-:Y:S02]  /*cb40*/  FMNMX.FTZ R14, R155, R14, !PT ;  /* 0x0000000e9b0e7209 */ /* 0x000fe40007810000 */
[C---:B------:R-:W-:Y:S02]  /*cb50*/  ISETP.GT.AND P4, PT, R50.reuse, 0x9, P1 ;  /* 0x000000093200780c */ /* 0x040fe40000f84270 */
[----:B------:R-:W-:Y:S02]  /*cb60*/  FMNMX.FTZ R14, R153, R14, !PT ;  /* 0x0000000e990e7209 */ /* 0x000fe40007810000 */
[----:B------:R-:W-:-:S02]  /*cb70*/  ISETP.GT.AND P6, PT, R50, 0x1, P1 ;  /* 0x000000013200780c */ /* 0x000fc40000fc4270 */
[----:B------:R-:W-:Y:S02]  /*cb80*/  FMNMX.FTZ R14, R151, R14, !PT ;  /* 0x0000000e970e7209 */ /* 0x000fe40007810000 */
[C---:B------:R-:W-:Y:S02]  /*cb90*/  ISETP.LT.OR P5, PT, R48.reuse, 0x1, P5 ;  /* 0x000000013000780c */ /* 0x040fe40002fa1670 */
[----:B------:R-:W-:Y:S02]  /*cba0*/  FMNMX.FTZ R14, R149, R14, !PT ;  /* 0x0000000e950e7209 */ /* 0x000fe40007810000 */
[----:B------:R-:W-:Y:S02]  /*cbb0*/  ISETP.LT.OR P4, PT, R48, 0xa, P4 ;  /* 0x0000000a3000780c */ /* 0x000fe40002781670 */
[----:B------:R-:W-:Y:S02]  /*cbc0*/  FMNMX.FTZ R14, R147, R14, !PT ;  /* 0x0000000e930e7209 */ /* 0x000fe40007810000 */
[----:B------:R-:W-:-:S02]  /*cbd0*/  ISETP.GT.AND P3, PT, R50, 0x8, P1 ;  /* 0x000000083200780c */ /* 0x000fc40000f64270 */
[----:B------:R-:W-:Y:S02]  /*cbe0*/  FMNMX.FTZ R14, R145, R14, !PT ;  /* 0x0000000e910e7209 */ /* 0x000fe40007810000 */
[----:B------:R-:W-:Y:S02]  /*cbf0*/  ISETP.LT.OR P6, PT, R48, 0x2, P6 ;  /* 0x000000023000780c */ /* 0x000fe400037c1670 */
[----:B------:R-:W-:Y:S02]  /*cc00*/  FMNMX.FTZ R14, R87, R14, !PT ;  /* 0x0000000e570e7209 */ /* 0x000fe40007810000 */
[----:B------:R-:W-:Y:S02]  /*cc10*/  FSEL R135, R11, -INF , !P5 ;  /* 0xff8000000b877808 */ /* 0x000fe40006800000 */
[----:B------:R-:W-:Y:S02]  /*cc20*/  FMNMX.FTZ R14, R121, R14, !PT ;  /* 0x0000000e790e7209 */ /* 0x000fe40007810000 */
[----:B------:R-:W-:-:S02]  /*cc30*/  FSEL R73, R18, -INF , !P4 ;  /* 0xff80000012497808 */ /* 0x000fc40006000000 */
[----:B------:R-:W-:Y:S02]  /*cc40*/  FMNMX.FTZ R14, R123, R14, !PT ;  /* 0x0000000e7b0e7209 */ /* 0x000fe40007810000 */
[----:B------:R-:W-:Y:S02]  /*cc50*/  ISETP.LT.OR P3, PT, R48, 0x9, P3 ;  /* 0x000000093000780c */ /* 0x000fe40001f61670 */
[----:B------:R-:W-:Y:S02]  /*cc60*/  FMNMX.FTZ R14, R129, R14, !PT ;  /* 0x0000000e810e7209 */ /* 0x000fe40007810000 */
[----:B------:R-:W-:Y:S02]  /*cc70*/  FSEL R67, R12, -INF , !P6 ;  /* 0xff8000000c437808 */ /* 0x000fe40007000000 */
[----:B------:R-:W-:Y:S02]  /*cc80*/  FMNMX.FTZ R14, R125, R14, !PT ;  /* 0x0000000e7d0e7209 */ /* 0x000fe40007810000 */
[----:B------:R-:W-:-:S02]  /*cc90*/  FMNMX.FTZ R18, R135, R8, !PT ;  /* 0x0000000887127209 */ /* 0x000fc40007810000 */
[----:B------:R-:W-:Y:S02]  /*cca0*/  FMNMX.FTZ R14, R127, R14, !PT ;  /* 0x0000000e7f0e7209 */ /* 0x000fe40007810000 */
[----:B------:R-:W-:Y:S02]  /*ccb0*/  FSEL R13, R13, -INF , !P3 ;  /* 0xff8000000d0d7808 */ /* 0x000fe40005800000 */
[----:B------:R-:W-:Y:S02]  /*ccc0*/  FMNMX.FTZ R14, R83, R14, !PT ;  /* 0x0000000e530e7209 */ /* 0x000fe40007810000 */
[----:B------:R-:W-:Y:S02]  /*ccd0*/  FMNMX.FTZ R18, R67, R18, !PT ;  /* 0x0000001243127209 */ /* 0x000fe40007810000 */
[----:B------:R-:W-:Y:S02]  /*cce0*/  FMNMX.FTZ R14, R81, R14, !PT ;  /* 0x0000000e510e7209 */ /* 0x000fe40007810000 */
[----:B------:R-:W-:-:S02]  /*ccf0*/  ISETP.GT.AND P2, PT, R50, 0x11, P1 ;  /* 0x000000113200780c */ /* 0x000fc40000f44270 */
[----:B------:R-:W-:Y:S02]  /*cd00*/  FMNMX.FTZ R14, R71, R14, !PT ;  /* 0x0000000e470e7209 */ /* 0x000fe40007810000 */
[----:B------:R-:W-:Y:S02]  /*cd10*/  FMNMX.FTZ R18, R13, R18, !PT ;  /* 0x000000120d127209 */ /* 0x000fe40007810000 */
[----:B------:R-:W-:Y:S02]  /*cd20*/  FMNMX.FTZ R14, R69, R14, !PT ;  /* 0x0000000e450e7209 */ /* 0x000fe40007810000 */
[----:B------:R-:W-:Y:S02]  /*cd30*/  ISETP.GT.AND P3, PT, R50, 0x18, P1 ;  /* 0x000000183200780c */ /* 0x000fe40000f64270 */
[----:B------:R-:W-:Y:S02]  /*cd40*/  FMNMX.FTZ R14, R65, R14, !PT ;  /* 0x0000000e410e7209 */ /* 0x000fe40007810000 */
[----:B------:R-:W-:-:S02]  /*cd50*/  ISETP.LT.OR P2, PT, R48, 0x12, P2 ;  /* 0x000000123000780c */ /* 0x000fc40001741670 */
        /* <DEDUP_REMOVED lines=9> */
[----:B------:R-:W-:Y:S02]  /*cdf0*/  ISETP.LT.OR P4, PT, R48, 0x1a, P4 ;  /* 0x0000001a3000780c */ /* 0x000fe40002781670 */
[----:B------:R-:W-:Y:S02]  /*ce00*/  FMNMX.FTZ R14, R53, R14, !PT ;  /* 0x0000000e350e7209 */ /* 0x000fe40007810000 */
[----:B------:R-:W-:-:S02]  /*ce10*/  FSEL R21, R21, -INF , !P3 ;  /* 0xff80000015157808 */ /* 0x000fc40005800000 */
[----:B------:R-:W-:Y:S02]  /*ce20*/  FMNMX.FTZ R14, R51, R14, !PT ;  /* 0x0000000e330e7209 */ /* 0x000fe40007810000 */
[----:B------:R-:W-:Y:S02]  /*ce30*/  FSEL R79, R22, -INF , !P4 ;  /* 0xff800000164f7808 */ /* 0x000fe40006000000 */
[----:B------:R-:W-:Y:S02]  /*ce40*/  FMNMX.FTZ R52, R49, R14, !PT ;  /* 0x0000000e31347209 */ /* 0x000fe40007810000 */
[----:B------:R-:W0:Y:S01]  /*ce50*/  LDC R14, c[0x0][0x988] ;  /* 0x00026200ff0e7b82 */ /* 0x000e220000000800 */
[C---:B------:R-:W-:Y:S02]  /*ce60*/  ISETP.GT.AND P3, PT, R50.reuse, 0x28, P1 ;  /* 0x000000283200780c */ /* 0x040fe40000f64270 */
[----:B------:R-:W1:Y:S01]  /*ce70*/  SHFL.BFLY PT, R15, R52, 0x2, 0x1f ;  /* 0x0c401f00340f7f89 */ /* 0x000e6200000e0000 */
[----:B------:R-:W-:-:S02]  /*ce80*/  ISETP.GT.AND P4, PT, R50, 0x29, P1 ;  /* 0x000000293200780c */ /* 0x000fc40000f84270 */
[C---:B------:R-:W-:Y:S02]  /*ce90*/  ISETP.LT.OR P3, PT, R48.reuse, 0x29, P3 ;  /* 0x000000293000780c */ /* 0x040fe40001f61670 */
[----:B------:R-:W-:Y:S02]  /*cea0*/  ISETP.LT.OR P4, PT, R48, 0x2a, P4 ;  /* 0x0000002a3000780c */ /* 0x000fe40002781670 */
[----:B------:R-:W-:Y:S02]  /*ceb0*/  FSEL R133, R26, -INF , !P3 ;  /* 0xff8000001a857808 */ /* 0x000fe40005800000 */
[C---:B------:R-:W-:Y:S02]  /*cec0*/  ISETP.GT.AND P3, PT, R50.reuse, 0x31, P1 ;  /* 0x000000313200780c */ /* 0x040fe40000f64270 */
[----:B------:R-:W-:Y:S02]  /*ced0*/  ISETP.GT.AND P5, PT, R50, 0x38, P1 ;  /* 0x000000383200780c */ /* 0x000fe40000fa4270 */
[----:B------:R-:W-:-:S02]  /*cee0*/  ISETP.LT.OR P3, PT, R48, 0x32, P3 ;  /* 0x000000323000780c */ /* 0x000fc40001f61670 */
[----:B------:R-:W-:Y:S02]  /*cef0*/  ISETP.LT.OR P5, PT, R48, 0x39, P5 ;  /* 0x000000393000780c */ /* 0x000fe40002fa1670 */
[----:B-1----:R-:W-:-:S05]  /*cf00*/  FMNMX.FTZ R54, R52, R15, !PT ;  /* 0x0000000f34367209 */ /* 0x002fca0007810000 */
[----:B------:R-:W1:Y:S02]  /*cf10*/  SHFL.BFLY PT, R15, R54, 0x1, 0x1f ;  /* 0x0c201f00360f7f89 */ /* 0x000e6400000e0000 */
[----:B-1----:R-:W-:-:S04]  /*cf20*/  FMNMX.FTZ R15, R54, R15, !PT ;  /* 0x0000000f360f7209 */ /* 0x002fc80007810000 */
[C---:B------:R-:W-:Y:S01]  /*cf30*/  FSETP.NEU.FTZ.AND P6, PT, R15.reuse, -INF , PT ;  /* 0xff8000000f00780b */ /* 0x040fe20003fdd000 */
[----:B0-----:R-:W-:-:S05]  /*cf40*/  FMUL.FTZ R12, R15, R14 ;  /* 0x0000000e0f0c7220 */ /* 0x001fca0000410000 */
[----:B------:R-:W-:-:S05]  /*cf50*/  FSEL R12, R12, RZ, P6 ;  /* 0x000000ff0c0c7208 */ /* 0x000fca0003000000 */
[-CC-:B------:R-:W-:Y:S01]  /*cf60*/  FFMA.FTZ R148, R75, R14.reuse, -R12.reuse ;  /* 0x0000000e4b947223 */ /* 0x180fe2000001080c */
[----:B------:R-:W-:Y:S01]  /*cf70*/  FSEL R75, R20, -INF , !P2 ;  /* 0xff800000144b7808 */ /* 0x000fe20005000000 */
        /* <DEDUP_REMOVED lines=28> */
[-CC-:B------:R-:W-:Y:S01]  /*d140*/  FFMA.FTZ R71, R71, R14.reuse, -R12.reuse ;  /* 0x0000000e47477223 */ /* 0x180fe2000001080c */
[C---:B------:R-:W-:Y:S01]  /*d150*/  ISETP.GT.AND P4, PT, R50.reuse, 0x39, P1 ;  /* 0x000000393200780c */ /* 0x040fe20000f84270 */
[-CC-:B------:R-:W-:Y:S01]  /*d160*/  FFMA.FTZ R130, R69, R14.reuse, -R12.reuse ;  /* 0x0000000e45827223 */ /* 0x180fe2000001080c */
[----:B------:R-:W-:Y:S01]  /*d170*/  FSEL R141, R29, -INF , !P3 ;  /* 0xff8000001d8d7808 */ /* 0x000fe20005800000 */
[--C-:B------:R-:W-:Y:S01]  /*d180*/  FFMA.FTZ R29, R155, R14, -R12.reuse ;  /* 0x0000000e9b1d7223 */ /* 0x100fe2000001080c */
[----:B------:R-:W-:Y:S01]  /*d190*/  FMNMX.FTZ R18, R139, R18, !PT ;  /* 0x000000128b127209 */ /* 0x000fe20007810000 */
[-CC-:B------:R-:W-:Y:S01]  /*d1a0*/  FFMA.FTZ R124, R63, R14.reuse, -R12.reuse ;  /* 0x0000000e3f7c7223 */ /* 0x180fe2000001080c */
[----:B------:R-:W-:Y:S01]  /*d1b0*/  ISETP.GT.AND P2, PT, R50, 0x40, P1 ;  /* 0x000000403200780c */ /* 0x000fe20000f44270 */
[-CC-:B------:R-:W-:Y:S01]  /*d1c0*/  FFMA.FTZ R126, R59, R14.reuse, -R12.reuse ;  /* 0x0000000e3b7e7223 */ /* 0x180fe2000001080c */
[----:B------:R-:W-:Y:S01]  /*d1d0*/  FSEL R143, R30, -INF , !P5 ;  /* 0xff8000001e8f7808 */ /* 0x000fe20006800000 */
[-CC-:B------:R-:W-:Y:S01]  /*d1e0*/  FFMA.FTZ R120, R55, R14.reuse, -R12.reuse ;  /* 0x0000000e37787223 */ /* 0x180fe2000001080c */
[----:B------:R-:W-:Y:S01]  /*d1f0*/  ISETP.LT.OR P4, PT, R48, 0x3a, P4 ;  /* 0x0000003a3000780c */ /* 0x000fe20002781670 */
[--C-:B------:R-:W-:Y:S01]  /*d200*/  FFMA.FTZ R122, R51, R14, -R12.reuse ;  /* 0x0000000e337a7223 */ /* 0x100fe2000001080c */
[----:B------:R-:W-:Y:S01]  /*d210*/  FMNMX.FTZ R18, R141, R18, !PT ;  /* 0x000000128d127209 */ /* 0x000fe20007810000 */
[----:B------:R-:W-:Y:S01]  /*d220*/  FFMA.FTZ R49, R49, R14, -R12 ;  /* 0x0000000e31317223 */ /* 0x000fe2000001080c */
        /* <DEDUP_REMOVED lines=90> */
[----:B------:R-:W-:Y:S01]  /*d7d0*/  MUFU.EX2 R132, R132 ;  /* 0x0000008400847308 */ /* 0x000fe20000000800 */
[----:B------:R-:W-:Y:S02]  /*d7e0*/  FSEL R20, R15, RZ, P6 ;  /* 0x000000ff0f147208 */ /* 0x000fe40003000000 */
[----:B------:R-:W-:-:S03]  /*d7f0*/  FMNMX.FTZ R18, R127, R18, !PT ;  /* 0x000000127f127209 */ /* 0x000fc60007810000 */
[----:B------:R-:W-:Y:S02]  /*d800*/  FADD.FTZ R7, -R20, R7 ;  /* 0x0000000714077221 */ /* 0x000fe40000010100 */
[----:B------:R-:W0:Y:S01]  /*d810*/  SHFL.BFLY PT, R11, R18, 0x2, 0x1f ;  /* 0x0c401f00120b7f89 */ /* 0x000e2200000e0000 */
[----:B------:R-:W-:Y:S01]  /*d820*/  MUFU.EX2 R39, R39 ;  /* 0x0000002700277308 */ /* 0x000fe20000000800 */
[----:B------:R-:W-:-:S07]  /*d830*/  FMUL.FTZ R7, R7, R14 ;  /* 0x0000000e07077220 */ /* 0x000fce0000410000 */
[----:B------:R-:W1:Y:S08]  /*d840*/  MUFU.EX2 R7, R7 ;  /* 0x0000000700077308 */ /* 0x000e700000000800 */
[----:B------:R-:W-:Y:S01]  /*d850*/  MUFU.EX2 R134, R134 ;  /* 0x0000008600867308 */ /* 0x000fe20000000800 */
[----:B0-----:R-:W-:-:S07]  /*d860*/  FMNMX.FTZ R11, R18, R11, !PT ;  /* 0x0000000b120b7209 */ /* 0x001fce0007810000 */
[----:B------:R-:W-:Y:S01]  /*d870*/  MUFU.EX2 R83, R83 ;  /* 0x0000005300537308 */ /* 0x000fe20000000800 */
[----:B-1----:R-:W-:Y:S01]  /*d880*/  FFMA.FTZ R34, R7, R3, R148 ;  /* 0x0000000307227223 */ /* 0x002fe20000010094 */
[----:B------:R-:W0:Y:S03]  /*d890*/  SHFL.BFLY PT, R18, R11, 0x1, 0x1f ;  /* 0x0c201f000b127f89 */ /* 0x000e2600000e0000 */
[----:B------:R-:W-:-:S03]  /*d8a0*/  FADD.FTZ R3, R77, R34 ;  /* 0x000000224d037221 */ /* 0x000fc60000010000 */
        /* <DEDUP_REMOVED lines=34> */
[-CC-:B------:R-:W-:Y:S01]  /*dad0*/  FFMA.FTZ R34, R149, R14.reuse, -R12.reuse ;  /* 0x0000000e95227223 */ /* 0x180fe2000001080c */
[-CC-:B------:R-:W-:Y:S01]  /*dae0*/  FFMA.FTZ R36, R36, R14.reuse, -R12.reuse ;  /* 0x0000000e24247223 */ /* 0x180fe2000001080c */
[----:B------:R-:W-:-:S04]  /*daf0*/  FFMA.FTZ R40, R40, R14, -R12 ;  /* 0x0000000e28287223 */ /* 0x000fc8000001080c */
[----:B------:R-:W1:Y:S08]  /*db00*/  MUFU.EX2 R51, R51 ;  /* 0x0000003300337308 */ /* 0x000e700000000800 */
[----:B------:R-:W3:Y:S01]  /*db10*/  MUFU.EX2 R53, R53 ;  /* 0x0000003500357308 */ /* 0x000ee20000000800 */
[----:B0-----:R-:W-:-:S07]  /*db20*/  FFMA.FTZ R2, R13, R2, R18 ;  /* 0x000000020d027223 */ /* 0x001fce0000010012 */
[----:B------:R-:W0:Y:S01]  /*db30*/  MUFU.EX2 R19, R19 ;  /* 0x0000001300137308 */ /* 0x000e220000000800 */
[----:B-1----:R-:W-:Y:S01]  /*db40*/  FADD.FTZ R57, R51, R2 ;  /* 0x0000000233397221 */ /* 0x002fe20000010000 */
[----:B------:R-:W-:-:S03]  /*db50*/  FADD.FTZ R2, R150, R3 ;  /* 0x0000000396027221 */ /* 0x000fc60000010000 */
[----:B------:R-:W-:Y:S01]  /*db60*/  FADD.FTZ R38, R20, R57 ;  /* 0x0000003914267221 */ /* 0x000fe20000010000 */
[----:B------:R-:W-:Y:S01]  /*db70*/  FADD.FTZ R3, R131, R2 ;  /* 0x0000000283037221 */ /* 0x000fe20000010000 */
[----:B------:R-:W-:Y:S01]  /*db80*/  FFMA.FTZ R57, R147, R14, -R12 ;  /* 0x0000000e93397223 */ /* 0x000fe2000001080c */
[----:B------:R-:W1:Y:S01]  /*db90*/  MUFU.EX2 R22, R22 ;  /* 0x0000001600167308 */ /* 0x000e620000000800 */
[----:B---3--:R-:W-:Y:S01]  /*dba0*/  FADD.FTZ R38, R53, R38 ;  /* 0x0000002635267221 */ /* 0x008fe20000010000 */
[----:B------:R-:W-:-:S04]  /*dbb0*/  FADD.FTZ R2, R144, R3 ;  /* 0x0000000390027221 */ /* 0x000fc80000010000 */
[----:B------:R-:W-:Y:S02]  /*dbc0*/  FADD.FTZ R59, R27, R2 ;  /* 0x000000021b3b7221 */ /* 0x000fe40000010000 */
[----:B------:R-:W3:Y:S01]  /*dbd0*/  MUFU.EX2 R21, R21 ;  /* 0x0000001500157308 */ /* 0x000ee20000000800 */
[----:B0-----:R-:W-:Y:S01]  /*dbe0*/  FADD.FTZ R3, R19, R38 ;  /* 0x0000002613037221 */ /* 0x001fe20000010000 */
[----:B------:R-:W-:-:S04]  /*dbf0*/  FADD.FTZ R38, R146, R59 ;  /* 0x0000003b92267221 */ /* 0x000fc80000010000 */
[----:B------:R-:W-:Y:S01]  /*dc00*/  FADD.FTZ R59, R29, R38 ;  /* 0x000000261d3b7221 */ /* 0x000fe20000010000 */
[-CC-:B------:R-:W-:Y:S01]  /*dc10*/  FFMA.FTZ R38, R145, R14.reuse, -R12.reuse ;  /* 0x0000000e91267223 */ /* 0x180fe2000001080c */
[----:B------:R-:W0:Y:S01]  /*dc20*/  MUFU.EX2 R24, R24 ;  /* 0x0000001800187308 */ /* 0x000e220000000800 */
[----:B-1----:R-:W-:Y:S01]  /*dc30*/  FADD.FTZ R2, R22, R3 ;  /* 0x0000000316027221 */ /* 0x002fe20000010000 */
[----:B------:R-:W-:Y:S01]  /*dc40*/  FADD.FTZ R42, R140, R59 ;  /* 0x0000003b8c2a7221 */ /* 0x000fe20000010000 */
[----:B------:R-:W-:-:S03]  /*dc50*/  FFMA.FTZ R59, R87, R14, -R12 ;  /* 0x0000000e573b7223 */ /* 0x000fc6000001080c */
[----:B------:R-:W-:Y:S02]  /*dc60*/  FADD.FTZ R61, R31, R42 ;  /* 0x0000002a1f3d7221 */ /* 0x000fe40000010000 */
[----:B------:R-:W1:Y:S01]  /*dc70*/  MUFU.EX2 R25, R25 ;  /* 0x0000001900197308 */ /* 0x000e620000000800 */
[----:B---3--:R-:W-:-:S07]  /*dc80*/  FADD.FTZ R3, R21, R2 ;  /* 0x0000000215037221 */ /* 0x008fce0000010000 */
[----:B------:R-:W3:Y:S01]  /*dc90*/  MUFU.EX2 R26, R26 ;  /* 0x0000001a001a7308 */ /* 0x000ee20000000800 */
[----:B0-----:R-:W-:-:S07]  /*dca0*/  FADD.FTZ R2, R24, R3 ;  /* 0x0000000318027221 */ /* 0x001fce0000010000 */
[----:B------:R-:W0:Y:S01]  /*dcb0*/  MUFU.EX2 R28, R28 ;  /* 0x0000001c001c7308 */ /* 0x000e220000000800 */
[----:B-1----:R-:W-:Y:S01]  /*dcc0*/  FADD.FTZ R3, R25, R2 ;  /* 0x0000000219037221 */ /* 0x002fe20000010000 */
[----:B------:R-:W-:Y:S01]  /*dcd0*/  FADD.FTZ R2, R142, R61 ;  /* 0x0000003d8e027221 */ /* 0x000fe20000010000 */
[-CC-:B------:R-:W-:Y:S01]  /*dce0*/  FFMA.FTZ R61, R121, R14.reuse, -R12.reuse ;  /* 0x0000000e793d7223 */ /* 0x180fe2000001080c */
[----:B------:R-:W-:-:S04]  /*dcf0*/  FFMA.FTZ R121, R44, R14, -R12 ;  /* 0x0000000e2c797223 */ /* 0x000fc8000001080c */
[----:B------:R-:W1:Y:S01]  /*dd00*/  MUFU.EX2 R55, R55 ;  /* 0x0000003700377308 */ /* 0x000e620000000800 */
[----:B---3--:R-:W-:-:S07]  /*dd10*/  FADD.FTZ R3, R26, R3 ;  /* 0x000000031a037221 */ /* 0x008fce0000010000 */
[----:B------:R-:W3:Y:S01]  /*dd20*/  MUFU.EX2 R137, R137 ;  /* 0x0000008900897308 */ /* 0x000ee20000000800 */
[----:B0-----:R-:W-:Y:S01]  /*dd30*/  FADD.FTZ R42, R28, R3 ;  /* 0x000000031c2a7221 */ /* 0x001fe20000010000 */
[----:B------:R-:W-:-:S04]  /*dd40*/  FADD.FTZ R3, R33, R2 ;  /* 0x0000000221037221 */ /* 0x000fc80000010000 */
[----:B------:R-:W-:Y:S02]  /*dd50*/  FADD.FTZ R2, R136, R3 ;  /* 0x0000000388027221 */ /* 0x000fe40000010000 */
[----:B------:R-:W0:Y:S01]  /*dd60*/  MUFU.EX2 R30, R30 ;  /* 0x0000001e001e7308 */ /* 0x000e220000000800 */
[----:B-1----:R-:W-:Y:S01]  /*dd70*/  FADD.FTZ R42, R55, R42 ;  /* 0x0000002a372a7221 */ /* 0x002fe20000010000 */
[----:B------:R-:W-:-:S06]  /*dd80*/  FADD.FTZ R63, R35, R2 ;  /* 0x00000002233f7221 */ /* 0x000fcc0000010000 */
[----:B------:R-:W1:Y:S01]  /*dd90*/  MUFU.EX2 R139, R139 ;  /* 0x0000008b008b7308 */ /* 0x000e620000000800 */
[----:B---3--:R-:W-:Y:S01]  /*dda0*/  FADD.FTZ R3, R137, R42 ;  /* 0x0000002a89037221 */ /* 0x008fe20000010000 */
[----:B------:R-:W-:-:S04]  /*ddb0*/  FADD.FTZ R42, R138, R63 ;  /* 0x0000003f8a2a7221 */ /* 0x000fc80000010000 */
[----:B------:R-:W-:Y:S01]  /*ddc0*/  FADD.FTZ R63, R37, R42 ;  /* 0x0000002a253f7221 */ /* 0x000fe20000010000 */
[-CC-:B------:R-:W-:Y:S01]  /*ddd0*/  FFMA.FTZ R42, R123, R14.reuse, -R12.reuse ;  /* 0x0000000e7b2a7223 */ /* 0x180fe2000001080c */
[----:B------:R-:W3:Y:S01]  /*dde0*/  MUFU.EX2 R8, R8 ;  /* 0x0000000800087308 */ /* 0x000ee20000000800 */
[----:B0-----:R-:W-:Y:S01]  /*ddf0*/  FADD.FTZ R2, R30, R3 ;  /* 0x000000031e027221 */ /* 0x001fe20000010000 */
[----:B------:R-:W-:Y:S01]  /*de00*/  FADD.FTZ R48, R132, R63 ;  /* 0x0000003f84307221 */ /* 0x000fe20000010000 */
[-CC-:B------:R-:W-:Y:S01]  /*de10*/  FFMA.FTZ R63, R129, R14.reuse, -R12.reuse ;  /* 0x0000000e813f7223 */ /* 0x180fe2000001080c */
[----:B------:R-:W-:Y:S02]  /*de20*/  FFMA.FTZ R123, R46, R14, -R12 ;  /* 0x0000000e2e7b7223 */ /* 0x000fe4000001080c */
[----:B------:R-:W-:Y:S02]  /*de30*/  FADD.FTZ R65, R39, R48 ;  /* 0x0000003027417221 */ /* 0x000fe40000010000 */
[----:B------:R-:W0:Y:S01]  /*de40*/  MUFU.EX2 R133, R133 ;  /* 0x0000008500857308 */ /* 0x000e220000000800 */
[----:B-1----:R-:W-:Y:S01]  /*de50*/  FADD.FTZ R3, R139, R2 ;  /* 0x000000028b037221 */ /* 0x002fe20000010000 */
[----:B------:R-:W-:-:S04]  /*de60*/  FADD.FTZ R48, R134, R65 ;  /* 0x0000004186307221 */ /* 0x000fc80000010000 */
[----:B------:R-:W-:Y:S02]  /*de70*/  FADD.FTZ R65, R83, R48 ;  /* 0x0000003053417221 */ /* 0x000fe40000010000 */
[----:B------:R-:W1:Y:S01]  /*de80*/  MUFU.EX2 R32, R32 ;  /* 0x0000002000207308 */ /* 0x000e620000000800 */
[----:B---3--:R-:W-:-:S07]  /*de90*/  FADD.FTZ R2, R8, R3 ;  /* 0x0000000308027221 */ /* 0x008fce0000010000 */
[----:B------:R-:W3:Y:S01]  /*dea0*/  MUFU.EX2 R135, R135 ;  /* 0x0000008700877308 */ /* 0x000ee20000000800 */
[----:B0-----:R-:W-:-:S07]  /*deb0*/  FADD.FTZ R3, R133, R2 ;  /* 0x0000000285037221 */ /* 0x001fce0000010000 */
[----:B------:R-:W0:Y:S01]  /*dec0*/  MUFU.EX2 R34, R34 ;  /* 0x0000002200227308 */ /* 0x000e220000000800 */
[----:B-1----:R-:W-:-:S07]  /*ded0*/  FADD.FTZ R2, R32, R3 ;  /* 0x0000000320027221 */ /* 0x002fce0000010000 */
[----:B------:R-:W1:Y:S01]  /*dee0*/  MUFU.EX2 R36, R36 ;  /* 0x0000002400247308 */ /* 0x000e620000000800 */
[----:B---3--:R-:W-:Y:S01]  /*def0*/  FADD.FTZ R3, R135, R2 ;  /* 0x0000000287037221 */ /* 0x008fe20000010000 */
[----:B------:R-:W-:-:S06]  /*df00*/  FADD.FTZ R2, R128, R65 ;  /* 0x0000004180027221 */ /* 0x000fcc0000010000 */
[----:B------:R-:W3:Y:S01]  /*df10*/  MUFU.EX2 R57, R57 ;  /* 0x0000003900397308 */ /* 0x000ee20000000800 */
[----:B0-----:R-:W-:-:S07]  /*df20*/  FADD.FTZ R3, R34, R3 ;  /* 0x0000000322037221 */ /* 0x001fce0000010000 */
[----:B------:R-:W0:Y:S01]  /*df30*/  MUFU.EX2 R38, R38 ;  /* 0x0000002600267308 */ /* 0x000e220000000800 */
[----:B-1----:R-:W-:Y:S01]  /*df40*/  FADD.FTZ R44, R36, R3 ;  /* 0x00000003242c7221 */ /* 0x002fe20000010000 */
[----:B------:R-:W-:-:S04]  /*df50*/  FADD.FTZ R3, R71, R2 ;  /* 0x0000000247037221 */ /* 0x000fc80000010000 */
[----:B------:R-:W-:Y:S02]  /*df60*/  FADD.FTZ R2, R130, R3 ;  /* 0x0000000382027221 */ /* 0x000fe40000010000 */
[----:B------:R-:W1:Y:S01]  /*df70*/  MUFU.EX2 R59, R59 ;  /* 0x0000003b003b7308 */ /* 0x000e620000000800 */
[----:B---3--:R-:W-:Y:S01]  /*df80*/  FADD.FTZ R65, R57, R44 ;  /* 0x0000002c39417221 */ /* 0x008fe20000010000 */
[----:B------:R-:W-:Y:S01]  /*df90*/  FADD.FTZ R3, R47, R2 ;  /* 0x000000022f037221 */ /* 0x000fe20000010000 */
[-CC-:B------:R-:W-:Y:S01]  /*dfa0*/  FFMA.FTZ R44, R125, R14.reuse, -R12.reuse ;  /* 0x0000000e7d2c7223 */ /* 0x180fe2000001080c */
[----:B------:R-:W-:Y:S02]  /*dfb0*/  FFMA.FTZ R12, R127, R14, -R12 ;  /* 0x0000000e7f0c7223 */ /* 0x000fe4000001080c */
[----:B------:R-:W-:Y:S02]  /*dfc0*/  FADD.FTZ R2, R124, R3 ;  /* 0x000000037c027221 */ /* 0x000fe40000010000 */
[----:B------:R-:W3:Y:S01]  /*dfd0*/  MUFU.EX2 R40, R40 ;  /* 0x0000002800287308 */ /* 0x000ee20000000800 */
[----:B0-----:R-:W-:-:S07]  /*dfe0*/  FADD.FTZ R48, R38, R65 ;  /* 0x0000004126307221 */ /* 0x001fce0000010000 */
[----:B------:R-:W0:Y:S01]  /*dff0*/  MUFU.EX2 R45, R45 ;  /* 0x0000002d002d7308 */ /* 0x000e220000000800 */
[----:B-1----:R-:W-:-:S07]  /*e000*/  FADD.FTZ R65, R59, R48 ;  /* 0x000000303b417221 */ /* 0x002fce0000010000 */
[----:B------:R-:W1:Y:S01]  /*e010*/  MUFU.EX2 R61, R61 ;  /* 0x0000003d003d7308 */ /* 0x000e620000000800 */
[----:B---3--:R-:W-:-:S07]  /*e020*/  FADD.FTZ R46, R40, R65 ;  /* 0x00000041282e7221 */ /* 0x008fce0000010000 */
        /* <DEDUP_REMOVED lines=24> */
[----:B0-----:R-:W-:-:S03]  /*e1b0*/  FADD.FTZ R3, R49, R46 ;  /* 0x0000002e31037221 */ /* 0x001fc60000010000 */
[----:B-1----:R-:W-:Y:S01]  /*e1c0*/  FADD.FTZ R2, R12, R2 ;  /* 0x000000020c027221 */ /* 0x002fe20000010000 */
[----:B------:R-:W-:Y:S06]  /*e1d0*/  @!P0 BRA `(.L_x_1041) ;  /* 0x0000000000048947 */ /* 0x000fec0003800000 */
[----:B------:R-:W-:Y:S01]  /*e1e0*/  BPT.TRAP 0x1 ;  /* 0x000000040000795c */ /* 0x000fe20000300000 */
.L_x_1041:
        /* <DEDUP_REMOVED lines=75> */
.L_x_1023:
[----:B------:R-:W-:Y:S06]  /*e6a0*/  BAR.ARV 0x8, 0x200 ;  /* 0x0208000000007b1d */ /* 0x000fec0000002000 */
[----:B------:R-:W-:Y:S05]  /*e6b0*/  @!P0 BRA `(.L_x_1043) ;  /* 0x0000000000048947 */ /* 0x000fea0003800000 */
[----:B------:R-:W-:Y:S01]  /*e6c0*/  BPT.TRAP 0x1 ;  /* 0x000000040000795c */ /* 0x000fe20000300000 */
.L_x_1043:
[----:B------:R-:W-:Y:S01]  /*e6d0*/  ULEA UR8, UR7, UR43, 0x3 ;  /* 0x0000002b07087291 */ /* 0x000fe2000f8e183f */
[----:B------:R-:W-:-:S05]  /*e6e0*/  IMAD.U32 R0, RZ, RZ, UR4 ;  /* 0x00000004ff007e24 */ /* 0x000fca000f8e00ff */
[----:B------:R-:W-:-:S04]  /*e6f0*/  SHF.L.U32 R0, R0, 0x1f, RZ ;  /* 0x0000001f00007819 */ /* 0x000fc800000006ff */
[----:B------:R0:W1:Y:S01]  /*e700*/  SYNCS.PHASECHK.TRANS64.TRYWAIT P1, [UR8+0x16850], R0 ;  /* 0x01685000ff0075a7 */ /* 0x0000620008020148 */
[----:B------:R-:W-:Y:S05]  /*e710*/  @!P0 BRA `(.L_x_1044) ;  /* 0x0000000000048947 */ /* 0x000fea0003800000 */
[----:B------:R-:W-:Y:S01]  /*e720*/  BPT.TRAP 0x1 ;  /* 0x000000040000795c */ /* 0x000fe20000300000 */
.L_x_1044:
[----:B-1----:R-:W-:Y:S05]  /*e730*/  @P1 BRA `(.L_x_1045) ;  /* 0x0000000000081947 */ /* 0x002fea0003800000 */
[----:B------:R-:W1:Y:S02]  /*e740*/  SYNCS.PHASECHK.TRANS64.TRYWAIT P1, [UR8+0x16850], R0 ;  /* 0x01685000ff0075a7 */ /* 0x000e640008020148 */
[----:B-1----:R-:W-:Y:S05]  /*e750*/  @!P1 BRA `(.L_x_1046) ;  /* 0x0000005c00449947 */ /* 0x002fea0003800000 */
.L_x_1045:
[----:B------:R-:W-:Y:S01]  /*e760*/  UIADD3 UR43, UR43, 0x400, URZ ;  /* 0x000004002b2b7890 */ /* 0x000fe2000fffe03f */
[----:B------:R-:W-:Y:S01]  /*e770*/  WARPGROUP.ARRIVE ;  /* 0x00000000000079c5 */ /* 0x000fe20000000000 */
[----:B01----:R-:W0:Y:S01]  /*e780*/  SHFL.BFLY PT, R0, R3, 0x2, 0x1f ;  /* 0x0c401f0003007f89 */ /* 0x003e2200000e0000 */
[----:B------:R-:W-:Y:S01]  /*e790*/  IMAD.MOV.U32 R6, RZ, RZ, RZ ;  /* 0x000000ffff067224 */ /* 0x000fe200078e00ff */
[----:B------:R-:W-:Y:S02]  /*e7a0*/  USHF.R.U32.HI UR43, URZ, 0x4, UR43 ;  /* 0x000000043f2b7899 */ /* 0x000fe4000801162b */
[----:B------:R-:W1:Y:S02]  /*e7b0*/  SHFL.BFLY PT, R5, R2, 0x2, 0x1f ;  /* 0x0c401f0002057f89 */ /* 0x000e6400000e0000 */
[----:B------:R-:W-:-:S04]  /*e7c0*/  ULOP3.LUT UR4, UR43, 0x3fff, URZ, 0xc0, !UPT ;  /* 0x00003fff2b047892 */ /* 0x000fc8000f8ec03f */
[----:B------:R-:W-:-:S03]  /*e7d0*/  ULEA UR4, UR7, UR4, 0xa ;  /* 0x0000000407047291 */ /* 0x000fc6000f8e503f */
[----:B------:R-:W-:-:S04]  /*e7e0*/  UMOV UR7, 0x40000040 ;  /* 0x4000004000077882 */ /* 0x000fc80000000000 */
[----:B------:R-:W-:Y:S02]  /*e7f0*/  UMOV UR6, UR4 ;  /* 0x0000000400067c82 */ /* 0x000fe40008000000 */
[----:B------:R-:W-:Y:S01]  /*e800*/  HGMMA.64x64x16.F32 R88, R148, gdesc[UR4].tnspB, R88, gsb0 ;  /* 0x40e0000494587df0 */ /* 0x000fe20008000858 */
[----:B------:R-:W-:Y:S01]  /*e810*/  UIADD3 UR6, UR4, 0x80, URZ ;  /* 0x0000008004067890 */ /* 0x000fe2000fffe03f */
[----:B------:R-:W-:Y:S01]  /*e820*/  UMOV UR7, 0x40000040 ;  /* 0x4000004000077882 */ /* 0x000fe20000000000 */
[----:B0-----:R-:W-:Y:S01]  /*e830*/  FADD.FTZ R0, R0, R3 ;  /* 0x0000000300007221 */ /* 0x001fe20000010000 */
[----:B------:R-:W-:Y:S02]  /*e840*/  IMAD.MOV.U32 R3, RZ, RZ, RZ ;  /* 0x000000ffff037224 */ /* 0x000fe400078e00ff */
[----:B-1----:R-:W-:Y:S01]  /*e850*/  FADD.FTZ R4, R5, R2 ;  /* 0x0000000205047221 */ /* 0x002fe20000010000 */
[----:B------:R-:W-:Y:S01]  /*e860*/  IMAD.MOV.U32 R2, RZ, RZ, -0x800000 ;  /* 0xff800000ff027424 */ /* 0x000fe200078e00ff */
[----:B------:R-:W0:Y:S04]  /*e870*/  SHFL.BFLY PT, R5, R0, 0x1, 0x1f ;  /* 0x0c201f0000057f89 */ /* 0x000e2800000e0000 */
[----:B------:R-:W2:Y:S01]  /*e880*/  SHFL.BFLY PT, R7, R4, 0x1, 0x1f ;  /* 0x0c201f0004077f89 */ /* 0x000ea200000e0000 */
[----:B0-----:R-:W-:Y:S01]  /*e890*/  FADD.FTZ R9, R0, R5 ;  /* 0x0000000500097221 */ /* 0x001fe20000010000 */
[----:B------:R-:W-:-:S02]  /*e8a0*/  IMAD.MOV.U32 R0, RZ, RZ, -0x800000 ;  /* 0xff800000ff007424 */ /* 0x000fc400078e00ff */
[----:B--2---:R-:W-:Y:S02]  /*e8b0*/  FADD.FTZ R10, R4, R7 ;  /* 0x00000007040a7221 */ /* 0x004fe40000010000 */
[----:B------:R-:W-:-:S03]  /*e8c0*/  FSETP.NE.FTZ.AND P1, PT, R9, RZ, PT ;  /* 0x000000ff0900720b */ /* 0x000fc60003f35000 */
[----:B------:R-:W-:-:S10]  /*e8d0*/  FSETP.NE.FTZ.AND P2, PT, R10, RZ, PT ;  /* 0x000000ff0a00720b */ /* 0x000fd40003f55000 */
[----:B------:R-:W0:Y:S01]  /*e8e0*/  @P1 MUFU.LG2 R5, R9 ;  /* 0x0000000900051308 */ /* 0x000e220000000c00 */
[C---:B------:R-:W-:Y:S02]  /*e8f0*/  @P1 FMUL.FTZ R4, R14.reuse, 0.69314718246459960938 ;  /* 0x3f3172180e041820 */ /* 0x040fe40000410000 */
[----:B------:R-:W-:-:S05]  /*e900*/  @P2 FMUL.FTZ R13, R14, 0.69314718246459960938 ;  /* 0x3f3172180e0d2820 */ /* 0x000fca0000410000 */
        /* <DEDUP_REMOVED lines=44> */
.L_x_1047:
        /* <DEDUP_REMOVED lines=36> */
.L_x_969:
        /* <DEDUP_REMOVED lines=17> */
[----:B------:R-:W-:Y:S01]  /*ef20*/  LOP3.LUT R12, R7, 0xfffffffc, RZ, 0xc0, !PT ;  /* 0xfffffffc070c7812 */ /* 0x000fe200078ec0ff */
[----:B------:R-:W-:Y:S01]  /*ef30*/  IMAD.IADD R21, R23, 0x1, -R6 ;  /* 0x0000000117157824 */ /* 0x000fe200078e0a06 */
[----:B------:R-:W3:Y:S01]  /*ef40*/  S2UR UR11, SR_CTAID.Y ;  /* 0x00000000000b79c3 */ /* 0x000ee20000002600 */
[----:B------:R-:W-:Y:S01]  /*ef50*/  IMAD.HI R4, R3, 0x55555556, RZ ;  /* 0x5555555603047827 */ /* 0x000fe200078e02ff */
[----:B------:R-:W-:Y:S02]  /*ef60*/  UIADD3 UR6, UR5, UR6, URZ ;  /* 0x0000000605067290 */ /* 0x000fe4000fffe03f */
[----:B------:R-:W-:Y:S01]  /*ef70*/  SHF.R.S32.HI R8, RZ, 0x1f, R21 ;  /* 0x0000001fff087819 */ /* 0x000fe20000011415 */
[----:B------:R-:W-:Y:S01]  /*ef80*/  IMAD.IADD R12, R23, 0x1, -R12 ;  /* 0x00000001170c7824 */ /* 0x000fe200078e0a0c */
[----:B------:R-:W-:Y:S01]  /*ef90*/  LEA.HI R4, R4, R4, RZ, 0x1 ;  /* 0x0000000404047211 */ /* 0x000fe200078f08ff */
[----:B------:R-:W-:Y:S01]  /*efa0*/  ULDC.64 UR8, c[0x0][0xb38] ;  /* 0x0002ce0000087ab9 */ /* 0x000fe20000000a00 */
[----:B------:R-:W-:Y:S01]  /*efb0*/  LEA.HI R22, R8, R21, RZ, 0x2 ;  /* 0x0000001508167211 */ /* 0x000fe200078f10ff */
[----:B------:R-:W3:Y:S01]  /*efc0*/  LDC R19, c[0x0][0xc50] ;  /* 0x00031400ff137b82 */ /* 0x000ee20000000800 */
[----:B0-----:R-:W-:Y:S01]  /*efd0*/  ISETP.NE.AND P0, PT, R17, 0x1, PT ;  /* 0x000000011100780c */ /* 0x001fe20003f05270 */
[----:B------:R-:W-:Y:S01]  /*efe0*/  UIMAD UR7, UR7, UR8, URZ ;  /* 0x00000008070772a4 */ /* 0x000fe2000f8e023f */
[----:B------:R-:W-:-:S02]  /*eff0*/  SHF.R.S32.HI R5, RZ, 0x2, R22 ;  /* 0x00000002ff057819 */ /* 0x000fc40000011416 */
[----:B------:R-:W-:Y:S01]  /*f000*/  SHF.R.S32.HI R6, RZ, 0x1f, R22 ;  /* 0x0000001fff067819 */ /* 0x000fe20000011416 */
[----:B--2---:R-:W-:Y:S01]  /*f010*/  USHF.R.S32.HI UR10, URZ, 0x1f, UR12 ;  /* 0x0000001f3f0a7899 */ /* 0x004fe2000801140c */
[----:B------:R-:W-:Y:S01]  /*f020*/  LEA.HI R8, R8, R21, RZ, 0x5 ;  /* 0x0000001508087211 */ /* 0x000fe200078f28ff */
[----:B------:R-:W0:Y:S01]  /*f030*/  LDC.64 R14, c[0x0][0xb40] ;  /* 0x0002d000ff0e7b82 */ /* 0x000e220000000a00 */
[----:B------:R-:W-:Y:S02]  /*f040*/  LEA.HI R6, R6, R5, RZ, 0x3 ;  /* 0x0000000506067211 */ /* 0x000fe400078f18ff */
[----:B------:R-:W-:Y:S02]  /*f050*/  SHF.R.S32.HI R8, RZ, 0x5, R8 ;  /* 0x00000005ff087819 */ /* 0x000fe40000011408 */
[----:B------:R-:W-:Y:S01]  /*f060*/  LOP3.LUT R10, R6, 0xfffffff8, RZ, 0xc0, !PT ;  /* 0xfffffff8060a7812 */ /* 0x000fe200078ec0ff */
[----:B------:R-:W-:Y:S01]  /*f070*/  IMAD R6, R4, -0x3, R3 ;  /* 0xfffffffd04067824 */ /* 0x000fe200078e0203 */
[----:B------:R-:W-:Y:S01]  /*f080*/  LEA.HI R4, R12, R12, RZ, 0x1 ;  /* 0x0000000c0c047211 */ /* 0x000fe200078f08ff */
[----:B------:R-:W2:Y:S01]  /*f090*/  @P0 LDC R9, c[0x0][0xbec] ;  /* 0x0002fb00ff090b82 */ /* 0x000ea20000000800 */
[----:B------:R-:W-:Y:S01]  /*f0a0*/  LOP3.LUT R22, R22, 0x7ffffffc, RZ, 0xc0, !PT ;  /* 0x7ffffffc16167812 */ /* 0x000fe200078ec0ff */
[----:B------:R-:W-:Y:S01]  /*f0b0*/  IMAD.IADD R3, R5, 0x1, -R10 ;  /* 0x0000000105037824 */ /* 0x000fe200078e0a0a */
[----:B------:R-:W-:Y:S01]  /*f0c0*/  LOP3.LUT R5, R4, 0x1ffffffe, RZ, 0xc0, !PT ;  /* 0x1ffffffe04057812 */ /* 0x000fe200078ec0ff */
[----:B------:R-:W-:-:S02]  /*f0d0*/  IMAD.U32 R4, RZ, RZ, UR4 ;  /* 0x00000004ff047e24 */ /* 0x000fc4000f8e00ff */
[----:B------:R-:W-:Y:S02]  /*f0e0*/  IMAD R3, R8, 0x10, R3 ;  /* 0x0000001008037824 */ /* 0x000fe400078e0203 */
[----:B------:R-:W4:Y:S01]  /*f0f0*/  LDC.64 R10, c[0x0][0xbd8] ;  /* 0x0002f600ff0a7b82 */ /* 0x000f220000000a00 */
[----:B------:R-:W-:Y:S02]  /*f100*/  IMAD.IADD R12, R12, 0x1, -R5 ;  /* 0x000000010c0c7824 */ /* 0x000fe400078e0a05 */
[----:B------:R-:W-:Y:S02]  /*f110*/  IMAD R3, R6, 0x40, R3 ;  /* 0x0000004006037824 */ /* 0x000fe400078e0203 */
[----:B------:R-:W-:Y:S01]  /*f120*/  IMAD.U32 R5, RZ, RZ, UR5 ;  /* 0x00000005ff057e24 */ /* 0x000fe2000f8e00ff */
[----:B------:R-:W-:Y:S01]  /*f130*/  UIMAD.WIDE.U32 UR4, UR39, UR8, URZ ;  /* 0x00000008270472a5 */ /* 0x000fe2000f8e003f */
[----:B------:R-:W-:Y:S01]  /*f140*/  IMAD.U32 R5, RZ, RZ, UR6 ;  /* 0x00000006ff057e24 */ /* 0x000fe2000f8e00ff */
[----:B------:R-:W5:Y:S01]  /*f150*/  @P0 LDC R13, c[0x0][0xbf0] ;  /* 0x0002fc00ff0d0b82 */ /* 0x000f620000000800 */
[----:B------:R-:W-:Y:S01]  /*f160*/  IMAD R6, R12, 0x8, R3 ;  /* 0x000000080c067824 */ /* 0x000fe200078e0203 */
[----:B------:R-:W-:Y:S01]  /*f170*/  UIMAD UR6, UR39, UR9, UR7 ;  /* 0x00000009270672a4 */ /* 0x000fe2000f8e0207 */
[----:B0-----:R-:W-:-:S02]  /*f180*/  IMAD R12, R14, UR10, RZ ;  /* 0x0000000a0e0c7c24 */ /* 0x001fc4000f8e02ff */
[----:B------:R-:W-:Y:S01]  /*f190*/  IMAD.U32 R7, RZ, RZ, UR5 ;  /* 0x00000005ff077e24 */ /* 0x000fe2000f8e00ff */
[----:B------:R-:W-:Y:S01]  /*f1a0*/  UIADD3 UR6, UR5, UR6, URZ ;  /* 0x0000000605067290 */ /* 0x000fe2000fffe03f */
[----:B---3--:R-:W-:Y:S01]  /*f1b0*/  IMAD R19, R19, R18, UR11 ;  /* 0x0000000b13137e24 */ /* 0x008fe2000f8e0212 */
[----:B------:R-:W0:Y:S01]  /*f1c0*/  @P0 LDC R23, c[0x0][0xbec] ;  /* 0x0002fb00ff170b82 */ /* 0x000e220000000800 */
[----:B------:R-:W-:Y:S01]  /*f1d0*/  ULDC.64 UR8, c[0x0][0xb28] ;  /* 0x0002ca0000087ab9 */ /* 0x000fe20000000a00 */
[----:B-1----:R-:W-:Y:S02]  /*f1e0*/  IMAD R3, R16, 0xc0, R3 ;  /* 0x000000c010037824 */ /* 0x002fe400078e0203 */
[----:B------:R-:W-:Y:S01]  /*f1f0*/  IMAD.U32 R7, RZ, RZ, UR6 ;  /* 0x00000006ff077e24 */ /* 0x000fe2000f8e00ff */
[----:B------:R-:W-:Y:S01]  /*f200*/  ULDC.64 UR6, c[0x0][0xb48] ;  /* 0x0002d20000067ab9 */ /* 0x000fe20000000a00 */
[C---:B----4-:R-:W-:Y:S02]  /*f210*/  IMAD R8, R10.reuse, UR10, RZ ;  /* 0x0000000a0a087c24 */ /* 0x050fe4000f8e02ff */
[----:B------:R-:W1:Y:S01]  /*f220*/  @P0 LDC R20, c[0x0][0xbf0] ;  /* 0x0002fc00ff140b82 */ /* 0x000e620000000800 */
[----:B------:R-:W-:-:S04]  /*f230*/  IMAD.WIDE.U32 R4, R10, UR12, R4 ;  /* 0x0000000c0a047c25 */ /* 0x000fc8000f8e0004 */
[----:B------:R-:W-:Y:S02]  /*f240*/  IMAD R11, R11, UR12, R8 ;  /* 0x0000000c0b0b7c24 */ /* 0x000fe4000f8e0208 */
[----:B------:R-:W-:Y:S02]  /*f250*/  IMAD R8, R16, 0xc0, R6 ;  /* 0x000000c010087824 */ /* 0x000fe400078e0206 */
[----:B------:R-:W-:Y:S01]  /*f260*/  IMAD.U32 R6, RZ, RZ, UR4 ;  /* 0x00000004ff067e24 */ /* 0x000fe2000f8e00ff */
[----:B------:R-:W-:Y:S01]  /*f270*/  ULDC.64 UR4, c[0x0][0xbe0] ;  /* 0x0002f80000047ab9 */ /* 0x000fe20000000a00 */
[----:B--2---:R-:W-:-:S04]  /*f280*/  @P0 IMAD.HI.U32 R10, R8, R9, RZ ;  /* 0x00000009080a0227 */ /* 0x004fc800078e00ff */
[----:B------:R-:W-:Y:S01]  /*f290*/  IMAD.MOV.U32 R9, RZ, RZ, R8 ;  /* 0x000000ffff097224 */ /* 0x000fe200078e0008 */
[----:B-----5:R-:W-:Y:S01]  /*f2a0*/  @P0 SHF.R.U32.HI R9, RZ, R13, R10 ;  /* 0x0000000dff090219 */ /* 0x020fe2000001160a */
[----:B------:R-:W-:Y:S01]  /*f2b0*/  IMAD R13, R15, UR12, R12 ;  /* 0x0000000c0f0d7c24 */ /* 0x000fe2000f8e020c */
[----:B------:R-:W-:Y:S01]  /*f2c0*/  SHF.R.S32.HI R12, RZ, 0x1f, R19 ;  /* 0x0000001fff0c7819 */ /* 0x000fe20000011413 */
[----:B------:R-:W-:-:S04]  /*f2d0*/  IMAD.WIDE.U32 R6, R14, UR12, R6 ;  /* 0x0000000c0e067c25 */ /* 0x000fc8000f8e0006 */
[----:B------:R-:W-:Y:S02]  /*f2e0*/  IMAD.IADD R5, R5, 0x1, R11 ;  /* 0x0000000105057824 */ /* 0x000fe400078e020b */
[----:B0-----:R-:W-:-:S04]  /*f2f0*/  @P0 IMAD.HI.U32 R23, R8, R23, RZ ;  /* 0x0000001708170227 */ /* 0x001fc800078e00ff */
[----:B------:R-:W-:Y:S02]  /*f300*/  IMAD.IADD R7, R7, 0x1, R13 ;  /* 0x0000000107077824 */ /* 0x000fe400078e020d */
[----:B------:R-:W-:Y:S02]  /*f310*/  IMAD R13, R12, UR6, RZ ;  /* 0x000000060c0d7c24 */ /* 0x000fe4000f8e02ff */
[----:B------:R-:W-:-:S04]  /*f320*/  IMAD.WIDE.U32 R4, R19, UR4, R4 ;  /* 0x0000000413047c25 */ /* 0x000fc8000f8e0004 */
[----:B------:R-:W-:Y:S01]  /*f330*/  IMAD.MOV.U32 R11, RZ, RZ, R8 ;  /* 0x000000ffff0b7224 */ /* 0x000fe200078e0008 */
[----:B-1----:R-:W-:Y:S01]  /*f340*/  @P0 SHF.R.U32.HI R11, RZ, R20, R23 ;  /* 0x00000014ff0b0219 */ /* 0x002fe20000011617 */
[----:B------:R-:W-:Y:S01]  /*f350*/  IMAD R10, R12, UR4, RZ ;  /* 0x000000040c0a7c24 */ /* 0x000fe2000f8e02ff */
[----:B------:R-:W-:Y:S01]  /*f360*/  BAR.SYNC.DEFER_BLOCKING 0x1, 0x180 ;  /* 0x0046000000007b1d */ /* 0x000fe20000010000 */
[C---:B------:R-:W-:Y:S01]  /*f370*/  IMAD R15, R19.reuse, UR7, R13 ;  /* 0x00000007130f7c24 */ /* 0x040fe2000f8e020d */
[--C-:B------:R-:W-:Y:S01]  /*f380*/  SHF.R.S32.HI R13, RZ, 0x1f, R9.reuse ;  /* 0x0000001fff0d7819 */ /* 0x100fe20000011409 */
[----:B------:R-:W-:Y:S01]  /*f390*/  IMAD R12, R19, UR5, R10 ;  /* 0x00000005130c7c24 */ /* 0x000fe2000f8e020a */
[----:B------:R-:W-:Y:S01]  /*f3a0*/  IADD3 R4, P0, R9, R4, RZ ;  /* 0x0000000409047210 */ /* 0x000fe20007f1e0ff */
[----:B------:R-:W-:Y:S01]  /*f3b0*/  IMAD.MOV R9, RZ, RZ, -R9 ;  /* 0x000000ffff097224 */ /* 0x000fe200078e0a09 */
[--C-:B------:R-:W-:Y:S01]  /*f3c0*/  SHF.R.S32.HI R10, RZ, 0x1f, R11.reuse ;  /* 0x0000001fff0a7819 */ /* 0x100fe2000001140b */
[----:B------:R-:W-:Y:S01]  /*f3d0*/  IMAD.MOV R14, RZ, RZ, -R11 ;  /* 0x000000ffff0e7224 */ /* 0x000fe200078e0a0b */
[----:B------:R-:W-:Y:S01]  /*f3e0*/  ULDC.64 UR4, c[0x0][0xb30] ;  /* 0x0002cc0000047ab9 */ /* 0x000fe20000000a00 */
[----:B------:R-:W-:Y:S01]  /*f3f0*/  IMAD R9, R17, R9, R8 ;  /* 0x0000000911097224 */ /* 0x000fe200078e0208 */
[----:B------:R-:W-:Y:S01]  /*f400*/  IADD3.X R5, R13, R5, R12, P0, !PT ;  /* 0x000000050d057210 */ /* 0x000fe200007fe40c */
[----:B------:R-:W-:Y:S01]  /*f410*/  IMAD.WIDE.U32 R6, R19, UR6, R6 ;  /* 0x0000000613067c25 */ /* 0x000fe2000f8e0006 */
[----:B------:R-:W-:-:S03]  /*f420*/  ULDC.64 UR6, c[0x0][0xbc8] ;  /* 0x0002f20000067ab9 */ /* 0x000fc60000000a00 */
[----:B------:R-:W-:Y:S02]  /*f430*/  IMAD R10, R10, UR4, RZ ;  /* 0x000000040a0a7c24 */ /* 0x000fe4000f8e02ff */
[----:B------:R-:W-:Y:S01]  /*f440*/  IMAD R13, R17, R14, R8 ;  /* 0x0000000e110d7224 */ /* 0x000fe200078e0208 */
[----:B------:R-:W-:Y:S01]  /*f450*/  SHF.R.S32.HI R8, RZ, 0x1f, R9 ;  /* 0x0000001fff087819 */ /* 0x000fe20000011409 */
[----:B------:R-:W-:Y:S02]  /*f460*/  IMAD.IADD R7, R7, 0x1, R15 ;  /* 0x0000000107077824 */ /* 0x000fe400078e020f */
[C---:B------:R-:W-:Y:S01]  /*f470*/  IMAD R15, R11.reuse, UR5, R10 ;  /* 0x000000050b0f7c24 */ /* 0x040fe2000f8e020a */
[----:B------:R-:W-:Y:S01]  /*f480*/  SHF.R.S32.HI R10, RZ, 0x1f, R13 ;  /* 0x0000001fff0a7819 */ /* 0x000fe2000001140d */
[----:B------:R-:W-:Y:S01]  /*f490*/  IMAD.WIDE.U32 R6, R11, UR4, R6 ;  /* 0x000000040b067c25 */ /* 0x000fe2000f8e0006 */
[----:B------:R-:W0:Y:S01]  /*f4a0*/  S2UR UR5, SR_CgaCtaId ;  /* 0x00000000000579c3 */ /* 0x000e220000008800 */
[----:B------:R-:W-:-:S02]  /*f4b0*/  UMOV UR4, 0x400 ;  /* 0x0000040000047882 */ /* 0x000fc40000000000 */
[----:B------:R-:W-:Y:S02]  /*f4c0*/  IMAD R8, R8, UR6, RZ ;  /* 0x0000000608087c24 */ /* 0x000fe4000f8e02ff */
[----:B------:R-:W-:Y:S02]  /*f4d0*/  IMAD.IADD R7, R7, 0x1, R15 ;  /* 0x0000000107077824 */ /* 0x000fe400078e020f */
[----:B------:R-:W-:Y:S02]  /*f4e0*/  IMAD R10, R10, UR8, RZ ;  /* 0x000000080a0a7c24 */ /* 0x000fe4000f8e02ff */
[C---:B------:R-:W-:Y:S02]  /*f4f0*/  IMAD R11, R9.reuse, UR7, R8 ;  /* 0x00000007090b7c24 */ /* 0x040fe4000f8e0208 */
[----:B------:R-:W-:Y:S01]  /*f500*/  IMAD.WIDE.U32 R4, R9, UR6, R4 ;  /* 0x0000000609047c25 */ /* 0x000fe2000f8e0004 */
[----:B------:R-:W-:-:S03]  /*f510*/  ULDC.64 UR6, c[0x0][0xba8] ;  /* 0x0002ea0000067ab9 */ /* 0x000fc60000000a00 */
[C---:B------:R-:W-:Y:S01]  /*f520*/  IMAD R15, R13.reuse, UR9, R10 ;  /* 0x000000090d0f7c24 */ /* 0x040fe2000f8e020a */
[----:B------:R-:W-:Y:S01]  /*f530*/  LEA R8, P0, R4, UR6, 0x2 ;  /* 0x0000000604087c11 */ /* 0x000fe2000f8010ff */
[----:B------:R-:W-:Y:S01]  /*f540*/  IMAD.WIDE.U32 R6, R13, UR8, R6 ;  /* 0x000000080d067c25 */ /* 0x000fe2000f8e0006 */
[----:B------:R-:W-:Y:S01]  /*f550*/  ULDC.64 UR8, c[0x0][0xb00] ;  /* 0x0002c00000087ab9 */ /* 0x000fe20000000a00 */
[----:B------:R-:W-:Y:S02]  /*f560*/  ULDC UR6, c[0x0][0xa88] ;  /* 0x0002a20000067ab9 */ /* 0x000fe40000000800 */
[----:B------:R-:W-:Y:S01]  /*f570*/  IMAD.IADD R9, R5, 0x1, R11 ;  /* 0x0000000105097824 */ /* 0x000fe200078e020b */
[----:B------:R-:W-:Y:S01]  /*f580*/  LEA R18, P1, R6, UR8, 0x2 ;  /* 0x0000000806127c11 */ /* 0x000fe2000f8210ff */
[----:B------:R-:W-:Y:S01]  /*f590*/  IMAD.IADD R5, R7, 0x1, R15 ;  /* 0x0000000107057824 */ /* 0x000fe200078e020f */
[----:B0-----:R-:W-:Y:S01]  /*f5a0*/  ULEA UR4, UR5, UR4, 0x18 ;  /* 0x0000000405047291 */ /* 0x001fe2000f8ec03f */
[----:B------:R-:W-:Y:S01]  /*f5b0*/  IMAD R16, R17, UR6, RZ ;  /* 0x0000000611107c24 */ /* 0x000fe2000f8e02ff */
[----:B------:R-:W-:Y:S01]  /*f5c0*/  LEA.HI.X R9, R4, UR7, R9, 0x2, P0 ;  /* 0x0000000704097c11 */ /* 0x000fe200080f1409 */
[----:B------:R-:W-:Y:S01]  /*f5d0*/  VIADD R17, R3, 0x8 ;  /* 0x0000000803117836 */ /* 0x000fe20000000000 */
[----:B------:R-:W-:Y:S01]  /*f5e0*/  LEA.HI.X R20, R6, UR9, R5, 0x2, P1 ;  /* 0x0000000906147c11 */ /* 0x000fe200088f1405 */
[----:B------:R-:W-:Y:S01]  /*f5f0*/  SHFL.IDX PT, R4, R8, RZ, 0x1c1f ;  /* 0x001c1fff08047589 */ /* 0x000fe200000e0000 */
[----:B------:R-:W-:Y:S01]  /*f600*/  LOP3.LUT P0, RZ, R21, 0x3, RZ, 0xc0, !PT ;  /* 0x0000000315ff7812 */ /* 0x000fe2000780c0ff */
[----:B------:R-:W-:Y:S01]  /*f610*/  UIADD3 UR4, UR4, 0x16820, URZ ;  /* 0x0001682004047890 */ /* 0x000fe2000fffe03f */
[CC--:B------:R-:W-:Y:S01]  /*f620*/  ISETP.GE.AND P2, PT, R3.reuse, R16.reuse, PT ;  /* 0x000000100300720c */ /* 0x0c0fe20003f46270 */
[----:B------:R-:W0:Y:S01]  /*f630*/  SHFL.IDX PT, R5, R9, RZ, 0x1c1f ;  /* 0x001c1fff09057589 */ /* 0x000e2200000e0000 */
[-C--:B------:R-:W-:Y:S01]  /*f640*/  ISETP.GE.OR P1, PT, R3, R16.reuse, P0 ;  /* 0x000000100300720c */ /* 0x080fe20000726670 */
[----:B------:R-:W-:Y:S01]  /*f650*/  UPRMT UR4, URZ, 0x654, UR4 ;  /* 0x000006543f047896 */ /* 0x000fe20008000004 */
[----:B------:R-:W-:Y:S01]  /*f660*/  ISETP.GE.OR P0, PT, R17, R16, P0 ;  /* 0x000000101100720c */ /* 0x000fe20000706670 */
[----:B------:R-:W-:Y:S01]  /*f670*/  SHFL.IDX PT, R6, R8, 0x1, 0x1c1f ;  /* 0x003c1f0008067f89 */ /* 0x000fe200000e0000 */
[----:B------:R-:W-:-:S03]  /*f680*/  IMAD.IADD R19, R21, 0x1, -R22 ;  /* 0x0000000115137824 */ /* 0x000fc600078e0a16 */
[----:B------:R-:W1:Y:S01]  /*f690*/  SHFL.IDX PT, R7, R9, 0x1, 0x1c1f ;  /* 0x003c1f0009077f89 */ /* 0x000e6200000e0000 */
[----:B------:R-:W-:Y:S02]  /*f6a0*/  IMAD.SHL.U32 R19, R19, 0x2, RZ ;  /* 0x0000000213137824 */ /* 0x000fe400078e00ff */
[----:B------:R-:W-:Y:S01]  /*f6b0*/  SYNCS.ARRIVE.TRANS64.RED.A1T0 RZ, [UR4], RZ ;  /* 0x000000ffffff79a7 */ /* 0x000fe20008100404 */
[----:B------:R2:W3:Y:S04]  /*f6c0*/  SHFL.IDX PT, R14, R18, RZ, 0x1c1f ;  /* 0x001c1fff120e7589 */ /* 0x0004e800000e0000 */
[----:B------:R2:W4:Y:S04]  /*f6d0*/  SHFL.IDX PT, R15, R20, RZ, 0x1c1f ;  /* 0x001c1fff140f7589 */ /* 0x00052800000e0000 */
[----:B0-----:R2:W-:Y:S04]  /*f6e0*/  @!P1 ST.E desc[UR36][R4.64], R2 ;  /* 0x0000000204009985 */ /* 0x0015e8000c101924 */
[----:B-1----:R2:W-:Y:S01]  /*f6f0*/  @!P0 ST.E desc[UR36][R6.64], R0 ;  /* 0x0000000006008985 */ /* 0x0025e2000c101924 */
[----:B------:R-:W-:Y:S05]  /*f700*/  @P2 BRA `(.L_x_1050) ;  /* 0x0000000000b82947 */ /* 0x000fea0003800000 */
[----:B------:R-:W-:Y:S01]  /*f710*/  ULDC UR4, c[0x0][0xac8] ;  /* 0x0002b20000047ab9 */ /* 0x000fe20000000800 */
[C---:B--2---:R-:W-:Y:S01]  /*f720*/  VIADD R0, R19.reuse, 0x8 ;  /* 0x0000000813007836 */ /* 0x044fe20000000000 */
[C---:B------:R-:W-:Y:S01]  /*f730*/  ISETP.GE.AND P0, PT, R19.reuse, UR4, PT ;  /* 0x0000000413007c0c */ /* 0x040fe2000bf06270 */
[C---:B------:R-:W-:Y:S02]  /*f740*/  VIADD R4, R19.reuse, 0x10 ;  /* 0x0000001013047836 */ /* 0x040fe40000000000 */
[C---:B------:R-:W-:Y:S02]  /*f750*/  VIADD R5, R19.reuse, 0x18 ;  /* 0x0000001813057836 */ /* 0x040fe40000000000 */
[C---:B------:R-:W-:Y:S01]  /*f760*/  VIADD R6, R19.reuse, 0x20 ;  /* 0x0000002013067836 */ /* 0x040fe20000000000 */
[----:B------:R-:W-:Y:S01]  /*f770*/  ISETP.GE.AND P1, PT, R4, UR4, PT ;  /* 0x0000000404007c0c */ /* 0x000fe2000bf26270 */
[----:B------:R-:W-:Y:S01]  /*f780*/  VIADD R7, R19, 0x28 ;  /* 0x0000002813077836 */ /* 0x000fe20000000000 */
[----:B------:R-:W-:Y:S01]  /*f790*/  ISETP.GE.AND P2, PT, R5, UR4, PT ;  /* 0x0000000405007c0c */ /* 0x000fe2000bf46270 */
[C---:B------:R-:W-:Y:S01]  /*f7a0*/  VIADD R9, R19.reuse, 0x30 ;  /* 0x0000003013097836 */ /* 0x040fe20000000000 */
[----:B------:R-:W-:Y:S01]  /*f7b0*/  ISETP.GE.AND P3, PT, R6, UR4, PT ;  /* 0x0000000406007c0c */ /* 0x000fe2000bf66270 */
[----:B------:R-:W-:Y:S01]  /*f7c0*/  VIADD R11, R19, 0x38 ;  /* 0x00000038130b7836 */ /* 0x000fe20000000000 */
[----:B------:R-:W-:Y:S01]  /*f7d0*/  ISETP.GE.AND P4, PT, R7, UR4, PT ;  /* 0x0000000407007c0c */ /* 0x000fe2000bf86270 */
[----:B---34-:R-:W-:Y:S01]  /*f7e0*/  @!P0 IMAD.WIDE R2, R19, 0x4, R14 ;  /* 0x0000000413028825 */ /* 0x018fe200078e020e */
[----:B------:R-:W-:-:S02]  /*f7f0*/  ISETP.GE.AND P5, PT, R9, UR4, PT ;  /* 0x0000000409007c0c */ /* 0x000fc4000bfa6270 */
[----:B------:R-:W-:Y:S02]  /*f800*/  ISETP.GE.AND P6, PT, R11, UR4, PT ;  /* 0x000000040b007c0c */ /* 0x000fe4000bfc6270 */
[----:B------:R0:W-:Y:S01]  /*f810*/  @!P0 ST.E.64 desc[UR36][R2.64], R88 ;  /* 0x0000005802008985 */ /* 0x0001e2000c101b24 */
[----:B------:R-:W-:Y:S02]  /*f820*/  ISETP.GE.AND P0, PT, R0, UR4, PT ;  /* 0x0000000400007c0c */ /* 0x000fe4000bf06270 */
[----:B------:R-:W-:Y:S02]  /*f830*/  @!P1 LEA.HI R4, R4, R4, RZ, 0x1 ;  /* 0x0000000404049211 */ /* 0x000fe400078f08ff */
[----:B------:R-:W-:Y:S02]  /*f840*/  @!P3 LEA.HI R6, R6, R6, RZ, 0x1 ;  /* 0x000000060606b211 */ /* 0x000fe400078f08ff */
[----:B------:R-:W-:Y:S02]  /*f850*/  @!P4 LEA.HI R8, R7, R7, RZ, 0x1 ;  /* 0x000000070708c211 */ /* 0x000fe400078f08ff */
[----:B------:R-:W-:-:S02]  /*f860*/  @!P5 LEA.HI R10, R9, R9, RZ, 0x1 ;  /* 0x00000009090ad211 */ /* 0x000fc400078f08ff */
[----:B------:R-:W-:Y:S02]  /*f870*/  @!P6 LEA.HI R12, R11, R11, RZ, 0x1 ;  /* 0x0000000b0b0ce211 */ /* 0x000fe400078f08ff */
[----:B------:R-:W-:Y:S02]  /*f880*/  @!P3 LOP3.LUT R9, R6, 0xfffffffe, RZ, 0xc0, !PT ;  /* 0xfffffffe0609b812 */ /* 0x000fe400078ec0ff */
[----:B------:R-:W-:Y:S02]  /*f890*/  @!P0 LEA.HI R0, R0, R0, RZ, 0x1 ;  /* 0x0000000000008211 */ /* 0x000fe400078f08ff */
[----:B0-----:R-:W-:Y:S02]  /*f8a0*/  @!P2 LEA.HI R2, R5, R5, RZ, 0x1 ;  /* 0x000000050502a211 */ /* 0x001fe400078f08ff */
[----:B------:R-:W-:Y:S02]  /*f8b0*/  @!P0 LOP3.LUT R3, R0, 0xfffffffe, RZ, 0xc0, !PT ;  /* 0xfffffffe00038812 */ /* 0x000fe400078ec0ff */
[----:B------:R-:W-:-:S02]  /*f8c0*/  @!P1 LOP3.LUT R5, R4, 0xfffffffe, RZ, 0xc0, !PT ;  /* 0xfffffffe04059812 */ /* 0x000fc400078ec0ff */
[----:B------:R-:W-:Y:S01]  /*f8d0*/  @!P2 LOP3.LUT R7, R2, 0xfffffffe, RZ, 0xc0, !PT ;  /* 0xfffffffe0207a812 */ /* 0x000fe200078ec0ff */
[--C-:B------:R-:W-:Y:S01]  /*f8e0*/  @!P0 IMAD.WIDE R2, R3, 0x4, R14.reuse ;  /* 0x0000000403028825 */ /* 0x100fe200078e020e */
[----:B------:R-:W-:Y:S02]  /*f8f0*/  @!P4 LOP3.LUT R11, R8, 0xfffffffe, RZ, 0xc0, !PT ;  /* 0xfffffffe080bc812 */ /* 0x000fe400078ec0ff */
[----:B------:R-:W-:Y:S01]  /*f900*/  @!P5 LOP3.LUT R13, R10, 0xfffffffe, RZ, 0xc0, !PT ;  /* 0xfffffffe0a0dd812 */ /* 0x000fe200078ec0ff */
[--C-:B------:R-:W-:Y:S01]  /*f910*/  @!P1 IMAD.WIDE R4, R5, 0x4, R14.reuse ;  /* 0x0000000405049825 */ /* 0x100fe200078e020e */
[----:B------:R-:W-:Y:S01]  /*f920*/  @!P6 LOP3.LUT R21, R12, 0xfffffffe, RZ, 0xc0, !PT ;  /* 0xfffffffe0c15e812 */ /* 0x000fe200078ec0ff */
[----:B------:R0:W-:Y:S02]  /*f930*/  @!P0 ST.E.64 desc[UR36][R2.64], R92 ;  /* 0x0000005c02008985 */ /* 0x0001e4000c101b24 */
[--C-:B------:R-:W-:Y:S02]  /*f940*/  @!P2 IMAD.WIDE R6, R7, 0x4, R14.reuse ;  /* 0x000000040706a825 */ /* 0x100fe400078e020e */
        /* <DEDUP_REMOVED lines=8> */
[----:B------:R0:W-:Y:S04]  /*f9d0*/  @!P5 ST.E.64 desc[UR36][R12.64], R112 ;  /* 0x000000700c00d985 */ /* 0x0001e8000c101b24 */
[----:B------:R0:W-:Y:S02]  /*f9e0*/  @!P6 ST.E.64 desc[UR36][R14.64], R116 ;  /* 0x000000740e00e985 */ /* 0x0001e4000c101b24 */
.L_x_1050:
[----:B------:R-:W-:Y:S05]  /*f9f0*/  BSYNC B0 ;  /* 0x0000000000007941 */ /* 0x000fea0003800000 */
.L_x_1049:
[----:B------:R-:W-:Y:S01]  /*fa00*/  ISETP.GE.AND P0, PT, R17, R16, PT ;  /* 0x000000101100720c */ /* 0x000fe20003f06270 */
[----:B0-----:R0:W1:Y:S04]  /*fa10*/  SHFL.IDX PT, R13, R20, 0x1, 0x1c1f ;  /* 0x003c1f00140d7f89 */ /* 0x00106800000e0000 */
[----:B------:R0:W0:Y:S08]  /*fa20*/  SHFL.IDX PT, R12, R18, 0x1, 0x1c1f ;  /* 0x003c1f00120c7f89 */ /* 0x00003000000e0000 */
[----:B------:R-:W-:Y:S05]  /*fa30*/  @P0 BRA `(.L_x_961) ;  /* 0x0000004400c40947 */ /* 0x000fea0003800000 */
[C---:B--2---:R-:W-:Y:S01]  /*fa40*/  VIADD R0, R19.reuse, 0x8 ;  /* 0x0000000813007836 */ /* 0x044fe20000000000 */
[----:B------:R-:W-:Y:S01]  /*fa50*/  ULDC UR4, c[0x0][0xac8] ;  /* 0x0002b20000047ab9 */ /* 0x000fe20000000800 */
[C---:B------:R-:W-:Y:S01]  /*fa60*/  VIADD R6, R19.reuse, 0x10 ;  /* 0x0000001013067836 */ /* 0x040fe20000000000 */
[C---:B------:R-:W-:Y:S01]  /*fa70*/  ISETP.GE.AND P0, PT, R19.reuse, UR4, PT ;  /* 0x0000000413007c0c */ /* 0x040fe2000bf06270 */
[C---:B------:R-:W-:Y:S01]  /*fa80*/  VIADD R7, R19.reuse, 0x18 ;  /* 0x0000001813077836 */ /* 0x040fe20000000000 */
[----:B------:R-:W-:Y:S01]  /*fa90*/  ISETP.GE.AND P1, PT, R0, UR4, PT ;  /* 0x0000000400007c0c */ /* 0x000fe2000bf26270 */
[C---:B------:R-:W-:Y:S01]  /*faa0*/  VIADD R8, R19.reuse, 0x20 ;  /* 0x0000002013087836 */ /* 0x040fe20000000000 */
[----:B------:R-:W-:Y:S01]  /*fab0*/  ISETP.GE.AND P2, PT, R6, UR4, PT ;  /* 0x0000000406007c0c */ /* 0x000fe2000bf46270 */
[----:B------:R-:W-:Y:S01]  /*fac0*/  VIADD R9, R19, 0x28 ;  /* 0x0000002813097836 */ /* 0x000fe20000000000 */
[----:B------:R-:W-:Y:S01]  /*fad0*/  ISETP.GE.AND P3, PT, R7, UR4, PT ;  /* 0x0000000407007c0c */ /* 0x000fe2000bf66270 */
[----:B------:R-:W-:Y:S01]  /*fae0*/  VIADD R11, R19, 0x30 ;  /* 0x00000030130b7836 */ /* 0x000fe20000000000 */
[----:B------:R-:W-:-:S02]  /*faf0*/  ISETP.GE.AND P4, PT, R8, UR4, PT ;  /* 0x0000000408007c0c */ /* 0x000fc4000bf86270 */
[----:B------:R-:W-:Y:S02]  /*fb00*/  ISETP.GE.AND P5, PT, R9, UR4, PT ;  /* 0x0000000409007c0c */ /* 0x000fe4000bfa6270 */
[----:B------:R-:W-:Y:S01]  /*fb10*/  ISETP.GE.AND P6, PT, R11, UR4, PT ;  /* 0x000000040b007c0c */ /* 0x000fe2000bfc6270 */
[C---:B01----:R-:W-:Y:S02]  /*fb20*/  @!P0 IMAD.WIDE R2, R19.reuse, 0x4, R12 ;  /* 0x0000000413028825 */ /* 0x043fe400078e020c */
[----:B------:R-:W-:Y:S02]  /*fb30*/  @!P1 LEA.HI R0, R0, R0, RZ, 0x1 ;  /* 0x0000000000009211 */ /* 0x000fe400078f08ff */
[----:B------:R-:W-:Y:S01]  /*fb40*/  @!P2 LEA.HI R6, R6, R6, RZ, 0x1 ;  /* 0x000000060606a211 */ /* 0x000fe200078f08ff */
[----:B------:R0:W-:Y:S01]  /*fb50*/  @!P0 ST.E.64 desc[UR36][R2.64], R90 ;  /* 0x0000005a02008985 */ /* 0x0001e2000c101b24 */
[----:B------:R-:W-:Y:S01]  /*fb60*/  @!P1 LOP3.LUT R5, R0, 0xfffffffe, RZ, 0xc0, !PT ;  /* 0xfffffffe00059812 */ /* 0x000fe200078ec0ff */
[----:B------:R-:W-:Y:S01]  /*fb70*/  VIADD R19, R19, 0x38 ;  /* 0x0000003813137836 */ /* 0x000fe20000000000 */
[----:B------:R-:W-:-:S02]  /*fb80*/  @!P3 LEA.HI R0, R7, R7, RZ, 0x1 ;  /* 0x000000070700b211 */ /* 0x000fc400078f08ff */
[----:B------:R-:W-:Y:S01]  /*fb90*/  @!P4 LEA.HI R8, R8, R8, RZ, 0x1 ;  /* 0x000000080808c211 */ /* 0x000fe200078f08ff */
[--C-:B------:R-:W-:Y:S01]  /*fba0*/  @!P1 IMAD.WIDE R4, R5, 0x4, R12.reuse ;  /* 0x0000000405049825 */ /* 0x100fe200078e020c */
[----:B------:R-:W-:Y:S02]  /*fbb0*/  @!P5 LEA.HI R10, R9, R9, RZ, 0x1 ;  /* 0x00000009090ad211 */ /* 0x000fe400078f08ff */
[----:B---3--:R-:W-:Y:S02]  /*fbc0*/  @!P6 LEA.HI R14, R11, R11, RZ, 0x1 ;  /* 0x0000000b0b0ee211 */ /* 0x008fe400078f08ff */
[----:B------:R-:W-:Y:S01]  /*fbd0*/  @!P2 LOP3.LUT R7, R6, 0xfffffffe, RZ, 0xc0, !PT ;  /* 0xfffffffe0607a812 */ /* 0x000fe200078ec0ff */
[----:B------:R1:W-:Y:S01]  /*fbe0*/  @!P1 ST.E.64 desc[UR36][R4.64], R94 ;  /* 0x0000005e04009985 */ /* 0x0003e2000c101b24 */
[----:B------:R-:W-:Y:S02]  /*fbf0*/  @!P3 LOP3.LUT R9, R0, 0xfffffffe, RZ, 0xc0, !PT ;  /* 0xfffffffe0009b812 */ /* 0x000fe400078ec0ff */
[----:B------:R-:W-:Y:S01]  /*fc00*/  @!P4 LOP3.LUT R11, R8, 0xfffffffe, RZ, 0xc0, !PT ;  /* 0xfffffffe080bc812 */ /* 0x000fe200078ec0ff */
[----:B0-----:R-:W-:Y:S01]  /*fc10*/  @!P2 IMAD.WIDE R2, R7, 0x4, R12 ;  /* 0x000000040702a825 */ /* 0x001fe200078e020c */
[----:B----4-:R-:W-:-:S02]  /*fc20*/  @!P5 LOP3.LUT R15, R10, 0xfffffffe, RZ, 0xc0, !PT ;  /* 0xfffffffe0a0fd812 */ /* 0x010fc400078ec0ff */
[----:B------:R-:W-:Y:S01]  /*fc30*/  @!P6 LOP3.LUT R17, R14, 0xfffffffe, RZ, 0xc0, !PT ;  /* 0xfffffffe0e11e812 */ /* 0x000fe200078ec0ff */
[--C-:B------:R-:W-:Y:S01]  /*fc40*/  @!P4 IMAD.WIDE R6, R11, 0x4, R12.reuse ;  /* 0x000000040b06c825 */ /* 0x100fe200078e020c */
[----:B------:R0:W-:Y:S01]  /*fc50*/  @!P2 ST.E.64 desc[UR36][R2.64], R98 ;  /* 0x000000620200a985 */ /* 0x0001e2000c101b24 */
[----:B------:R-:W-:Y:S02]  /*fc60*/  ISETP.GE.AND P0, PT, R19, UR4, PT ;  /* 0x0000000413007c0c */ /* 0x000fe4000bf06270 */
[----:B------:R-:W-:-:S04]  /*fc70*/  @!P6 IMAD.WIDE R10, R17, 0x4, R12 ;  /* 0x00000004110ae825 */ /* 0x000fc800078e020c */
[----:B-1----:R-:W-:-:S04]  /*fc80*/  @!P3 IMAD.WIDE R4, R9, 0x4, R12 ;  /* 0x000000040904b825 */ /* 0x002fc800078e020c */
[----:B------:R-:W-:Y:S01]  /*fc90*/  @!P5 IMAD.WIDE R8, R15, 0x4, R12 ;  /* 0x000000040f08d825 */ /* 0x000fe200078e020c */
[----:B------:R0:W-:Y:S04]  /*fca0*/  @!P3 ST.E.64 desc[UR36][R4.64], R102 ;  /* 0x000000660400b985 */ /* 0x0001e8000c101b24 */
[----:B------:R0:W-:Y:S04]  /*fcb0*/  @!P4 ST.E.64 desc[UR36][R6.64], R106 ;  /* 0x0000006a0600c985 */ /* 0x0001e8000c101b24 */
[----:B------:R0:W-:Y:S04]  /*fcc0*/  @!P5 ST.E.64 desc[UR36][R8.64], R110 ;  /* 0x0000006e0800d985 */ /* 0x0001e8000c101b24 */
[----:B------:R0:W-:Y:S01]  /*fcd0*/  @!P6 ST.E.64 desc[UR36][R10.64], R114 ;  /* 0x000000720a00e985 */ /* 0x0001e2000c101b24 */
[----:B------:R-:W-:Y:S05]  /*fce0*/  @P0 BRA `(.L_x_961) ;  /* 0x0000004400180947 */ /* 0x000fea0003800000 */
[----:B------:R-:W-:-:S04]  /*fcf0*/  LEA.HI R19, R19, R19, RZ, 0x1 ;  /* 0x0000001313137211 */ /* 0x000fc800078f08ff */
[----:B0-----:R-:W-:-:S05]  /*fd00*/  LOP3.LUT R3, R19, 0xfffffffe, RZ, 0xc0, !PT ;  /* 0xfffffffe13037812 */ /* 0x001fca00078ec0ff */
[----:B------:R-:W-:-:S05]  /*fd10*/  IMAD.WIDE R2, R3, 0x4, R12 ;  /* 0x0000000403027825 */ /* 0x000fca00078e020c */
[----:B------:R0:W-:Y:S01]  /*fd20*/  ST.E.64 desc[UR36][R2.64], R118 ;  /* 0x0000007602007985 */ /* 0x0001e2000c101b24 */
[----:B------:R-:W-:Y:S05]  /*fd30*/  BRA `(.L_x_961) ;  /* 0x0000004400047947 */ /* 0x000fea0003800000 */
.L_x_1048:
[----:B------:R-:W-:-:S05]  /*fd40*/  VIADD R0, R23, 0xffffff80 ;  /* 0xffffff8017007836 */ /* 0x000fca0000000000 */
[----:B------:R-:W-:-:S13]  /*fd50*/  ISETP.GT.AND P0, PT, R0, 0xbf, PT ;  /* 0x000000bf0000780c */ /* 0x000fda0003f04270 */
[----:B------:R-:W-:Y:S05]  /*fd60*/  @P0 BRA `(.L_x_961) ;  /* 0x0000004000f80947 */ /* 0x000fea0003800000 */
[----:B------:R-:W0:Y:S01]  /*fd70*/  S2R R0, SR_CTAID.X ;  /* 0x0000000000007919 */ /* 0x000e220000002500 */
[----:B------:R-:W1:Y:S01]  /*fd80*/  LDC R7, c[0x0][0xbe8] ;  /* 0x0002fa00ff077b82 */ /* 0x000e620000000800 */
[----:B------:R-:W-:Y:S01]  /*fd90*/  ULDC UR4, c[0x0][0xa88] ;  /* 0x0002a20000047ab9 */ /* 0x000fe20000000800 */
[----:B0-----:R-:W-:Y:S02]  /*fda0*/  IMAD R23, R0, 0xc0, R23 ;  /* 0x000000c000177824 */ /* 0x001fe400078e0217 */
[----:B-1----:R-:W-:Y:S02]  /*fdb0*/  IMAD R0, R7, UR4, RZ ;  /* 0x0000000407007c24 */ /* 0x002fe4000f8e02ff */
[----:B------:R-:W-:-:S05]  /*fdc0*/  VIADD R23, R23, 0xffffff80 ;  /* 0xffffff8017177836 */ /* 0x000fca0000000000 */
        /* <DEDUP_REMOVED lines=17> */
[----:B------:R-:W-:-:S05]  /*fee0*/  IMAD.U32 R3, RZ, RZ, UR6 ;  /* 0x00000006ff037e24 */ /* 0x000fca000f8e00ff */
        /* <DEDUP_REMOVED lines=26> */
[----:B------:R-:W-:Y:S01]  /*10090*/  LEA R4, P0, R2, UR4, 0x2 ;  /* 0x0000000402047c11 */ /* 0x000fe2000f8010ff */
[----:B------:R-:W-:-:S05]  /*100a0*/  IMAD.IADD R3, R3, 0x1, R5 ;  /* 0x0000000103037824 */ /* 0x000fca00078e0205 */
[----:B------:R-:W-:Y:S01]  /*100b0*/  LEA.HI.X R5, R2, UR5, R3, 0x2, P0 ;  /* 0x0000000502057c11 */ /* 0x000fe200080f1403 */
[----:B------:R-:W-:-:S05]  /*100c0*/  IMAD.MOV.U32 R3, RZ, RZ, -0x800000 ;  /* 0xff800000ff037424 */ /* 0x000fca00078e00ff */
[----:B------:R0:W-:Y:S01]  /*100d0*/  STG.E desc[UR36][R4.64], R3 ;  /* 0x0000000304007986 */ /* 0x0001e2000c101924 */
[----:B------:R-:W-:Y:S05]  /*100e0*/  BRA `(.L_x_961) ;  /* 0x0000004000187947 */ /* 0x000fea0003800000 */
.L_x_959:
        /* <DEDUP_REMOVED lines=18> */
.L_x_1051:
[----:B------:R-:W-:Y:S01]  /*10210*/  ULDC UR7, c[0x0][0xc50] ;  /* 0x0003140000077ab9 */ /* 0x000fe20000000800 */
[----:B------:R-:W-:Y:S01]  /*10220*/  UMOV UR42, UR6 ;  /* 0x00000006002a7c82 */ /* 0x000fe20008000000 */
[----:B------:R-:W-:-:S11]  /*10230*/  UISETP.NE.AND UP0, UPT, UR7, 0x1, UPT ;  /* 0x000000010700788c */ /* 0x000fd6000bf05270 */
[----:B------:R-:W-:Y:S01]  /*10240*/  @UP0 ULDC UR4, c[0x0][0xc54] ;  /* 0x0003150000040ab9 */ /* 0x000fe20000000800 */
[----:B------:R-:W-:Y:S01]  /*10250*/  @UP0 ULDC UR8, c[0x0][0xc58] ;  /* 0x0003160000080ab9 */ /* 0x000fe20000000800 */
[----:B------:R-:W-:-:S04]  /*10260*/  UIMAD.WIDE.U32 UR4, UR6, UR4, URZ ;  /* 0x00000004060472a5 */ /* 0x000fc8000f8e003f */
[----:B------:R-:W-:-:S12]  /*10270*/  @UP0 USHF.R.U32.HI UR42, URZ, UR8, UR5 ;  /* 0x000000083f2a0299 */ /* 0x000fd80008011605 */
.L_x_1052:
[----:B------:R-:W-:Y:S01]  /*10280*/  ISETP.GE.AND P0, PT, R25, RZ, PT ;  /* 0x000000ff1900720c */ /* 0x000fe20003f06270 */
[----:B------:R-:W-:Y:S01]  /*10290*/  UIADD3 UR47, -UR42, URZ, URZ ;  /* 0x0000003f2a2f7290 */ /* 0x000fe2000fffe13f */
[----:B------:R-:W-:Y:S02]  /*102a0*/  IMAD.MOV.U32 R0, RZ, RZ, 0x1 ;  /* 0x00000001ff007424 */ /* 0x000fe400078e00ff */
[----:B------:R-:W-:Y:S01]  /*102b0*/  IMAD.MOV.U32 R2, RZ, RZ, RZ ;  /* 0x000000ffff027224 */ /* 0x000fe200078e00ff */
[----:B------:R-:W-:Y:S01]  /*102c0*/  UIMAD UR47, UR7, UR47, UR6 ;  /* 0x0000002f072f72a4 */ /* 0x000fe2000f8e0206 */
[----:B------:R-:W-:-:S07]  /*102d0*/  IMAD.MOV.U32 R10, RZ, RZ, 0x1 ;  /* 0x00000001ff0a7424 */ /* 0x000fce00078e00ff */
[----:B------:R-:W-:Y:S05]  /*102e0*/  @!P0 BRA `(.L_x_1053) ;  /* 0x0000003800d88947 */ /* 0x000fea0003800000 */
[----:B------:R-:W0:Y:S01]  /*102f0*/  LDC.64 R2, c[0x0][0xa28] ;  /* 0x00028a00ff027b82 */ /* 0x000e220000000a00 */
[----:B------:R-:W-:Y:S01]  /*10300*/  IMAD.MOV.U32 R24, RZ, RZ, RZ ;  /* 0x000000ffff187224 */ /* 0x000fe200078e00ff */
[----:B------:R-:W-:Y:S01]  /*10310*/  ULDC.64 UR4, c[0x0][0x418] ;  /* 0x0001060000047ab9 */ /* 0x000fe20000000a00 */
[----:B------:R-:W-:Y:S01]  /*10320*/  ULDC UR6, c[0x0][0x448] ;  /* 0x0001120000067ab9 */ /* 0x000fe20000000800 */
[----:B------:R-:W-:Y:S01]  /*10330*/  ULDC UR10, c[0x0][0x2f0] ;  /* 0x0000bc00000a7ab9 */ /* 0x000fe20000000800 */
[----:B------:R-:W-:Y:S01]  /*10340*/  ULDC UR11, c[0x0][0x288] ;  /* 0x0000a200000b7ab9 */ /* 0x000fe20000000800 */
[----:B0-----:R-:W-:-:S04]  /*10350*/  ISETP.NE.U32.AND P0, PT, R2, RZ, PT ;  /* 0x000000ff0200720c */ /* 0x001fc80003f05070 */
[----:B------:R-:W-:-:S13]  /*10360*/  ISETP.NE.AND.EX P0, PT, R3, RZ, PT, P0 ;  /* 0x000000ff0300720c */ /* 0x000fda0003f05300 */
[----:B------:R-:W0:Y:S02]  /*10370*/  @P0 LDC.64 R2, c[0x0][0xa28] ;  /* 0x00028a00ff020b82 */ /* 0x000e240000000a00 */
[----:B0-----:R-:W-:-:S05]  /*10380*/  @P0 IMAD.WIDE R2, R25, 0x4, R2 ;  /* 0x0000000419020825 */ /* 0x001fca00078e0202 */
[----:B------:R0:W5:Y:S01]  /*10390*/  @P0 LDG.E R24, desc[UR36][R2.64] ;  /* 0x0000002402180981 */ /* 0x000162000c1e1900 */
[----:B------:R-:W1:Y:S01]  /*103a0*/  S2UR UR43, SR_CTAID.X ;  /* 0x00000000002b79c3 */ /* 0x000e620000002500 */
[----:B------:R-:W-:Y:S02]  /*103b0*/  UISETP.NE.U32.AND UP0, UPT, UR4, URZ, UPT ;  /* 0x0000003f0400728c */ /* 0x000fe4000bf05070 */
[----:B------:R-:W-:Y:S02]  /*103c0*/  UISETP.NE.AND UP1, UPT, UR6, 0x1, UPT ;  /* 0x000000010600788c */ /* 0x000fe4000bf25270 */
[----:B------:R-:W-:Y:S01]  /*103d0*/  UISETP.NE.AND.EX UP0, UPT, UR5, URZ, UPT, UP0 ;  /* 0x0000003f0500728c */ /* 0x000fe2000bf05300 */
[----:B------:R-:W-:Y:S02]  /*103e0*/  ULDC UR6, c[0x0][0x424] ;  /* 0x0001090000067ab9 */ /* 0x000fe40000000800 */
[----:B------:R-:W-:Y:S01]  /*103f0*/  ULDC.64 UR4, c[0x0][0x9e0] ;  /* 0x0002780000047ab9 */ /* 0x000fe20000000a00 */
[----:B------:R-:W-:-:S02]  /*10400*/  USEL UR9, UR6, 0x1, UP0 ;  /* 0x0000000106097887 */ /* 0x000fc40008000000 */
[----:B------:R-:W-:Y:S02]  /*10410*/  UISETP.GE.AND UP0, UPT, UR5, 0x1, UPT ;  /* 0x000000010500788c */ /* 0x000fe4000bf06270 */
[----:B------:R-:W-:Y:S01]  /*10420*/  UIMAD UR50, UR9, UR10, URZ ;  /* 0x0000000a093272a4 */ /* 0x000fe2000f8e023f */
[----:B------:R-:W-:Y:S01]  /*10430*/  @UP1 ULDC UR7, c[0x0][0x44c] ;  /* 0x0001130000071ab9 */ /* 0x000fe20000000800 */
[----:B------:R-:W-:Y:S02]  /*10440*/  UIMAD UR9, UR9, UR10, 0x7f ;  /* 0x0000007f090974a4 */ /* 0x000fe4000f8e020a */
[----:B------:R-:W-:Y:S01]  /*10450*/  PLOP3.LUT P1, PT, PT, PT, UP0, 0x80, 0x0 ;  /* 0x000000000000781c */ /* 0x000fe20003f2f008 */
[----:B------:R-:W-:Y:S01]  /*10460*/  @UP1 ULDC UR12, c[0x0][0x450] ;  /* 0x00011400000c1ab9 */ /* 0x000fe20000000800 */
[----:B------:R-:W-:Y:S02]  /*10470*/  UP2UR UR51, UPR, URZ, 0x2 ;  /* 0x000000023f337883 */ /* 0x000fe40008000000 */
[----:B-1----:R-:W-:-:S04]  /*10480*/  UIMAD UR43, UR43, 0xc0, URZ ;  /* 0x000000c02b2b78a4 */ /* 0x002fc8000f8e023f */
[----:B------:R-:W-:-:S04]  /*10490*/  UIADD3 UR8, UR43, 0xbf, URZ ;  /* 0x000000bf2b087890 */ /* 0x000fc8000fffe03f */
[----:B------:R-:W-:Y:S02]  /*104a0*/  UIMAD.WIDE.U32 UR6, UR8, UR7, URZ ;  /* 0x00000007080672a5 */ /* 0x000fe4000f8e003f */
[----:B------:R-:W-:Y:S02]  /*104b0*/  UIADD3 UR6, UR50, 0x1, -UR11 ;  /* 0x0000000132067890 */ /* 0x000fe4000fffe80b */
[----:B------:R-:W-:Y:S02]  /*104c0*/  @UP1 USHF.R.U32.HI UR8, URZ, UR12, UR7 ;  /* 0x0000000c3f081299 */ /* 0x000fe40008011607 */
[----:B------:R-:W-:Y:S02]  /*104d0*/  USHF.R.S32.HI UR7, URZ, 0x1f, UR9 ;  /* 0x0000001f3f077899 */ /* 0x000fe40008011409 */
[----:B------:R-:W-:Y:S02]  /*104e0*/  UIADD3 UR6, UR6, UR8, URZ ;  /* 0x0000000806067290 */ /* 0x000fe4000fffe03f */
[----:B------:R-:W-:-:S02]  /*104f0*/  ULEA.HI UR7, UR7, UR9, URZ, 0x7 ;  /* 0x0000000907077291 */ /* 0x000fc4000f8f383f */
[----:B------:R-:W-:Y:S02]  /*10500*/  UIADD3 UR4, UR6, UR4, URZ ;  /* 0x0000000406047290 */ /* 0x000fe4000fffe03f */
[----:B------:R-:W-:Y:S01]  /*10510*/  USHF.R.S32.HI UR44, URZ, 0x7, UR7 ;  /* 0x000000073f2c7899 */ /* 0x000fe20008011407 */
[----:B0-----:R-:W-:Y:S11]  /*10520*/  @!P1 BRA `(.L_x_1054) ;  /* 0x0000000000449947 */ /* 0x001ff60003800000 */
        /* <DEDUP_REMOVED lines=10> */
.L_x_1055:
[----:B------:R-:W-:-:S11]  /*105d0*/  UISETP.NE.AND UP0, UPT, UR5, 0x1, UPT ;  /* 0x000000010500788c */ /* 0x000fd6000bf05270 */
[----:B------:R-:W-:Y:S02]  /*105e0*/  @UP0 ULDC.64 UR12, c[0x0][0x9e8] ;  /* 0x00027a00000c0ab9 */ /* 0x000fe40000000a00 */
[----:B------:R-:W-:-:S04]  /*105f0*/  UIMAD.WIDE.U32 UR6, UR8, UR12, URZ ;  /* 0x0000000c080672a5 */ /* 0x000fc8000f8e003f */
[----:B------:R-:W-:-:S12]  /*10600*/  @UP0 USHF.R.U32.HI UR8, URZ, UR13, UR7 ;  /* 0x0000000d3f080299 */ /* 0x000fd80008011607 */
.L_x_1056:
[----:B------:R-:W-:-:S04]  /*10610*/  UIMAD UR8, UR8, UR5, UR5 ;  /* 0x00000005080872a4 */ /* 0x000fc8000f8e0205 */
[----:B------:R-:W-:-:S04]  /*10620*/  UISETP.LT.AND UP0, UPT, UR4, UR8, UPT ;  /* 0x000000080400728c */ /* 0x000fc8000bf01270 */
[----:B------:R-:W-:-:S12]  /*10630*/  USEL UR4, UR4, UR8, UP0 ;  /* 0x0000000804047287 */ /* 0x000fd80008000000 */
.L_x_1054:
[----:B------:R-:W-:Y:S02]  /*10640*/  UISETP.NE.AND UP0, UPT, UR51, URZ, UPT ;  /* 0x0000003f3300728c */ /* 0x000fe4000bf05270 */
[----:B------:R-:W-:-:S04]  /*10650*/  UIADD3 UR4, UR4, 0x7f, URZ ;  /* 0x0000007f04047890 */ /* 0x000fc8000fffe03f */
[----:B------:R-:W-:-:S04]  /*10660*/  USHF.R.S32.HI UR8, URZ, 0x1f, UR4 ;  /* 0x0000001f3f087899 */ /* 0x000fc80008011404 */
[----:B------:R-:W-:Y:S01]  /*10670*/  ULEA.HI UR8, UR8, UR4, URZ, 0x7 ;  /* 0x0000000408087291 */ /* 0x000fe2000f8f383f */
[----:B------:R-:W-:Y:S01]  /*10680*/  @UP0 ULDC UR6, c[0x0][0x44c] ;  /* 0x0001130000060ab9 */ /* 0x000fe20000000800 */
[----:B------:R-:W-:Y:S01]  /*10690*/  @UP0 ULDC UR9, c[0x0][0x450] ;  /* 0x0001140000090ab9 */ /* 0x000fe20000000800 */
[----:B------:R-:W-:Y:S02]  /*106a0*/  UIMAD.WIDE.U32 UR6, UR43, UR6, URZ ;  /* 0x000000062b0672a5 */ /* 0x000fe4000f8e003f */
[----:B------:R-:W-:Y:S01]  /*106b0*/  UMOV UR4, UR43 ;  /* 0x0000002b00047c82 */ /* 0x000fe20008000000 */
[----:B------:R-:W-:Y:S02]  /*106c0*/  USHF.R.S32.HI UR45, URZ, 0x7, UR8 ;  /* 0x000000073f2d7899 */ /* 0x000fe40008011408 */
[----:B------:R-:W-:Y:S02]  /*106d0*/  @UP0 USHF.R.U32.HI UR4, URZ, UR9, UR7 ;  /* 0x000000093f040299 */ /* 0x000fe40008011607 */
[----:B------:R-:W-:-:S02]  /*106e0*/  UISETP.LT.AND UP0, UPT, UR44, UR45, UPT ;  /* 0x0000002d2c00728c */ /* 0x000fc4000bf01270 */
[----:B------:R-:W-:Y:S01]  /*106f0*/  UIADD3 UR4, UR4, -UR11, UR50 ;  /* 0x8000000b04047290 */ /* 0x000fe2000fffe032 */
[----:B------:R-:W-:Y:S01]  /*10700*/  ULDC UR8, c[0x0][0x9dc] ;  /* 0x0002770000087ab9 */ /* 0x000fe20000000800 */
[----:B------:R-:W-:Y:S02]  /*10710*/  USEL UR12, UR44, UR45, UP0 ;  /* 0x0000002d2c0c7287 */ /* 0x000fe40008000000 */
[----:B------:R-:W-:Y:S01]  /*10720*/  UIADD3 UR8, UR4, -UR8, URZ ;  /* 0x8000000804087290 */ /* 0x000fe2000fffe03f */
[----:B------:R-:W-:Y:S11]  /*10730*/  @!P1 BRA `(.L_x_1057) ;  /* 0x0000000000449947 */ /* 0x000ff60003800000 */
        /* <DEDUP_REMOVED lines=10> */
.L_x_1058:
[----:B------:R-:W-:-:S11]  /*107e0*/  UISETP.NE.AND UP0, UPT, UR5, 0x1, UPT ;  /* 0x000000010500788c */ /* 0x000fd6000bf05270 */
[----:B------:R-:W-:Y:S02]  /*107f0*/  @UP0 ULDC.64 UR10, c[0x0][0x9e8] ;  /* 0x00027a00000a0ab9 */ /* 0x000fe40000000a00 */
[----:B------:R-:W-:-:S04]  /*10800*/  UIMAD.WIDE.U32 UR6, UR4, UR10, URZ ;  /* 0x0000000a040672a5 */ /* 0x000fc8000f8e003f */
[----:B------:R-:W-:-:S12]  /*10810*/  @UP0 USHF.R.U32.HI UR4, URZ, UR11, UR7 ;  /* 0x0000000b3f040299 */ /* 0x000fd80008011607 */
.L_x_1059:
[----:B------:R-:W-:-:S04]  /*10820*/  UIMAD UR4, UR4, UR5, URZ ;  /* 0x00000005040472a4 */ /* 0x000fc8000f8e023f */
[----:B------:R-:W-:-:S04]  /*10830*/  UISETP.LT.AND UP0, UPT, UR8, UR4, UPT ;  /* 0x000000040800728c */ /* 0x000fc8000bf01270 */
[----:B------:R-:W-:-:S12]  /*10840*/  USEL UR8, UR8, UR4, !UP0 ;  /* 0x0000000408087287 */ /* 0x000fd8000c000000 */
.L_x_1057:
[----:B------:R-:W-:Y:S02]  /*10850*/  USHF.R.S32.HI UR4, URZ, 0x1f, UR8 ;  /* 0x0000001f3f047899 */ /* 0x000fe40008011408 */
[----:B------:R-:W-:Y:S02]  /*10860*/  USHF.R.U32.HI UR9, URZ, 0x10, UR47 ;  /* 0x000000103f097899 */ /* 0x000fe4000801162f */
[----:B------:R-:W-:Y:S02]  /*10870*/  ULEA.HI UR4, UR4, UR8, URZ, 0x7 ;  /* 0x0000000804047291 */ /* 0x000fe4000f8f383f */
[----:B------:R-:W-:Y:S02]  /*10880*/  ULOP3.LUT UR47, UR47, 0xffff, URZ, 0xc0, !UPT ;  /* 0x0000ffff2f2f7892 */ /* 0x000fe4000f8ec03f */
[----:B------:R-:W-:Y:S01]  /*10890*/  USHF.R.S32.HI UR4, URZ, 0x7, UR4 ;  /* 0x000000073f047899 */ /* 0x000fe20008011404 */
[----:B------:R-:W-:-:S03]  /*108a0*/  UMOV UR39, URZ ;  /* 0x0000003f00277c82 */ /* 0x000fc60008000000 */
[----:B------:R-:W-:-:S04]  /*108b0*/  UISETP.LT.AND UP0, UPT, URZ, UR4, UPT ;  /* 0x000000043f00728c */ /* 0x000fc8000bf01270 */
[----:B------:R-:W-:Y:S02]  /*108c0*/  USEL UR46, URZ, UR4, !UP0 ;  /* 0x000000043f2e7287 */ /* 0x000fe4000c000000 */
[----:B------:R-:W-:Y:S02]  /*108d0*/  UISETP.NE.AND UP0, UPT, UR9, URZ, UPT ;  /* 0x0000003f0900728c */ /* 0x000fe4000bf05270 */
[----:B------:R-:W-:-:S06]  /*108e0*/  UISETP.GT.AND UP1, UPT, UR12, UR46, UPT ;  /* 0x0000002e0c00728c */ /* 0x000fcc000bf24270 */
[----:B------:R-:W-:-:S03]  /*108f0*/  PLOP3.LUT P0, PT, PT, PT, UP1, 0x80, 0x0 ;  /* 0x000000000000781c */ /* 0x000fc60003f0f018 */
[----:B------:R-:W-:-:S10]  /*10900*/  @!UP0 ULDC UR9, c[0x0][0x9f0] ;  /* 0x00027c0000098ab9 */ /* 0x000fd40000000800 */
[----:B------:R-:W-:Y:S05]  /*10910*/  @!P0 BRA `(.L_x_1060) ;  /* 0x00000000007c8947 */ /* 0x000fea0003800000 */
[----:B------:R-:W-:Y:S01]  /*10920*/  IABS R0, UR9 ;  /* 0x0000000900007c13 */ /* 0x000fe20008000000 */
[----:B------:R-:W-:Y:S02]  /*10930*/  UIADD3 UR4, UR9, -0x1, UR12 ;  /* 0xffffffff09047890 */ /* 0x000fe4000fffe00c */
[----:B------:R-:W-:Y:S02]  /*10940*/  IABS R4, UR9 ;  /* 0x0000000900047c13 */ /* 0x000fe40008000000 */
[----:B------:R-:W-:Y:S01]  /*10950*/  R2UR UR10, R0 ;  /* 0x00000000000a72ca */ /* 0x000fe200000e0000 */
[----:B------:R-:W-:-:S03]  /*10960*/  UIADD3 UR6, -UR46, UR4, URZ ;  /* 0x000000042e067290 */ /* 0x000fc6000fffe13f */
[----:B------:R-:W-:-:S03]  /*10970*/  UMOV UR4, URZ ;  /* 0x0000003f00047c82 */ /* 0x000fc60008000000 */
[----:B------:R-:W-:Y:S01]  /*10980*/  IABS R3, UR6 ;  /* 0x0000000600037c13 */ /* 0x000fe20008000000 */
[----:B------:R-:W-:-:S03]  /*10990*/  ULOP3.LUT UR6, UR6, UR9, URZ, 0x3c, !UPT ;  /* 0x0000000906067292 */ /* 0x000fc6000f8e3c3f */
[----:B------:R-:W-:Y:S02]  /*109a0*/  R2UR UR8, R3 ;  /* 0x00000000030872ca */ /* 0x000fe400000e0000 */
        /* <DEDUP_REMOVED lines=22> */
.L_x_1060:
[----:B------:R-:W-:Y:S02]  /*10b10*/  UIMAD UR52, UR47, UR39, UR46 ;  /* 0x000000272f3472a4 */ /* 0x000fe4000f8e022e */
[----:B------:R-:W-:Y:S02]  /*10b20*/  IMAD.U32 R3, RZ, RZ, UR39 ;  /* 0x00000027ff037e24 */ /* 0x000fe4000f8e00ff */
[----:B------:R-:W-:Y:S02]  /*10b30*/  IMAD.MOV.U32 R2, RZ, RZ, RZ ;  /* 0x000000ffff027224 */ /* 0x000fe400078e00ff */
[----:B------:R-:W-:Y:S02]  /*10b40*/  IMAD.MOV.U32 R0, RZ, RZ, 0x1 ;  /* 0x00000001ff007424 */ /* 0x000fe400078e00ff */
[----:B------:R-:W-:Y:S02]  /*10b50*/  IMAD.U32 R22, RZ, RZ, UR52 ;  /* 0x00000034ff167e24 */ /* 0x000fe4000f8e00ff */
[----:B------:R-:W-:-:S03]  /*10b60*/  IMAD.MOV.U32 R10, RZ, RZ, 0x1 ;  /* 0x00000001ff0a7424 */ /* 0x000fc600078e00ff */
[----:B------:R-:W-:-:S04]  /*10b70*/  VIADDMNMX R22, R22, R3, UR12, PT ;  /* 0x0000000c16167e46 */ /* 0x000fc8000b800103 */
[----:B------:R-:W-:-:S13]  /*10b80*/  ISETP.GT.AND P0, PT, R22, UR52, PT ;  /* 0x0000003416007c0c */ /* 0x000fda000bf04270 */
        /* <DEDUP_REMOVED lines=11> */
[----:B------:R-:W-:Y:S02]  /*10c40*/  IMAD.U32 R4, RZ, RZ, UR4 ;  /* 0x00000004ff047e24 */ /* 0x000fe4000f8e00ff */
[----:B------:R-:W-:Y:S01]  /*10c50*/  IMAD.U32 R5, RZ, RZ, UR5 ;  /* 0x00000005ff057e24 */ /* 0x000fe2000f8e00ff */
[----:B------:R-:W0:Y:S01]  /*10c60*/  LDC.64 R2, c[0x4][R2] ;  /* 0x0100000002027b82 */ /* 0x000e220000000a00 */
[----:B------:R-:W-:Y:S01]  /*10c70*/  ULDC.64 UR4, c[0x4][0x8] ;  /* 0x0100020000047ab9 */ /* 0x000fe20000000a00 */
[----:B------:R-:W-:Y:S02]  /*10c80*/  IMAD.U32 R6, RZ, RZ, UR6 ;  /* 0x00000006ff067e24 */ /* 0x000fe4000f8e00ff */
[----:B------:R-:W-:-:S02]  /*10c90*/  IMAD.U32 R7, RZ, RZ, UR7 ;  /* 0x00000007ff077e24 */ /* 0x000fc4000f8e00ff */
[----:B------:R-:W-:Y:S02]  /*10ca0*/  IMAD.U32 R10, RZ, RZ, UR4 ;  /* 0x00000004ff0a7e24 */ /* 0x000fe4000f8e00ff */
[----:B------:R-:W-:Y:S02]  /*10cb0*/  IMAD.U32 R11, RZ, RZ, UR5 ;  /* 0x00000005ff0b7e24 */ /* 0x000fe4000f8e00ff */
[----:B------:R-:W-:Y:S02]  /*10cc0*/  IMAD.MOV.U32 R8, RZ, RZ, 0x70 ;  /* 0x00000070ff087424 */ /* 0x000fe400078e00ff */
[----:B------:R-:W-:Y:S02]  /*10cd0*/  IMAD.MOV.U32 R12, RZ, RZ, 0x1 ;  /* 0x00000001ff0c7424 */ /* 0x000fe400078e00ff */
[----:B------:R-:W-:-:S07]  /*10ce0*/  IMAD.MOV.U32 R13, RZ, RZ, RZ ;  /* 0x000000ffff0d7224 */ /* 0x000fce00078e00ff */
[----:B------:R-:W-:-:S07]  /*10cf0*/  LEPC R20, `(.L_x_1061) ;  /* 0x000000001014794e */ /* 0x000fce0000000000 */
[----:B0----5:R-:W-:Y:S05]  /*10d00*/  CALL.ABS.NOINC R2 ;  /* 0x0000000002007343 */ /* 0x021fea0003c00000 */
.L_x_1061:
        /* <DEDUP_REMOVED lines=19> */
[----:B-1---5:R-:W-:Y:S05]  /*10e40*/  CALL.ABS.NOINC R2 ;  /* 0x0000000002007343 */ /* 0x022fea0003c00000 */
.L_x_1063:
[----:B------:R0:W1:Y:S01]  /*10e50*/  LDC.64 R2, c[0x4][R16] ;  /* 0x0100000010027b82 */ /* 0x0000620000000a00 */
[----:B------:R-:W-:Y:S01]  /*10e60*/  ULDC.64 UR4, c[0x4][0x88] ;  /* 0x0100220000047ab9 */ /* 0x000fe20000000a00 */
[----:B------:R-:W-:Y:S01]  /*10e70*/  ULDC.64 UR6, c[0x4][0x90] ;  /* 0x0100240000067ab9 */ /* 0x000fe20000000a00 */
[----:B------:R-:W-:Y:S02]  /*10e80*/  IMAD.U32 R4, RZ, RZ, UR4 ;  /* 0x00000004ff047e24 */ /* 0x000fe4000f8e00ff */
        /* <DEDUP_REMOVED lines=11> */
.L_x_1062:
        /* <DEDUP_REMOVED lines=8> */
[C---:B------:R-:W-:Y:S01]  /*10fc0*/  LOP3.LUT R20, R23.reuse, 0x7f, RZ, 0xc0, !PT ;  /* 0x0000007f17147812 */ /* 0x040fe200078ec0ff */
[----:B------:R-:W-:Y:S01]  /*10fd0*/  IMAD.SHL.U32 R26, R23, 0x10, RZ ;  /* 0x00000010171a7824 */ /* 0x000fe200078e00ff */
[----:B-1----:R-:W-:Y:S01]  /*10fe0*/  ISETP.NE.AND P1, PT, R16, 0x1, PT ;  /* 0x000000011000780c */ /* 0x002fe20003f25270 */
[----:B------:R-:W-:Y:S01]  /*10ff0*/  VIADD R0, R22, 0xffffffff ;  /* 0xffffffff16007836 */ /* 0x000fe20000000000 */
[----:B------:R-:W-:Y:S02]  /*11000*/  SHF.R.U32.HI R4, RZ, 0x3, R20 ;  /* 0x00000003ff047819 */ /* 0x000fe40000011614 */
[----:B------:R-:W-:Y:S02]  /*11010*/  LOP3.LUT R26, R26, 0x70, RZ, 0xc0, !PT ;  /* 0x000000701a1a7812 */ /* 0x000fe400078ec0ff */
[----:B------:R-:W-:Y:S01]  /*11020*/  LOP3.LUT R18, R18, 0xfffffffb, RZ, 0xc0, !PT ;  /* 0xfffffffb12127812 */ /* 0x000fe200078ec0ff */
[----:B------:R-:W-:-:S04]  /*11030*/  IMAD R5, R0, 0x80, R4 ;  /* 0x0000008000057824 */ /* 0x000fc800078e0204 */
[----:B------:R-:W-:Y:S02]  /*11040*/  IMAD.IADD R5, R26, 0x1, R5 ;  /* 0x000000011a057824 */ /* 0x000fe400078e0205 */
[----:B------:R-:W1:Y:S01]  /*11050*/  @P1 LDC R4, c[0x0][0x434] ;  /* 0x00010d00ff041b82 */ /* 0x000e620000000800 */
[----:B------:R-:W-:Y:S01]  /*11060*/  @P1 LOP3.LUT R18, R18, 0x4, RZ, 0xfc, !PT ;  /* 0x0000000412121812 */ /* 0x000fe200078efcff */
[C---:B-----5:R-:W-:Y:S01]  /*11070*/  IMAD.IADD R7, R5.reuse, 0x1, R24 ;  /* 0x0000000105077824 */ /* 0x060fe200078e0218 */
[----:B------:R-:W-:-:S03]  /*11080*/  ISETP.GE.AND P0, PT, R5, UR50, PT ;  /* 0x0000003205007c0c */ /* 0x000fc6000bf06270 */
[----:B------:R-:W-:Y:S02]  /*11090*/  IMAD.MOV.U32 R10, RZ, RZ, R7 ;  /* 0x000000ffff0a7224 */ /* 0x000fe400078e0007 */
[----:B0-----:R-:W0:Y:S08]  /*110a0*/  @P1 LDC R3, c[0x0][0x438] ;  /* 0x00010e00ff031b82 */ /* 0x001e300000000800 */
[----:B------:R-:W3:Y:S01]  /*110b0*/  @!P0 LDC.64 R8, c[0x0][0x428] ;  /* 0x00010a00ff088b82 */ /* 0x000ee20000000a00 */
[----:B-1----:R-:W-:-:S07]  /*110c0*/  @P1 IMAD.HI.U32 R2, R7, R4, RZ ;  /* 0x0000000407021227 */ /* 0x002fce00078e00ff */
[----:B------:R-:W1:Y:S01]  /*110d0*/  @!P0 LDC.64 R4, c[0x0][0x418] ;  /* 0x00010600ff048b82 */ /* 0x000e620000000a00 */
[----:B0-----:R-:W-:-:S04]  /*110e0*/  @P1 SHF.R.U32.HI R10, RZ, R3, R2 ;  /* 0x00000003ff0a1219 */ /* 0x001fc80000011602 */
[----:B------:R-:W-:Y:S02]  /*110f0*/  @!P0 SHF.R.S32.HI R3, RZ, 0x1f, R10 ;  /* 0x0000001fff038819 */ /* 0x000fe4000001140a */
[----:B--2---:R-:W-:-:S05]  /*11100*/  SHF.R.S32.HI R6, RZ, 0x1f, R29 ;  /* 0x0000001fff067819 */ /* 0x004fca000001141d */
[----:B---3--:R-:W-:Y:S01]  /*11110*/  @!P0 IMAD R2, R6, R8, RZ ;  /* 0x0000000806028224 */ /* 0x008fe200078e02ff */
[----:B------:R0:W-:Y:S03]  /*11120*/  STL [R1], R6 ;  /* 0x0000000601007387 */ /* 0x0001e60000100800 */
[----:B------:R-:W-:Y:S02]  /*11130*/  @!P0 IMAD R9, R29, R9, R2 ;  /* 0x000000091d098224 */ /* 0x000fe400078e0202 */
[----:B------:R-:W-:-:S04]  /*11140*/  @!P0 IMAD.MOV.U32 R2, RZ, RZ, R10 ;  /* 0x000000ffff028224 */ /* 0x000fc800078e000a */
[----:B------:R-:W-:-:S04]  /*11150*/  @!P0 IMAD.WIDE.U32 R2, R29, R8, R2 ;  /* 0x000000081d028225 */ /* 0x000fc800078e0002 */
[----:B------:R-:W-:Y:S01]  /*11160*/  @!P0 IMAD.IADD R3, R3, 0x1, R9 ;  /* 0x0000000103038824 */ /* 0x000fe200078e0209 */
[----:B-1----:R-:W-:Y:S01]  /*11170*/  @!P0 LEA R4, P1, R2, R4, 0x2 ;  /* 0x0000000402048211 */ /* 0x002fe200078210ff */
[----:B0-----:R-:W-:-:S03]  /*11180*/  IMAD.MOV.U32 R6, RZ, RZ, RZ ;  /* 0x000000ffff067224 */ /* 0x001fc600078e00ff */
[----:B------:R-:W-:-:S05]  /*11190*/  @!P0 LEA.HI.X R5, R2, R5, R3, 0x2, P1 ;  /* 0x0000000502058211 */ /* 0x000fca00008f1403 */
[----:B------:R0:W5:Y:S01]  /*111a0*/  @!P0 LDG.E R6, desc[UR36][R4.64] ;  /* 0x0000002404068981 */ /* 0x000162000c1e1900 */
[----:B------:R-:W-:-:S03]  /*111b0*/  UMOV UR4, 0xffffffff ;  /* 0xffffffff00047882 */ /* 0x000fc60000000000 */
[----:B------:R-:W-:Y:S05]  /*111c0*/  BRA.DIV UR4, `(.L_x_1064) ;  /* 0x0000003204c07947 */ /* 0x000fea000b800000 */
.L_x_1104:
[----:B------:R-:W-:Y:S01]  /*111d0*/  ULOP3.LUT UR4, UR38, 0x2, URZ, 0xfc, !UPT ;  /* 0x0000000226047892 */ /* 0x000fe2000f8efc3f */
[----:B------:R-:W-:Y:S01]  /*111e0*/  IMAD.U32 R28, RZ, RZ, UR42 ;  /* 0x0000002aff1c7e24 */ /* 0x000fe2000f8e00ff */
[----:B------:R-:W-:Y:S01]  /*111f0*/  LOP3.LUT R18, R18, 0xfffffffd, RZ, 0xc0, !PT ;  /* 0xfffffffd12127812 */ /* 0x000fe200078ec0ff */
[----:B------:R-:W-:Y:S02]  /*11200*/  IMAD.SHL.U32 R8, R23, 0x8, RZ ;  /* 0x0000000817087824 */ /* 0x000fe400078e00ff */
[----:B------:R-:W-:Y:S01]  /*11210*/  IMAD.MOV R2, RZ, RZ, -R10 ;  /* 0x000000ffff027224 */ /* 0x000fe200078e0a0a */
[----:B------:R-:W-:Y:S01]  /*11220*/  SHF.R.S32.HI R28, RZ, 0x1f, R28 ;  /* 0x0000001fff1c7819 */ /* 0x000fe2000001141c */
[----:B------:R-:W-:Y:S01]  /*11230*/  IMAD.U32 R3, RZ, RZ, UR4 ;  /* 0x00000004ff037e24 */ /* 0x000fe2000f8e00ff */
[----:B------:R-:W-:Y:S01]  /*11240*/  LOP3.LUT R17, R8, 0x38, RZ, 0xc0, !PT ;  /* 0x0000003808117812 */ /* 0x000fe200078ec0ff */
[----:B0-----:R-:W-:Y:S02]  /*11250*/  IMAD R5, R16, R2, R7 ;  /* 0x0000000210057224 */ /* 0x001fe400078e0207 */
[----:B------:R-:W-:Y:S01]  /*11260*/  IMAD.MOV.U32 R27, RZ, RZ, R0 ;  /* 0x000000ffff1b7224 */ /* 0x000fe200078e0000 */
[----:B------:R-:W-:-:S13]  /*11270*/  ISETP.NE.AND P0, PT, R3, 0x3, PT ;  /* 0x000000030300780c */ /* 0x000fda0003f05270 */
[----:B------:R-:W-:Y:S01]  /*11280*/  @P0 LOP3.LUT R18, R18, 0x2, RZ, 0xfc, !PT ;  /* 0x0000000212120812 */ /* 0x000fe200078efcff */
[----:B------:R-:W-:Y:S06]  /*11290*/  @!P0 BRA `(.L_x_1065) ;  /* 0x0000000000048947 */ /* 0x000fec0003800000 */
[----:B------:R-:W-:Y:S01]  /*112a0*/  BPT.TRAP 0x1 ;  /* 0x000000040000795c */ /* 0x000fe20000300000 */
.L_x_1065:
        /* <DEDUP_REMOVED lines=8> */
[----:B------:R-:W-:Y:S02]  /*11330*/  IMAD.IADD R3, R3, 0x1, R9 ;  /* 0x0000000103037824 */ /* 0x000fe400078e0209 */
[----:B------:R-:W-:Y:S02]  /*11340*/  IMAD.MOV.U32 R9, RZ, RZ, 0x1 ;  /* 0x00000001ff097424 */ /* 0x000fe400078e00ff */
        /* <DEDUP_REMOVED lines=16> */
.L_x_1105:
        /* <DEDUP_REMOVED lines=8> */
[----:B------:R-:W-:Y:S02]  /*114d0*/  IMAD.IADD R3, R3, 0x1, R7 ;  /* 0x0000000103037824 */ /* 0x000fe400078e0207 */
[----:B------:R-:W-:Y:S02]  /*114e0*/  IMAD R5, R4, UR4, RZ ;  /* 0x0000000404057c24 */ /* 0x000fe4000f8e02ff */
[----:B------:R-:W-:-:S04]  /*114f0*/  IMAD.WIDE.U32 R2, R6, UR4, R2 ;  /* 0x0000000406027c25 */ /* 0x000fc8000f8e0002 */
[----:B------:R-:W-:Y:S01]  /*11500*/  IMAD R5, R6, UR5, R5 ;  /* 0x0000000506057c24 */ /* 0x000fe2000f8e0205 */
[----:B------:R-:W-:Y:S01]  /*11510*/  ULDC.64 UR4, c[0x0][0x308] ;  /* 0x0000c20000047ab9 */ /* 0x000fe20000000a00 */
[----:B------:R-:W-:Y:S02]  /*11520*/  IMAD.MOV.U32 R7, RZ, RZ, -0x80 ;  /* 0xffffff80ff077424 */ /* 0x000fe400078e00ff */
[----:B------:R-:W-:Y:S02]  /*11530*/  IMAD.IADD R3, R3, 0x1, R5 ;  /* 0x0000000103037824 */ /* 0x000fe400078e0205 */
[----:B------:R-:W-:Y:S01]  /*11540*/  IMAD.U32 R5, RZ, RZ, UR4 ;  /* 0x00000004ff057e24 */ /* 0x000fe2000f8e00ff */
[----:B------:R-:W-:-:S03]  /*11550*/  UIMAD UR4, UR6, UR4, URZ ;  /* 0x00000004060472a4 */ /* 0x000fc6000f8e023f */
[----:B------:R-:W-:Y:S01]  /*11560*/  IMAD.WIDE.U32 R2, R5, UR42, R2 ;  /* 0x0000002a05027c25 */ /* 0x000fe2000f8e0002 */
[----:B------:R-:W-:Y:S01]  /*11570*/  UIMAD UR4, UR42, UR5, UR4 ;  /* 0x000000052a0472a4 */ /* 0x000fe2000f8e0204 */
[----:B------:R-:W-:Y:S01]  /*11580*/  LOP3.LUT R5, R8, 0x1c0, RZ, 0xc0, !PT ;  /* 0x000001c008057812 */ /* 0x000fe200078ec0ff */
[----:B------:R-:W-:-:S03]  /*11590*/  ULDC.64 UR6, c[0x0][0x2e8] ;  /* 0x0000ba0000067ab9 */ /* 0x000fc60000000a00 */
[----:B------:R-:W-:Y:S01]  /*115a0*/  LOP3.LUT R8, R5, 0x38, R8, 0xf8, !PT ;  /* 0x0000003805087812 */ /* 0x000fe200078ef808 */
[----:B------:R-:W-:Y:S01]  /*115b0*/  VIADD R3, R3, UR4 ;  /* 0x0000000403037c36 */ /* 0x000fe20008000000 */
[----:B------:R-:W-:Y:S01]  /*115c0*/  ULDC UR4, c[0x0][0x2f4] ;  /* 0x0000bd0000047ab9 */ /* 0x000fe20000000800 */
[----:B------:R-:W-:Y:S01]  /*115d0*/  IMAD R5, R0, R7, UR50 ;  /* 0x0000003200057e24 */ /* 0x000fe2000f8e0207 */
[----:B------:R-:W-:Y:S01]  /*115e0*/  ISETP.GE.AND P3, PT, R17, UR4, PT ;  /* 0x0000000411007c0c */ /* 0x000fe2000bf66270 */
[----:B------:R-:W-:Y:S01]  /*115f0*/  UMOV UR4, 0xffffffff ;  /* 0xffffffff00047882 */ /* 0x000fe20000000000 */
[----:B------:R-:W-:Y:S01]  /*11600*/  LEA R0, P0, R2, UR6, 0x1 ;  /* 0x0000000602007c11 */ /* 0x000fe2000f8008ff */
[----:B------:R-:W-:Y:S01]  /*11610*/  IMAD.IADD R5, R5, 0x1, -R10 ;  /* 0x0000000105057824 */ /* 0x000fe200078e0a0a */
[----:B------:R-:W-:Y:S01]  /*11620*/  LOP3.LUT R8, R8, 0x38, R23, 0x78, !PT ;  /* 0x0000003808087812 */ /* 0x000fe200078e7817 */
[----:B------:R-:W-:Y:S01]  /*11630*/  IMAD.SHL.U32 R23, R20, 0x8, RZ ;  /* 0x0000000814177824 */ /* 0x000fe200078e00ff */
[----:B------:R-:W-:-:S02]  /*11640*/  LEA.HI.X R4, R2, UR7, R3, 0x1, P0 ;  /* 0x0000000702047c11 */ /* 0x000fc400080f0c03 */
[----:B------:R-:W-:Y:S02]  /*11650*/  ISETP.GE.AND P0, PT, R5, 0x1, PT ;  /* 0x000000010500780c */ /* 0x000fe40003f06270 */
[----:B------:R-:W-:-:S03]  /*11660*/  LOP3.LUT R23, R8, 0x200, R23, 0xf8, !PT ;  /* 0x0000020008177812 */ /* 0x000fc600078ef817 */
[----:B------:R-:W-:Y:S01]  /*11670*/  @P3 LOP3.LUT R18, R18, 0x1, RZ, 0xfc, !PT ;  /* 0x0000000112123812 */ /* 0x000fe200078efcff */
[----:B------:R-:W-:Y:S07]  /*11680*/  BRA.DIV UR4, `(.L_x_1067) ;  /* 0x0000002e04c87947 */ /* 0x000fee000b800000 */
        /* <DEDUP_REMOVED lines=12> */
[----:B------:R-:W-:-:S05]  /*11750*/  ISETP.GE.AND P0, PT, R5, 0x11, PT ;  /* 0x000000110500780c */ /* 0x000fca0003f06270 */
[----:B-1----:R-:W-:-:S08]  /*11760*/  @P1 LEA R9, R23, UR48, 0x1 ;  /* 0x0000003017091c11 */ /* 0x002fd0000f8e08ff */
[----:B------:R-:W-:Y:S02]  /*11770*/  @P0 LEA R21, R23, UR48, 0x1 ;  /* 0x0000003017150c11 */ /* 0x000fe4000f8e08ff */
[C---:B0-----:R-:W-:Y:S02]  /*11780*/  @P0 LEA R2, P2, R17.reuse, R14, 0x1 ;  /* 0x0000000e11020211 */ /* 0x041fe400078408ff */
[----:B------:R-:W0:Y:S03]  /*11790*/  SHFL.IDX PT, R14, R0, 0x3, 0x181f ;  /* 0x00781f00000e7f89 */ /* 0x000e2600000e0000 */
[----:B------:R-:W-:Y:S02]  /*117a0*/  @P0 IMAD.X R3, RZ, RZ, R7, P2 ;  /* 0x000000ffff030224 */ /* 0x000fe400010e0607 */
[----:B------:R-:W1:Y:S04]  /*117b0*/  SHFL.IDX PT, R7, R4, 0x3, 0x181f ;  /* 0x00781f0004077f89 */ /* 0x000e6800000e0000 */
[----:B------:R2:W-:Y:S02]  /*117c0*/  @P0 LDGSTS.E.BYPASS.LTC128B.128 [R21+0xec00], desc[UR36][R2.64], !P3 ;  /* 0x0ec0000002150fae */ /* 0x0005e4000d901d64 */
[----:B--2---:R-:W-:-:S02]  /*117d0*/  @P1 LEA R2, P0, R17, R8, 0x1 ;  /* 0x0000000811021211 */ /* 0x004fc400078008ff */
[----:B------:R-:W2:Y:S03]  /*117e0*/  SHFL.IDX PT, R8, R0, 0x4, 0x181f ;  /* 0x00981f0000087f89 */ /* 0x000ea600000e0000 */
[----:B------:R-:W-:Y:S01]  /*117f0*/  @P1 IMAD.X R3, RZ, RZ, R6, P0 ;  /* 0x000000ffff031224 */ /* 0x000fe200000e0606 */
[C---:B------:R-:W-:Y:S01]  /*11800*/  ISETP.GE.AND P0, PT, R5.reuse, 0x31, PT ;  /* 0x000000310500780c */ /* 0x040fe20003f06270 */
[----:B------:R-:W3:Y:S04]  /*11810*/  SHFL.IDX PT, R6, R4, 0x4, 0x181f ;  /* 0x00981f0004067f89 */ /* 0x000ee800000e0000 */
        /* <DEDUP_REMOVED lines=9> */
[----:B--2---:R-:W-:-:S02]  /*118b0*/  @P1 LEA R2, P0, R17, R8, 0x1 ;  /* 0x0000000811021211 */ /* 0x004fc400078008ff */
[----:B------:R-:W2:Y:S03]  /*118c0*/  SHFL.IDX PT, R8, R0, 0x6, 0x181f ;  /* 0x00d81f0000087f89 */ /* 0x000ea600000e0000 */
[----:B---3--:R-:W-:Y:S01]  /*118d0*/  @P1 IMAD.X R3, RZ, RZ, R6, P0 ;  /* 0x000000ffff031224 */ /* 0x008fe200000e0606 */
[C---:B------:R-:W-:Y:S01]  /*118e0*/  ISETP.GE.AND P0, PT, R5.reuse, 0x51, PT ;  /* 0x000000510500780c */ /* 0x040fe20003f06270 */
[----:B------:R-:W3:Y:S04]  /*118f0*/  SHFL.IDX PT, R6, R4, 0x6, 0x181f ;  /* 0x00d81f0004067f89 */ /* 0x000ee800000e0000 */
[----:B------:R0:W-:Y:S01]  /*11900*/  @P1 LDGSTS.E.BYPASS.LTC128B.128 [R9+0x10400], desc[UR36][R2.64], !P3 ;  /* 0x1040000002091fae */ /* 0x0001e2000d901d64 */
[----:B------:R-:W-:-:S03]  /*11910*/  ISETP.GE.AND P1, PT, R5, 0x61, PT ;  /* 0x000000610500780c */ /* 0x000fc60003f26270 */
[----:B------:R-:W4:Y:S04]  /*11920*/  SHFL.IDX PT, R4, R4, 0x7, 0x181f ;  /* 0x00f81f0004047f89 */ /* 0x000f2800000e0000 */
[----:B0-----:R-:W-:-:S06]  /*11930*/  @P0 LEA R2, P2, R17, R14, 0x1 ;  /* 0x0000000e11020211 */ /* 0x001fcc00078408ff */
[C---:B------:R-:W-:Y:S01]  /*11940*/  @P1 LEA R9, R23.reuse, UR48, 0x1 ;  /* 0x0000003017091c11 */ /* 0x040fe2000f8e08ff */
[----:B------:R0:W0:Y:S01]  /*11950*/  SHFL.IDX PT, R14, R0, 0x7, 0x181f ;  /* 0x00f81f00000e7f89 */ /* 0x00002200000e0000 */
[----:B-1----:R-:W-:Y:S01]  /*11960*/  @P0 IMAD.X R3, RZ, RZ, R7, P2 ;  /* 0x000000ffff030224 */ /* 0x002fe200010e0607 */
[----:B------:R-:W-:-:S05]  /*11970*/  @P0 LEA R7, R23, UR48, 0x1 ;  /* 0x0000003017070c11 */ /* 0x000fca000f8e08ff */
[----:B------:R2:W-:Y:S02]  /*11980*/  @P0 LDGSTS.E.BYPASS.LTC128B.128 [R7+0x10c00], desc[UR36][R2.64], !P3 ;  /* 0x10c0000002070fae */ /* 0x0005e4000d901d64 */
[----:B--2---:R-:W-:-:S05]  /*11990*/  @P1 LEA R2, P0, R17, R8, 0x1 ;  /* 0x0000000811021211 */ /* 0x004fca00078008ff */
[----:B---3--:R-:W-:-:S05]  /*119a0*/  @P1 IMAD.X R3, RZ, RZ, R6, P0 ;  /* 0x000000ffff031224 */ /* 0x008fca00000e0606 */
[----:B0---4-:R1:W-:Y:S03]  /*119b0*/  @P1 LDGSTS.E.BYPASS.LTC128B.128 [R9+0x11400], desc[UR36][R2.64], !P3 ;  /* 0x1140000002091fae */ /* 0x0113e6000d901d64 */
.L_x_1123:
[----:B------:R-:W-:-:S13]  /*119c0*/  ISETP.GE.AND P0, PT, R5, 0x71, PT ;  /* 0x000000710500780c */ /* 0x000fda0003f06270 */
[----:B-1----:R-:W-:Y:S02]  /*119d0*/  @P0 LEA R2, P1, R17, R14, 0x1 ;  /* 0x0000000e11020211 */ /* 0x002fe400078208ff */
[----:B------:R-:W-:-:S03]  /*119e0*/  @P0 LEA R5, R23, UR48, 0x1 ;  /* 0x0000003017050c11 */ /* 0x000fc6000f8e08ff */
[----:B------:R-:W-:-:S05]  /*119f0*/  @P0 IMAD.X R3, RZ, RZ, R4, P1 ;  /* 0x000000ffff030224 */ /* 0x000fca00008e0604 */
        /* <DEDUP_REMOVED lines=13> */
.L_x_1068:
[----:B------:R-:W-:Y:S01]  /*11ad0*/  SYNCS.ARRIVE.TRANS64.A1T0 RZ, [UR48+0x16830], RZ ;  /* 0x016830ffffff79a7 */ /* 0x000fe20008100030 */
[----:B------:R-:W-:Y:S05]  /*11ae0*/  WARPSYNC.ALL ;  /* 0x0000000000007948 */ /* 0x000fea0003800000 */
[----:B------:R-:W-:Y:S01]  /*11af0*/  UIADD3 UR5, UR48, 0x8400, URZ ;  /* 0x0000840030057890 */ /* 0x000fe2000fffe03f */
[----:B------:R-:W-:Y:S01]  /*11b00*/  R2UR UR4, R28 ;  /* 0x000000001c0472ca */ /* 0x000fe200000e0000 */
[----:B------:R-:W-:Y:S02]  /*11b10*/  ULDC.64 UR6, c[0x0][0x2d8] ;  /* 0x0000b60000067ab9 */ /* 0x000fe40000000a00 */
        /* <DEDUP_REMOVED lines=12> */
[----:B------:R-:W-:Y:S02]  /*11be0*/  IMAD.U32 R4, RZ, RZ, UR6 ;  /* 0x00000006ff047e24 */ /* 0x000fe4000f8e00ff */
[----:B------:R-:W0:Y:S01]  /*11bf0*/  LDC.64 R2, c[0x4][R2] ;  /* 0x0100000002027b82 */ /* 0x000e220000000a00 */
[----:B------:R-:W-:Y:S02]  /*11c00*/  IMAD.U32 R5, RZ, RZ, UR7 ;  /* 0x00000007ff057e24 */ /* 0x000fe4000f8e00ff */
        /* <DEDUP_REMOVED lines=8> */
[----:B0-----:R-:W-:Y:S05]  /*11c90*/  CALL.ABS.NOINC R2 ;  /* 0x0000000002007343 */ /* 0x001fea0003c00000 */
.L_x_1069:
[----:B------:R-:W-:Y:S01]  /*11ca0*/  SHF.R.S32.HI R20, RZ, 0x1f, R25 ;  /* 0x0000001fff147819 */ /* 0x000fe20000011419 */
[----:B------:R-:W-:Y:S01]  /*11cb0*/  ULDC.64 UR4, c[0x0][0x2e0] ;  /* 0x0000b80000047ab9 */ /* 0x000fe20000000a00 */
[----:B------:R-:W-:Y:S01]  /*11cc0*/  UISETP.NE.AND UP0, UPT, UR51, URZ, UPT ;  /* 0x0000003f3300728c */ /* 0x000fe2000bf05270 */
[----:B------:R-:W-:Y:S01]  /*11cd0*/  IMAD.U32 R4, RZ, RZ, UR40 ;  /* 0x00000028ff047e24 */ /* 0x000fe2000f8e00ff */
[----:B------:R-:W0:Y:S01]  /*11ce0*/  LDC R9, c[0x0][0x448] ;  /* 0x00011200ff097b82 */ /* 0x000e220000000800 */
[----:B------:R-:W-:Y:S02]  /*11cf0*/  IMAD R0, R20, UR4, RZ ;  /* 0x0000000414007c24 */ /* 0x000fe4000f8e02ff */
[----:B------:R-:W1:Y:S01]  /*11d00*/  S2R R20, SR_TID.X ;  /* 0x0000000000147919 */ /* 0x000e620000002100 */
[----:B------:R-:W-:Y:S01]  /*11d10*/  PLOP3.LUT P0, PT, PT, PT, UP0, 0x80, 0x0 ;  /* 0x000000000000781c */ /* 0x000fe20003f0f008 */
[----:B------:R-:W-:Y:S01]  /*11d20*/  IMAD.U32 R3, RZ, RZ, UR49 ;  /* 0x00000031ff037e24 */ /* 0x000fe2000f8e00ff */
[----:B------:R-:W-:Y:S01]  /*11d30*/  PLOP3.LUT P1, PT, PT, PT, UP0, 0x80, 0x0 ;  /* 0x000000000000781c */ /* 0x000fe20003f2f008 */
[----:B------:R-:W-:Y:S01]  /*11d40*/  IMAD.MOV.U32 R2, RZ, RZ, R4 ;  /* 0x000000ffff027224 */ /* 0x000fe200078e0004 */
[----:B------:R-:W-:Y:S01]  /*11d50*/  PLOP3.LUT P2, PT, PT, PT, UP0, 0x80, 0x0 ;  /* 0x000000000000781c */ /* 0x000fe20003f4f008 */
[----:B------:R-:W-:-:S02]  /*11d60*/  IMAD.U32 R5, RZ, RZ, UR41 ;  /* 0x00000029ff057e24 */ /* 0x000fc4000f8e00ff */
[----:B------:R-:W-:Y:S01]  /*11d70*/  IMAD.WIDE.U32 R2, R25, UR4, R2 ;  /* 0x0000000419027c25 */ /* 0x000fe2000f8e0002 */
[----:B------:R-:W-:-:S03]  /*11d80*/  @UP0 ULDC UR4, c[0x0][0x44c] ;  /* 0x0001130000040ab9 */ /* 0x000fc60000000800 */
[----:B------:R-:W-:Y:S01]  /*11d90*/  IMAD R5, R25, UR5, R0 ;  /* 0x0000000519057c24 */ /* 0x000fe2000f8e0200 */
[----:B------:R-:W-:-:S03]  /*11da0*/  @UP0 ULDC UR5, c[0x0][0x450] ;  /* 0x0001140000050ab9 */ /* 0x000fc60000000800 */
[----:B------:R-:W-:Y:S01]  /*11db0*/  IMAD.IADD R3, R3, 0x1, R5 ;  /* 0x0000000103037824 */ /* 0x000fe200078e0205 */
[----:B-1----:R-:W-:-:S04]  /*11dc0*/  LOP3.LUT R20, R20, 0x7f, RZ, 0xc0, !PT ;  /* 0x0000007f14147812 */ /* 0x002fc800078ec0ff */
[----:B------:R-:W-:-:S04]  /*11dd0*/  SHF.R.U32.HI R20, RZ, 0x3, R20 ;  /* 0x00000003ff147819 */ /* 0x000fc80000011614 */
[----:B------:R-:W-:-:S05]  /*11de0*/  IADD3 R4, R20, UR43, R26 ;  /* 0x0000002b14047c10 */ /* 0x000fca000fffe01a */
[C---:B------:R-:W-:Y:S01]  /*11df0*/  @P0 IMAD.HI.U32 R0, R4.reuse, UR4, RZ ;  /* 0x0000000404000c27 */ /* 0x040fe2000f8e00ff */
[----:B------:R-:W-:Y:S01]  /*11e00*/  PLOP3.LUT P0, PT, PT, PT, UP0, 0x80, 0x0 ;  /* 0x000000000000781c */ /* 0x000fe20003f0f008 */
[----:B------:R-:W-:Y:S02]  /*11e10*/  @UP0 ULDC UR4, c[0x0][0x44c] ;  /* 0x0001130000040ab9 */ /* 0x000fe40000000800 */
[----:B------:R-:W-:Y:S01]  /*11e20*/  IMAD.MOV.U32 R5, RZ, RZ, R4 ;  /* 0x000000ffff057224 */ /* 0x000fe200078e0004 */
[----:B------:R-:W-:Y:S01]  /*11e30*/  @P1 SHF.R.U32.HI R5, RZ, UR5, R0 ;  /* 0x00000005ff051c19 */ /* 0x000fe20008011600 */
[----:B------:R-:W-:-:S04]  /*11e40*/  VIADD R0, R4, 0x80 ;  /* 0x0000008004007836 */ /* 0x000fc80000000000 */
[----:B------:R-:W-:Y:S01]  /*11e50*/  @P2 IMAD.HI.U32 R6, R0, UR4, RZ ;  /* 0x0000000400062c27 */ /* 0x000fe2000f8e00ff */
[----:B------:R-:W-:-:S03]  /*11e60*/  @UP0 ULDC UR4, c[0x0][0x450] ;  /* 0x0001140000040ab9 */ /* 0x000fc60000000800 */
[--C-:B------:R-:W-:Y:S02]  /*11e70*/  IMAD.MOV R15, RZ, RZ, -R5.reuse ;  /* 0x000000ffff0f7224 */ /* 0x100fe400078e0a05 */
[----:B------:R-:W-:Y:S01]  /*11e80*/  IMAD.MOV.U32 R21, RZ, RZ, R0 ;  /* 0x000000ffff157224 */ /* 0x000fe200078e0000 */
[----:B------:R-:W-:Y:S01]  /*11e90*/  @P0 SHF.R.U32.HI R21, RZ, UR4, R6 ;  /* 0x00000004ff150c19 */ /* 0x000fe20008011606 */
[----:B0-----:R-:W-:Y:S01]  /*11ea0*/  IMAD R15, R9, R15, R4 ;  /* 0x0000000f090f7224 */ /* 0x001fe200078e0204 */
[----:B------:R-:W-:Y:S01]  /*11eb0*/  SHF.R.S32.HI R4, RZ, 0x1f, R5 ;  /* 0x0000001fff047819 */ /* 0x000fe20000011405 */
[----:B------:R-:W-:Y:S01]  /*11ec0*/  ULDC.64 UR4, c[0x0][0x2d0] ;  /* 0x0000b40000047ab9 */ /* 0x000fe20000000a00 */
[--C-:B------:R-:W-:Y:S01]  /*11ed0*/  SHF.R.S32.HI R8, RZ, 0x1f, R21.reuse ;  /* 0x0000001fff087819 */ /* 0x100fe20000011415 */
[----:B------:R-:W-:Y:S02]  /*11ee0*/  IMAD.MOV R11, RZ, RZ, -R21 ;  /* 0x000000ffff0b7224 */ /* 0x000fe400078e0a15 */
[----:B------:R-:W-:-:S02]  /*11ef0*/  IMAD R4, R4, UR4, RZ ;  /* 0x0000000404047c24 */ /* 0x000fc4000f8e02ff */
[----:B------:R-:W-:Y:S02]  /*11f00*/  IMAD R8, R8, UR4, RZ ;  /* 0x0000000408087c24 */ /* 0x000fe4000f8e02ff */
[----:B------:R-:W-:Y:S01]  /*11f10*/  IMAD R11, R9, R11, R0 ;  /* 0x0000000b090b7224 */ /* 0x000fe200078e0200 */
[----:B------:R-:W-:Y:S01]  /*11f20*/  SHF.R.S32.HI R0, RZ, 0x1f, R15 ;  /* 0x0000001fff007819 */ /* 0x000fe2000001140f */
[----:B------:R-:W-:Y:S02]  /*11f30*/  IMAD R13, R5, UR5, R4 ;  /* 0x00000005050d7c24 */ /* 0x000fe4000f8e0204 */
[----:B------:R-:W-:-:S04]  /*11f40*/  IMAD.WIDE.U32 R6, R21, UR4, R2 ;  /* 0x0000000415067c25 */ /* 0x000fc8000f8e0002 */
[----:B------:R-:W-:-:S04]  /*11f50*/  IMAD.WIDE.U32 R4, R5, UR4, R2 ;  /* 0x0000000405047c25 */ /* 0x000fc8000f8e0002 */
[----:B------:R-:W-:Y:S01]  /*11f60*/  IMAD R21, R21, UR5, R8 ;  /* 0x0000000515157c24 */ /* 0x000fe2000f8e0208 */
[----:B------:R-:W-:Y:S01]  /*11f70*/  ULDC.64 UR4, c[0x0][0x2c8] ;  /* 0x0000b20000047ab9 */ /* 0x000fe20000000a00 */
[----:B------:R-:W-:Y:S02]  /*11f80*/  IMAD.IADD R3, R5, 0x1, R13 ;  /* 0x0000000105037824 */ /* 0x000fe400078e020d */
[----:B------:R-:W-:Y:S02]  /*11f90*/  IMAD R0, R0, UR4, RZ ;  /* 0x0000000400007c24 */ /* 0x000fe4000f8e02ff */
[----:B------:R-:W-:Y:S02]  /*11fa0*/  IMAD.MOV.U32 R2, RZ, RZ, R4 ;  /* 0x000000ffff027224 */ /* 0x000fe400078e0004 */
[C---:B------:R-:W-:Y:S01]  /*11fb0*/  IMAD R13, R15.reuse, UR5, R0 ;  /* 0x000000050f0d7c24 */ /* 0x040fe2000f8e0200 */
[----:B------:R-:W-:Y:S01]  /*11fc0*/  SHF.R.S32.HI R0, RZ, 0x1f, R11 ;  /* 0x0000001fff007819 */ /* 0x000fe2000001140b */
[----:B------:R-:W-:-:S04]  /*11fd0*/  IMAD.WIDE.U32 R4, R15, UR4, R2 ;  /* 0x000000040f047c25 */ /* 0x000fc8000f8e0002 */
[----:B------:R-:W-:Y:S02]  /*11fe0*/  IMAD.IADD R3, R7, 0x1, R21 ;  /* 0x0000000107037824 */ /* 0x000fe400078e0215 */
[----:B------:R-:W-:Y:S02]  /*11ff0*/  IMAD R0, R0, UR4, RZ ;  /* 0x0000000400007c24 */ /* 0x000fe4000f8e02ff */
[----:B------:R-:W-:Y:S02]  /*12000*/  IMAD.MOV.U32 R2, RZ, RZ, R6 ;  /* 0x000000ffff027224 */ /* 0x000fe400078e0006 */
[C---:B------:R-:W-:Y:S02]  /*12010*/  IMAD R15, R11.reuse, UR5, R0 ;  /* 0x000000050b0f7c24 */ /* 0x040fe4000f8e0200 */
[----:B------:R-:W-:Y:S01]  /*12020*/  IMAD.WIDE.U32 R2, R11, UR4, R2 ;  /* 0x000000040b027c25 */ /* 0x000fe2000f8e0002 */
[----:B------:R-:W-:Y:S02]  /*12030*/  ULDC.64 UR4, c[0x0][0x280] ;  /* 0x0000a00000047ab9 */ /* 0x000fe40000000a00 */
[----:B------:R-:W-:Y:S01]  /*12040*/  LEA R7, P0, R4, UR4, 0x1 ;  /* 0x0000000404077c11 */ /* 0x000fe2000f8008ff */
[----:B------:R-:W-:-:S02]  /*12050*/  IMAD.IADD R13, R5, 0x1, R13 ;  /* 0x00000001050d7824 */ /* 0x000fc400078e020d */
[----:B------:R-:W-:-:S03]  /*12060*/  IMAD.IADD R3, R3, 0x1, R15 ;  /* 0x0000000103037824 */ /* 0x000fc600078e020f */
[----:B------:R-:W-:Y:S02]  /*12070*/  LEA.HI.X R8, R4, UR5, R13, 0x1, P0 ;  /* 0x0000000504087c11 */ /* 0x000fe400080f0c0d */
[----:B------:R-:W-:Y:S01]  /*12080*/  LEA R0, P0, R2, UR4, 0x1 ;  /* 0x0000000402007c11 */ /* 0x000fe2000f8008ff */
[----:B------:R-:W-:-:S03]  /*12090*/  ULDC UR4, c[0x0][0x2b8] ;  /* 0x0000ae0000047ab9 */ /* 0x000fc60000000800 */
[----:B------:R-:W-:Y:S02]  /*120a0*/  LEA.HI.X R6, R2, UR5, R3, 0x1, P0 ;  /* 0x0000000502067c11 */ /* 0x000fe400080f0c03 */
[----:B------:R-:W-:Y:S01]  /*120b0*/  ISETP.GE.AND P0, PT, R17, UR4, PT ;  /* 0x0000000411007c0c */ /* 0x000fe2000bf06270 */
[----:B------:R-:W-:-:S03]  /*120c0*/  UMOV UR4, 0xffffffff ;  /* 0xffffffff00047882 */ /* 0x000fc60000000000 */
[----:B------:R-:W-:Y:S09]  /*120d0*/  BRA.DIV UR4, `(.L_x_1070) ;  /* 0x0000002e04807947 */ /* 0x000ff2000b800000 */
[----:B------:R-:W0:Y:S01]  /*120e0*/  S2R R3, SR_TID.X ;  /* 0x0000000000037919 */ /* 0x000e220000002100 */
[----:B------:R-:W-:Y:S02]  /*120f0*/  ULDC UR4, c[0x0][0x288] ;  /* 0x0000a20000047ab9 */ /* 0x000fe40000000800 */
[----:B------:R-:W-:Y:S01]  /*12100*/  IMAD R5, R9, UR4, RZ ;  /* 0x0000000409057c24 */ /* 0x000fe2000f8e02ff */
[----:B------:R-:W1:Y:S04]  /*12110*/  SHFL.IDX PT, R14, R7, RZ, 0x181f ;  /* 0x00181fff070e7589 */ /* 0x000e6800000e0000 */
[----:B------:R-:W2:Y:S04]  /*12120*/  SHFL.IDX PT, R2, R8, RZ, 0x181f ;  /* 0x00181fff08027589 */ /* 0x000ea800000e0000 */
[----:B------:R-:W3:Y:S04]  /*12130*/  SHFL.IDX PT, R20, R7, 0x1, 0x181f ;  /* 0x00381f0007147f89 */ /* 0x000ee800000e0000 */
[----:B------:R-:W4:Y:S04]  /*12140*/  SHFL.IDX PT, R10, R8, 0x1, 0x181f ;  /* 0x00381f00080a7f89 */ /* 0x000f2800000e0000 */
[----:B------:R-:W-:Y:S01]  /*12150*/  SHFL.IDX PT, R9, R8, 0x2, 0x181f ;  /* 0x00581f0008097f89 */ /* 0x000fe200000e0000 */
[----:B0-----:R-:W-:-:S04]  /*12160*/  LOP3.LUT R3, R3, 0x7f, RZ, 0xc0, !PT ;  /* 0x0000007f03037812 */ /* 0x001fc800078ec0ff */
[----:B------:R-:W-:-:S05]  /*12170*/  SHF.R.U32.HI R3, RZ, 0x3, R3 ;  /* 0x00000003ff037819 */ /* 0x000fca0000011603 */
[----:B------:R-:W-:-:S04]  /*12180*/  VIADD R4, R3, UR43 ;  /* 0x0000002b03047c36 */ /* 0x000fc80008000000 */
[C---:B------:R-:W-:Y:S01]  /*12190*/  VIADD R12, R4.reuse, 0x10 ;  /* 0x00000010040c7836 */ /* 0x040fe20000000000 */
[----:B------:R-:W-:-:S04]  /*121a0*/  ISETP.GE.AND P1, PT, R4, R5, PT ;  /* 0x000000050400720c */ /* 0x000fc80003f26270 */
[----:B------:R-:W-:Y:S01]  /*121b0*/  ISETP.GE.AND P3, PT, R12, R5, PT ;  /* 0x000000050c00720c */ /* 0x000fe20003f66270 */
[----:B------:R-:W-:-:S08]  /*121c0*/  VIADD R12, R4, 0x20 ;  /* 0x00000020040c7836 */ /* 0x000fd00000000000 */
[----:B-1----:R-:W-:Y:S02]  /*121d0*/  @!P1 LEA R14, P2, R17, R14, 0x1 ;  /* 0x0000000e110e9211 */ /* 0x002fe400078408ff */
[----:B------:R-:W-:-:S03]  /*121e0*/  @!P1 LEA R21, R23, UR48, 0x1 ;  /* 0x0000003017159c11 */ /* 0x000fc6000f8e08ff */
[----:B--2---:R-:W-:Y:S02]  /*121f0*/  @!P1 IMAD.X R3, RZ, RZ, R2, P2 ;  /* 0x000000ffff039224 */ /* 0x004fe400010e0602 */
[----:B------:R-:W-:Y:S02]  /*12200*/  @!P1 IMAD.MOV.U32 R2, RZ, RZ, R14 ;  /* 0x000000ffff029224 */ /* 0x000fe400078e000e */
[----:B------:R-:W0:Y:S04]  /*12210*/  SHFL.IDX PT, R14, R7, 0x2, 0x181f ;  /* 0x00581f00070e7f89 */ /* 0x000e2800000e0000 */
[----:B------:R3:W-:Y:S01]  /*12220*/  @!P1 LDGSTS.E.BYPASS.LTC128B.128 [R21+0x8400], desc[UR36][R2.64], !P0 ;  /* 0x0840000002159fae */ /* 0x0007e2000c101d64 */
[----:B------:R-:W-:Y:S01]  /*12230*/  ISETP.GE.AND P1, PT, R12, R5, PT ;  /* 0x000000050c00720c */ /* 0x000fe20003f26270 */
[----:B------:R-:W-:Y:S01]  /*12240*/  VIADD R12, R4, 0x30 ;  /* 0x00000030040c7836 */ /* 0x000fe20000000000 */
[----:B---3--:R-:W-:-:S02]  /*12250*/  @!P3 LEA R2, P2, R17, R20, 0x1 ;  /* 0x000000141102b211 */ /* 0x008fc400078408ff */
[----:B------:R-:W1:Y:S01]  /*12260*/  SHFL.IDX PT, R20, R7, 0x3, 0x181f ;  /* 0x00781f0007147f89 */ /* 0x000e6200000e0000 */
[----:B------:R-:W-:Y:S02]  /*12270*/  @!P3 LEA R21, R23, UR48, 0x1 ;  /* 0x000000301715bc11 */ /* 0x000fe4000f8e08ff */
[----:B----4-:R-:W-:-:S06]  /*12280*/  @!P3 IMAD.X R3, RZ, RZ, R10, P2 ;  /* 0x000000ffff03b224 */ /* 0x010fcc00010e060a */
[----:B------:R-:W-:Y:S01]  /*12290*/  @!P1 LEA R25, R23, UR48, 0x1 ;  /* 0x0000003017199c11 */ /* 0x000fe2000f8e08ff */
[----:B------:R-:W2:Y:S04]  /*122a0*/  SHFL.IDX PT, R10, R8, 0x3, 0x181f ;  /* 0x00781f00080a7f89 */ /* 0x000ea800000e0000 */
[----:B------:R0:W-:Y:S01]  /*122b0*/  @!P3 LDGSTS.E.BYPASS.LTC128B.128 [R21+0x8c00], desc[UR36][R2.64], !P0 ;  /* 0x08c000000215bfae */ /* 0x0001e2000c101d64 */
[----:B------:R-:W-:Y:S01]  /*122c0*/  ISETP.GE.AND P3, PT, R12, R5, PT ;  /* 0x000000050c00720c */ /* 0x000fe20003f66270 */
[----:B------:R-:W-:Y:S01]  /*122d0*/  VIADD R12, R4, 0x40 ;  /* 0x00000040040c7836 */ /* 0x000fe20000000000 */
[----:B0-----:R-:W-:Y:S02]  /*122e0*/  @!P1 LEA R2, P2, R17, R14, 0x1 ;  /* 0x0000000e11029211 */ /* 0x001fe400078408ff */
[----:B------:R-:W0:Y:S09]  /*122f0*/  SHFL.IDX PT, R14, R7, 0x4, 0x181f ;  /* 0x00981f00070e7f89 */ /* 0x000e3200000e0000 */
[----:B------:R-:W-:Y:S01]  /*12300*/  @!P3 LEA R21, R23, UR48, 0x1 ;  /* 0x000000301715bc11 */ /* 0x000fe2000f8e08ff */
[----:B------:R-:W-:-:S02]  /*12310*/  @!P1 IMAD.X R3, RZ, RZ, R9, P2 ;  /* 0x000000ffff039224 */ /* 0x000fc400010e0609 */
[----:B------:R-:W3:Y:S04]  /*12320*/  SHFL.IDX PT, R9, R8, 0x4, 0x181f ;  /* 0x00981f0008097f89 */ /* 0x000ee800000e0000 */
[----:B------:R1:W-:Y:S01]  /*12330*/  @!P1 LDGSTS.E.BYPASS.LTC128B.128 [R25+0x9400], desc[UR36][R2.64], !P0 ;  /* 0x0940000002199fae */ /* 0x0003e2000c101d64 */
[----:B------:R-:W-:Y:S01]  /*12340*/  ISETP.GE.AND P1, PT, R12, R5, PT ;  /* 0x000000050c00720c */ /* 0x000fe20003f26270 */
[----:B------:R-:W-:Y:S01]  /*12350*/  VIADD R12, R4, 0x50 ;  /* 0x00000050040c7836 */ /* 0x000fe20000000000 */
[----:B-1----:R-:W-:Y:S02]  /*12360*/  @!P3 LEA R2, P2, R17, R20, 0x1 ;  /* 0x000000141102b211 */ /* 0x002fe400078408ff */
[----:B------:R-:W1:Y:S09]  /*12370*/  SHFL.IDX PT, R20, R7, 0x5, 0x181f ;  /* 0x00b81f0007147f89 */ /* 0x000e7200000e0000 */
[----:B------:R-:W-:Y:S01]  /*12380*/  @!P1 LEA R25, R23, UR48, 0x1 ;  /* 0x0000003017199c11 */ /* 0x000fe2000f8e08ff */
[----:B--2---:R-:W-:-:S02]  /*12390*/  @!P3 IMAD.X R3, RZ, RZ, R10, P2 ;  /* 0x000000ffff03b224 */ /* 0x004fc400010e060a */
[----:B------:R-:W2:Y:S04]  /*123a0*/  SHFL.IDX PT, R10, R8, 0x5, 0x181f ;  /* 0x00b81f00080a7f89 */ /* 0x000ea800000e0000 */
[----:B------:R0:W-:Y:S01]  /*123b0*/  @!P3 LDGSTS.E.BYPASS.LTC128B.128 [R21+0x9c00], desc[UR36][R2.64], !P0 ;  /* 0x09c000000215bfae */ /* 0x0001e2000c101d64 */
[----:B------:R-:W-:Y:S01]  /*123c0*/  ISETP.GE.AND P3, PT, R12, R5, PT ;  /* 0x000000050c00720c */ /* 0x000fe20003f66270 */
[----:B------:R-:W-:Y:S01]  /*123d0*/  VIADD R12, R4, 0x60 ;  /* 0x00000060040c7836 */ /* 0x000fe20000000000 */
[----:B0-----:R-:W-:Y:S02]  /*123e0*/  @!P1 LEA R2, P2, R17, R14, 0x1 ;  /* 0x0000000e11029211 */ /* 0x001fe400078408ff */
[----:B------:R-:W0:Y:S09]  /*123f0*/  SHFL.IDX PT, R14, R7, 0x6, 0x181f ;  /* 0x00d81f00070e7f89 */ /* 0x000e3200000e0000 */
[----:B------:R-:W-:Y:S01]  /*12400*/  @!P3 LEA R21, R23, UR48, 0x1 ;  /* 0x000000301715bc11 */ /* 0x000fe2000f8e08ff */
[----:B---3--:R-:W-:-:S02]  /*12410*/  @!P1 IMAD.X R3, RZ, RZ, R9, P2 ;  /* 0x000000ffff039224 */ /* 0x008fc400010e0609 */
[----:B------:R-:W3:Y:S04]  /*12420*/  SHFL.IDX PT, R9, R8, 0x6, 0x181f ;  /* 0x00d81f0008097f89 */ /* 0x000ee800000e0000 */
[----:B------:R1:W-:Y:S01]  /*12430*/  @!P1 LDGSTS.E.BYPASS.LTC128B.128 [R25+0xa400], desc[UR36][R2.64], !P0 ;  /* 0x0a40000002199fae */ /* 0x0003e2000c101d64 */
[----:B------:R-:W-:Y:S01]  /*12440*/  ISETP.GE.AND P1, PT, R12, R5, PT ;  /* 0x000000050c00720c */ /* 0x000fe20003f26270 */
[----:B------:R-:W-:Y:S02]  /*12450*/  VIADD R12, R4, 0x70 ;  /* 0x00000070040c7836 */ /* 0x000fe40000000000 */
[----:B------:R-:W-:Y:S01]  /*12460*/  SHFL.IDX PT, R8, R8, 0x7, 0x181f ;  /* 0x00f81f0008087f89 */ /* 0x000fe200000e0000 */
[----:B-1----:R-:W-:-:S09]  /*12470*/  @!P3 LEA R2, P2, R17, R20, 0x1 ;  /* 0x000000141102b211 */ /* 0x002fd200078408ff */
[----:B------:R-:W-:Y:S01]  /*12480*/  @!P1 LEA R25, R23, UR48, 0x1 ;  /* 0x0000003017199c11 */ /* 0x000fe2000f8e08ff */
[----:B--2---:R-:W-:Y:S02]  /*12490*/  @!P3 IMAD.X R3, RZ, RZ, R10, P2 ;  /* 0x000000ffff03b224 */ /* 0x004fe400010e060a */
[----:B------:R-:W1:Y:S04]  /*124a0*/  SHFL.IDX PT, R10, R7, 0x7, 0x181f ;  /* 0x00f81f00070a7f89 */ /* 0x000e6800000e0000 */
[----:B------:R0:W-:Y:S01]  /*124b0*/  @!P3 LDGSTS.E.BYPASS.LTC128B.128 [R21+0xac00], desc[UR36][R2.64], !P0 ;  /* 0x0ac000000215bfae */ /* 0x0001e2000c101d64 */
[----:B------:R-:W-:Y:S01]  /*124c0*/  ISETP.GE.AND P3, PT, R12, R5, PT ;  /* 0x000000050c00720c */ /* 0x000fe20003f66270 */
[----:B------:R-:W-:Y:S02]  /*124d0*/  VIADD R12, R4, 0x80 ;  /* 0x00000080040c7836 */ /* 0x000fe40000000000 */
[----:B------:R-:W-:Y:S01]  /*124e0*/  SHFL.IDX PT, R7, R6, 0x2, 0x181f ;  /* 0x00581f0006077f89 */ /* 0x000fe200000e0000 */
[----:B0-----:R-:W-:-:S03]  /*124f0*/  @!P1 LEA R2, P2, R17, R14, 0x1 ;  /* 0x0000000e11029211 */ /* 0x001fc600078408ff */
[----:B------:R-:W0:Y:S06]  /*12500*/  SHFL.IDX PT, R14, R0, RZ, 0x181f ;  /* 0x00181fff000e7589 */ /* 0x000e2c00000e0000 */
[----:B------:R-:W-:Y:S01]  /*12510*/  @!P3 LEA R21, R23, UR48, 0x1 ;  /* 0x000000301715bc11 */ /* 0x000fe2000f8e08ff */
[----:B---3--:R-:W-:Y:S02]  /*12520*/  @!P1 IMAD.X R3, RZ, RZ, R9, P2 ;  /* 0x000000ffff039224 */ /* 0x008fe400010e0609 */
[----:B------:R-:W2:Y:S04]  /*12530*/  SHFL.IDX PT, R9, R6, RZ, 0x181f ;  /* 0x00181fff06097589 */ /* 0x000ea800000e0000 */
[----:B------:R1:W-:Y:S01]  /*12540*/  @!P1 LDGSTS.E.BYPASS.LTC128B.128 [R25+0xb400], desc[UR36][R2.64], !P0 ;  /* 0x0b40000002199fae */ /* 0x0003e2000c101d64 */
[----:B------:R-:W-:Y:S01]  /*12550*/  ISETP.GE.AND P1, PT, R12, R5, PT ;  /* 0x000000050c00720c */ /* 0x000fe20003f26270 */
[----:B------:R-:W-:Y:S01]  /*12560*/  VIADD R12, R4, 0x90 ;  /* 0x00000090040c7836 */ /* 0x000fe20000000000 */
[----:B-1----:R-:W-:-:S02]  /*12570*/  @!P3 LEA R2, P2, R17, R10, 0x1 ;  /* 0x0000000a1102b211 */ /* 0x002fc400078408ff */
[----:B------:R-:W1:Y:S03]  /*12580*/  SHFL.IDX PT, R10, R0, 0x1, 0x181f ;  /* 0x00381f00000a7f89 */ /* 0x000e6600000e0000 */
[----:B------:R-:W-:Y:S02]  /*12590*/  @!P3 IMAD.X R3, RZ, RZ, R8, P2 ;  /* 0x000000ffff03b224 */ /* 0x000fe400010e0608 */
[----:B------:R-:W3:Y:S04]  /*125a0*/  SHFL.IDX PT, R8, R6, 0x1, 0x181f ;  /* 0x00381f0006087f89 */ /* 0x000ee800000e0000 */
[----:B------:R0:W-:Y:S01]  /*125b0*/  @!P3 LDGSTS.E.BYPASS.LTC128B.128 [R21+0xbc00], desc[UR36][R2.64], !P0 ;  /* 0x0bc000000215bfae */ /* 0x0001e2000c101d64 */
[----:B------:R-:W-:Y:S01]  /*125c0*/  ISETP.GE.AND P3, PT, R12, R5, PT ;  /* 0x000000050c00720c */ /* 0x000fe20003f66270 */
[----:B------:R-:W-:-:S02]  /*125d0*/  VIADD R12, R4, 0xa0 ;  /* 0x000000a0040c7836 */ /* 0x000fc40000000000 */
[----:B------:R-:W-:Y:S01]  /*125e0*/  SHFL.IDX PT, R6, R6, 0x3, 0x181f ;  /* 0x00781f0006067f89 */ /* 0x000fe200000e0000 */
[----:B0-----:R-:W-:-:S03]  /*125f0*/  @!P1 LEA R2, P2, R17, R14, 0x1 ;  /* 0x0000000e11029211 */ /* 0x001fc600078408ff */
[----:B------:R-:W0:Y:S02]  /*12600*/  SHFL.IDX PT, R14, R0, 0x2, 0x181f ;  /* 0x00581f00000e7f89 */ /* 0x000e2400000e0000 */
[----:B--2---:R-:W-:Y:S01]  /*12610*/  @!P1 IMAD.X R3, RZ, RZ, R9, P2 ;  /* 0x000000ffff039224 */ /* 0x004fe200010e0609 */
[----:B------:R-:W-:-:S05]  /*12620*/  @!P1 LEA R9, R23, UR48, 0x1 ;  /* 0x0000003017099c11 */ /* 0x000fca000f8e08ff */
[----:B------:R1:W-:Y:S01]  /*12630*/  @!P1 LDGSTS.E.BYPASS.LTC128B.128 [R9+0xc400], desc[UR36][R2.64], !P0 ;  /* 0x0c40000002099fae */ /* 0x0003e2000c101d64 */
[----:B------:R-:W-:Y:S02]  /*12640*/  ISETP.GE.AND P1, PT, R12, R5, PT ;  /* 0x000000050c00720c */ /* 0x000fe40003f26270 */
[----:B-1----:R-:W-:Y:S02]  /*12650*/  @!P3 LEA R2, P2, R17, R10, 0x1 ;  /* 0x0000000a1102b211 */ /* 0x002fe400078408ff */
[----:B------:R-:W-:-:S03]  /*12660*/  @!P3 LEA R9, R23, UR48, 0x1 ;  /* 0x000000301709bc11 */ /* 0x000fc6000f8e08ff */
[----:B---3--:R-:W-:-:S05]  /*12670*/  @!P3 IMAD.X R3, RZ, RZ, R8, P2 ;  /* 0x000000ffff03b224 */ /* 0x008fca00010e0608 */
[----:B------:R0:W-:Y:S02]  /*12680*/  @!P3 LDGSTS.E.BYPASS.LTC128B.128 [R9+0xcc00], desc[UR36][R2.64], !P0 ;  /* 0x0cc000000209bfae */ /* 0x0001e4000c101d64 */
[----:B0-----:R-:W-:Y:S02]  /*12690*/  @!P1 LEA R2, P2, R17, R14, 0x1 ;  /* 0x0000000e11029211 */ /* 0x001fe400078408ff */
[----:B------:R0:W1:Y:S03]  /*126a0*/  SHFL.IDX PT, R14, R0, 0x3, 0x181f ;  /* 0x00781f00000e7f89 */ /* 0x00006600000e0000 */
[----:B------:R-:W-:Y:S01]  /*126b0*/  @!P1 IMAD.X R3, RZ, RZ, R7, P2 ;  /* 0x000000ffff039224 */ /* 0x000fe200010e0607 */
[----:B------:R-:W-:-:S05]  /*126c0*/  @!P1 LEA R7, R23, UR48, 0x1 ;  /* 0x0000003017079c11 */ /* 0x000fca000f8e08ff */
[----:B------:R0:W-:Y:S02]  /*126d0*/  @!P1 LDGSTS.E.BYPASS.LTC128B.128 [R7+0xd400], desc[UR36][R2.64], !P0 ;  /* 0x0d40000002079fae */ /* 0x0001e4000c101d64 */
.L_x_1148:
[----:B------:R-:W-:Y:S02]  /*126e0*/  VIADD R4, R4, 0xb0 ;  /* 0x000000b004047836 */ /* 0x000fe40000000000 */
[----:B0-----:R-:W-:-:S03]  /*126f0*/  IMAD.MOV.U32 R0, RZ, RZ, 0x1 ;  /* 0x00000001ff007424 */ /* 0x001fc600078e00ff */
        /* <DEDUP_REMOVED lines=14> */
[----:B------:R-:W-:-:S05]  /*127e0*/  VIADD R22, R22, 0xfffffffe ;  /* 0xfffffffe16167836 */ /* 0x000fca0000000000 */
[----:B------:R-:W-:Y:S01]  /*127f0*/  ISETP.GE.AND P1, PT, R22, UR52, PT ;  /* 0x0000003416007c0c */ /* 0x000fe2000bf26270 */
[----:B------:R-:W1:Y:S02]  /*12800*/  SYNCS.PHASECHK.TRANS64.TRYWAIT P0, [UR48+0x16820], R0 ;  /* 0x01682000ff0075a7 */ /* 0x000e640008000170 */
[----:B01----:R-:W-:Y:S10]  /*12810*/  @!P0 BRA `(.L_x_1071) ;  /* 0x0000003400488947 */ /* 0x003ff40003800000 */
.L_x_1149:
[----:B------:R-:W-:Y:S02]  /*12820*/  IMAD.MOV.U32 R25, RZ, RZ, 0x1 ;  /* 0x00000001ff197424 */ /* 0x000fe400078e00ff */
[----:B------:R-:W-:Y:S01]  /*12830*/  IMAD.MOV.U32 R21, RZ, RZ, RZ ;  /* 0x000000ffff157224 */ /* 0x000fe200078e00ff */
[----:B------:R-:W-:Y:S06]  /*12840*/  @!P1 BRA `(.L_x_1072) ;  /* 0x0000001000009947 */ /* 0x000fec0003800000 */
[----:B------:R-:W1:Y:S01]  /*12850*/  S2R R2, SR_TID.X ;  /* 0x0000000000027919 */ /* 0x000e620000002100 */
[----:B------:R-:W-:Y:S01]  /*12860*/  UIADD3 UR4, UR47, 0x1, URZ ;  /* 0x000000012f047890 */ /* 0x000fe2000fffe03f */
[----:B0-----:R-:W-:Y:S01]  /*12870*/  LOP3.LUT R3, RZ, UR45, RZ, 0x33, !PT ;  /* 0x0000002dff037c12 */ /* 0x001fe2000f8e33ff */
[----:B------:R-:W-:Y:S01]  /*12880*/  BSSY B0, `(.L_x_1072) ;  /* 0x00000fc000007945 */ /* 0x000fe20003800000 */
[----:B------:R-:W-:Y:S01]  /*12890*/  LOP3.LUT R5, RZ, UR44, RZ, 0x33, !PT ;  /* 0x0000002cff057c12 */ /* 0x000fe2000f8e33ff */
[----:B------:R-:W-:Y:S01]  /*128a0*/  UIMAD UR4, UR4, UR39, URZ ;  /* 0x00000027040472a4 */ /* 0x000fe2000f8e023f */
[----:B------:R-:W-:Y:S02]  /*128b0*/  IMAD.MOV.U32 R22, RZ, RZ, 0x1 ;  /* 0x00000001ff167424 */ /* 0x000fe400078e00ff */
[----:B------:R-:W-:-:S03]  /*128c0*/  IMAD.MOV.U32 R8, RZ, RZ, RZ ;  /* 0x000000ffff087224 */ /* 0x000fc600078e00ff */
[----:B------:R-:W-:Y:S01]  /*128d0*/  LOP3.LUT R0, RZ, UR4, RZ, 0x33, !PT ;  /* 0x00000004ff007c12 */ /* 0x000fe2000f8e33ff */
[----:B------:R-:W-:Y:S02]  /*128e0*/  ULDC UR4, c[0x0][0x2f4] ;  /* 0x0000bd0000047ab9 */ /* 0x000fe40000000800 */
[----:B------:R-:W-:Y:S02]  /*128f0*/  ISETP.GE.AND P1, PT, R17, UR4, PT ;  /* 0x0000000411007c0c */ /* 0x000fe4000bf26270 */
[----:B------:R-:W-:-:S04]  /*12900*/  VIADDMNMX R0, R0, -UR46, R3, !PT ;  /* 0x8000002e00007c46 */ /* 0x000fc8000f800103 */
[----:B------:R-:W-:-:S04]  /*12910*/  VIMNMX R5, R0, R5, !PT ;  /* 0x0000000500057248 */ /* 0x000fc80007fe0100 */
[----:B------:R-:W-:Y:S02]  /*12920*/  IADD3 R27, -R5, -0x2, RZ ;  /* 0xfffffffe051b7810 */ /* 0x000fe40007ffe1ff */
[----:B-1----:R-:W-:-:S04]  /*12930*/  LOP3.LUT R2, R2, 0x7f, RZ, 0xc0, !PT ;  /* 0x0000007f02027812 */ /* 0x002fc800078ec0ff */
[----:B------:R-:W-:-:S04]  /*12940*/  SHF.R.U32.HI R2, RZ, 0x3, R2 ;  /* 0x00000003ff027819 */ /* 0x000fc80000011602 */
[----:B------:R-:W-:Y:S02]  /*12950*/  IADD3 R24, R26, R24, R2 ;  /* 0x000000181a187210 */ /* 0x000fe40007ffe002 */
[----:B------:R-:W-:Y:S01]  /*12960*/  IADD3 R0, -R2, UR50, RZ ;  /* 0x0000003202007c10 */ /* 0x000fe2000fffe1ff */
[----:B------:R-:W-:Y:S02]  /*12970*/  IMAD.SHL.U32 R2, R17, 0x2, RZ ;  /* 0x0000000211027824 */ /* 0x000fe400078e00ff */
[----:B------:R-:W-:Y:S02]  /*12980*/  VIADD R24, R24, 0xfffffe80 ;  /* 0xfffffe8018187836 */ /* 0x000fe40000000000 */
[C---:B------:R-:W-:Y:S02]  /*12990*/  IMAD R4, R5.reuse, 0x80, R0 ;  /* 0x0000008005047824 */ /* 0x040fe400078e0200 */
[----:B------:R-:W-:Y:S02]  /*129a0*/  IMAD R0, R5, -0x80, R24 ;  /* 0xffffff8005007824 */ /* 0x000fe400078e0218 */
[----:B------:R-:W-:-:S07]  /*129b0*/  VIADD R4, R4, 0x100 ;  /* 0x0000010004047836 */ /* 0x000fce0000000000 */
.L_x_1085:
        /* <DEDUP_REMOVED lines=9> */
[----:B------:R-:W-:Y:S01]  /*12a50*/  SHF.R.S32.HI R3, RZ, 0x1f, R9 ;  /* 0x0000001fff037819 */ /* 0x000fe20000011409 */
[----:B--2---:R-:W-:-:S04]  /*12a60*/  IMAD R2, R6, UR4, RZ ;  /* 0x0000000406027c24 */ /* 0x004fc8000f8e02ff */
[----:B------:R-:W-:Y:S02]  /*12a70*/  IMAD R5, R29, UR5, R2 ;  /* 0x000000051d057c24 */ /* 0x000fe4000f8e0202 */
[----:B------:R-:W-:-:S04]  /*12a80*/  IMAD.MOV.U32 R2, RZ, RZ, R9 ;  /* 0x000000ffff027224 */ /* 0x000fc800078e0009 */
[----:B------:R-:W-:Y:S01]  /*12a90*/  IMAD.WIDE.U32 R2, R29, UR4, R2 ;  /* 0x000000041d027c25 */ /* 0x000fe2000f8e0002 */
[----:B------:R-:W-:-:S03]  /*12aa0*/  ULDC.64 UR4, c[0x0][0x418] ;  /* 0x0001060000047ab9 */ /* 0x000fc60000000a00 */
[----:B------:R-:W-:Y:S01]  /*12ab0*/  IMAD.IADD R3, R5, 0x1, R3 ;  /* 0x0000000105037824 */ /* 0x000fe200078e0203 */
[----:B------:R-:W-:-:S04]  /*12ac0*/  LEA R6, P0, R2, UR4, 0x2 ;  /* 0x0000000402067c11 */ /* 0x000fc8000f8010ff */
[----:B------:R-:W-:-:S05]  /*12ad0*/  LEA.HI.X R7, R2, UR5, R3, 0x2, P0 ;  /* 0x0000000502077c11 */ /* 0x000fca00080f1403 */
[----:B------:R-:W2:Y:S01]  /*12ae0*/  LDG.E R5, desc[UR36][R6.64] ;  /* 0x0000002406057981 */ /* 0x000ea2000c1e1900 */
[----:B------:R-:W-:-:S06]  /*12af0*/  ULOP3.LUT UR6, UR38, 0x2, URZ, 0xfc, !UPT ;  /* 0x0000000226067892 */ /* 0x000fcc000f8efc3f */
[----:B------:R-:W-:Y:S02]  /*12b00*/  IMAD.U32 R10, RZ, RZ, UR6 ;  /* 0x00000006ff0a7e24 */ /* 0x000fe4000f8e00ff */
[----:B------:R-:W-:-:S03]  /*12b10*/  VIADD R21, R8, 0x1 ;  /* 0x0000000108157836 */ /* 0x000fc60000000000 */
        /* <DEDUP_REMOVED lines=8> */
.L_x_1073:
[----:B------:R-:W-:Y:S01]  /*12ba0*/  LEA R7, R21, UR48, 0x3 ;  /* 0x0000003015077c11 */ /* 0x000fe2000f8e18ff */
[----:B------:R-:W-:Y:S01]  /*12bb0*/  BSSY B1, `(.L_x_1074) ;  /* 0x0000004000017945 */ /* 0x000fe20003800000 */
[----:B------:R-:W-:-:S04]  /*12bc0*/  SHF.L.U32 R2, R25, 0x1f, RZ ;  /* 0x0000001f19027819 */ /* 0x000fc800000006ff */
[----:B------:R-:W0:Y:S02]  /*12bd0*/  SYNCS.PHASECHK.TRANS64.TRYWAIT P0, [R7+URZ+0x16840], R2 ;  /* 0x01684002070075a7 */ /* 0x000e24000800017f */
[----:B0-----:R-:W-:Y:S05]  /*12be0*/  @!P0 BRA `(.L_x_1075) ;  /* 0x00000030006c8947 */ /* 0x001fea0003800000 */
.L_x_1150:
[----:B------:R-:W-:Y:S05]  /*12bf0*/  BSYNC B1 ;  /* 0x0000000000017941 */ /* 0x000fea0003800000 */
.L_x_1074:
        /* <DEDUP_REMOVED lines=15> */
[----:B------:R-:W-:Y:S01]  /*12cf0*/  ULDC.64 UR4, c[0x0][0x308] ;  /* 0x0000c20000047ab9 */ /* 0x000fe20000000a00 */
[----:B------:R-:W-:Y:S02]  /*12d00*/  IMAD R10, R21, 0x2000, R23 ;  /* 0x00002000150a7824 */ /* 0x000fe400078e0217 */
[----:B------:R-:W-:Y:S02]  /*12d10*/  IMAD.IADD R3, R3, 0x1, R9 ;  /* 0x0000000103037824 */ /* 0x000fe400078e0209 */
[----:B------:R-:W-:Y:S01]  /*12d20*/  IMAD.U32 R9, RZ, RZ, UR4 ;  /* 0x00000004ff097e24 */ /* 0x000fe2000f8e00ff */
[----:B------:R-:W-:-:S03]  /*12d30*/  UIMAD UR4, UR6, UR4, URZ ;  /* 0x00000004060472a4 */ /* 0x000fc6000f8e023f */
[----:B------:R-:W-:Y:S01]  /*12d40*/  IMAD.WIDE.U32 R2, R9, UR42, R2 ;  /* 0x0000002a09027c25 */ /* 0x000fe2000f8e0002 */
[----:B------:R-:W-:Y:S01]  /*12d50*/  UIMAD UR4, UR42, UR5, UR4 ;  /* 0x000000052a0472a4 */ /* 0x000fe2000f8e0204 */
[----:B------:R-:W-:Y:S02]  /*12d60*/  ULDC.64 UR6, c[0x0][0x2e8] ;  /* 0x0000ba0000067ab9 */ /* 0x000fe40000000a00 */
[----:B------:R-:W-:-:S03]  /*12d70*/  LEA R9, P0, R2, UR6, 0x1 ;  /* 0x0000000602097c11 */ /* 0x000fc6000f8008ff */
[----:B------:R-:W-:Y:S01]  /*12d80*/  VIADD R3, R3, UR4 ;  /* 0x0000000403037c36 */ /* 0x000fe20008000000 */
[----:B------:R-:W-:-:S04]  /*12d90*/  UMOV UR4, 0xffffffff ;  /* 0xffffffff00047882 */ /* 0x000fc80000000000 */
[----:B------:R-:W-:Y:S01]  /*12da0*/  LEA.HI.X R20, R2, UR7, R3, 0x1, P0 ;  /* 0x0000000702147c11 */ /* 0x000fe200080f0c03 */
[----:B------:R-:W-:Y:S06]  /*12db0*/  BRA.DIV UR4, `(.L_x_1076) ;  /* 0x00000032040c7947 */ /* 0x000fec000b800000 */
[----:B------:R-:W0:Y:S01]  /*12dc0*/  SHFL.IDX PT, R2, R9, RZ, 0x181f ;  /* 0x00181fff09027589 */ /* 0x000e2200000e0000 */
[----:B------:R-:W-:Y:S01]  /*12dd0*/  IMAD.SHL.U32 R11, R17, 0x2, RZ ;  /* 0x00000002110b7824 */ /* 0x000fe200078e00ff */
[----:B------:R-:W-:Y:S02]  /*12de0*/  LEA R10, R10, UR48, 0x1 ;  /* 0x000000300a0a7c11 */ /* 0x000fe4000f8e08ff */
        /* <DEDUP_REMOVED lines=35> */
[----:B--2---:R0:W-:Y:S03]  /*13020*/  LDGSTS.E.BYPASS.LTC128B.128 [R10+0x11400], desc[UR36][R2.64], !P2 ;  /* 0x11400000020a7fae */ /* 0x0041e6000d101d64 */
.L_x_1168:
[----:B0-----:R-:W-:-:S05]  /*13030*/  IMAD.SHL.U32 R2, R17, 0x2, RZ ;  /* 0x0000000211027824 */ /* 0x001fca00078e00ff */
[----:B------:R-:W-:-:S05]  /*13040*/  IADD3 R2, P0, R14, R2, RZ ;  /* 0x000000020e027210 */ /* 0x000fca0007f1e0ff */
[----:B------:R-:W-:Y:S01]  /*13050*/  IMAD.X R3, RZ, RZ, R20, P0 ;  /* 0x000000ffff037224 */ /* 0x000fe200000e0614 */
[----:B------:R-:W-:-:S04]  /*13060*/  PLOP3.LUT P0, PT, PT, PT, PT, 0x80, 0x0 ;  /* 0x000000000000781c */ /* 0x000fc80003f0f070 */
[----:B------:R-:W-:Y:S01]  /*13070*/  @!PT LDS RZ, [RZ] ;  /* 0x00000000fffff984 */ /* 0x000fe20000000800 */
[----:B------:R-:W-:Y:S01]  /*13080*/  @!PT LDS RZ, [RZ] ;  /* 0x00000000fffff984 */ /* 0x000fe20000000800 */
[----:B------:R-:W-:Y:S01]  /*13090*/  @!PT LDS RZ, [RZ] ;  /* 0x00000000fffff984 */ /* 0x000fe20000000800 */
[----:B------:R0:W-:Y:S01]  /*130a0*/  LDGSTS.E.BYPASS.LTC128B.128 [R10+0x11c00], desc[UR36][R2.64], !P2 ;  /* 0x11c00000020a7fae */ /* 0x0001e2000d101d64 */
[----:B------:R-:W-:-:S08]  /*130b0*/  NOP ;  /* 0x0000000000007918 */ /* 0x000fd00000000000 */
.L_x_1077:
        /* <DEDUP_REMOVED lines=12> */
.L_x_1078:
[----:B------:R0:W-:Y:S01]  /*13180*/  SYNCS.ARRIVE.TRANS64.A1T0 RZ, [R7+URZ+0x16830], RZ ;  /* 0x016830ff07ff79a7 */ /* 0x0001e2000810003f */
[----:B------:R-:W-:Y:S05]  /*13190*/  @!P3 BRA `(.L_x_1079) ;  /* 0x000000000004b947 */ /* 0x000fea0003800000 */
[----:B------:R-:W-:Y:S01]  /*131a0*/  BPT.TRAP 0x1 ;  /* 0x000000040000795c */ /* 0x000fe20000300000 */
.L_x_1079:
[----:B------:R-:W-:Y:S01]  /*131b0*/  SHF.L.U32 R2, R22, 0x1f, RZ ;  /* 0x0000001f16027819 */ /* 0x000fe200000006ff */
[----:B------:R-:W-:Y:S01]  /*131c0*/  BSSY B1, `(.L_x_1080) ;  /* 0x0000004000017945 */ /* 0x000fe20003800000 */
[----:B0-----:R-:W-:-:S04]  /*131d0*/  LEA R7, R8, UR48, 0x3 ;  /* 0x0000003008077c11 */ /* 0x001fc8000f8e18ff */
[----:B------:R-:W0:Y:S02]  /*131e0*/  SYNCS.PHASECHK.TRANS64.TRYWAIT P0, [R7+URZ+0x16860], R2 ;  /* 0x01686002070075a7 */ /* 0x000e24000800017f */
[----:B0-----:R-:W-:Y:S05]  /*131f0*/  @!P0 BRA `(.L_x_1081) ;  /* 0x00000034005c8947 */ /* 0x001fea0003800000 */
.L_x_1169:
[----:B------:R-:W-:Y:S05]  /*13200*/  BSYNC B1 ;  /* 0x0000000000017941 */ /* 0x000fea0003800000 */
.L_x_1080:
[----:B------:R-:W-:Y:S01]  /*13210*/  UMOV UR4, 0xffffffff ;  /* 0xffffffff00047882 */ /* 0x000fe20000000000 */
[----:B------:R-:W-:Y:S02]  /*13220*/  IMAD R8, R8, 0x2000, R23 ;  /* 0x0000200008087824 */ /* 0x000fe400078e0217 */
[----:B------:R-:W-:Y:S01]  /*13230*/  IMAD.SHL.U32 R20, R17, 0x2, RZ ;  /* 0x0000000211147824 */ /* 0x000fe200078e00ff */
        /* <DEDUP_REMOVED lines=21> */
[----:B------:R-:W2:Y:S03]  /*13390*/  SHFL.IDX PT, R12, R16, 0x4, 0x181f ;  /* 0x00981f00100c7f89 */ /* 0x000ea600000e0000 */
[----:B-----5:R-:W-:Y:S02]  /*133a0*/  IMAD.X R3, RZ, RZ, R10, P2 ;  /* 0x000000ffff037224 */ /* 0x020fe400010e060a */
[----:B------:R-:W3:Y:S04]  /*133b0*/  SHFL.IDX PT, R10, R19, 0x4, 0x181f ;  /* 0x00981f00130a7f89 */ /* 0x000ee800000e0000 */
        /* <DEDUP_REMOVED lines=15> */
[----:B0-----:R-:W-:-:S05]  /*134b0*/  IADD3 R2, P2, R11, R20, RZ ;  /* 0x000000140b027210 */ /* 0x001fca0007f5e0ff */
[----:B-1----:R-:W-:-:S05]  /*134c0*/  IMAD.X R3, RZ, RZ, R9, P2 ;  /* 0x000000ffff037224 */ /* 0x002fca00010e0609 */
[----:B------:R2:W-:Y:S01]  /*134d0*/  LDGSTS.E.BYPASS.LTC128B.128 [R8+0x2c00], desc[UR36][R2.64], !P0 ;  /* 0x02c0000002087fae */ /* 0x0005e2000c101d64 */
[----:B------:R-:W-:Y:S02]  /*134e0*/  ISETP.LT.OR P0, PT, R4, 0x61, P1 ;  /* 0x000000610400780c */ /* 0x000fe40000f01670 */
[----:B--2---:R-:W-:-:S05]  /*134f0*/  IADD3 R2, P2, R12, R20, RZ ;  /* 0x000000140c027210 */ /* 0x004fca0007f5e0ff */
[----:B---3--:R-:W-:-:S06]  /*13500*/  IMAD.X R3, RZ, RZ, R10, P2 ;  /* 0x000000ffff037224 */ /* 0x008fcc00010e060a */
[----:B----4-:R0:W-:Y:S02]  /*13510*/  LDGSTS.E.BYPASS.LTC128B.128 [R8+0x3400], desc[UR36][R2.64], !P0 ;  /* 0x0340000002087fae */ /* 0x0101e4000c101d64 */
.L_x_1187:
        /* <DEDUP_REMOVED lines=14> */
[----:B------:R-:W-:Y:S02]  /*13600*/  IMAD.IADD R3, R3, 0x1, R9 ;  /* 0x0000000103037824 */ /* 0x000fe400078e0209 */
[----:B------:R-:W-:Y:S02]  /*13610*/  IMAD R26, R26, UR4, RZ ;  /* 0x000000041a1a7c24 */ /* 0x000fe4000f8e02ff */
[----:B------:R-:W-:-:S04]  /*13620*/  IMAD.WIDE.U32 R2, R5, UR4, R2 ;  /* 0x0000000405027c25 */ /* 0x000fc8000f8e0002 */
[----:B------:R-:W-:-:S04]  /*13630*/  IMAD R9, R5, UR5, R26 ;  /* 0x0000000505097c24 */ /* 0x000fc8000f8e021a */
[----:B------:R-:W-:-:S07]  /*13640*/  IMAD.IADD R9, R3, 0x1, R9 ;  /* 0x0000000103097824 */ /* 0x000fce00078e0209 */
.L_x_1083:
        /* <DEDUP_REMOVED lines=12> */
.L_x_1084:
[----:B------:R-:W-:Y:S01]  /*13710*/  R2UR UR4, R28 ;  /* 0x000000001c0472ca */ /* 0x000fe200000e0000 */
[----:B------:R-:W-:Y:S01]  /*13720*/  ULDC.64 UR6, c[0x0][0x330] ;  /* 0x0000cc0000067ab9 */ /* 0x000fe20000000a00 */
[----:B------:R-:W-:Y:S01]  /*13730*/  VIADD R27, R27, 0xffffffff ;  /* 0xffffffff1b1b7836 */ /* 0x000fe20000000000 */
[----:B------:R0:W-:Y:S01]  /*13740*/  SYNCS.ARRIVE.TRANS64.A1T0 RZ, [R7+URZ+0x16850], RZ ;  /* 0x016850ff07ff79a7 */ /* 0x0001e2000810003f */
[----:B------:R-:W-:Y:S02]  /*13750*/  IMAD.U32 R5, RZ, RZ, UR6 ;  /* 0x00000006ff057e24 */ /* 0x000fe4000f8e00ff */
[----:B------:R-:W-:Y:S01]  /*13760*/  IMAD.MOV.U32 R3, RZ, RZ, R9 ;  /* 0x000000ffff037224 */ /* 0x000fe200078e0009 */
[----:B------:R-:W-:Y:S01]  /*13770*/  ISETP.GT.AND P0, PT, R27, UR52, PT ;  /* 0x000000341b007c0c */ /* 0x000fe2000bf04270 */
[----:B------:R-:W-:Y:S02]  /*13780*/  VIADD R4, R4, 0x80 ;  /* 0x0000008004047836 */ /* 0x000fe40000000000 */
[----:B------:R-:W-:-:S03]  /*13790*/  IMAD.WIDE.U32 R2, R5, UR42, R2 ;  /* 0x0000002a05027c25 */ /* 0x000fc6000f8e0002 */
[----:B------:R-:W-:Y:S01]  /*137a0*/  UIMAD UR4, UR4, UR6, URZ ;  /* 0x00000006040472a4 */ /* 0x000fe2000f8e023f */
[----:B------:R-:W-:Y:S02]  /*137b0*/  VIADD R0, R0, 0xffffff80 ;  /* 0xffffff8000007836 */ /* 0x000fe40000000000 */
[----:B------:R-:W-:Y:S01]  /*137c0*/  IMAD.MOV.U32 R8, RZ, RZ, R21 ;  /* 0x000000ffff087224 */ /* 0x000fe200078e0015 */
[----:B------:R-:W-:Y:S01]  /*137d0*/  UIMAD UR4, UR42, UR7, UR4 ;  /* 0x000000072a0472a4 */ /* 0x000fe2000f8e0204 */
[----:B------:R-:W-:Y:S02]  /*137e0*/  IMAD.MOV.U32 R22, RZ, RZ, R25 ;  /* 0x000000ffff167224 */ /* 0x000fe400078e0019 */
[----:B------:R-:W-:Y:S02]  /*137f0*/  ULDC.64 UR6, c[0x0][0x318] ;  /* 0x0000c60000067ab9 */ /* 0x000fe40000000a00 */
[----:B------:R-:W-:Y:S01]  /*13800*/  LEA R16, P2, R2, UR6, 0x1 ;  /* 0x0000000602107c11 */ /* 0x000fe2000f8408ff */
[----:B------:R-:W-:-:S05]  /*13810*/  VIADD R19, R3, UR4 ;  /* 0x0000000403137c36 */ /* 0x000fca0008000000 */
[----:B------:R-:W-:Y:S01]  /*13820*/  LEA.HI.X R19, R2, UR7, R19, 0x1, P2 ;  /* 0x0000000702137c11 */ /* 0x000fe200090f0c13 */
[----:B0-----:R-:W-:Y:S06]  /*13830*/  @P0 BRA `(.L_x_1085) ;  /* 0xfffffff000600947 */ /* 0x001fec000383ffff */
[----:B------:R-:W-:Y:S05]  /*13840*/  BSYNC B0 ;  /* 0x0000000000007941 */ /* 0x000fea0003800000 */
.L_x_1072:
[----:B------:R-:W-:-:S06]  /*13850*/  ULOP3.LUT UR4, UR38, 0x2, URZ, 0xfc, !UPT ;  /* 0x0000000226047892 */ /* 0x000fcc000f8efc3f */
[----:B0-----:R-:W-:-:S05]  /*13860*/  IMAD.U32 R0, RZ, RZ, UR4 ;  /* 0x00000004ff007e24 */ /* 0x001fca000f8e00ff */
[----:B------:R-:W-:-:S13]  /*13870*/  ISETP.NE.AND P0, PT, R0, 0x3, PT ;  /* 0x000000030000780c */ /* 0x000fda0003f05270 */
[----:B------:R-:W-:Y:S05]  /*13880*/  @!P0 BRA `(.L_x_1086) ;  /* 0x0000000000048947 */ /* 0x000fea0003800000 */
[----:B------:R-:W-:Y:S01]  /*13890*/  BPT.TRAP 0x1 ;  /* 0x000000040000795c */ /* 0x000fe20000300000 */
.L_x_1086:
[----:B------:R-:W-:Y:S01]  /*138a0*/  LEA R0, R21, UR48, 0x3 ;  /* 0x0000003015007c11 */ /* 0x000fe2000f8e18ff */
[----:B------:R-:W0:Y:S01]  /*138b0*/  S2R R6, SR_TID.X ;  /* 0x0000000000067919 */ /* 0x000e220000002100 */
[----:B------:R-:W-:Y:S01]  /*138c0*/  SHF.L.U32 R3, R25, 0x1f, RZ ;  /* 0x0000001f19037819 */ /* 0x000fe200000006ff */
[----:B------:R-:W-:Y:S01]  /*138d0*/  IMAD.MOV.U32 R2, RZ, RZ, -0x80 ;  /* 0xffffff80ff027424 */ /* 0x000fe200078e00ff */
[----:B------:R-:W-:Y:S01]  /*138e0*/  BSSY B0, `(.L_x_1087) ;  /* 0x0000008000007945 */ /* 0x000fe20003800000 */
[----:B------:R-:W-:Y:S01]  /*138f0*/  IMAD R4, R21, 0x2000, R23 ;  /* 0x0000200015047824 */ /* 0x000fe200078e0217 */
[----:B------:R-:W1:Y:S01]  /*13900*/  SYNCS.PHASECHK.TRANS64.TRYWAIT P0, [R0+URZ+0x16860], R3 ;  /* 0x01686003000075a7 */ /* 0x000e62000800017f */
[----:B------:R-:W-:Y:S01]  /*13910*/  IMAD R5, R27, R2, UR50 ;  /* 0x000000321b057e24 */ /* 0x000fe2000f8e0202 */
[----:B0-----:R-:W-:-:S04]  /*13920*/  LOP3.LUT R6, R6, 0x7f, RZ, 0xc0, !PT ;  /* 0x0000007f06067812 */ /* 0x001fc800078ec0ff */
[----:B------:R-:W-:-:S05]  /*13930*/  SHF.R.U32.HI R6, RZ, 0x3, R6 ;  /* 0x00000003ff067819 */ /* 0x000fca0000011606 */
[----:B------:R-:W-:Y:S01]  /*13940*/  IMAD.IADD R5, R5, 0x1, -R6 ;  /* 0x0000000105057824 */ /* 0x000fe200078e0a06 */
[----:B-1----:R-:W-:Y:S06]  /*13950*/  @!P0 BRA `(.L_x_1088) ;  /* 0x0000003400e48947 */ /* 0x002fec0003800000 */
.L_x_1188:
[----:B------:R-:W-:Y:S05]  /*13960*/  BSYNC B0 ;  /* 0x0000000000007941 */ /* 0x000fea0003800000 */
.L_x_1087:
[----:B------:R-:W-:Y:S02]  /*13970*/  ULDC UR4, c[0x0][0x2f4] ;  /* 0x0000bd0000047ab9 */ /* 0x000fe40000000800 */
[----:B------:R-:W-:Y:S01]  /*13980*/  ISETP.GE.AND P0, PT, R17, UR4, PT ;  /* 0x0000000411007c0c */ /* 0x000fe2000bf06270 */
[----:B------:R-:W-:-:S03]  /*13990*/  UMOV UR4, 0xffffffff ;  /* 0xffffffff00047882 */ /* 0x000fc60000000000 */
[----:B------:R-:W-:Y:S09]  /*139a0*/  BRA.DIV UR4, `(.L_x_1089) ;  /* 0x0000003604e47947 */ /* 0x000ff2000b800000 */
[----:B------:R-:W1:Y:S01]  /*139b0*/  SHFL.IDX PT, R14, R16, RZ, 0x181f ;  /* 0x00181fff100e7589 */ /* 0x000e6200000e0000 */
[----:B------:R-:W-:Y:S01]  /*139c0*/  IMAD.SHL.U32 R17, R17, 0x2, RZ ;  /* 0x0000000211117824 */ /* 0x000fe200078e00ff */
[C---:B------:R-:W-:Y:S02]  /*139d0*/  ISETP.LT.OR P3, PT, R5.reuse, 0x1, P0 ;  /* 0x000000010500780c */ /* 0x040fe40000761670 */
        /* <DEDUP_REMOVED lines=15> */
[----:B------:R-:W-:Y:S01]  /*13ad0*/  SHFL.IDX PT, R26, R16, 0x5, 0x181f ;  /* 0x00b81f00101a7f89 */ /* 0x000fe200000e0000 */
[----:B----4-:R-:W-:-:S03]  /*13ae0*/  IMAD.X R7, RZ, RZ, R7, P4 ;  /* 0x000000ffff077224 */ /* 0x010fc600020e0607 */
[----:B------:R-:W1:Y:S01]  /*13af0*/  SHFL.IDX PT, R22, R19, 0x4, 0x181f ;  /* 0x00981f0013167f89 */ /* 0x000e6200000e0000 */
[----:B-----5:R-:W-:-:S03]  /*13b00*/  IMAD.X R3, RZ, RZ, R18, P5 ;  /* 0x000000ffff037224 */ /* 0x020fc600028e0612 */
[----:B------:R-:W-:Y:S04]  /*13b10*/  SHFL.IDX PT, R28, R16, 0x6, 0x181f ;  /* 0x00d81f00101c7f89 */ /* 0x000fe800000e0000 */
[----:B------:R0:W-:Y:S01]  /*13b20*/  LDGSTS.E.BYPASS.LTC128B.128 [R4+0x400], desc[UR36][R8.64], !P3 ;  /* 0x0040000008047fae */ /* 0x0001e2000d901d64 */
[----:B------:R-:W-:-:S03]  /*13b30*/  ISETP.LT.OR P3, PT, R5, 0x41, P0 ;  /* 0x000000410500780c */ /* 0x000fc60000761670 */
[----:B------:R-:W2:Y:S04]  /*13b40*/  SHFL.IDX PT, R18, R19, 0x5, 0x181f ;  /* 0x00b81f0013127f89 */ /* 0x000ea800000e0000 */
[----:B------:R3:W-:Y:S04]  /*13b50*/  LDGSTS.E.BYPASS.LTC128B.128 [R4+0xc00], desc[UR36][R6.64], !P2 ;  /* 0x00c0000006047fae */ /* 0x0007e8000d101d64 */
[----:B------:R-:W4:Y:S01]  /*13b60*/  SHFL.IDX PT, R20, R19, 0x6, 0x181f ;  /* 0x00d81f0013147f89 */ /* 0x000f2200000e0000 */
[----:B0-----:R-:W-:-:S03]  /*13b70*/  IADD3 R8, P5, R24, R17, RZ ;  /* 0x0000001118087210 */ /* 0x001fc60007fbe0ff */
[----:B------:R0:W-:Y:S01]  /*13b80*/  LDGSTS.E.BYPASS.LTC128B.128 [R4+0x1400], desc[UR36][R2.64], !P1 ;  /* 0x0140000002047fae */ /* 0x0001e2000c901d64 */
[----:B------:R-:W-:Y:S01]  /*13b90*/  ISETP.LT.OR P1, PT, R5, 0x31, P0 ;  /* 0x000000310500780c */ /* 0x000fe20000721670 */
[----:B-1----:R-:W-:Y:S01]  /*13ba0*/  IMAD.X R9, RZ, RZ, R22, P5 ;  /* 0x000000ffff097224 */ /* 0x002fe200028e0616 */
[-C--:B---3--:R-:W-:Y:S01]  /*13bb0*/  IADD3 R6, P4, R26, R17.reuse, RZ ;  /* 0x000000111a067210 */ /* 0x088fe20007f9e0ff */
[----:B------:R-:W1:Y:S01]  /*13bc0*/  SHFL.IDX PT, R19, R19, 0x7, 0x181f ;  /* 0x00f81f0013137f89 */ /* 0x000e6200000e0000 */
[----:B0-----:R-:W-:-:S03]  /*13bd0*/  IADD3 R2, P2, R14, R17, RZ ;  /* 0x000000110e027210 */ /* 0x001fc60007f5e0ff */
[----:B--2---:R-:W-:Y:S01]  /*13be0*/  IMAD.X R7, RZ, RZ, R18, P4 ;  /* 0x000000ffff077224 */ /* 0x004fe200020e0612 */
[----:B------:R0:W2:Y:S01]  /*13bf0*/  SHFL.IDX PT, R14, R16, 0x7, 0x181f ;  /* 0x00f81f00100e7f89 */ /* 0x0000a200000e0000 */
        /* <DEDUP_REMOVED lines=10> */
.L_x_1206:
[----:B------:R-:W-:Y:S02]  /*13ca0*/  ISETP.LT.OR P0, PT, R5, 0x71, P0 ;  /* 0x000000710500780c */ /* 0x000fe40000701670 */
[----:B0-----:R-:W-:-:S05]  /*13cb0*/  IADD3 R2, P1, R14, R17, RZ ;  /* 0x000000110e027210 */ /* 0x001fca0007f3e0ff */
[----:B------:R-:W-:-:S06]  /*13cc0*/  IMAD.X R3, RZ, RZ, R19, P1 ;  /* 0x000000ffff037224 */ /* 0x000fcc00008e0613 */
[----:B------:R-:W-:Y:S01]  /*13cd0*/  @!PT LDS RZ, [RZ] ;  /* 0x00000000fffff984 */ /* 0x000fe20000000800 */
[----:B------:R-:W-:Y:S01]  /*13ce0*/  @!PT LDS RZ, [RZ] ;  /* 0x00000000fffff984 */ /* 0x000fe20000000800 */
[----:B------:R-:W-:Y:S01]  /*13cf0*/  @!PT LDS RZ, [RZ] ;  /* 0x00000000fffff984 */ /* 0x000fe20000000800 */
[----:B------:R0:W-:Y:S01]  /*13d00*/  LDGSTS.E.BYPASS.LTC128B.128 [R4+0x3c00], desc[UR36][R2.64], !P0 ;  /* 0x03c0000002047fae */ /* 0x0001e2000c101d64 */
[----:B------:R-:W-:Y:S01]  /*13d10*/  PLOP3.LUT P0, PT, PT, PT, PT, 0x80, 0x0 ;  /* 0x000000000000781c */ /* 0x000fe20003f0f070 */
[----:B------:R-:W-:-:S12]  /*13d20*/  NOP ;  /* 0x0000000000007918 */ /* 0x000fd80000000000 */
.L_x_1090:
        /* <DEDUP_REMOVED lines=12> */
.L_x_1091:
[----:B------:R-:W-:Y:S01]  /*13df0*/  VIADD R2, R21, 0x1 ;  /* 0x0000000115027836 */ /* 0x000fe20000000000 */
[----:B------:R0:W-:Y:S04]  /*13e00*/  SYNCS.ARRIVE.TRANS64.A1T0 RZ, [R0+URZ+0x16850], RZ ;  /* 0x016850ff00ff79a7 */ /* 0x0001e8000810003f */
[----:B------:R-:W-:-:S04]  /*13e10*/  ISETP.NE.AND P0, PT, R2, 0x2, PT ;  /* 0x000000020200780c */ /* 0x000fc80003f05270 */
[----:B0-----:R-:W-:Y:S02]  /*13e20*/  SEL R0, RZ, 0x1, P0 ;  /* 0x00000001ff007807 */ /* 0x001fe40000000000 */
[----:B------:R-:W-:Y:S02]  /*13e30*/  SEL R2, R2, RZ, P0 ;  /* 0x000000ff02027207 */ /* 0x000fe40000000000 */
[----:B------:R-:W-:-:S07]  /*13e40*/  LOP3.LUT R0, R25, R0, RZ, 0x3c, !PT ;  /* 0x0000000019007212 */ /* 0x000fce00078e3cff */
.L_x_1053:
[----:B------:R-:W0:Y:S01]  /*13e50*/  S2R R4, SR_CgaCtaId ;  /* 0x0000000000047919 */ /* 0x000e220000008800 */
[----:B------:R-:W-:Y:S02]  /*13e60*/  MOV R3, 0x400 ;  /* 0x0000040000037802 */ /* 0x000fe40000000f00 */
[----:B------:R-:W-:Y:S02]  /*13e70*/  SHF.L.U32 R10, R10, 0x1f, RZ ;  /* 0x0000001f0a0a7819 */ /* 0x000fe400000006ff */
[----:B0-----:R-:W-:-:S04]  /*13e80*/  LEA R7, R4, R3, 0x18 ;  /* 0x0000000304077211 */ /* 0x001fc800078ec0ff */
[----:B------:R-:W0:Y:S02]  /*13e90*/  SYNCS.PHASECHK.TRANS64.TRYWAIT P0, [R7+URZ+0x16820], R10 ;  /* 0x0168200a070075a7 */ /* 0x000e24000800017f */
[----:B0-----:R-:W-:Y:S05]  /*13ea0*/  @!P0 BRA `(.L_x_1092) ;  /* 0x0000003800e88947 */ /* 0x001fea0003800000 */
.L_x_1207:
[----:B------:R-:W-:-:S03]  /*13eb0*/  UMOV UR4, 0xffffffff ;  /* 0xffffffff00047882 */ /* 0x000fc60000000000 */
[----:B------:R-:W-:Y:S05]  /*13ec0*/  BRA.DIV UR4, `(.L_x_1093) ;  /* 0x0000003a04f47947 */ /* 0x000fea000b800000 */
[----:B------:R-:W1:Y:S02]  /*13ed0*/  S2R R3, SR_TID.X ;  /* 0x0000000000037919 */ /* 0x000e640000002100 */
[----:B-1----:R-:W-:-:S04]  /*13ee0*/  SHF.R.U32.HI R3, RZ, 0x5, R3 ;  /* 0x00000005ff037819 */ /* 0x002fc80000011603 */
[----:B------:R-:W-:-:S05]  /*13ef0*/  LOP3.LUT R3, R3, 0x3, RZ, 0xc0, !PT ;  /* 0x0000000303037812 */ /* 0x000fca00078ec0ff */
[----:B------:R1:W2:Y:S02]  /*13f00*/  SHFL.IDX PT, R14, R3, RZ, 0x1f ;  /* 0x00001fff030e7589 */ /* 0x0002a400000e0000 */
.L_x_1210:
[----:B--2---:R-:W-:-:S13]  /*13f10*/  ISETP.NE.AND P0, PT, R14, RZ, PT ;  /* 0x000000ff0e00720c */ /* 0x004fda0003f05270 */
[----:B------:R-:W-:Y:S05]  /*13f20*/  @P0 BRA `(.L_x_961) ;  /* 0x0000000000880947 */ /* 0x000fea0003800000 */
[----:B------:R-:W-:-:S03]  /*13f30*/  UMOV UR4, 0xffffffff ;  /* 0xffffffff00047882 */ /* 0x000fc60000000000 */
[----:B------:R-:W-:Y:S05]  /*13f40*/  BRA.DIV UR4, `(.L_x_1094) ;  /* 0x0000003e04087947 */ /* 0x000fea000b800000 */
[----:B------:R-:W-:-:S13]  /*13f50*/  ELECT P6, URZ, PT ;  /* 0x00000000003f782f */ /* 0x000fda00038c0000 */
.L_x_1213:
[----:B------:R-:W-:Y:S05]  /*13f60*/  @!P6 BRA `(.L_x_961) ;  /* 0x000000000078e947 */ /* 0x000fea0003800000 */
[----:B------:R-:W-:-:S06]  /*13f70*/  ULOP3.LUT UR4, UR38, 0x2, URZ, 0xfc, !UPT ;  /* 0x0000000226047892 */ /* 0x000fcc000f8efc3f */
[----:B-1----:R-:W-:-:S05]  /*13f80*/  IMAD.U32 R3, RZ, RZ, UR4 ;  /* 0x00000004ff037e24 */ /* 0x002fca000f8e00ff */
[----:B------:R-:W-:-:S13]  /*13f90*/  ISETP.NE.AND P0, PT, R3, 0x3, PT ;  /* 0x000000030300780c */ /* 0x000fda0003f05270 */
[----:B------:R-:W-:Y:S05]  /*13fa0*/  @!P0 BRA `(.L_x_1095) ;  /* 0x0000000000048947 */ /* 0x000fea0003800000 */
[----:B------:R-:W-:Y:S01]  /*13fb0*/  BPT.TRAP 0x1 ;  /* 0x000000040000795c */ /* 0x000fe20000300000 */
.L_x_1095:
[----:B------:R-:W-:Y:S01]  /*13fc0*/  IMAD R5, R2, 0x8, R7 ;  /* 0x0000000802057824 */ /* 0x000fe200078e0207 */
[----:B------:R-:W-:Y:S01]  /*13fd0*/  SHF.L.U32 R4, R0, 0x1f, RZ ;  /* 0x0000001f00047819 */ /* 0x000fe200000006ff */
[----:B------:R-:W-:-:S03]  /*13fe0*/  VIADD R2, R2, 0x1 ;  /* 0x0000000102027836 */ /* 0x000fc60000000000 */
[----:B------:R-:W1:Y:S02]  /*13ff0*/  SYNCS.PHASECHK.TRANS64.TRYWAIT P1, [R5+URZ+0x16840], R4 ;  /* 0x01684004050075a7 */ /* 0x000e64000802017f */
[----:B------:R-:W-:-:S04]  /*14000*/  ISETP.NE.AND P2, PT, R2, 0x2, PT ;  /* 0x000000020200780c */ /* 0x000fc80003f45270 */
[----:B------:R-:W-:Y:S01]  /*14010*/  SEL R3, RZ, 0x1, P2 ;  /* 0x00000001ff037807 */ /* 0x000fe20001000000 */
[----:B-1----:R-:W-:Y:S08]  /*14020*/  @!P1 BRA `(.L_x_1096) ;  /* 0x0000003800f09947 */ /* 0x002ff00003800000 */
.L_x_1214:
[----:B------:R-:W-:Y:S02]  /*14030*/  SEL R2, R2, RZ, P2 ;  /* 0x000000ff02027207 */ /* 0x000fe40001000000 */
[----:B------:R-:W-:Y:S01]  /*14040*/  LOP3.LUT R0, R0, R3, RZ, 0x3c, !PT ;  /* 0x0000000300007212 */ /* 0x000fe200078e3cff */
[----:B------:R-:W-:Y:S06]  /*14050*/  @!P0 BRA `(.L_x_1097) ;  /* 0x0000000000048947 */ /* 0x000fec0003800000 */
[----:B------:R-:W-:Y:S01]  /*14060*/  BPT.TRAP 0x1 ;  /* 0x000000040000795c */ /* 0x000fe20000300000 */
.L_x_1097:
[----:B------:R-:W-:Y:S01]  /*14070*/  IMAD R3, R2, 0x8, R7 ;  /* 0x0000000802037824 */ /* 0x000fe200078e0207 */
[----:B------:R-:W-:-:S04]  /*14080*/  SHF.L.U32 R0, R0, 0x1f, RZ ;  /* 0x0000001f00007819 */ /* 0x000fc800000006ff */
[----:B------:R-:W2:Y:S02]  /*14090*/  SYNCS.PHASECHK.TRANS64.TRYWAIT P1, [R3+URZ+0x16840], R0 ;  /* 0x01684000030075a7 */ /* 0x000ea4000802017f */
[----:B--2---:R-:W-:Y:S05]  /*140a0*/  @!P1 BRA `(.L_x_1098) ;  /* 0x0000003800e49947 */ /* 0x004fea0003800000 */
.L_x_1215:
[----:B------:R-:W-:Y:S05]  /*140b0*/  @!P0 BRA `(.L_x_1099) ;  /* 0x0000000000048947 */ /* 0x000fea0003800000 */
[----:B------:R-:W-:Y:S01]  /*140c0*/  BPT.TRAP 0x1 ;  /* 0x000000040000795c */ /* 0x000fe20000300000 */
.L_x_1099:
[----:B------:R-:W3:Y:S02]  /*140d0*/  SYNCS.PHASECHK.TRANS64.TRYWAIT P1, [R5+URZ+0x16860], R4 ;  /* 0x01686004050075a7 */ /* 0x000ee4000802017f */
[----:B---3--:R-:W-:Y:S05]  /*140e0*/  @!P1 BRA `(.L_x_1100) ;  /* 0x0000003800e89947 */ /* 0x008fea0003800000 */
.L_x_1216:
[----:B------:R-:W-:Y:S05]  /*140f0*/  @!P0 BRA `(.L_x_1101) ;  /* 0x0000000000048947 */ /* 0x000fea0003800000 */
[----:B------:R-:W-:Y:S01]  /*14100*/  BPT.TRAP 0x1 ;  /* 0x000000040000795c */ /* 0x000fe20000300000 */
.L_x_1101:
[----:B----4-:R4:W0:Y:S02]  /*14110*/  SYNCS.PHASECHK.TRANS64.TRYWAIT P0, [R3+URZ+0x16860], R0 ;  /* 0x01686000030075a7 */ /* 0x010824000800017f */
[----:B0-----:R-:W-:Y:S05]  /*14120*/  @!P0 NANOSLEEP.SYNCS 0x989680 ;  /* 0x009896800000895d */ /* 0x001fea0003900000 */
[----:B------:R-:W0:Y:S02]  /*14130*/  @!P0 SYNCS.PHASECHK.TRANS64 P0, [R3+URZ+0x16860], R0 ;  /* 0x01686000030085a7 */ /* 0x000e24000800007f */
[----:B0-----:R-:W-:Y:S05]  /*14140*/  @!P0 BRA `(.L_x_1101) ;  /* 0xfffffffc00f08947 */ /* 0x001fea000383ffff */
.L_x_961:
[----:B------:R-:W-:Y:S05]  /*14150*/  BSYNC B6 ;  /* 0x0000000000067941 */ /* 0x000fea0003800000 */
.L_x_958:
[----:B------:R-:W-:Y:S05]  /*14160*/  EXIT ;  /* 0x000000000000794d */ /* 0x000fea0003800000 */
.L_x_971:
[----:B0-----:R-:W-:-:S04]  /*14170*/  IMAD.U32 R3, RZ, RZ, UR43 ;  /* 0x0000002bff037e24 */ /* 0x001fc8000f8e00ff */
[----:B------:R0:W1:Y:S03]  /*14180*/  SYNCS.PHASECHK.TRANS64.TRYWAIT P0, [R3+URZ+0x16800], R0 ;  /* 0x01680000030075a7 */ /* 0x000066000800017f */
[----:B-1----:R-:W-:Y:S05]  /*14190*/  @!P0 NANOSLEEP.SYNCS 0x989680 ;  /* 0x009896800000895d */ /* 0x002fea0003900000 */
[----:B------:R-:W1:Y:S02]  /*141a0*/  @!P0 SYNCS.PHASECHK.TRANS64 P0, [R3+URZ+0x16800], R0 ;  /* 0x01680000030085a7 */ /* 0x000e64000800007f */
[----:B-1----:R-:W-:Y:S05]  /*141b0*/  @!P0 BRA `(.L_x_971) ;  /* 0xfffffffc00ec8947 */ /* 0x002fea000383ffff */
[----:B------:R-:W-:Y:S05]  /*141c0*/  BRA `(.L_x_1102) ;  /* 0xfffffed400147947 */ /* 0x000fea000383ffff */
.L_x_975:
[----:B0-----:R-:W-:-:S04]  /*141d0*/  IMAD.U32 R3, RZ, RZ, UR43 ;  /* 0x0000002bff037e24 */ /* 0x001fc8000f8e00ff */
[----:B------:R0:W2:Y:S03]  /*141e0*/  SYNCS.PHASECHK.TRANS64.TRYWAIT P1, [R3+URZ+0x16830], R0 ;  /* 0x01683000030075a7 */ /* 0x0000a6000802017f */
[----:B--2---:R-:W-:Y:S05]  /*141f0*/  @!P1 NANOSLEEP.SYNCS 0x989680 ;  /* 0x009896800000995d */ /* 0x004fea0003900000 */
[----:B------:R-:W2:Y:S02]  /*14200*/  @!P1 SYNCS.PHASECHK.TRANS64 P1, [R3+URZ+0x16830], R0 ;  /* 0x01683000030095a7 */ /* 0x000ea4000802007f */
[----:B--2---:R-:W-:Y:S05]  /*14210*/  @!P1 BRA `(.L_x_975) ;  /* 0xfffffffc00ec9947 */ /* 0x004fea000383ffff */
[----:B------:R-:W-:Y:S05]  /*14220*/  BRA `(.L_x_974) ;  /* 0xfffffed400307947 */ /* 0x000fea000383ffff */
.L_x_992:
[----:B-1----:R-:W-:-:S04]  /*14230*/  IMAD.U32 R11, RZ, RZ, UR7 ;  /* 0x00000007ff0b7e24 */ /* 0x002fc8000f8e00ff */
[----:B------:R1:W2:Y:S03]  /*14240*/  SYNCS.PHASECHK.TRANS64.TRYWAIT P1, [R11+URZ+0x16830], R10 ;  /* 0x0168300a0b0075a7 */ /* 0x0002a6000802017f */
[----:B--2---:R-:W-:Y:S05]  /*14250*/  @!P1 NANOSLEEP.SYNCS 0x989680 ;  /* 0x009896800000995d */ /* 0x004fea0003900000 */
[----:B------:R-:W2:Y:S02]  /*14260*/  @!P1 SYNCS.PHASECHK.TRANS64 P1, [R11+URZ+0x16830], R10 ;  /* 0x0168300a0b0095a7 */ /* 0x000ea4000802007f */
[----:B--2---:R-:W-:Y:S05]  /*14270*/  @!P1 BRA `(.L_x_992) ;  /* 0xfffffffc00ec9947 */ /* 0x004fea000383ffff */
[----:B------:R-:W-:Y:S05]  /*14280*/  BRA `(.L_x_989) ;  /* 0xffffff1000447947 */ /* 0x000fea000383ffff */
.L_x_996:
[----:B-1----:R-:W-:-:S04]  /*14290*/  IMAD.U32 R11, RZ, RZ, UR10 ;  /* 0x0000000aff0b7e24 */ /* 0x002fc8000f8e00ff */
[----:B------:R1:W2:Y:S03]  /*142a0*/  SYNCS.PHASECHK.TRANS64.TRYWAIT P1, [R11+URZ+0x16850], R10 ;  /* 0x0168500a0b0075a7 */ /* 0x0002a6000802017f */
[----:B--2---:R-:W-:Y:S05]  /*142b0*/  @!P1 NANOSLEEP.SYNCS 0x989680 ;  /* 0x009896800000995d */ /* 0x004fea0003900000 */
[----:B------:R-:W2:Y:S02]  /*142c0*/  @!P1 SYNCS.PHASECHK.TRANS64 P1, [R11+URZ+0x16850], R10 ;  /* 0x0168500a0b0095a7 */ /* 0x000ea4000802007f */
[----:B--2---:R-:W-:Y:S05]  /*142d0*/  @!P1 BRA `(.L_x_996) ;  /* 0xfffffffc00ec9947 */ /* 0x004fea000383ffff */
[----:B------:R-:W-:Y:S05]  /*142e0*/  BRA `(.L_x_993) ;  /* 0xffffff1000c87947 */ /* 0x000fea000383ffff */
.L_x_1015:
[----:B-1----:R-:W-:-:S04]  /*142f0*/  IMAD.U32 R11, RZ, RZ, UR7 ;  /* 0x00000007ff0b7e24 */ /* 0x002fc8000f8e00ff */
[----:B------:R1:W2:Y:S03]  /*14300*/  SYNCS.PHASECHK.TRANS64.TRYWAIT P1, [R11+URZ+0x16830], R10 ;  /* 0x0168300a0b0075a7 */ /* 0x0002a6000802017f */
[----:B--2---:R-:W-:Y:S05]  /*14310*/  @!P1 NANOSLEEP.SYNCS 0x989680 ;  /* 0x009896800000995d */ /* 0x004fea0003900000 */
[----:B------:R-:W2:Y:S02]  /*14320*/  @!P1 SYNCS.PHASECHK.TRANS64 P1, [R11+URZ+0x16830], R10 ;  /* 0x0168300a0b0095a7 */ /* 0x000ea4000802007f */
[----:B--2---:R-:W-:Y:S05]  /*14330*/  @!P1 BRA `(.L_x_1015) ;  /* 0xfffffffc00ec9947 */ /* 0x004fea000383ffff */
[----:B------:R-:W-:Y:S05]  /*14340*/  BRA `(.L_x_1012) ;  /* 0xffffff4800547947 */ /* 0x000fea000383ffff */
.L_x_1019:
[----:B-1----:R-:W-:-:S04]  /*14350*/  IMAD.U32 R11, RZ, RZ, UR10 ;  /* 0x0000000aff0b7e24 */ /* 0x002fc8000f8e00ff */
[----:B------:R1:W2:Y:S03]  /*14360*/  SYNCS.PHASECHK.TRANS64.TRYWAIT P1, [R11+URZ+0x16850], R10 ;  /* 0x0168500a0b0075a7 */ /* 0x0002a6000802017f */
[----:B--2---:R-:W-:Y:S05]  /*14370*/  @!P1 NANOSLEEP.SYNCS 0x989680 ;  /* 0x009896800000995d */ /* 0x004fea0003900000 */
[----:B------:R-:W2:Y:S02]  /*14380*/  @!P1 SYNCS.PHASECHK.TRANS64 P1, [R11+URZ+0x16850], R10 ;  /* 0x0168500a0b0095a7 */ /* 0x000ea4000802007f */
[----:B--2---:R-:W-:Y:S05]  /*14390*/  @!P1 BRA `(.L_x_1019) ;  /* 0xfffffffc00ec9947 */ /* 0x004fea000383ffff */
[----:B------:R-:W-:Y:S05]  /*143a0*/  BRA `(.L_x_1016) ;  /* 0xffffff4800d87947 */ /* 0x000fea000383ffff */
.L_x_1027:
[----:B-1----:R-:W-:-:S04]  /*143b0*/  IMAD.U32 R12, RZ, RZ, UR10 ;  /* 0x0000000aff0c7e24 */ /* 0x002fc8000f8e00ff */
[----:B------:R1:W2:Y:S03]  /*143c0*/  SYNCS.PHASECHK.TRANS64.TRYWAIT P1, [R12+URZ+0x16830], R11 ;  /* 0x0168300b0c0075a7 */ /* 0x0002a6000802017f */
[----:B--2---:R-:W-:Y:S05]  /*143d0*/  @!P1 NANOSLEEP.SYNCS 0x989680 ;  /* 0x009896800000995d */ /* 0x004fea0003900000 */
[----:B------:R-:W2:Y:S02]  /*143e0*/  @!P1 SYNCS.PHASECHK.TRANS64 P1, [R12+URZ+0x16830], R11 ;  /* 0x0168300b0c0095a7 */ /* 0x000ea4000802007f */
[----:B--2---:R-:W-:Y:S05]  /*143f0*/  @!P1 BRA `(.L_x_1027) ;  /* 0xfffffffc00ec9947 */ /* 0x004fea000383ffff */
[----:B------:R-:W-:Y:S05]  /*14400*/  BRA `(.L_x_1024) ;  /* 0xffffff6c00947947 */ /* 0x000fea000383ffff */
.L_x_1031:
[----:B-1----:R-:W-:-:S04]  /*14410*/  IMAD.U32 R12, RZ, RZ, UR10 ;  /* 0x0000000aff0c7e24 */ /* 0x002fc8000f8e00ff */
[----:B------:R1:W2:Y:S03]  /*14420*/  SYNCS.PHASECHK.TRANS64.TRYWAIT P1, [R12+URZ+0x16850], R11 ;  /* 0x0168500b0c0075a7 */ /* 0x0002a6000802017f */
[----:B--2---:R-:W-:Y:S05]  /*14430*/  @!P1 NANOSLEEP.SYNCS 0x989680 ;  /* 0x009896800000995d */ /* 0x004fea0003900000 */
[----:B------:R-:W2:Y:S02]  /*14440*/  @!P1 SYNCS.PHASECHK.TRANS64 P1, [R12+URZ+0x16850], R11 ;  /* 0x0168500b0c0095a7 */ /* 0x000ea4000802007f */
[----:B--2---:R-:W-:Y:S05]  /*14450*/  @!P1 BRA `(.L_x_1031) ;  /* 0xfffffffc00ec9947 */ /* 0x004fea000383ffff */
[----:B------:R-:W-:Y:S05]  /*14460*/  BRA `(.L_x_1028) ;  /* 0xffffff7000087947 */ /* 0x000fea000383ffff */
.L_x_1046:
[----:B-1----:R-:W-:-:S04]  /*14470*/  IMAD.U32 R5, RZ, RZ, UR8 ;  /* 0x00000008ff057e24 */ /* 0x002fc8000f8e00ff */
[----:B------:R1:W3:Y:S03]  /*14480*/  SYNCS.PHASECHK.TRANS64.TRYWAIT P1, [R5+URZ+0x16850], R0 ;  /* 0x01685000050075a7 */ /* 0x0002e6000802017f */
[----:B---3--:R-:W-:Y:S05]  /*14490*/  @!P1 NANOSLEEP.SYNCS 0x989680 ;  /* 0x009896800000995d */ /* 0x008fea0003900000 */
[----:B------:R-:W3:Y:S02]  /*144a0*/  @!P1 SYNCS.PHASECHK.TRANS64 P1, [R5+URZ+0x16850], R0 ;  /* 0x01685000050095a7 */ /* 0x000ee4000802007f */
[----:B---3--:R-:W-:Y:S05]  /*144b0*/  @!P1 BRA `(.L_x_1046) ;  /* 0xfffffffc00ec9947 */ /* 0x008fea000383ffff */
[----:B------:R-:W-:Y:S05]  /*144c0*/  BRA `(.L_x_1045) ;  /* 0xffffffa000a47947 */ /* 0x000fea000383ffff */
.L_x_1064:
[----:B------:R-:W-:Y:S02]  /*144d0*/  IMAD.MOV.U32 R13, RZ, RZ, R17 ;  /* 0x000000ffff0d7224 */ /* 0x000fe400078e0011 */
[----:B------:R-:W-:Y:S02]  /*144e0*/  IMAD.MOV.U32 R12, RZ, RZ, RZ ;  /* 0x000000ffff0c7224 */ /* 0x000fe400078e00ff */
[----:B------:R-:W-:Y:S02]  /*144f0*/  IMAD.MOV.U32 R11, RZ, RZ, 0x1f ;  /* 0x0000001fff0b7424 */ /* 0x000fe400078e00ff */
[----:B------:R-:W-:-:S07]  /*14500*/  IMAD.MOV.U32 R15, RZ, RZ, -0x1 ;  /* 0xffffffffff0f7424 */ /* 0x000fce00078e00ff */
[----:B0----5:R-:W-:Y:S05]  /*14510*/  WARPSYNC.COLLECTIVE R15, `(.L_x_1103) ;  /* 0x000000000f087348 */ /* 0x021fea0003c00000 */
[----:B------:R1:W2:Y:S02]  /*14520*/  SHFL.IDX P6, R14, R13, R12, R11 ;  /* 0x0000000c0d0e7389 */ /* 0x0002a400000c000b */
[----:B012--5:R-:W-:Y:S01]  /*14530*/  ENDCOLLECTIVE ;  /* 0x000000000000791b */ /* 0x027fe20003800000 */
.L_x_1103:
[----:B------:R-:W-:Y:S05]  /*14540*/  BRA `(.L_x_1104) ;  /* 0xffffffcc00207947 */ /* 0x000fea000383ffff */
.L_x_1066:
[----:B0-----:R-:W-:-:S04]  /*14550*/  IMAD.U32 R2, RZ, RZ, UR48 ;  /* 0x00000030ff027e24 */ /* 0x001fc8000f8e00ff */
[----:B------:R0:W1:Y:S03]  /*14560*/  SYNCS.PHASECHK.TRANS64.TRYWAIT P0, [R2+URZ+0x16840], R9 ;  /* 0x01684009020075a7 */ /* 0x000066000800017f */
[----:B-1----:R-:W-:Y:S05]  /*14570*/  @!P0 NANOSLEEP.SYNCS 0x989680 ;  /* 0x009896800000895d */ /* 0x002fea0003900000 */
[----:B------:R-:W1:Y:S02]  /*14580*/  @!P0 SYNCS.PHASECHK.TRANS64 P0, [R2+URZ+0x16840], R9 ;  /* 0x01684009020085a7 */ /* 0x000e64000800007f */
[----:B-1----:R-:W-:Y:S05]  /*14590*/  @!P0 BRA `(.L_x_1066) ;  /* 0xfffffffc00ec8947 */ /* 0x002fea000383ffff */
[----:B------:R-:W-:Y:S05]  /*145a0*/  BRA `(.L_x_1105) ;  /* 0xffffffcc00a87947 */ /* 0x000fea000383ffff */
.L_x_1067:
[----:B------:R-:W-:Y:S01]  /*145b0*/  BSSY B0, `(.L_x_1106) ;  /* 0x0000008000007945 */ /* 0x000fe20003800000 */
[----:B------:R-:W-:Y:S02]  /*145c0*/  IMAD.MOV.U32 R13, RZ, RZ, R4 ;  /* 0x000000ffff0d7224 */ /* 0x000fe400078e0004 */
[----:B------:R-:W-:Y:S02]  /*145d0*/  IMAD.MOV.U32 R12, RZ, RZ, RZ ;  /* 0x000000ffff0c7224 */ /* 0x000fe400078e00ff */
[----:B------:R-:W-:Y:S02]  /*145e0*/  IMAD.MOV.U32 R11, RZ, RZ, 0x181f ;  /* 0x0000181fff0b7424 */ /* 0x000fe400078e00ff */
[----:B------:R-:W-:-:S07]  /*145f0*/  IMAD.MOV.U32 R15, RZ, RZ, -0x1 ;  /* 0xffffffffff0f7424 */ /* 0x000fce00078e00ff */
[----:B------:R-:W-:Y:S05]  /*14600*/  WARPSYNC.COLLECTIVE R15, `(.L_x_1107) ;  /* 0x000000000f087348 */ /* 0x000fea0003c00000 */
[----:B------:R0:W1:Y:S02]  /*14610*/  SHFL.IDX P6, R14, R13, R12, R11 ;  /* 0x0000000c0d0e7389 */ /* 0x00006400000c000b */
[----:B01----:R-:W-:Y:S01]  /*14620*/  ENDCOLLECTIVE ;  /* 0x000000000000791b */ /* 0x003fe20003800000 */
.L_x_1107:
[----:B------:R-:W-:Y:S05]  /*14630*/  BSYNC B0 ;  /* 0x0000000000007941 */ /* 0x000fea0003800000 */
.L_x_1106:
[----:B------:R-:W-:Y:S01]  /*14640*/  IMAD.MOV.U32 R13, RZ, RZ, R0 ;  /* 0x000000ffff0d7224 */ /* 0x000fe200078e0000 */
[----:B------:R-:W-:Y:S01]  /*14650*/  @P0 LEA R9, R23, UR48, 0x1 ;  /* 0x0000003017090c11 */ /* 0x000fe2000f8e08ff */
[----:B------:R-:W-:Y:S02]  /*14660*/  IMAD.MOV.U32 R12, RZ, RZ, RZ ;  /* 0x000000ffff0c7224 */ /* 0x000fe400078e00ff */
[----:B------:R-:W-:Y:S02]  /*14670*/  IMAD.MOV.U32 R11, RZ, RZ, 0x181f ;  /* 0x0000181fff0b7424 */ /* 0x000fe400078e00ff */
[----:B------:R-:W-:Y:S02]  /*14680*/  IMAD.MOV.U32 R15, RZ, RZ, -0x1 ;  /* 0xffffffffff0f7424 */ /* 0x000fe400078e00ff */
[----:B------:R-:W-:-:S07]  /*14690*/  IMAD.MOV.U32 R2, RZ, RZ, R14 ;  /* 0x000000ffff027224 */ /* 0x000fce00078e000e */
[----:B------:R-:W-:Y:S05]  /*146a0*/  WARPSYNC.COLLECTIVE R15, `(.L_x_1108) ;  /* 0x000000000f087348 */ /* 0x000fea0003c00000 */
[----:B------:R0:W1:Y:S02]  /*146b0*/  SHFL.IDX P6, R14, R13, R12, R11 ;  /* 0x0000000c0d0e7389 */ /* 0x00006400000c000b */
[----:B01----:R-:W-:Y:S01]  /*146c0*/  ENDCOLLECTIVE ;  /* 0x000000000000791b */ /* 0x003fe20003800000 */
.L_x_1108:
[----:B------:R-:W-:Y:S02]  /*146d0*/  IMAD.MOV.U32 R13, RZ, RZ, R4 ;  /* 0x000000ffff0d7224 */ /* 0x000fe400078e0004 */
[----:B------:R-:W-:Y:S01]  /*146e0*/  IMAD.MOV.U32 R12, RZ, RZ, 0x1 ;  /* 0x00000001ff0c7424 */ /* 0x000fe200078e00ff */
[----:B------:R-:W-:-:S05]  /*146f0*/  @P0 LEA R14, P1, R17, R14, 0x1 ;  /* 0x0000000e110e0211 */ /* 0x000fca00078208ff */
[----:B------:R-:W-:Y:S01]  /*14700*/  @P0 IMAD.X R3, RZ, RZ, R2, P1 ;  /* 0x000000ffff030224 */ /* 0x000fe200008e0602 */
[----:B------:R-:W-:Y:S01]  /*14710*/  ISETP.GE.AND P1, PT, R5, 0x21, PT ;  /* 0x000000210500780c */ /* 0x000fe20003f26270 */
[----:B------:R-:W-:-:S12]  /*14720*/  @P0 IMAD.MOV.U32 R2, RZ, RZ, R14 ;  /* 0x000000ffff020224 */ /* 0x000fd800078e000e */
[----:B------:R-:W-:Y:S05]  /*14730*/  WARPSYNC.COLLECTIVE R15, `(.L_x_1109) ;  /* 0x000000000f087348 */ /* 0x000fea0003c00000 */
[----:B------:R0:W1:Y:S02]  /*14740*/  SHFL.IDX P6, R14, R13, R12, R11 ;  /* 0x0000000c0d0e7389 */ /* 0x00006400000c000b */
[----:B01----:R-:W-:Y:S01]  /*14750*/  ENDCOLLECTIVE ;  /* 0x000000000000791b */ /* 0x003fe20003800000 */
.L_x_1109:
[----:B------:R-:W-:Y:S01]  /*14760*/  @!PT LDS RZ, [RZ] ;  /* 0x00000000fffff984 */ /* 0x000fe20000000800 */
[----:B------:R-:W-:Y:S01]  /*14770*/  @!PT LDS RZ, [RZ] ;  /* 0x00000000fffff984 */ /* 0x000fe20000000800 */
[----:B------:R-:W-:Y:S01]  /*14780*/  @!PT LDS RZ, [RZ] ;  /* 0x00000000fffff984 */ /* 0x000fe20000000800 */
[----:B------:R0:W-:Y:S01]  /*14790*/  @P0 LDGSTS.E.BYPASS.LTC128B.128 [R9+0xe400], desc[UR36][R2.64], !P3 ;  /* 0x0e40000002090fae */ /* 0x0001e2000d901d64 */
[----:B------:R-:W-:Y:S01]  /*147a0*/  ISETP.GE.AND P0, PT, R5, 0x11, PT ;  /* 0x000000110500780c */ /* 0x000fe20003f06270 */
[----:B------:R-:W-:Y:S01]  /*147b0*/  IMAD.MOV.U32 R13, RZ, RZ, R0 ;  /* 0x000000ffff0d7224 */ /* 0x000fe200078e0000 */
[----:B0-----:R-:W-:-:S11]  /*147c0*/  @P1 LEA R9, R23, UR48, 0x1 ;  /* 0x0000003017091c11 */ /* 0x001fd6000f8e08ff */
[----:B------:R-:W-:Y:S01]  /*147d0*/  @P0 LEA R21, R23, UR48, 0x1 ;  /* 0x0000003017150c11 */ /* 0x000fe2000f8e08ff */
[----:B------:R-:W-:-:S07]  /*147e0*/  IMAD.MOV.U32 R7, RZ, RZ, R14 ;  /* 0x000000ffff077224 */ /* 0x000fce00078e000e */
[----:B------:R-:W-:Y:S05]  /*147f0*/  WARPSYNC.COLLECTIVE R15, `(.L_x_1110) ;  /* 0x000000000f087348 */ /* 0x000fea0003c00000 */
[----:B------:R0:W1:Y:S02]  /*14800*/  SHFL.IDX P6, R14, R13, R12, R11 ;  /* 0x0000000c0d0e7389 */ /* 0x00006400000c000b */
[----:B01----:R-:W-:Y:S01]  /*14810*/  ENDCOLLECTIVE ;  /* 0x000000000000791b */ /* 0x003fe20003800000 */
.L_x_1110:
[----:B------:R-:W-:Y:S02]  /*14820*/  IMAD.MOV.U32 R13, RZ, RZ, R4 ;  /* 0x000000ffff0d7224 */ /* 0x000fe400078e0004 */
[----:B------:R-:W-:Y:S01]  /*14830*/  IMAD.MOV.U32 R12, RZ, RZ, 0x2 ;  /* 0x00000002ff0c7424 */ /* 0x000fe200078e00ff */
[----:B------:R-:W-:-:S13]  /*14840*/  @P0 LEA R2, P2, R17, R14, 0x1 ;  /* 0x0000000e11020211 */ /* 0x000fda00078408ff */
[----:B------:R-:W-:Y:S05]  /*14850*/  WARPSYNC.COLLECTIVE R15, `(.L_x_1111) ;  /* 0x000000000f087348 */ /* 0x000fea0003c00000 */
[----:B------:R0:W1:Y:S02]  /*14860*/  SHFL.IDX P6, R14, R13, R12, R11 ;  /* 0x0000000c0d0e7389 */ /* 0x00006400000c000b */
[----:B01----:R-:W-:Y:S01]  /*14870*/  ENDCOLLECTIVE ;  /* 0x000000000000791b */ /* 0x003fe20003800000 */
.L_x_1111:
        /* <DEDUP_REMOVED lines=10> */
.L_x_1112:
[----:B------:R-:W-:Y:S02]  /*14920*/  IMAD.MOV.U32 R13, RZ, RZ, R4 ;  /* 0x000000ffff0d7224 */ /* 0x000fe400078e0004 */
[----:B------:R-:W-:Y:S02]  /*14930*/  IMAD.MOV.U32 R12, RZ, RZ, 0x3 ;  /* 0x00000003ff0c7424 */ /* 0x000fe400078e00ff */
[----:B------:R-:W-:-:S07]  /*14940*/  IMAD.MOV.U32 R8, RZ, RZ, R14 ;  /* 0x000000ffff087224 */ /* 0x000fce00078e000e */
[----:B------:R-:W-:Y:S05]  /*14950*/  WARPSYNC.COLLECTIVE R15, `(.L_x_1113) ;  /* 0x000000000f087348 */ /* 0x000fea0003c00000 */
[----:B------:R0:W1:Y:S02]  /*14960*/  SHFL.IDX P6, R14, R13, R12, R11 ;  /* 0x0000000c0d0e7389 */ /* 0x00006400000c000b */
[----:B01----:R-:W-:Y:S01]  /*14970*/  ENDCOLLECTIVE ;  /* 0x000000000000791b */ /* 0x003fe20003800000 */
.L_x_1113:
[----:B------:R-:W-:-:S05]  /*14980*/  @P1 LEA R2, P0, R17, R8, 0x1 ;  /* 0x0000000811021211 */ /* 0x000fca00078008ff */
[----:B------:R-:W-:Y:S01]  /*14990*/  @P1 IMAD.X R3, RZ, RZ, R6, P0 ;  /* 0x000000ffff031224 */ /* 0x000fe200000e0606 */
[----:B------:R-:W-:-:S04]  /*149a0*/  ISETP.GE.AND P0, PT, R5, 0x31, PT ;  /* 0x000000310500780c */ /* 0x000fc80003f06270 */
[----:B------:R-:W-:Y:S01]  /*149b0*/  @!PT LDS RZ, [RZ] ;  /* 0x00000000fffff984 */ /* 0x000fe20000000800 */
[----:B------:R-:W-:Y:S01]  /*149c0*/  @!PT LDS RZ, [RZ] ;  /* 0x00000000fffff984 */ /* 0x000fe20000000800 */
[----:B------:R-:W-:Y:S01]  /*149d0*/  @!PT LDS RZ, [RZ] ;  /* 0x00000000fffff984 */ /* 0x000fe20000000800 */
[----:B------:R0:W-:Y:S01]  /*149e0*/  @P1 LDGSTS.E.BYPASS.LTC128B.128 [R9+0xf400], desc[UR36][R2.64], !P3 ;  /* 0x0f40000002091fae */ /* 0x0001e2000d901d64 */
[----:B------:R-:W-:Y:S01]  /*149f0*/  IMAD.MOV.U32 R13, RZ, RZ, R0 ;  /* 0x000000ffff0d7224 */ /* 0x000fe200078e0000 */
[----:B------:R-:W-:-:S07]  /*14a00*/  ISETP.GE.AND P1, PT, R5, 0x41, PT ;  /* 0x000000410500780c */ /* 0x000fce0003f26270 */
[----:B------:R-:W-:Y:S01]  /*14a10*/  @P0 LEA R21, R23, UR48, 0x1 ;  /* 0x0000003017150c11 */ /* 0x000fe2000f8e08ff */
[----:B------:R-:W-:-:S07]  /*14a20*/  IMAD.MOV.U32 R7, RZ, RZ, R14 ;  /* 0x000000ffff077224 */ /* 0x000fce00078e000e */
[----:B0-----:R-:W-:Y:S05]  /*14a30*/  WARPSYNC.COLLECTIVE R15, `(.L_x_1114) ;  /* 0x000000000f087348 */ /* 0x001fea0003c00000 */
[----:B------:R1:W2:Y:S02]  /*14a40*/  SHFL.IDX P6, R14, R13, R12, R11 ;  /* 0x0000000c0d0e7389 */ /* 0x0002a400000c000b */
[----:B012---:R-:W-:Y:S01]  /*14a50*/  ENDCOLLECTIVE ;  /* 0x000000000000791b */ /* 0x007fe20003800000 */
.L_x_1114:
[----:B------:R-:W-:Y:S01]  /*14a60*/  @P1 LEA R9, R23, UR48, 0x1 ;  /* 0x0000003017091c11 */ /* 0x000fe2000f8e08ff */
[----:B------:R-:W-:Y:S02]  /*14a70*/  IMAD.MOV.U32 R13, RZ, RZ, R4 ;  /* 0x000000ffff0d7224 */ /* 0x000fe400078e0004 */
[----:B------:R-:W-:Y:S01]  /*14a80*/  IMAD.MOV.U32 R12, RZ, RZ, 0x4 ;  /* 0x00000004ff0c7424 */ /* 0x000fe200078e00ff */
[----:B------:R-:W-:-:S13]  /*14a90*/  @P0 LEA R2, P2, R17, R14, 0x1 ;  /* 0x0000000e11020211 */ /* 0x000fda00078408ff */
[----:B------:R-:W-:Y:S05]  /*14aa0*/  WARPSYNC.COLLECTIVE R15, `(.L_x_1115) ;  /* 0x000000000f087348 */ /* 0x000fea0003c00000 */
[----:B------:R0:W1:Y:S02]  /*14ab0*/  SHFL.IDX P6, R14, R13, R12, R11 ;  /* 0x0000000c0d0e7389 */ /* 0x00006400000c000b */
[----:B01----:R-:W-:Y:S01]  /*14ac0*/  ENDCOLLECTIVE ;  /* 0x000000000000791b */ /* 0x003fe20003800000 */
.L_x_1115:
        /* <DEDUP_REMOVED lines=10> */
.L_x_1116:
[----:B------:R-:W-:Y:S02]  /*14b70*/  IMAD.MOV.U32 R13, RZ, RZ, R4 ;  /* 0x000000ffff0d7224 */ /* 0x000fe400078e0004 */
[----:B------:R-:W-:Y:S02]  /*14b80*/  IMAD.MOV.U32 R12, RZ, RZ, 0x5 ;  /* 0x00000005ff0c7424 */ /* 0x000fe400078e00ff */
[----:B------:R-:W-:-:S07]  /*14b90*/  IMAD.MOV.U32 R8, RZ, RZ, R14 ;  /* 0x000000ffff087224 */ /* 0x000fce00078e000e */
[----:B------:R-:W-:Y:S05]  /*14ba0*/  WARPSYNC.COLLECTIVE R15, `(.L_x_1117) ;  /* 0x000000000f087348 */ /* 0x000fea0003c00000 */
[----:B------:R0:W1:Y:S02]  /*14bb0*/  SHFL.IDX P6, R14, R13, R12, R11 ;  /* 0x0000000c0d0e7389 */ /* 0x00006400000c000b */
[----:B01----:R-:W-:Y:S01]  /*14bc0*/  ENDCOLLECTIVE ;  /* 0x000000000000791b */ /* 0x003fe20003800000 */
.L_x_1117:
        /* <DEDUP_REMOVED lines=8> */
[----:B------:R-:W-:Y:S01]  /*14c50*/  ISETP.GE.AND P1, PT, R5, 0x61, PT ;  /* 0x000000610500780c */ /* 0x000fe20003f26270 */
[----:B------:R-:W-:-:S12]  /*14c60*/  IMAD.MOV.U32 R7, RZ, RZ, R14 ;  /* 0x000000ffff077224 */ /* 0x000fd800078e000e */
[----:B0-----:R-:W-:Y:S05]  /*14c70*/  WARPSYNC.COLLECTIVE R15, `(.L_x_1118) ;  /* 0x000000000f087348 */ /* 0x001fea0003c00000 */
[----:B------:R1:W2:Y:S02]  /*14c80*/  SHFL.IDX P6, R14, R13, R12, R11 ;  /* 0x0000000c0d0e7389 */ /* 0x0002a400000c000b */
[----:B012---:R-:W-:Y:S01]  /*14c90*/  ENDCOLLECTIVE ;  /* 0x000000000000791b */ /* 0x007fe20003800000 */
.L_x_1118:
[----:B------:R-:W-:Y:S01]  /*14ca0*/  @P1 LEA R9, R23, UR48, 0x1 ;  /* 0x0000003017091c11 */ /* 0x000fe2000f8e08ff */
[----:B------:R-:W-:Y:S02]  /*14cb0*/  IMAD.MOV.U32 R13, RZ, RZ, R4 ;  /* 0x000000ffff0d7224 */ /* 0x000fe400078e0004 */
[----:B------:R-:W-:Y:S01]  /*14cc0*/  IMAD.MOV.U32 R12, RZ, RZ, 0x6 ;  /* 0x00000006ff0c7424 */ /* 0x000fe200078e00ff */
[----:B------:R-:W-:-:S13]  /*14cd0*/  @P0 LEA R2, P2, R17, R14, 0x1 ;  /* 0x0000000e11020211 */ /* 0x000fda00078408ff */
[----:B------:R-:W-:Y:S05]  /*14ce0*/  WARPSYNC.COLLECTIVE R15, `(.L_x_1119) ;  /* 0x000000000f087348 */ /* 0x000fea0003c00000 */
[----:B------:R0:W1:Y:S02]  /*14cf0*/  SHFL.IDX P6, R14, R13, R12, R11 ;  /* 0x0000000c0d0e7389 */ /* 0x00006400000c000b */
[----:B01----:R-:W-:Y:S01]  /*14d00*/  ENDCOLLECTIVE ;  /* 0x000000000000791b */ /* 0x003fe20003800000 */
.L_x_1119:
[----:B------:R-:W-:Y:S01]  /*14d10*/  @P0 IMAD.X R3, RZ, RZ, R7, P2 ;  /* 0x000000ffff030224 */ /* 0x000fe200010e0607 */
[----:B------:R-:W-:-:S05]  /*14d20*/  @P0 LEA R7, R23, UR48, 0x1 ;  /* 0x0000003017070c11 */ /* 0x000fca000f8e08ff */
        /* <DEDUP_REMOVED lines=9> */
.L_x_1120:
[----:B------:R-:W-:Y:S02]  /*14dc0*/  IMAD.MOV.U32 R13, RZ, RZ, R4 ;  /* 0x000000ffff0d7224 */ /* 0x000fe400078e0004 */
[----:B------:R-:W-:Y:S02]  /*14dd0*/  IMAD.MOV.U32 R12, RZ, RZ, 0x7 ;  /* 0x00000007ff0c7424 */ /* 0x000fe400078e00ff */
[----:B------:R-:W-:-:S07]  /*14de0*/  IMAD.MOV.U32 R8, RZ, RZ, R14 ;  /* 0x000000ffff087224 */ /* 0x000fce00078e000e */
[----:B------:R-:W-:Y:S05]  /*14df0*/  WARPSYNC.COLLECTIVE R15, `(.L_x_1121) ;  /* 0x000000000f087348 */ /* 0x000fea0003c00000 */
[----:B------:R0:W1:Y:S02]  /*14e00*/  SHFL.IDX P6, R14, R13, R12, R11 ;  /* 0x0000000c0d0e7389 */ /* 0x00006400000c000b */
[----:B01----:R-:W-:Y:S01]  /*14e10*/  ENDCOLLECTIVE ;  /* 0x000000000000791b */ /* 0x003fe20003800000 */
.L_x_1121:
[----:B------:R-:W-:-:S05]  /*14e20*/  @P1 LEA R2, P0, R17, R8, 0x1 ;  /* 0x0000000811021211 */ /* 0x000fca00078008ff */
        /* <DEDUP_REMOVED lines=10> */
.L_x_1122:
[----:B------:R-:W-:Y:S05]  /*14ed0*/  BRA `(.L_x_1123) ;  /* 0xffffffc800b87947 */ /* 0x000fea000383ffff */
.L_x_1070:
[----:B------:R-:W-:Y:S02]  /*14ee0*/  IMAD.MOV.U32 R13, RZ, RZ, R8 ;  /* 0x000000ffff0d7224 */ /* 0x000fe400078e0008 */
[----:B------:R-:W-:Y:S02]  /*14ef0*/  IMAD.MOV.U32 R12, RZ, RZ, RZ ;  /* 0x000000ffff0c7224 */ /* 0x000fe400078e00ff */
[----:B------:R-:W-:Y:S02]  /*14f00*/  IMAD.MOV.U32 R11, RZ, RZ, 0x181f ;  /* 0x0000181fff0b7424 */ /* 0x000fe400078e00ff */
[----:B------:R-:W-:Y:S02]  /*14f10*/  IMAD.MOV.U32 R15, RZ, RZ, -0x1 ;  /* 0xffffffffff0f7424 */ /* 0x000fe400078e00ff */
[----:B------:R-:W-:-:S07]  /*14f20*/  VIADD R4, R20, UR43 ;  /* 0x0000002b14047c36 */ /* 0x000fce0008000000 */
[----:B------:R-:W-:Y:S05]  /*14f30*/  WARPSYNC.COLLECTIVE R15, `(.L_x_1124) ;  /* 0x000000000f087348 */ /* 0x000fea0003c00000 */
[----:B------:R0:W1:Y:S02]  /*14f40*/  SHFL.IDX P6, R14, R13, R12, R11 ;  /* 0x0000000c0d0e7389 */ /* 0x00006400000c000b */
[----:B01----:R-:W-:Y:S01]  /*14f50*/  ENDCOLLECTIVE ;  /* 0x000000000000791b */ /* 0x003fe20003800000 */
.L_x_1124:
[----:B------:R-:W-:Y:S02]  /*14f60*/  VIADD R10, R4, 0x10 ;  /* 0x00000010040a7836 */ /* 0x000fe40000000000 */
[----:B------:R-:W-:Y:S02]  /*14f70*/  IMAD.MOV.U32 R13, RZ, RZ, R7 ;  /* 0x000000ffff0d7224 */ /* 0x000fe400078e0007 */
[----:B------:R-:W-:-:S07]  /*14f80*/  IMAD.MOV.U32 R2, RZ, RZ, R14 ;  /* 0x000000ffff027224 */ /* 0x000fce00078e000e */
[----:B------:R-:W-:Y:S05]  /*14f90*/  WARPSYNC.COLLECTIVE R15, `(.L_x_1125) ;  /* 0x000000000f087348 */ /* 0x000fea0003c00000 */
[----:B------:R0:W1:Y:S02]  /*14fa0*/  SHFL.IDX P6, R14, R13, R12, R11 ;  /* 0x0000000c0d0e7389 */ /* 0x00006400000c000b */
[----:B01----:R-:W-:Y:S01]  /*14fb0*/  ENDCOLLECTIVE ;  /* 0x000000000000791b */ /* 0x003fe20003800000 */
.L_x_1125:
[----:B------:R-:W-:Y:S02]  /*14fc0*/  ULDC UR4, c[0x0][0x288] ;  /* 0x0000a20000047ab9 */ /* 0x000fe40000000800 */
[----:B------:R-:W-:-:S05]  /*14fd0*/  IMAD R5, R9, UR4, RZ ;  /* 0x0000000409057c24 */ /* 0x000fca000f8e02ff */
[----:B------:R-:W-:Y:S01]  /*14fe0*/  ISETP.GE.AND P1, PT, R4, R5, PT ;  /* 0x000000050400720c */ /* 0x000fe20003f26270 */
[----:B------:R-:W-:Y:S02]  /*14ff0*/  IMAD.MOV.U32 R13, RZ, RZ, R8 ;  /* 0x000000ffff0d7224 */ /* 0x000fe400078e0008 */
[----:B------:R-:W-:-:S10]  /*15000*/  IMAD.MOV.U32 R12, RZ, RZ, 0x1 ;  /* 0x00000001ff0c7424 */ /* 0x000fd400078e00ff */
[----:B------:R-:W-:Y:S02]  /*15010*/  @!P1 LEA R21, R23, UR48, 0x1 ;  /* 0x0000003017159c11 */ /* 0x000fe4000f8e08ff */
[----:B------:R-:W-:-:S05]  /*15020*/  @!P1 LEA R14, P2, R17, R14, 0x1 ;  /* 0x0000000e110e9211 */ /* 0x000fca00078408ff */
[----:B------:R-:W-:Y:S02]  /*15030*/  @!P1 IMAD.X R3, RZ, RZ, R2, P2 ;  /* 0x000000ffff039224 */ /* 0x000fe400010e0602 */
[----:B------:R-:W-:-:S07]  /*15040*/  @!P1 IMAD.MOV.U32 R2, RZ, RZ, R14 ;  /* 0x000000ffff029224 */ /* 0x000fce00078e000e */
[----:B------:R-:W-:Y:S05]  /*15050*/  WARPSYNC.COLLECTIVE R15, `(.L_x_1126) ;  /* 0x000000000f087348 */ /* 0x000fea0003c00000 */
[----:B------:R0:W1:Y:S02]  /*15060*/  SHFL.IDX P6, R14, R13, R12, R11 ;  /* 0x0000000c0d0e7389 */ /* 0x00006400000c000b */
[----:B01----:R-:W-:Y:S01]  /*15070*/  ENDCOLLECTIVE ;  /* 0x000000000000791b */ /* 0x003fe20003800000 */
.L_x_1126:
[----:B------:R-:W-:Y:S01]  /*15080*/  @!PT LDS RZ, [RZ] ;  /* 0x00000000fffff984 */ /* 0x000fe20000000800 */
[----:B------:R-:W-:Y:S01]  /*15090*/  @!PT LDS RZ, [RZ] ;  /* 0x00000000fffff984 */ /* 0x000fe20000000800 */
[----:B------:R-:W-:Y:S01]  /*150a0*/  @!PT LDS RZ, [RZ] ;  /* 0x00000000fffff984 */ /* 0x000fe20000000800 */
[----:B------:R0:W-:Y:S01]  /*150b0*/  @!P1 LDGSTS.E.BYPASS.LTC128B.128 [R21+0x8400], desc[UR36][R2.64], !P0 ;  /* 0x0840000002159fae */ /* 0x0001e2000c101d64 */
[----:B------:R-:W-:Y:S01]  /*150c0*/  ISETP.GE.AND P1, PT, R10, R5, PT ;  /* 0x000000050a00720c */ /* 0x000fe20003f26270 */
[----:B------:R-:W-:-:S12]  /*150d0*/  IMAD.MOV.U32 R13, RZ, RZ, R7 ;  /* 0x000000ffff0d7224 */ /* 0x000fd800078e0007 */
[----:B0-----:R-:W-:Y:S01]  /*150e0*/  @!P1 LEA R21, R23, UR48, 0x1 ;  /* 0x0000003017159c11 */ /* 0x001fe2000f8e08ff */
[----:B------:R-:W-:-:S07]  /*150f0*/  IMAD.MOV.U32 R10, RZ, RZ, R14 ;  /* 0x000000ffff0a7224 */ /* 0x000fce00078e000e */
[----:B------:R-:W-:Y:S05]  /*15100*/  WARPSYNC.COLLECTIVE R15, `(.L_x_1127) ;  /* 0x000000000f087348 */ /* 0x000fea0003c00000 */
[----:B------:R0:W1:Y:S02]  /*15110*/  SHFL.IDX P6, R14, R13, R12, R11 ;  /* 0x0000000c0d0e7389 */ /* 0x00006400000c000b */
[----:B01----:R-:W-:Y:S01]  /*15120*/  ENDCOLLECTIVE ;  /* 0x000000000000791b */ /* 0x003fe20003800000 */
.L_x_1127:
[----:B------:R-:W-:Y:S02]  /*15130*/  IMAD.MOV.U32 R13, RZ, RZ, R8 ;  /* 0x000000ffff0d7224 */ /* 0x000fe400078e0008 */
[----:B------:R-:W-:Y:S02]  /*15140*/  IMAD.MOV.U32 R12, RZ, RZ, 0x2 ;  /* 0x00000002ff0c7424 */ /* 0x000fe400078e00ff */
[----:B------:R-:W-:-:S07]  /*15150*/  IMAD.MOV.U32 R20, RZ, RZ, R14 ;  /* 0x000000ffff147224 */ /* 0x000fce00078e000e */
[----:B------:R-:W-:Y:S05]  /*15160*/  WARPSYNC.COLLECTIVE R15, `(.L_x_1128) ;  /* 0x000000000f087348 */ /* 0x000fea0003c00000 */
[----:B------:R0:W1:Y:S02]  /*15170*/  SHFL.IDX P6, R14, R13, R12, R11 ;  /* 0x0000000c0d0e7389 */ /* 0x00006400000c000b */
[----:B01----:R-:W-:Y:S01]  /*15180*/  ENDCOLLECTIVE ;  /* 0x000000000000791b */ /* 0x003fe20003800000 */
.L_x_1128:
[----:B------:R-:W-:-:S05]  /*15190*/  @!P1 LEA R2, P2, R17, R20, 0x1 ;  /* 0x0000001411029211 */ /* 0x000fca00078408ff */
[----:B------:R-:W-:Y:S02]  /*151a0*/  @!P1 IMAD.X R3, RZ, RZ, R10, P2 ;  /* 0x000000ffff039224 */ /* 0x000fe400010e060a */
[----:B------:R-:W-:-:S03]  /*151b0*/  VIADD R10, R4, 0x20 ;  /* 0x00000020040a7836 */ /* 0x000fc60000000000 */
[----:B------:R-:W-:Y:S01]  /*151c0*/  @!PT LDS RZ, [RZ] ;  /* 0x00000000fffff984 */ /* 0x000fe20000000800 */
[----:B------:R-:W-:Y:S01]  /*151d0*/  @!PT LDS RZ, [RZ] ;  /* 0x00000000fffff984 */ /* 0x000fe20000000800 */
[----:B------:R-:W-:Y:S01]  /*151e0*/  @!PT LDS RZ, [RZ] ;  /* 0x00000000fffff984 */ /* 0x000fe20000000800 */
[----:B------:R0:W-:Y:S01]  /*151f0*/  @!P1 LDGSTS.E.BYPASS.LTC128B.128 [R21+0x8c00], desc[UR36][R2.64], !P0 ;  /* 0x08c0000002159fae */ /* 0x0001e2000c101d64 */
[----:B------:R-:W-:Y:S01]  /*15200*/  IMAD.MOV.U32 R13, RZ, RZ, R7 ;  /* 0x000000ffff0d7224 */ /* 0x000fe200078e0007 */
[----:B------:R-:W-:Y:S01]  /*15210*/  ISETP.GE.AND P1, PT, R10, R5, PT ;  /* 0x000000050a00720c */ /* 0x000fe20003f26270 */
[----:B------:R-:W-:Y:S02]  /*15220*/  VIADD R10, R4, 0x30 ;  /* 0x00000030040a7836 */ /* 0x000fe40000000000 */
[----:B------:R-:W-:-:S10]  /*15230*/  IMAD.MOV.U32 R9, RZ, RZ, R14 ;  /* 0x000000ffff097224 */ /* 0x000fd400078e000e */
[----:B0-----:R-:W-:Y:S05]  /*15240*/  WARPSYNC.COLLECTIVE R15, `(.L_x_1129) ;  /* 0x000000000f087348 */ /* 0x001fea0003c00000 */
[----:B------:R1:W2:Y:S02]  /*15250*/  SHFL.IDX P6, R14, R13, R12, R11 ;  /* 0x0000000c0d0e7389 */ /* 0x0002a400000c000b */
[----:B012---:R-:W-:Y:S01]  /*15260*/  ENDCOLLECTIVE ;  /* 0x000000000000791b */ /* 0x007fe20003800000 */
.L_x_1129:
[----:B------:R-:W-:Y:S01]  /*15270*/  @!P1 LEA R25, R23, UR48, 0x1 ;  /* 0x0000003017199c11 */ /* 0x000fe2000f8e08ff */
[----:B------:R-:W-:Y:S02]  /*15280*/  IMAD.MOV.U32 R13, RZ, RZ, R8 ;  /* 0x000000ffff0d7224 */ /* 0x000fe400078e0008 */
[----:B------:R-:W-:Y:S01]  /*15290*/  IMAD.MOV.U32 R12, RZ, RZ, 0x3 ;  /* 0x00000003ff0c7424 */ /* 0x000fe200078e00ff */
[----:B------:R-:W-:-:S13]  /*152a0*/  @!P1 LEA R2, P2, R17, R14, 0x1 ;  /* 0x0000000e11029211 */ /* 0x000fda00078408ff */
[----:B------:R-:W-:Y:S05]  /*152b0*/  WARPSYNC.COLLECTIVE R15, `(.L_x_1130) ;  /* 0x000000000f087348 */ /* 0x000fea0003c00000 */
[----:B------:R0:W1:Y:S02]  /*152c0*/  SHFL.IDX P6, R14, R13, R12, R11 ;  /* 0x0000000c0d0e7389 */ /* 0x00006400000c000b */
[----:B01----:R-:W-:Y:S01]  /*152d0*/  ENDCOLLECTIVE ;  /* 0x000000000000791b */ /* 0x003fe20003800000 */
.L_x_1130:
[----:B------:R-:W-:-:S05]  /*152e0*/  @!P1 IMAD.X R3, RZ, RZ, R9, P2 ;  /* 0x000000ffff039224 */ /* 0x000fca00010e0609 */
[----:B------:R-:W-:Y:S01]  /*152f0*/  @!PT LDS RZ, [RZ] ;  /* 0x00000000fffff984 */ /* 0x000fe20000000800 */
[----:B------:R-:W-:Y:S01]  /*15300*/  @!PT LDS RZ, [RZ] ;  /* 0x00000000fffff984 */ /* 0x000fe20000000800 */
[----:B------:R-:W-:Y:S01]  /*15310*/  @!PT LDS RZ, [RZ] ;  /* 0x00000000fffff984 */ /* 0x000fe20000000800 */
[----:B------:R0:W-:Y:S01]  /*15320*/  @!P1 LDGSTS.E.BYPASS.LTC128B.128 [R25+0x9400], desc[UR36][R2.64], !P0 ;  /* 0x0940000002199fae */ /* 0x0001e2000c101d64 */
[----:B------:R-:W-:Y:S01]  /*15330*/  ISETP.GE.AND P1, PT, R10, R5, PT ;  /* 0x000000050a00720c */ /* 0x000fe20003f26270 */
[----:B------:R-:W-:-:S12]  /*15340*/  IMAD.MOV.U32 R13, RZ, RZ, R7 ;  /* 0x000000ffff0d7224 */ /* 0x000fd800078e0007 */
[----:B------:R-:W-:Y:S01]  /*15350*/  @!P1 LEA R21, R23, UR48, 0x1 ;  /* 0x0000003017159c11 */ /* 0x000fe2000f8e08ff */
[----:B0-----:R-:W-:-:S07]  /*15360*/  IMAD.MOV.U32 R10, RZ, RZ, R14 ;  /* 0x000000ffff0a7224 */ /* 0x001fce00078e000e */
[----:B------:R-:W-:Y:S05]  /*15370*/  WARPSYNC.COLLECTIVE R15, `(.L_x_1131) ;  /* 0x000000000f087348 */ /* 0x000fea0003c00000 */
[----:B------:R0:W1:Y:S02]  /*15380*/  SHFL.IDX P6, R14, R13, R12, R11 ;  /* 0x0000000c0d0e7389 */ /* 0x00006400000c000b */
[----:B01----:R-:W-:Y:S01]  /*15390*/  ENDCOLLECTIVE ;  /* 0x000000000000791b */ /* 0x003fe20003800000 */
.L_x_1131:
[----:B------:R-:W-:Y:S02]  /*153a0*/  IMAD.MOV.U32 R13, RZ, RZ, R8 ;  /* 0x000000ffff0d7224 */ /* 0x000fe400078e0008 */
[----:B------:R-:W-:Y:S02]  /*153b0*/  IMAD.MOV.U32 R12, RZ, RZ, 0x4 ;  /* 0x00000004ff0c7424 */ /* 0x000fe400078e00ff */
[----:B------:R-:W-:-:S07]  /*153c0*/  IMAD.MOV.U32 R20, RZ, RZ, R14 ;  /* 0x000000ffff147224 */ /* 0x000fce00078e000e */
[----:B------:R-:W-:Y:S05]  /*153d0*/  WARPSYNC.COLLECTIVE R15, `(.L_x_1132) ;  /* 0x000000000f087348 */ /* 0x000fea0003c00000 */
[----:B------:R0:W1:Y:S02]  /*153e0*/  SHFL.IDX P6, R14, R13, R12, R11 ;  /* 0x0000000c0d0e7389 */ /* 0x00006400000c000b */
[----:B01----:R-:W-:Y:S01]  /*153f0*/  ENDCOLLECTIVE ;  /* 0x000000000000791b */ /* 0x003fe20003800000 */
.L_x_1132:
        /* <DEDUP_REMOVED lines=14> */
.L_x_1133:
[----:B------:R-:W-:Y:S01]  /*154e0*/  @!P1 LEA R25, R23, UR48, 0x1 ;  /* 0x0000003017199c11 */ /* 0x000fe2000f8e08ff */
[----:B------:R-:W-:Y:S02]  /*154f0*/  IMAD.MOV.U32 R13, RZ, RZ, R8 ;  /* 0x000000ffff0d7224 */ /* 0x000fe400078e0008 */
[----:B------:R-:W-:Y:S01]  /*15500*/  IMAD.MOV.U32 R12, RZ, RZ, 0x5 ;  /* 0x00000005ff0c7424 */ /* 0x000fe200078e00ff */
[----:B------:R-:W-:-:S13]  /*15510*/  @!P1 LEA R2, P2, R17, R14, 0x1 ;  /* 0x0000000e11029211 */ /* 0x000fda00078408ff */
[----:B------:R-:W-:Y:S05]  /*15520*/  WARPSYNC.COLLECTIVE R15, `(.L_x_1134) ;  /* 0x000000000f087348 */ /* 0x000fea0003c00000 */
[----:B------:R0:W1:Y:S02]  /*15530*/  SHFL.IDX P6, R14, R13, R12, R11 ;  /* 0x0000000c0d0e7389 */ /* 0x00006400000c000b */
[----:B01----:R-:W-:Y:S01]  /*15540*/  ENDCOLLECTIVE ;  /* 0x000000000000791b */ /* 0x003fe20003800000 */
.L_x_1134:
        /* <DEDUP_REMOVED lines=12> */
.L_x_1135:
[----:B------:R-:W-:Y:S02]  /*15610*/  IMAD.MOV.U32 R13, RZ, RZ, R8 ;  /* 0x000000ffff0d7224 */ /* 0x000fe400078e0008 */
[----:B------:R-:W-:Y:S02]  /*15620*/  IMAD.MOV.U32 R12, RZ, RZ, 0x6 ;  /* 0x00000006ff0c7424 */ /* 0x000fe400078e00ff */
[----:B------:R-:W-:-:S07]  /*15630*/  IMAD.MOV.U32 R20, RZ, RZ, R14 ;  /* 0x000000ffff147224 */ /* 0x000fce00078e000e */
[----:B------:R-:W-:Y:S05]  /*15640*/  WARPSYNC.COLLECTIVE R15, `(.L_x_1136) ;  /* 0x000000000f087348 */ /* 0x000fea0003c00000 */
[----:B------:R0:W1:Y:S02]  /*15650*/  SHFL.IDX P6, R14, R13, R12, R11 ;  /* 0x0000000c0d0e7389 */ /* 0x00006400000c000b */
[----:B01----:R-:W-:Y:S01]  /*15660*/  ENDCOLLECTIVE ;  /* 0x000000000000791b */ /* 0x003fe20003800000 */
.L_x_1136:
        /* <DEDUP_REMOVED lines=13> */
.L_x_1137:
[----:B------:R-:W-:Y:S01]  /*15740*/  @!P1 LEA R25, R23, UR48, 0x1 ;  /* 0x0000003017199c11 */ /* 0x000fe2000f8e08ff */
[----:B------:R-:W-:Y:S02]  /*15750*/  IMAD.MOV.U32 R13, RZ, RZ, R8 ;  /* 0x000000ffff0d7224 */ /* 0x000fe400078e0008 */
[----:B------:R-:W-:Y:S01]  /*15760*/  IMAD.MOV.U32 R12, RZ, RZ, 0x7 ;  /* 0x00000007ff0c7424 */ /* 0x000fe200078e00ff */
[----:B------:R-:W-:-:S13]  /*15770*/  @!P1 LEA R2, P2, R17, R14, 0x1 ;  /* 0x0000000e11029211 */ /* 0x000fda00078408ff */
[----:B------:R-:W-:Y:S05]  /*15780*/  WARPSYNC.COLLECTIVE R15, `(.L_x_1138) ;  /* 0x000000000f087348 */ /* 0x000fea0003c00000 */
[----:B------:R0:W1:Y:S02]  /*15790*/  SHFL.IDX P6, R14, R13, R12, R11 ;  /* 0x0000000c0d0e7389 */ /* 0x00006400000c000b */
[----:B01----:R-:W-:Y:S01]  /*157a0*/  ENDCOLLECTIVE ;  /* 0x000000000000791b */ /* 0x003fe20003800000 */
.L_x_1138:
[----:B------:R-:W-:-:S05]  /*157b0*/  @!P1 IMAD.X R3, RZ, RZ, R9, P2 ;  /* 0x000000ffff039224 */ /* 0x000fca00010e0609 */
[----:B------:R-:W-:Y:S01]  /*157c0*/  @!PT LDS RZ, [RZ] ;  /* 0x00000000fffff984 */ /* 0x000fe20000000800 */
[----:B------:R-:W-:Y:S01]  /*157d0*/  @!PT LDS RZ, [RZ] ;  /* 0x00000000fffff984 */ /* 0x000fe20000000800 */
[----:B------:R-:W-:Y:S01]  /*157e0*/  @!PT LDS RZ, [RZ] ;  /* 0x00000000fffff984 */ /* 0x000fe20000000800 */
[----:B------:R0:W-:Y:S01]  /*157f0*/  @!P1 LDGSTS.E.BYPASS.LTC128B.128 [R25+0xb400], desc[UR36][R2.64], !P0 ;  /* 0x0b40000002199fae */ /* 0x0001e2000c101d64 */
[----:B------:R-:W-:Y:S02]  /*15800*/  IMAD.MOV.U32 R13, RZ, RZ, R7 ;  /* 0x000000ffff0d7224 */ /* 0x000fe400078e0007 */
[----:B0-----:R-:W-:Y:S02]  /*15810*/  VIADD R2, R4, 0x70 ;  /* 0x0000007004027836 */ /* 0x001fe40000000000 */
[----:B------:R-:W-:-:S03]  /*15820*/  IMAD.MOV.U32 R8, RZ, RZ, R14 ;  /* 0x000000ffff087224 */ /* 0x000fc600078e000e */
[----:B------:R-:W-:-:S13]  /*15830*/  ISETP.GE.AND P1, PT, R2, R5, PT ;  /* 0x000000050200720c */ /* 0x000fda0003f26270 */
[----:B------:R-:W-:Y:S05]  /*15840*/  WARPSYNC.COLLECTIVE R15, `(.L_x_1139) ;  /* 0x000000000f087348 */ /* 0x000fea0003c00000 */
[----:B------:R0:W1:Y:S02]  /*15850*/  SHFL.IDX P6, R14, R13, R12, R11 ;  /* 0x0000000c0d0e7389 */ /* 0x00006400000c000b */
[----:B01----:R-:W-:Y:S01]  /*15860*/  ENDCOLLECTIVE ;  /* 0x000000000000791b */ /* 0x003fe20003800000 */
.L_x_1139:
[----:B------:R-:W-:Y:S01]  /*15870*/  @!P1 LEA R21, R23, UR48, 0x1 ;  /* 0x0000003017159c11 */ /* 0x000fe2000f8e08ff */
[----:B------:R-:W-:Y:S02]  /*15880*/  IMAD.MOV.U32 R13, RZ, RZ, R6 ;  /* 0x000000ffff0d7224 */ /* 0x000fe400078e0006 */
[----:B------:R-:W-:Y:S02]  /*15890*/  IMAD.MOV.U32 R12, RZ, RZ, RZ ;  /* 0x000000ffff0c7224 */ /* 0x000fe400078e00ff */
[----:B------:R-:W-:-:S07]  /*158a0*/  IMAD.MOV.U32 R10, RZ, RZ, R14 ;  /* 0x000000ffff0a7224 */ /* 0x000fce00078e000e */
[----:B------:R-:W-:Y:S05]  /*158b0*/  WARPSYNC.COLLECTIVE R15, `(.L_x_1140) ;  /* 0x000000000f087348 */ /* 0x000fea0003c00000 */
[----:B------:R0:W1:Y:S02]  /*158c0*/  SHFL.IDX P6, R14, R13, R12, R11 ;  /* 0x0000000c0d0e7389 */ /* 0x00006400000c000b */
[----:B01----:R-:W-:Y:S01]  /*158d0*/  ENDCOLLECTIVE ;  /* 0x000000000000791b */ /* 0x003fe20003800000 */
.L_x_1140:
        /* <DEDUP_REMOVED lines=14> */
.L_x_1141:
[----:B------:R-:W-:Y:S02]  /*159c0*/  IMAD.MOV.U32 R13, RZ, RZ, R6 ;  /* 0x000000ffff0d7224 */ /* 0x000fe400078e0006 */
[----:B------:R-:W-:Y:S01]  /*159d0*/  IMAD.MOV.U32 R12, RZ, RZ, 0x1 ;  /* 0x00000001ff0c7424 */ /* 0x000fe200078e00ff */
[----:B------:R-:W-:-:S13]  /*159e0*/  @!P1 LEA R2, P2, R17, R14, 0x1 ;  /* 0x0000000e11029211 */ /* 0x000fda00078408ff */
[----:B------:R-:W-:Y:S05]  /*159f0*/  WARPSYNC.COLLECTIVE R15, `(.L_x_1142) ;  /* 0x000000000f087348 */ /* 0x000fea0003c00000 */
[----:B------:R0:W1:Y:S02]  /*15a00*/  SHFL.IDX P6, R14, R13, R12, R11 ;  /* 0x0000000c0d0e7389 */ /* 0x00006400000c000b */
[----:B01----:R-:W-:Y:S01]  /*15a10*/  ENDCOLLECTIVE ;  /* 0x000000000000791b */ /* 0x003fe20003800000 */
.L_x_1142:
[----:B------:R-:W-:Y:S01]  /*15a20*/  @!P1 IMAD.X R3, RZ, RZ, R9, P2 ;  /* 0x000000ffff039224 */ /* 0x000fe200010e0609 */
[----:B------:R-:W-:-:S05]  /*15a30*/  @!P1 LEA R9, R23, UR48, 0x1 ;  /* 0x0000003017099c11 */ /* 0x000fca000f8e08ff */
        /* <DEDUP_REMOVED lines=11> */
.L_x_1143:
[----:B------:R-:W-:Y:S02]  /*15af0*/  IMAD.MOV.U32 R13, RZ, RZ, R6 ;  /* 0x000000ffff0d7224 */ /* 0x000fe400078e0006 */
[----:B------:R-:W-:Y:S02]  /*15b00*/  IMAD.MOV.U32 R12, RZ, RZ, 0x2 ;  /* 0x00000002ff0c7424 */ /* 0x000fe400078e00ff */
[----:B------:R-:W-:-:S07]  /*15b10*/  IMAD.MOV.U32 R10, RZ, RZ, R14 ;  /* 0x000000ffff0a7224 */ /* 0x000fce00078e000e */
[----:B------:R-:W-:Y:S05]  /*15b20*/  WARPSYNC.COLLECTIVE R15, `(.L_x_1144) ;  /* 0x000000000f087348 */ /* 0x000fea0003c00000 */
[----:B------:R0:W1:Y:S02]  /*15b30*/  SHFL.IDX P6, R14, R13, R12, R11 ;  /* 0x0000000c0d0e7389 */ /* 0x00006400000c000b */
[----:B01----:R-:W-:Y:S01]  /*15b40*/  ENDCOLLECTIVE ;  /* 0x000000000000791b */ /* 0x003fe20003800000 */
.L_x_1144:
[----:B------:R-:W-:-:S05]  /*15b50*/  @!P1 LEA R2, P2, R17, R10, 0x1 ;  /* 0x0000000a11029211 */ /* 0x000fca00078408ff */
[----:B------:R-:W-:-:S05]  /*15b60*/  @!P1 IMAD.X R3, RZ, RZ, R8, P2 ;  /* 0x000000ffff039224 */ /* 0x000fca00010e0608 */
[----:B------:R-:W-:Y:S01]  /*15b70*/  @!PT LDS RZ, [RZ] ;  /* 0x00000000fffff984 */ /* 0x000fe20000000800 */
[----:B------:R-:W-:Y:S01]  /*15b80*/  @!PT LDS RZ, [RZ] ;  /* 0x00000000fffff984 */ /* 0x000fe20000000800 */
[----:B------:R-:W-:Y:S01]  /*15b90*/  @!PT LDS RZ, [RZ] ;  /* 0x00000000fffff984 */ /* 0x000fe20000000800 */
[----:B------:R0:W-:Y:S01]  /*15ba0*/  @!P1 LDGSTS.E.BYPASS.LTC128B.128 [R9+0xcc00], desc[UR36][R2.64], !P0 ;  /* 0x0cc0000002099fae */ /* 0x0001e2000c101d64 */
[----:B------:R-:W-:Y:S02]  /*15bb0*/  IMAD.MOV.U32 R13, RZ, RZ, R0 ;  /* 0x000000ffff0d7224 */ /* 0x000fe400078e0000 */
[----:B------:R-:W-:-:S07]  /*15bc0*/  IMAD.MOV.U32 R7, RZ, RZ, R14 ;  /* 0x000000ffff077224 */ /* 0x000fce00078e000e */
[----:B0-----:R-:W-:Y:S05]  /*15bd0*/  WARPSYNC.COLLECTIVE R15, `(.L_x_1145) ;  /* 0x000000000f087348 */ /* 0x001fea0003c00000 */
[----:B------:R1:W2:Y:S02]  /*15be0*/  SHFL.IDX P6, R14, R13, R12, R11 ;  /* 0x0000000c0d0e7389 */ /* 0x0002a400000c000b */
[----:B012---:R-:W-:Y:S01]  /*15bf0*/  ENDCOLLECTIVE ;  /* 0x000000000000791b */ /* 0x007fe20003800000 */
.L_x_1145:
[----:B------:R-:W-:-:S05]  /*15c00*/  VIADD R2, R4, 0xa0 ;  /* 0x000000a004027836 */ /* 0x000fca0000000000 */
[----:B------:R-:W-:Y:S01]  /*15c10*/  ISETP.GE.AND P1, PT, R2, R5, PT ;  /* 0x000000050200720c */ /* 0x000fe20003f26270 */
[----:B------:R-:W-:Y:S02]  /*15c20*/  IMAD.MOV.U32 R13, RZ, RZ, R6 ;  /* 0x000000ffff0d7224 */ /* 0x000fe400078e0006 */
[----:B------:R-:W-:-:S10]  /*15c30*/  IMAD.MOV.U32 R12, RZ, RZ, 0x3 ;  /* 0x00000003ff0c7424 */ /* 0x000fd400078e00ff */
[----:B------:R-:W-:-:S13]  /*15c40*/  @!P1 LEA R2, P2, R17, R14, 0x1 ;  /* 0x0000000e11029211 */ /* 0x000fda00078408ff */
[----:B------:R-:W-:Y:S05]  /*15c50*/  WARPSYNC.COLLECTIVE R15, `(.L_x_1146) ;  /* 0x000000000f087348 */ /* 0x000fea0003c00000 */
[----:B------:R0:W1:Y:S02]  /*15c60*/  SHFL.IDX P6, R14, R13, R12, R11 ;  /* 0x0000000c0d0e7389 */ /* 0x00006400000c000b */
[----:B01----:R-:W-:Y:S01]  /*15c70*/  ENDCOLLECTIVE ;  /* 0x000000000000791b */ /* 0x003fe20003800000 */
.L_x_1146:
[----:B------:R-:W-:Y:S01]  /*15c80*/  @!P1 IMAD.X R3, RZ, RZ, R7, P2 ;  /* 0x000000ffff039224 */ /* 0x000fe200010e0607 */
[----:B------:R-:W-:-:S05]  /*15c90*/  @!P1 LEA R7, R23, UR48, 0x1 ;  /* 0x0000003017079c11 */ /* 0x000fca000f8e08ff */
        /* <DEDUP_REMOVED lines=9> */
.L_x_1147:
[----:B------:R-:W-:Y:S05]  /*15d30*/  BRA `(.L_x_1148) ;  /* 0xffffffc800687947 */ /* 0x000fea000383ffff */
.L_x_1071:
[----:B0-----:R-:W-:-:S04]  /*15d40*/  IMAD.U32 R3, RZ, RZ, UR48 ;  /* 0x00000030ff037e24 */ /* 0x001fc8000f8e00ff */
[----:B------:R0:W1:Y:S03]  /*15d50*/  SYNCS.PHASECHK.TRANS64.TRYWAIT P0, [R3+URZ+0x16820], R0 ;  /* 0x01682000030075a7 */ /* 0x000066000800017f */
[----:B-1----:R-:W-:Y:S05]  /*15d60*/  @!P0 NANOSLEEP.SYNCS 0x989680 ;  /* 0x009896800000895d */ /* 0x002fea0003900000 */
[----:B------:R-:W1:Y:S02]  /*15d70*/  @!P0 SYNCS.PHASECHK.TRANS64 P0, [R3+URZ+0x16820], R0 ;  /* 0x01682000030085a7 */ /* 0x000e64000800007f */
[----:B-1----:R-:W-:Y:S05]  /*15d80*/  @!P0 BRA `(.L_x_1071) ;  /* 0xfffffffc00ec8947 */ /* 0x002fea000383ffff */
[----:B------:R-:W-:Y:S05]  /*15d90*/  BRA `(.L_x_1149) ;  /* 0xffffffc800a07947 */ /* 0x000fea000383ffff */
.L_x_1075:
[----:B0-----:R0:W1:Y:S02]  /*15da0*/  SYNCS.PHASECHK.TRANS64.TRYWAIT P0, [R7+URZ+0x16840], R2 ;  /* 0x01684002070075a7 */ /* 0x001064000800017f */
[----:B-1----:R-:W-:Y:S05]  /*15db0*/  @!P0 NANOSLEEP.SYNCS 0x989680 ;  /* 0x009896800000895d */ /* 0x002fea0003900000 */
[----:B------:R-:W1:Y:S02]  /*15dc0*/  @!P0 SYNCS.PHASECHK.TRANS64 P0, [R7+URZ+0x16840], R2 ;  /* 0x01684002070085a7 */ /* 0x000e64000800007f */
[----:B-1----:R-:W-:Y:S05]  /*15dd0*/  @!P0 BRA `(.L_x_1075) ;  /* 0xfffffffc00f08947 */ /* 0x002fea000383ffff */
[----:B------:R-:W-:Y:S05]  /*15de0*/  BRA `(.L_x_1150) ;  /* 0xffffffcc00807947 */ /* 0x000fea000383ffff */
.L_x_1076:
        /* <DEDUP_REMOVED lines=8> */
.L_x_1152:
[----:B------:R-:W-:Y:S05]  /*15e70*/  BSYNC B1 ;  /* 0x0000000000017941 */ /* 0x000fea0003800000 */
.L_x_1151:
[----:B------:R-:W-:Y:S01]  /*15e80*/  IMAD.MOV.U32 R13, RZ, RZ, R9 ;  /* 0x000000ffff0d7224 */ /* 0x000fe200078e0009 */
[----:B------:R-:W-:Y:S01]  /*15e90*/  LEA R10, R10, UR48, 0x1 ;  /* 0x000000300a0a7c11 */ /* 0x000fe2000f8e08ff */
[----:B------:R-:W-:Y:S02]  /*15ea0*/  IMAD.MOV.U32 R12, RZ, RZ, RZ ;  /* 0x000000ffff0c7224 */ /* 0x000fe400078e00ff */
[----:B------:R-:W-:Y:S02]  /*15eb0*/  IMAD.MOV.U32 R11, RZ, RZ, 0x181f ;  /* 0x0000181fff0b7424 */ /* 0x000fe400078e00ff */
[----:B------:R-:W-:Y:S02]  /*15ec0*/  IMAD.MOV.U32 R15, RZ, RZ, -0x1 ;  /* 0xffffffffff0f7424 */ /* 0x000fe400078e00ff */
[----:B------:R-:W-:-:S07]  /*15ed0*/  IMAD.MOV.U32 R3, RZ, RZ, R14 ;  /* 0x000000ffff037224 */ /* 0x000fce00078e000e */
[----:B------:R-:W-:Y:S05]  /*15ee0*/  WARPSYNC.COLLECTIVE R15, `(.L_x_1153) ;  /* 0x000000000f087348 */ /* 0x000fea0003c00000 */
[----:B------:R0:W1:Y:S02]  /*15ef0*/  SHFL.IDX P6, R14, R13, R12, R11 ;  /* 0x0000000c0d0e7389 */ /* 0x00006400000c000b */
[----:B01----:R-:W-:Y:S01]  /*15f00*/  ENDCOLLECTIVE ;  /* 0x000000000000791b */ /* 0x003fe20003800000 */
.L_x_1153:
[----:B------:R-:W-:Y:S02]  /*15f10*/  IMAD.SHL.U32 R15, R17, 0x2, RZ ;  /* 0x00000002110f7824 */ /* 0x000fe400078e00ff */
[----:B------:R-:W-:Y:S02]  /*15f20*/  IMAD.MOV.U32 R13, RZ, RZ, R20 ;  /* 0x000000ffff0d7224 */ /* 0x000fe400078e0014 */
[----:B------:R-:W-:Y:S02]  /*15f30*/  IMAD.MOV.U32 R12, RZ, RZ, 0x1 ;  /* 0x00000001ff0c7424 */ /* 0x000fe400078e00ff */
[----:B------:R-:W-:-:S05]  /*15f40*/  IMAD.MOV.U32 R2, RZ, RZ, R14 ;  /* 0x000000ffff027224 */ /* 0x000fca00078e000e */
[----:B------:R-:W-:Y:S01]  /*15f50*/  IADD3 R2, P0, R2, R15, RZ ;  /* 0x0000000f02027210 */ /* 0x000fe20007f1e0ff */
[----:B------:R-:W-:-:S04]  /*15f60*/  IMAD.MOV.U32 R15, RZ, RZ, -0x1 ;  /* 0xffffffffff0f7424 */ /* 0x000fc800078e00ff */
[----:B------:R-:W-:-:S08]  /*15f70*/  IMAD.X R3, RZ, RZ, R3, P0 ;  /* 0x000000ffff037224 */ /* 0x000fd000000e0603 */
[----:B------:R-:W-:Y:S05]  /*15f80*/  WARPSYNC.COLLECTIVE R15, `(.L_x_1154) ;  /* 0x000000000f087348 */ /* 0x000fea0003c00000 */
[----:B------:R0:W1:Y:S02]  /*15f90*/  SHFL.IDX P6, R14, R13, R12, R11 ;  /* 0x0000000c0d0e7389 */ /* 0x00006400000c000b */
[----:B01----:R-:W-:Y:S01]  /*15fa0*/  ENDCOLLECTIVE ;  /* 0x000000000000791b */ /* 0x003fe20003800000 */
.L_x_1154:
        /* <DEDUP_REMOVED lines=9> */
.L_x_1155:
        /* <DEDUP_REMOVED lines=10> */
.L_x_1156:
        /* <DEDUP_REMOVED lines=9> */
.L_x_1157:
        /* <DEDUP_REMOVED lines=10> */
.L_x_1158:
        /* <DEDUP_REMOVED lines=9> */
.L_x_1159:
        /* <DEDUP_REMOVED lines=10> */
.L_x_1160:
        /* <DEDUP_REMOVED lines=9> */
.L_x_1161:
        /* <DEDUP_REMOVED lines=10> */
.L_x_1162:
        /* <DEDUP_REMOVED lines=9> */
.L_x_1163:
        /* <DEDUP_REMOVED lines=10> */
.L_x_1164:
        /* <DEDUP_REMOVED lines=9> */
.L_x_1165:
        /* <DEDUP_REMOVED lines=10> */
.L_x_1166:
        /* <DEDUP_REMOVED lines=9> */
.L_x_1167:
[----:B------:R-:W-:Y:S05]  /*16760*/  BRA `(.L_x_1168) ;  /* 0xffffffc800307947 */ /* 0x000fea000383ffff */
.L_x_1081:
[----:B0-----:R0:W1:Y:S02]  /*16770*/  SYNCS.PHASECHK.TRANS64.TRYWAIT P0, [R7+URZ+0x16860], R2 ;  /* 0x01686002070075a7 */ /* 0x001064000800017f */
[----:B-1----:R-:W-:Y:S05]  /*16780*/  @!P0 NANOSLEEP.SYNCS 0x989680 ;  /* 0x009896800000895d */ /* 0x002fea0003900000 */
[----:B------:R-:W1:Y:S02]  /*16790*/  @!P0 SYNCS.PHASECHK.TRANS64 P0, [R7+URZ+0x16860], R2 ;  /* 0x01686002070085a7 */ /* 0x000e64000800007f */
[----:B-1----:R-:W-:Y:S05]  /*167a0*/  @!P0 BRA `(.L_x_1081) ;  /* 0xfffffffc00f08947 */ /* 0x002fea000383ffff */
[----:B------:R-:W-:Y:S05]  /*167b0*/  BRA `(.L_x_1169) ;  /* 0xffffffc800907947 */ /* 0x000fea000383ffff */
.L_x_1082:
        /* <DEDUP_REMOVED lines=8> */
.L_x_1171:
[----:B------:R-:W-:Y:S05]  /*16840*/  BSYNC B1 ;  /* 0x0000000000017941 */ /* 0x000fea0003800000 */
.L_x_1170:
[----:B------:R-:W-:Y:S01]  /*16850*/  IMAD.MOV.U32 R13, RZ, RZ, R16 ;  /* 0x000000ffff0d7224 */ /* 0x000fe200078e0010 */
[----:B------:R-:W-:Y:S01]  /*16860*/  ISETP.LT.OR P2, PT, R4, 0x1, P1 ;  /* 0x000000010400780c */ /* 0x000fe20000f41670 */
[----:B------:R-:W-:Y:S01]  /*16870*/  IMAD.MOV.U32 R12, RZ, RZ, RZ ;  /* 0x000000ffff0c7224 */ /* 0x000fe200078e00ff */
[----:B------:R-:W-:Y:S01]  /*16880*/  LEA R8, R8, UR48, 0x1 ;  /* 0x0000003008087c11 */ /* 0x000fe2000f8e08ff */
[----:B------:R-:W-:Y:S02]  /*16890*/  IMAD.MOV.U32 R11, RZ, RZ, 0x181f ;  /* 0x0000181fff0b7424 */ /* 0x000fe400078e00ff */
[----:B------:R-:W-:Y:S02]  /*168a0*/  IMAD.MOV.U32 R15, RZ, RZ, -0x1 ;  /* 0xffffffffff0f7424 */ /* 0x000fe400078e00ff */
[----:B------:R-:W-:-:S07]  /*168b0*/  IMAD.MOV.U32 R3, RZ, RZ, R14 ;  /* 0x000000ffff037224 */ /* 0x000fce00078e000e */
[----:B------:R-:W-:Y:S05]  /*168c0*/  WARPSYNC.COLLECTIVE R15, `(.L_x_1172) ;  /* 0x000000000f087348 */ /* 0x000fea0003c00000 */
[----:B------:R0:W1:Y:S02]  /*168d0*/  SHFL.IDX P6, R14, R13, R12, R11 ;  /* 0x0000000c0d0e7389 */ /* 0x00006400000c000b */
[----:B01----:R-:W-:Y:S01]  /*168e0*/  ENDCOLLECTIVE ;  /* 0x000000000000791b */ /* 0x003fe20003800000 */
.L_x_1172:
[----:B------:R-:W-:Y:S02]  /*168f0*/  IMAD.MOV.U32 R13, RZ, RZ, R19 ;  /* 0x000000ffff0d7224 */ /* 0x000fe400078e0013 */
[----:B------:R-:W-:Y:S01]  /*16900*/  IMAD.MOV.U32 R12, RZ, RZ, 0x1 ;  /* 0x00000001ff0c7424 */ /* 0x000fe200078e00ff */
[----:B------:R-:W-:-:S13]  /*16910*/  IADD3 R2, P0, R14, R20, RZ ;  /* 0x000000140e027210 */ /* 0x000fda0007f1e0ff */
[----:B------:R-:W-:Y:S05]  /*16920*/  WARPSYNC.COLLECTIVE R15, `(.L_x_1173) ;  /* 0x000000000f087348 */ /* 0x000fea0003c00000 */
[----:B------:R0:W1:Y:S02]  /*16930*/  SHFL.IDX P6, R14, R13, R12, R11 ;  /* 0x0000000c0d0e7389 */ /* 0x00006400000c000b */
[----:B01----:R-:W-:Y:S01]  /*16940*/  ENDCOLLECTIVE ;  /* 0x000000000000791b */ /* 0x003fe20003800000 */
.L_x_1173:
        /* <DEDUP_REMOVED lines=11> */
.L_x_1174:
[----:B------:R-:W-:Y:S02]  /*16a00*/  IMAD.MOV.U32 R13, RZ, RZ, R19 ;  /* 0x000000ffff0d7224 */ /* 0x000fe400078e0013 */
        /* <DEDUP_REMOVED lines=8> */
.L_x_1175:
        /* <DEDUP_REMOVED lines=10> */
.L_x_1176:
[----:B------:R-:W-:Y:S02]  /*16b30*/  IMAD.MOV.U32 R13, RZ, RZ, R19 ;  /* 0x000000ffff0d7224 */ /* 0x000fe400078e0013 */
[----:B------:R-:W-:-:S05]  /*16b40*/  IMAD.MOV.U32 R12, RZ, RZ, R14 ;  /* 0x000000ffff0c7224 */ /* 0x000fca00078e000e */
[----:B------:R-:W-:Y:S01]  /*16b50*/  IADD3 R2, P0, R12, R20, RZ ;  /* 0x000000140c027210 */ /* 0x000fe20007f1e0ff */
[----:B------:R-:W-:-:S04]  /*16b60*/  IMAD.MOV.U32 R12, RZ, RZ, 0x3 ;  /* 0x00000003ff0c7424 */ /* 0x000fc800078e00ff */
[----:B------:R-:W-:-:S08]  /*16b70*/  IMAD.X R3, RZ, RZ, R10, P0 ;  /* 0x000000ffff037224 */ /* 0x000fd000000e060a */
[----:B------:R-:W-:Y:S05]  /*16b80*/  WARPSYNC.COLLECTIVE R15, `(.L_x_1177) ;  /* 0x000000000f087348 */ /* 0x000fea0003c00000 */
[----:B------:R0:W1:Y:S02]  /*16b90*/  SHFL.IDX P6, R14, R13, R12, R11 ;  /* 0x0000000c0d0e7389 */ /* 0x00006400000c000b */
[----:B01----:R-:W-:Y:S01]  /*16ba0*/  ENDCOLLECTIVE ;  /* 0x000000000000791b */ /* 0x003fe20003800000 */
.L_x_1177:
        /* <DEDUP_REMOVED lines=10> */
.L_x_1178:
        /* <DEDUP_REMOVED lines=9> */
.L_x_1179:
        /* <DEDUP_REMOVED lines=10> */
.L_x_1180:
        /* <DEDUP_REMOVED lines=8> */
.L_x_1181:
        /* <DEDUP_REMOVED lines=10> */
.L_x_1182:
        /* <DEDUP_REMOVED lines=9> */
.L_x_1183:
        /* <DEDUP_REMOVED lines=10> */
.L_x_1184:
        /* <DEDUP_REMOVED lines=8> */
.L_x_1185:
        /* <DEDUP_REMOVED lines=9> */
.L_x_1186:
[----:B------:R-:W-:Y:S05]  /*170e0*/  BRA `(.L_x_1187) ;  /* 0xffffffc4000c7947 */ /* 0x000fea000383ffff */
.L_x_1088:
[----:B0-----:R0:W1:Y:S02]  /*170f0*/  SYNCS.PHASECHK.TRANS64.TRYWAIT P0, [R0+URZ+0x16860], R3 ;  /* 0x01686003000075a7 */ /* 0x001064000800017f */
[----:B-1----:R-:W-:Y:S05]  /*17100*/  @!P0 NANOSLEEP.SYNCS 0x989680 ;  /* 0x009896800000895d */ /* 0x002fea0003900000 */
[----:B------:R-:W1:Y:S02]  /*17110*/  @!P0 SYNCS.PHASECHK.TRANS64 P0, [R0+URZ+0x16860], R3 ;  /* 0x01686003000085a7 */ /* 0x000e64000800007f */
[----:B-1----:R-:W-:Y:S05]  /*17120*/  @!P0 BRA `(.L_x_1088) ;  /* 0xfffffffc00f08947 */ /* 0x002fea000383ffff */
[----:B------:R-:W-:Y:S05]  /*17130*/  BRA `(.L_x_1188) ;  /* 0xffffffc800087947 */ /* 0x000fea000383ffff */
.L_x_1089:
        /* <DEDUP_REMOVED lines=8> */
.L_x_1190:
[----:B------:R-:W-:Y:S05]  /*171c0*/  BSYNC B0 ;  /* 0x0000000000007941 */ /* 0x000fea0003800000 */
.L_x_1189:
[----:B------:R-:W-:Y:S01]  /*171d0*/  IMAD.MOV.U32 R13, RZ, RZ, R16 ;  /* 0x000000ffff0d7224 */ /* 0x000fe200078e0010 */
[----:B------:R-:W-:Y:S01]  /*171e0*/  ISETP.LT.OR P2, PT, R5, 0x1, P0 ;  /* 0x000000010500780c */ /* 0x000fe20000741670 */
[----:B------:R-:W-:Y:S01]  /*171f0*/  IMAD.MOV.U32 R12, RZ, RZ, RZ ;  /* 0x000000ffff0c7224 */ /* 0x000fe200078e00ff */
[----:B------:R-:W-:Y:S01]  /*17200*/  LEA R4, R4, UR48, 0x1 ;  /* 0x0000003004047c11 */ /* 0x000fe2000f8e08ff */
[----:B------:R-:W-:Y:S02]  /*17210*/  IMAD.MOV.U32 R11, RZ, RZ, 0x181f ;  /* 0x0000181fff0b7424 */ /* 0x000fe400078e00ff */
[----:B------:R-:W-:Y:S02]  /*17220*/  IMAD.MOV.U32 R15, RZ, RZ, -0x1 ;  /* 0xffffffffff0f7424 */ /* 0x000fe400078e00ff */
[----:B------:R-:W-:Y:S02]  /*17230*/  IMAD.MOV.U32 R3, RZ, RZ, R14 ;  /* 0x000000ffff037224 */ /* 0x000fe400078e000e */
[----:B------:R-:W-:-:S07]  /*17240*/  IMAD.SHL.U32 R17, R17, 0x2, RZ ;  /* 0x0000000211117824 */ /* 0x000fce00078e00ff */
[----:B------:R-:W-:Y:S05]  /*17250*/  WARPSYNC.COLLECTIVE R15, `(.L_x_1191) ;  /* 0x000000000f087348 */ /* 0x000fea0003c00000 */
[----:B------:R0:W1:Y:S02]  /*17260*/  SHFL.IDX P6, R14, R13, R12, R11 ;  /* 0x0000000c0d0e7389 */ /* 0x00006400000c000b */
[----:B01----:R-:W-:Y:S01]  /*17270*/  ENDCOLLECTIVE ;  /* 0x000000000000791b */ /* 0x003fe20003800000 */
.L_x_1191:
[----:B------:R-:W-:Y:S02]  /*17280*/  IMAD.MOV.U32 R13, RZ, RZ, R19 ;  /* 0x000000ffff0d7224 */ /* 0x000fe400078e0013 */
[----:B------:R-:W-:Y:S01]  /*17290*/  IMAD.MOV.U32 R12, RZ, RZ, 0x1 ;  /* 0x00000001ff0c7424 */ /* 0x000fe200078e00ff */
[----:B------:R-:W-:-:S13]  /*172a0*/  IADD3 R2, P1, R14, R17, RZ ;  /* 0x000000110e027210 */ /* 0x000fda0007f3e0ff */
[----:B------:R-:W-:Y:S05]  /*172b0*/  WARPSYNC.COLLECTIVE R15, `(.L_x_1192) ;  /* 0x000000000f087348 */ /* 0x000fea0003c00000 */
[----:B------:R0:W1:Y:S02]  /*172c0*/  SHFL.IDX P6, R14, R13, R12, R11 ;  /* 0x0000000c0d0e7389 */ /* 0x00006400000c000b */
[----:B01----:R-:W-:Y:S01]  /*172d0*/  ENDCOLLECTIVE ;  /* 0x000000000000791b */ /* 0x003fe20003800000 */
.L_x_1192:
        /* <DEDUP_REMOVED lines=11> */
.L_x_1193:
[----:B------:R-:W-:Y:S02]  /*17390*/  IMAD.MOV.U32 R13, RZ, RZ, R19 ;  /* 0x000000ffff0d7224 */ /* 0x000fe400078e0013 */
[----:B------:R-:W-:Y:S02]  /*173a0*/  IMAD.MOV.U32 R12, RZ, RZ, 0x2 ;  /* 0x00000002ff0c7424 */ /* 0x000fe400078e00ff */
[----:B------:R-:W-:-:S07]  /*173b0*/  IMAD.MOV.U32 R2, RZ, RZ, R14 ;  /* 0x000000ffff027224 */ /* 0x000fce00078e000e */
[----:B------:R-:W-:Y:S05]  /*173c0*/  WARPSYNC.COLLECTIVE R15, `(.L_x_1194) ;  /* 0x000000000f087348 */ /* 0x000fea0003c00000 */
[----:B------:R0:W1:Y:S02]  /*173d0*/  SHFL.IDX P6, R14, R13, R12, R11 ;  /* 0x0000000c0d0e7389 */ /* 0x00006400000c000b */
[----:B01----:R-:W-:Y:S01]  /*173e0*/  ENDCOLLECTIVE ;  /* 0x000000000000791b */ /* 0x003fe20003800000 */
.L_x_1194:
        /* <DEDUP_REMOVED lines=8> */
[----:B------:R-:W-:-:S12]  /*17470*/  IMAD.MOV.U32 R18, RZ, RZ, R14 ;  /* 0x000000ffff127224 */ /* 0x000fd800078e000e */
[----:B0-----:R-:W-:Y:S05]  /*17480*/  WARPSYNC.COLLECTIVE R15, `(.L_x_1195) ;  /* 0x000000000f087348 */ /* 0x001fea0003c00000 */
[----:B------:R1:W2:Y:S02]  /*17490*/  SHFL.IDX P6, R14, R13, R12, R11 ;  /* 0x0000000c0d0e7389 */ /* 0x0002a400000c000b */
[----:B012---:R-:W-:Y:S01]  /*174a0*/  ENDCOLLECTIVE ;  /* 0x000000000000791b */ /* 0x007fe20003800000 */
.L_x_1195:
[----:B------:R-:W-:Y:S02]  /*174b0*/  IMAD.MOV.U32 R13, RZ, RZ, R19 ;  /* 0x000000ffff0d7224 */ /* 0x000fe400078e0013 */
[----:B------:R-:W-:Y:S02]  /*174c0*/  IMAD.MOV.U32 R12, RZ, RZ, 0x3 ;  /* 0x00000003ff0c7424 */ /* 0x000fe400078e00ff */
[----:B------:R-:W-:-:S07]  /*174d0*/  IMAD.MOV.U32 R20, RZ, RZ, R14 ;  /* 0x000000ffff147224 */ /* 0x000fce00078e000e */
[----:B------:R-:W-:Y:S05]  /*174e0*/  WARPSYNC.COLLECTIVE R15, `(.L_x_1196) ;  /* 0x000000000f087348 */ /* 0x000fea0003c00000 */
[----:B------:R0:W1:Y:S02]  /*174f0*/  SHFL.IDX P6, R14, R13, R12, R11 ;  /* 0x0000000c0d0e7389 */ /* 0x00006400000c000b */
[----:B01----:R-:W-:Y:S01]  /*17500*/  ENDCOLLECTIVE ;  /* 0x000000000000791b */ /* 0x003fe20003800000 */
.L_x_1196:
        /* <DEDUP_REMOVED lines=12> */
.L_x_1197:
[----:B------:R-:W-:Y:S02]  /*175d0*/  IMAD.MOV.U32 R13, RZ, RZ, R19 ;  /* 0x000000ffff0d7224 */ /* 0x000fe400078e0013 */
[----:B------:R-:W-:Y:S01]  /*175e0*/  IMAD.MOV.U32 R12, RZ, RZ, 0x4 ;  /* 0x00000004ff0c7424 */ /* 0x000fe200078e00ff */
[----:B------:R-:W-:-:S13]  /*175f0*/  IADD3 R2, P1, R14, R17, RZ ;  /* 0x000000110e027210 */ /* 0x000fda0007f3e0ff */
[----:B------:R-:W-:Y:S05]  /*17600*/  WARPSYNC.COLLECTIVE R15, `(.L_x_1198) ;  /* 0x000000000f087348 */ /* 0x000fea0003c00000 */
[----:B------:R0:W1:Y:S02]  /*17610*/  SHFL.IDX P6, R14, R13, R12, R11 ;  /* 0x0000000c0d0e7389 */ /* 0x00006400000c000b */
[----:B01----:R-:W-:Y:S01]  /*17620*/  ENDCOLLECTIVE ;  /* 0x000000000000791b */ /* 0x003fe20003800000 */
.L_x_1198:
[----:B------:R-:W-:Y:S02]  /*17630*/  IMAD.X R3, RZ, RZ, R10, P1 ;  /* 0x000000ffff037224 */ /* 0x000fe400008e060a */
[----:B------:R-:W-:-:S03]  /*17640*/  IMAD.MOV.U32 R10, RZ, RZ, RZ ;  /* 0x000000ffff0a7224 */ /* 0x000fc600078e00ff */
        /* <DEDUP_REMOVED lines=10> */
.L_x_1199:
[----:B------:R-:W-:Y:S02]  /*176f0*/  IMAD.MOV.U32 R13, RZ, RZ, R19 ;  /* 0x000000ffff0d7224 */ /* 0x000fe400078e0013 */
[----:B------:R-:W-:Y:S02]  /*17700*/  IMAD.MOV.U32 R12, RZ, RZ, 0x5 ;  /* 0x00000005ff0c7424 */ /* 0x000fe400078e00ff */
[----:B------:R-:W-:-:S07]  /*17710*/  IMAD.MOV.U32 R24, RZ, RZ, R14 ;  /* 0x000000ffff187224 */ /* 0x000fce00078e000e */
[----:B------:R-:W-:Y:S05]  /*17720*/  WARPSYNC.COLLECTIVE R15, `(.L_x_1200) ;  /* 0x000000000f087348 */ /* 0x000fea0003c00000 */
[----:B------:R0:W1:Y:S02]  /*17730*/  SHFL.IDX P6, R14, R13, R12, R11 ;  /* 0x0000000c0d0e7389 */ /* 0x00006400000c000b */
[----:B01----:R-:W-:Y:S01]  /*17740*/  ENDCOLLECTIVE ;  /* 0x000000000000791b */ /* 0x003fe20003800000 */
.L_x_1200:
        /* <DEDUP_REMOVED lines=12> */
.L_x_1201:
[----:B------:R-:W-:Y:S02]  /*17810*/  IMAD.MOV.U32 R13, RZ, RZ, R19 ;  /* 0x000000ffff0d7224 */ /* 0x000fe400078e0013 */
[----:B------:R-:W-:Y:S02]  /*17820*/  IMAD.MOV.U32 R12, RZ, RZ, 0x6 ;  /* 0x00000006ff0c7424 */ /* 0x000fe400078e00ff */
[----:B------:R-:W-:-:S07]  /*17830*/  IMAD.MOV.U32 R26, RZ, RZ, R14 ;  /* 0x000000ffff1a7224 */ /* 0x000fce00078e000e */
[----:B------:R-:W-:Y:S05]  /*17840*/  WARPSYNC.COLLECTIVE R15, `(.L_x_1202) ;  /* 0x000000000f087348 */ /* 0x000fea0003c00000 */
[----:B------:R0:W1:Y:S02]  /*17850*/  SHFL.IDX P6, R14, R13, R12, R11 ;  /* 0x0000000c0d0e7389 */ /* 0x00006400000c000b */
[----:B01----:R-:W-:Y:S01]  /*17860*/  ENDCOLLECTIVE ;  /* 0x000000000000791b */ /* 0x003fe20003800000 */
.L_x_1202:
        /* <DEDUP_REMOVED lines=12> */
.L_x_1203:
[----:B------:R-:W-:Y:S02]  /*17930*/  IMAD.MOV.U32 R13, RZ, RZ, R19 ;  /* 0x000000ffff0d7224 */ /* 0x000fe400078e0013 */
[----:B------:R-:W-:Y:S02]  /*17940*/  IMAD.MOV.U32 R12, RZ, RZ, 0x7 ;  /* 0x00000007ff0c7424 */ /* 0x000fe400078e00ff */
[----:B------:R-:W-:-:S07]  /*17950*/  IMAD.MOV.U32 R28, RZ, RZ, R14 ;  /* 0x000000ffff1c7224 */ /* 0x000fce00078e000e */
[----:B------:R-:W-:Y:S05]  /*17960*/  WARPSYNC.COLLECTIVE R15, `(.L_x_1204) ;  /* 0x000000000f087348 */ /* 0x000fea0003c00000 */
[----:B------:R0:W1:Y:S02]  /*17970*/  SHFL.IDX P6, R14, R13, R12, R11 ;  /* 0x0000000c0d0e7389 */ /* 0x00006400000c000b */
[----:B01----:R-:W-:Y:S01]  /*17980*/  ENDCOLLECTIVE ;  /* 0x000000000000791b */ /* 0x003fe20003800000 */
.L_x_1204:
        /* <DEDUP_REMOVED lines=11> */
.L_x_1205:
[----:B------:R-:W-:Y:S05]  /*17a40*/  BRA `(.L_x_1206) ;  /* 0xffffffc000947947 */ /* 0x000fea000383ffff */
.L_x_1092:
[----:B0-----:R0:W1:Y:S02]  /*17a50*/  SYNCS.PHASECHK.TRANS64.TRYWAIT P0, [R7+URZ+0x16820], R10 ;  /* 0x0168200a070075a7 */ /* 0x001064000800017f */
[----:B-1----:R-:W-:Y:S05]  /*17a60*/  @!P0 NANOSLEEP.SYNCS 0x989680 ;  /* 0x009896800000895d */ /* 0x002fea0003900000 */
[----:B------:R-:W1:Y:S02]  /*17a70*/  @!P0 SYNCS.PHASECHK.TRANS64 P0, [R7+URZ+0x16820], R10 ;  /* 0x0168200a070085a7 */ /* 0x000e64000800007f */
[----:B-1----:R-:W-:Y:S05]  /*17a80*/  @!P0 BRA `(.L_x_1092) ;  /* 0xfffffffc00f08947 */ /* 0x002fea000383ffff */
[----:B------:R-:W-:Y:S05]  /*17a90*/  BRA `(.L_x_1207) ;  /* 0xffffffc400047947 */ /* 0x000fea000383ffff */
.L_x_1093:
[----:B------:R-:W1:Y:S01]  /*17aa0*/  S2R R3, SR_TID.X ;  /* 0x0000000000037919 */ /* 0x000e620000002100 */
[----:B------:R-:W-:Y:S01]  /*17ab0*/  BSSY B0, `(.L_x_1208) ;  /* 0x000000a000007945 */ /* 0x000fe20003800000 */
[----:B------:R-:W-:Y:S02]  /*17ac0*/  IMAD.MOV.U32 R12, RZ, RZ, RZ ;  /* 0x000000ffff0c7224 */ /* 0x000fe400078e00ff */
[----:B------:R-:W-:Y:S02]  /*17ad0*/  IMAD.MOV.U32 R11, RZ, RZ, 0x1f ;  /* 0x0000001fff0b7424 */ /* 0x000fe400078e00ff */
[----:B------:R-:W-:Y:S01]  /*17ae0*/  IMAD.MOV.U32 R15, RZ, RZ, -0x1 ;  /* 0xffffffffff0f7424 */ /* 0x000fe200078e00ff */
[----:B-1----:R-:W-:-:S04]  /*17af0*/  SHF.R.U32.HI R3, RZ, 0x5, R3 ;  /* 0x00000005ff037819 */ /* 0x002fc80000011603 */
[----:B------:R-:W-:-:S05]  /*17b00*/  LOP3.LUT R3, R3, 0x3, RZ, 0xc0, !PT ;  /* 0x0000000303037812 */ /* 0x000fca00078ec0ff */
[----:B------:R-:W-:-:S07]  /*17b10*/  IMAD.MOV.U32 R13, RZ, RZ, R3 ;  /* 0x000000ffff0d7224 */ /* 0x000fce00078e0003 */
[----:B0----5:R-:W-:Y:S05]  /*17b20*/  WARPSYNC.COLLECTIVE R15, `(.L_x_1209) ;  /* 0x000000000f087348 */ /* 0x021fea0003c00000 */
[----:B------:R1:W2:Y:S02]  /*17b30*/  SHFL.IDX P6, R14, R13, R12, R11 ;  /* 0x0000000c0d0e7389 */ /* 0x0002a400000c000b */
[----:B012--5:R-:W-:Y:S01]  /*17b40*/  ENDCOLLECTIVE ;  /* 0x000000000000791b */ /* 0x027fe20003800000 */
.L_x_1209:
[----:B------:R-:W-:Y:S05]  /*17b50*/  BSYNC B0 ;  /* 0x0000000000007941 */ /* 0x000fea0003800000 */
.L_x_1208:
[----:B------:R-:W-:Y:S05]  /*17b60*/  BRA `(.L_x_1210) ;  /* 0xffffffc000e87947 */ /* 0x000fea000383ffff */
.L_x_1094:
[----:B------:R-:W-:Y:S01]  /*17b70*/  BSSY B0, `(.L_x_1211) ;  /* 0x0000006000007945 */ /* 0x000fe20003800000 */
[----:B------:R-:W-:-:S07]  /*17b80*/  IMAD.MOV.U32 R15, RZ, RZ, -0x1 ;  /* 0xffffffffff0f7424 */ /* 0x000fce00078e00ff */
[----:B01---5:R-:W-:Y:S05]  /*17b90*/  WARPSYNC.COLLECTIVE R15, `(.L_x_1212) ;  /* 0x000000000f0c7348 */ /* 0x023fea0003c00000 */
[----:B------:R-:W-:Y:S02]  /*17ba0*/  ELECT P6, UR62, PT ;  /* 0x00000000003e782f */ /* 0x000fe400038c0000 */
[----:B------:R-:W-:Y:S01]  /*17bb0*/  MOV R14, UR62 ;  /* 0x0000003e000e7c02 */ /* 0x000fe20008000f00 */
[----:B01---5:R-:W-:Y:S10]  /*17bc0*/  ENDCOLLECTIVE ;  /* 0x000000000000791b */ /* 0x023ff40003800000 */
.L_x_1212:
[----:B------:R-:W-:Y:S05]  /*17bd0*/  BSYNC B0 ;  /* 0x0000000000007941 */ /* 0x000fea0003800000 */
.L_x_1211:
[----:B------:R-:W-:Y:S05]  /*17be0*/  BRA `(.L_x_1213) ;  /* 0xffffffc000dc7947 */ /* 0x000fea000383ffff */
.L_x_1096:
[----:B-1----:R1:W2:Y:S02]  /*17bf0*/  SYNCS.PHASECHK.TRANS64.TRYWAIT P1, [R5+URZ+0x16840], R4 ;  /* 0x01684004050075a7 */ /* 0x0022a4000802017f */
[----:B--2---:R-:W-:Y:S05]  /*17c00*/  @!P1 NANOSLEEP.SYNCS 0x989680 ;  /* 0x009896800000995d */ /* 0x004fea0003900000 */
[----:B------:R-:W2:Y:S02]  /*17c10*/  @!P1 SYNCS.PHASECHK.TRANS64 P1, [R5+URZ+0x16840], R4 ;  /* 0x01684004050095a7 */ /* 0x000ea4000802007f */
[----:B--2---:R-:W-:Y:S05]  /*17c20*/  @!P1 BRA `(.L_x_1096) ;  /* 0xfffffffc00f09947 */ /* 0x004fea000383ffff */
[----:B------:R-:W-:Y:S05]  /*17c30*/  BRA `(.L_x_1214) ;  /* 0xffffffc000fc7947 */ /* 0x000fea000383ffff */
.L_x_1098:
[----:B--2---:R2:W3:Y:S02]  /*17c40*/  SYNCS.PHASECHK.TRANS64.TRYWAIT P1, [R3+URZ+0x16840], R0 ;  /* 0x01684000030075a7 */ /* 0x0044e4000802017f */
[----:B---3--:R-:W-:Y:S05]  /*17c50*/  @!P1 NANOSLEEP.SYNCS 0x989680 ;  /* 0x009896800000995d */ /* 0x008fea0003900000 */
[----:B------:R-:W3:Y:S02]  /*17c60*/  @!P1 SYNCS.PHASECHK.TRANS64 P1, [R3+URZ+0x16840], R0 ;  /* 0x01684000030095a7 */ /* 0x000ee4000802007f */
[----:B---3--:R-:W-:Y:S05]  /*17c70*/  @!P1 BRA `(.L_x_1098) ;  /* 0xfffffffc00f09947 */ /* 0x008fea000383ffff */
[----:B------:R-:W-:Y:S05]  /*17c80*/  BRA `(.L_x_1215) ;  /* 0xffffffc400087947 */ /* 0x000fea000383ffff */
.L_x_1100:
[----:B---3--:R3:W4:Y:S02]  /*17c90*/  SYNCS.PHASECHK.TRANS64.TRYWAIT P1, [R5+URZ+0x16860], R4 ;  /* 0x01686004050075a7 */ /* 0x008724000802017f */
[----:B----4-:R-:W-:Y:S05]  /*17ca0*/  @!P1 NANOSLEEP.SYNCS 0x989680 ;  /* 0x009896800000995d */ /* 0x010fea0003900000 */
[----:B------:R-:W4:Y:S02]  /*17cb0*/  @!P1 SYNCS.PHASECHK.TRANS64 P1, [R5+URZ+0x16860], R4 ;  /* 0x01686004050095a7 */ /* 0x000f24000802007f */
[----:B----4-:R-:W-:Y:S05]  /*17cc0*/  @!P1 BRA `(.L_x_1100) ;  /* 0xfffffffc00f09947 */ /* 0x010fea000383ffff */
[----:B------:R-:W-:Y:S05]  /*17cd0*/  BRA `(.L_x_1216) ;  /* 0xffffffc400047947 */ /* 0x000fea000383ffff */
.L_x_1217:
        /* <DEDUP_REMOVED lines=10> */
.L_x_3169:


//--------------------- .text._ZN7cutlass13device_kernelIN5flash11enable_sm90INS1_16FlashAttnFwdSm90INS1_25CollectiveMainloopFwdSm90ILi2EN4cute5tupleIJNS5_1CILi1EEES8_S8_EEENS6_IJNS7_ILi192EEENS7_ILi128EEENS7_ILi64EEEEEELi64ENS_6half_tEfNS_4arch4Sm90ELb0ELb1ELb1ELb1ELb1ELb0ELb0ELb1ELb1ELb1ELb1ELb0EEENS1_21CollectiveEpilogueFwdINS6_IJSA_SC_SB_EEES9_SE_SG_Li384ELb1ELb1ELb1ELb0EEENS1_36VarlenDynamicPersistentTileSchedulerILi192ELi128ELi384ELi128ELb1ELb1ELb1ELb1ELb0ELb1EEEEEEEEEvNT_6ParamsE --------------------------
	.section	.text._ZN7cutlass13device_kernelIN5flash11enable_sm90INS1_16FlashAttnFwdSm90INS1_25CollectiveMainloopFwdSm90ILi2EN4cute5tupleIJNS5_1CILi1EEES8_S8_EEENS6_IJNS7_ILi192EEENS7_ILi128EEENS7_ILi64EEEEEELi64ENS_6half_tEfNS_4arch4Sm90ELb0ELb1ELb1ELb1ELb1ELb0ELb0ELb1ELb1ELb1ELb1ELb0EEENS1_21CollectiveEpilogueFwdINS6_IJSA_SC_SB_EEES9_SE_SG_Li384ELb1ELb1ELb1ELb0EEENS1_36VarlenDynamicPersistentTileSchedulerILi192ELi128ELi384ELi128ELb1ELb1ELb1ELb1ELb0ELb1EEEEEEEEEvNT_6ParamsE,"ax",@progbits
	.align	128
.text._ZN7cutlass13device_kernelIN5flash11enable_sm90INS1_16FlashAttnFwdSm90INS1_25CollectiveMainloopFwdSm90ILi2EN4cute5tupleIJNS5_1CILi1EEES8_S8_EEENS6_IJNS7_ILi192EEENS7_ILi128EEENS7_ILi64EEEEEELi64ENS_6half_tEfNS_4arch4Sm90ELb0ELb1ELb1ELb1ELb1ELb0ELb0ELb1ELb1ELb1ELb1ELb0EEENS1_21CollectiveEpilogueFwdINS6_IJSA_SC_SB_EEES9_SE_SG_Li384ELb1ELb1ELb1ELb0EEENS1_36VarlenDynamicPersistentTileSchedulerILi192ELi128ELi384ELi128ELb1ELb1ELb1ELb1ELb0ELb1EEEEEEEEEvNT_6ParamsE:
        .type           _ZN7cutlass13device_kernelIN5flash11enable_sm90INS1_16FlashAttnFwdSm90INS1_25CollectiveMainloopFwdSm90ILi2EN4cute5tupleIJNS5_1CILi1EEES8_S8_EEENS6_IJNS7_ILi192EEENS7_ILi128EEENS7_ILi64EEEEEELi64ENS_6half_tEfNS_4arch4Sm90ELb0ELb1ELb1ELb1ELb1ELb0ELb0ELb1ELb1ELb1ELb1ELb0EEENS1_21CollectiveEpilogueFwdINS6_IJSA_SC_SB_EEES9_SE_SG_Li384ELb1ELb1ELb1ELb0EEENS1_36VarlenDynamicPersistentTileSchedulerILi192ELi128ELi384ELi128ELb1ELb1ELb1ELb1ELb0ELb1EEEEEEEEEvNT_6ParamsE,@function
        .size           _ZN7cutlass13device_kernelIN5flash11enable_sm90INS1_16FlashAttnFwdSm90INS1_25CollectiveMainloopFwdSm90ILi2EN4cute5tupleIJNS5_1CILi1EEES8_S8_EEENS6_IJNS7_ILi192EEENS7_ILi128EEENS7_ILi64EEEEEELi64ENS_6half_tEfNS_4arch4Sm90ELb0ELb1ELb1ELb1ELb1ELb0ELb0ELb1ELb1ELb1ELb1ELb0EEENS1_21CollectiveEpilogueFwdINS6_IJSA_SC_SB_EEES9_SE_SG_Li384ELb1ELb1ELb1ELb0EEENS1_36VarlenDynamicPersistentTileSchedulerILi192ELi128ELi384ELi128ELb1ELb1ELb1ELb1ELb0ELb1EEEEEEEEEvNT_6ParamsE,(.L_x_3170 - _ZN7cutlass13device_kernelIN5flash11enable_sm90INS1_16FlashAttnFwdSm90INS1_25CollectiveMainloopFwdSm90ILi2EN4cute5tupleIJNS5_1CILi1EEES8_S8_EEENS6_IJNS7_ILi192EEENS7_ILi128EEENS7_ILi64EEEEEELi64ENS_6half_tEfNS_4arch4Sm90ELb0ELb1ELb1ELb1ELb1ELb0ELb0ELb1ELb1ELb1ELb1ELb0EEENS1_21CollectiveEpilogueFwdINS6_IJSA_SC_SB_EEES9_SE_SG_Li384ELb1ELb1ELb1ELb0EEENS1_36VarlenDynamicPersistentTileSchedulerILi192ELi128ELi384ELi128ELb1ELb1ELb1ELb1ELb0ELb1EEEEEEEEEvNT_6ParamsE)
        .other          _ZN7cutlass13device_kernelIN5flash11enable_sm90INS1_16FlashAttnFwdSm90INS1_25CollectiveMainloopFwdSm90ILi2EN4cute5tupleIJNS5_1CILi1EEES8_S8_EEENS6_IJNS7_ILi192EEENS7_ILi128EEENS7_ILi64EEEEEELi64ENS_6half_tEfNS_4arch4Sm90ELb0ELb1ELb1ELb1ELb1ELb0ELb0ELb1ELb1ELb1ELb1ELb0EEENS1_21CollectiveEpilogueFwdINS6_IJSA_SC_SB_EEES9_SE_SG_Li384ELb1ELb1ELb1ELb0EEENS1_36VarlenDynamicPersistentTileSchedulerILi192ELi128ELi384ELi128ELb1ELb1ELb1ELb1ELb0ELb1EEEEEEEEEvNT_6ParamsE,@"STO_CUDA_ENTRY STV_DEFAULT"
_ZN7cutlass13device_kernelIN5flash11enable_sm90INS1_16FlashAttnFwdSm90INS1_25CollectiveMainloopFwdSm90ILi2EN4cute5tupleIJNS5_1CILi1EEES8_S8_EEENS6_IJNS7_ILi192EEENS7_ILi128EEENS7_ILi64EEEEEELi64ENS_6half_tEfNS_4arch4Sm90ELb0ELb1ELb1ELb1ELb1ELb0ELb0ELb1ELb1ELb1ELb1ELb0EEENS1_21CollectiveEpilogueFwdINS6_IJSA_SC_SB_EEES9_SE_SG_Li384ELb1ELb1ELb1ELb0EEENS1_36VarlenDynamicPersistentTileSchedulerILi192ELi128ELi384ELi128ELb1ELb1ELb1ELb1ELb0ELb1EEEEEEEEEvNT_6ParamsE:
        /* <DEDUP_REMOVED lines=9> */
[----:B------:R-:W1:Y:S01]  /*0090*/  SHFL.IDX PT, R3, R3, RZ, 0x1f ;  /* 0x00001fff03037589 */ /* 0x000e6200000e0000 */
        /* <DEDUP_REMOVED lines=35> */
.L_x_1218:
        /* <DEDUP_REMOVED lines=22> */
.L_x_1219:
        /* <DEDUP_REMOVED lines=18> */
.L_x_1220:
        /* <DEDUP_REMOVED lines=22> */
.L_x_1221:
[----:B------:R-:W5:Y:S01]  /*06b0*/  SHFL.IDX PT, R2, R0, RZ, 0x1f ;  /* 0x00001fff00027589 */ /* 0x000f6200000e0000 */
[----:B------:R-:W-:Y:S01]  /*06c0*/  R2UR UR9, R3 ;  /* 0x00000000030972ca */ /* 0x000fe200000e0000 */
        /* <DEDUP_REMOVED lines=21> */
.L_x_1222:
[----:B------:R-:W-:Y:S01]  /*0820*/  UISETP.NE.AND UP0, UPT, UR9, URZ, UPT ;  /* 0x0000003f0900728c */ /* 0x000fe2000bf05270 */
[----:B------:R-:W-:Y:S01]  /*0830*/  NOP ;  /* 0x0000000000007918 */ /* 0x000fe20000000000 */
[----:B------:R-:W-:Y:S01]  /*0840*/  UMOV UR36, 0x1 ;  /* 0x0000000100247882 */ /* 0x000fe20000000000 */
[----:B------:R-:W-:Y:S01]  /*0850*/  ULDC.64 UR54, c[0x0][0x208] ;  /* 0x0000820000367ab9 */ /* 0x000fe20000000a00 */
[----:B------:R-:W-:Y:S01]  /*0860*/  USEL UR36, UR36, 0x2, !UP0 ;  /* 0x0000000224247887 */ /* 0x000fe2000c000000 */
[----:B01234-:R-:W-:Y:S01]  /*0870*/  BAR.SYNC.DEFER_BLOCKING 0x0 ;  /* 0x0000000000007b1d */ /* 0x01ffe20000010000 */
[----:B------:R-:W-:-:S13]  /*0880*/  PLOP3.LUT P0, PT, PT, PT, UP0, 0x80, 0x0 ;  /* 0x000000000000781c */ /* 0x000fda0003f0f008 */
[----:B------:R-:W-:Y:S05]  /*0890*/  @!P0 BRA `(.L_x_1223) ;  /* 0x0000011000348947 */ /* 0x000fea0003800000 */
.L_x_1224:
        /* <DEDUP_REMOVED lines=18> */
[----:B------:R-:W-:Y:S01]  /*09c0*/  VIADD R13, R2, 0xffffff80 ;  /* 0xffffff80020d7836 */ /* 0x000fe20000000000 */
[----:B------:R-:W-:Y:S01]  /*09d0*/  R2UR UR6, R9 ;  /* 0x00000000090672ca */ /* 0x000fe200000e0000 */
[----:B------:R-:W-:Y:S01]  /*09e0*/  ULOP3.LUT UR51, UR36, 0x1, URZ, 0xfc, !UPT ;  /* 0x0000000124337892 */ /* 0x000fe2000f8efc3f */
[----:B------:R-:W-:Y:S01]  /*09f0*/  R2UR UR5, R10 ;  /* 0x000000000a0572ca */ /* 0x000fe200000e0000 */
[----:B------:R-:W-:Y:S01]  /*0a00*/  UMOV UR50, URZ ;  /* 0x0000003f00327c82 */ /* 0x000fe20008000000 */
[----:B------:R-:W-:Y:S01]  /*0a10*/  SHF.R.S32.HI R0, RZ, 0x1f, R13 ;  /* 0x0000001fff007819 */ /* 0x000fe2000001140d */
[----:B------:R-:W-:Y:S01]  /*0a20*/  UMOV UR49, URZ ;  /* 0x0000003f00317c82 */ /* 0x000fe20008000000 */
[----:B------:R-:W-:Y:S01]  /*0a30*/  R2UR UR7, R11 ;  /* 0x000000000b0772ca */ /* 0x000fe200000e0000 */
[----:B------:R-:W-:Y:S01]  /*0a40*/  UMOV UR48, URZ ;  /* 0x0000003f00307c82 */ /* 0x000fe20008000000 */
[CC--:B------:R-:W-:Y:S02]  /*0a50*/  LEA.HI R2, R0.reuse, R13.reuse, RZ, 0x7 ;  /* 0x0000000d00027211 */ /* 0x0c0fe400078f38ff */
[----:B------:R-:W-:-:S02]  /*0a60*/  LEA.HI R4, R0, R13, RZ, 0x5 ;  /* 0x0000000d00047211 */ /* 0x000fc400078f28ff */
[----:B------:R-:W-:Y:S02]  /*0a70*/  LEA.HI R3, R0, R13, RZ, 0x4 ;  /* 0x0000000d00037211 */ /* 0x000fe400078f20ff */
[----:B------:R-:W-:Y:S01]  /*0a80*/  LOP3.LUT R6, R2, 0xffffff80, RZ, 0xc0, !PT ;  /* 0xffffff8002067812 */ /* 0x000fe200078ec0ff */
[----:B------:R-:W-:Y:S01]  /*0a90*/  IMAD.SHL.U32 R5, R4, 0x20, RZ ;  /* 0x0000002004057824 */ /* 0x000fe200078e00ff */
[----:B------:R-:W-:Y:S02]  /*0aa0*/  LOP3.LUT R4, R3, 0x3fffff0, RZ, 0xc0, !PT ;  /* 0x03fffff003047812 */ /* 0x000fe400078ec0ff */
[----:B------:R-:W-:Y:S01]  /*0ab0*/  SHF.R.S32.HI R14, RZ, 0x7, R2 ;  /* 0x00000007ff0e7819 */ /* 0x000fe20000011402 */
[----:B------:R-:W-:Y:S01]  /*0ac0*/  IMAD.IADD R12, R13, 0x1, -R6 ;  /* 0x000000010d0c7824 */ /* 0x000fe200078e0a06 */
[----:B------:R-:W-:Y:S01]  /*0ad0*/  LOP3.LUT R5, R5, 0xfffffc00, RZ, 0xc0, !PT ;  /* 0xfffffc0005057812 */ /* 0x000fe200078ec0ff */
[----:B------:R-:W-:Y:S01]  /*0ae0*/  IMAD.IADD R4, R13, 0x1, -R4 ;  /* 0x000000010d047824 */ /* 0x000fe200078e0a04 */
[----:B------:R-:W-:Y:S01]  /*0af0*/  SHF.R.S32.HI R6, RZ, 0x4, R3 ;  /* 0x00000004ff067819 */ /* 0x000fe20000011403 */
[----:B------:R-:W-:Y:S01]  /*0b00*/  IMAD.HI R2, R14, 0x55555556, RZ ;  /* 0x555555560e027827 */ /* 0x000fe200078e02ff */
[----:B------:R-:W-:-:S02]  /*0b10*/  SHF.R.S32.HI R7, RZ, 0x1f, R12 ;  /* 0x0000001fff077819 */ /* 0x000fc4000001140c */
[----:B------:R-:W-:Y:S01]  /*0b20*/  LEA.HI R3, R3, R6, RZ, 0x1 ;  /* 0x0000000603037211 */ /* 0x000fe200078f08ff */
[----:B------:R-:W-:Y:S01]  /*0b30*/  IMAD R4, R4, 0x40, R5 ;  /* 0x0000004004047824 */ /* 0x000fe200078e0205 */
[CC--:B------:R-:W-:Y:S02]  /*0b40*/  LEA.HI R5, R7.reuse, R12.reuse, RZ, 0x2 ;  /* 0x0000000c07057211 */ /* 0x0c0fe400078f10ff */
[----:B------:R-:W-:Y:S02]  /*0b50*/  LEA.HI R7, R7, R12, RZ, 0x5 ;  /* 0x0000000c07077211 */ /* 0x000fe400078f28ff */
[--C-:B------:R-:W-:Y:S02]  /*0b60*/  SHF.R.S32.HI R8, RZ, 0x2, R5.reuse ;  /* 0x00000002ff087819 */ /* 0x100fe40000011405 */
[----:B------:R-:W-:Y:S02]  /*0b70*/  SHF.R.S32.HI R9, RZ, 0x1f, R5 ;  /* 0x0000001fff097819 */ /* 0x000fe40000011405 */
[----:B------:R-:W-:-:S02]  /*0b80*/  LOP3.LUT R3, R3, 0x1ffffffe, RZ, 0xc0, !PT ;  /* 0x1ffffffe03037812 */ /* 0x000fc400078ec0ff */
[----:B------:R-:W-:Y:S02]  /*0b90*/  LEA.HI R9, R9, R8, RZ, 0x3 ;  /* 0x0000000809097211 */ /* 0x000fe400078f18ff */
[----:B------:R-:W-:Y:S01]  /*0ba0*/  LEA.HI R2, R2, R2, RZ, 0x1 ;  /* 0x0000000202027211 */ /* 0x000fe200078f08ff */
[----:B------:R-:W-:Y:S01]  /*0bb0*/  IMAD.IADD R3, R6, 0x1, -R3 ;  /* 0x0000000106037824 */ /* 0x000fe200078e0a03 */
[----:B------:R-:W-:Y:S02]  /*0bc0*/  LOP3.LUT R9, R9, 0xfffffff8, RZ, 0xc0, !PT ;  /* 0xfffffff809097812 */ /* 0x000fe400078ec0ff */
[----:B------:R-:W-:Y:S01]  /*0bd0*/  SHF.R.S32.HI R7, RZ, 0x5, R7 ;  /* 0x00000005ff077819 */ /* 0x000fe20000011407 */
[----:B------:R-:W-:Y:S01]  /*0be0*/  IMAD R2, R2, -0x3, R14 ;  /* 0xfffffffd02027824 */ /* 0x000fe200078e020e */
[-C--:B------:R-:W-:Y:S01]  /*0bf0*/  LEA.HI R10, R0, R13.reuse, RZ, 0x2 ;  /* 0x0000000d000a7211 */ /* 0x080fe200078f10ff */
[----:B------:R-:W-:Y:S01]  /*0c00*/  IMAD.IADD R8, R8, 0x1, -R9 ;  /* 0x0000000108087824 */ /* 0x000fe200078e0a09 */
[----:B------:R-:W-:Y:S01]  /*0c10*/  LEA.HI R0, R0, R13, RZ, 0x3 ;  /* 0x0000000d00007211 */ /* 0x000fe200078f18ff */
[----:B------:R-:W-:Y:S01]  /*0c20*/  IMAD R3, R3, 0x8, R4 ;  /* 0x0000000803037824 */ /* 0x000fe200078e0204 */
[----:B------:R-:W-:Y:S01]  /*0c30*/  LOP3.LUT R10, R10, 0xfffffffc, RZ, 0xc0, !PT ;  /* 0xfffffffc0a0a7812 */ /* 0x000fe200078ec0ff */
[----:B------:R-:W-:Y:S01]  /*0c40*/  IMAD R7, R7, 0x10, R8 ;  /* 0x0000001007077824 */ /* 0x000fe200078e0208 */
[----:B------:R-:W-:-:S02]  /*0c50*/  LOP3.LUT R5, R5, 0x7ffffffc, RZ, 0xc0, !PT ;  /* 0x7ffffffc05057812 */ /* 0x000fc400078ec0ff */
[----:B------:R0:W-:Y:S01]  /*0c60*/  STL [R1+0x38], R3 ;  /* 0x0000380301007387 */ /* 0x0001e20000100800 */
[----:B------:R-:W-:Y:S01]  /*0c70*/  IMAD R2, R2, 0x40, R7 ;  /* 0x0000004002027824 */ /* 0x000fe200078e0207 */
[----:B------:R-:W-:Y:S01]  /*0c80*/  LOP3.LUT R18, R0, 0xfffffff8, RZ, 0xc0, !PT ;  /* 0xfffffff800127812 */ /* 0x000fe200078ec0ff */
[C---:B------:R-:W-:Y:S02]  /*0c90*/  IMAD.IADD R10, R13.reuse, 0x1, -R10 ;  /* 0x000000010d0a7824 */ /* 0x040fe400078e0a0a */
[----:B------:R-:W-:Y:S01]  /*0ca0*/  IMAD.IADD R5, R12, 0x1, -R5 ;  /* 0x000000010c057824 */ /* 0x000fe200078e0a05 */
[----:B------:R1:W-:Y:S01]  /*0cb0*/  STL [R1+0x34], R2 ;  /* 0x0000340201007387 */ /* 0x0003e20000100800 */
[----:B------:R-:W-:Y:S02]  /*0cc0*/  IMAD.IADD R18, R13, 0x1, -R18 ;  /* 0x000000010d127824 */ /* 0x000fe400078e0a12 */
[----:B------:R-:W-:Y:S01]  /*0cd0*/  IMAD.SHL.U32 R16, R5, 0x2, RZ ;  /* 0x0000000205107824 */ /* 0x000fe200078e00ff */
[----:B0-----:R-:W-:Y:S01]  /*0ce0*/  LEA.HI R3, R10, R10, RZ, 0x1 ;  /* 0x0000000a0a037211 */ /* 0x001fe200078f08ff */
[----:B------:R-:W-:Y:S01]  /*0cf0*/  IMAD.SHL.U32 R19, R18, 0x8, RZ ;  /* 0x0000000812137824 */ /* 0x000fe200078e00ff */
[----:B------:R-:W-:Y:S01]  /*0d00*/  SHF.R.S32.HI R5, RZ, 0x3, R0 ;  /* 0x00000003ff057819 */ /* 0x000fe20000011400 */
[C---:B------:R-:W-:Y:S01]  /*0d10*/  VIADD R157, R16.reuse, 0x8 ;  /* 0x00000008109d7836 */ /* 0x040fe20000000000 */
[----:B------:R-:W-:Y:S01]  /*0d20*/  LOP3.LUT R3, R3, 0x1ffffffe, RZ, 0xc0, !PT ;  /* 0x1ffffffe03037812 */ /* 0x000fe200078ec0ff */
[C---:B------:R-:W-:Y:S01]  /*0d30*/  VIADD R156, R16.reuse, 0x10 ;  /* 0x00000010109c7836 */ /* 0x040fe20000000000 */
[----:B------:R-:W-:Y:S01]  /*0d40*/  SHF.R.S32.HI R0, RZ, 0x1f, R16 ;  /* 0x0000001fff007819 */ /* 0x000fe20000011410 */
        /* <DEDUP_REMOVED lines=8> */
[----:B------:R-:W-:Y:S01]  /*0dd0*/  VIADD R22, R16, 0x38 ;  /* 0x0000003810167836 */ /* 0x000fe20000000000 */
[----:B------:R-:W-:Y:S01]  /*0de0*/  SHF.R.S32.HI R0, RZ, 0x1f, R154 ;  /* 0x0000001fff007819 */ /* 0x000fe2000001149a */
[----:B------:R-:W-:Y:S01]  /*0df0*/  IMAD.IADD R3, R10, 0x1, -R3 ;  /* 0x000000010a037824 */ /* 0x000fe200078e0a03 */
[----:B------:R-:W-:-:S02]  /*0e00*/  SHF.R.S32.HI R5, RZ, 0x1f, R153 ;  /* 0x0000001fff057819 */ /* 0x000fc40000011499 */
[----:B------:R-:W-:Y:S01]  /*0e10*/  SHF.R.S32.HI R4, RZ, 0x1f, R152 ;  /* 0x0000001fff047819 */ /* 0x000fe20000011498 */
[----:B------:R-:W-:Y:S01]  /*0e20*/  IMAD R17, R3, 0x8, R2 ;  /* 0x0000000803117824 */ /* 0x000fe200078e0202 */
[----:B-1----:R-:W-:-:S07]  /*0e30*/  SHF.R.S32.HI R0, RZ, 0x1f, R22 ;  /* 0x0000001fff007819 */ /* 0x002fce0000011416 */
.L_x_1324:
[----:B------:R-:W-:Y:S01]  /*0e40*/  ULDC.64 UR8, c[0x0][0xa28] ;  /* 0x00028a0000087ab9 */ /* 0x000fe20000000a00 */
[----:B------:R-:W-:Y:S01]  /*0e50*/  ULDC UR4, c[0x0][0x424] ;  /* 0x0001090000047ab9 */ /* 0x000fe20000000800 */
[----:B------:R-:W-:-:S04]  /*0e60*/  UISETP.NE.U32.AND UP0, UPT, UR8, URZ, UPT ;  /* 0x0000003f0800728c */ /* 0x000fc8000bf05070 */
[----:B------:R-:W-:-:S03]  /*0e70*/  UISETP.NE.AND.EX UP0, UPT, UR9, URZ, UPT, UP0 ;  /* 0x0000003f0900728c */ /* 0x000fc6000bf05300 */
[----:B------:R-:W-:Y:S02]  /*0e80*/  ULDC.64 UR8, c[0x0][0xa18] ;  /* 0x0002860000087ab9 */ /* 0x000fe40000000a00 */
[----:B------:R-:W-:Y:S01]  /*0e90*/  UISETP.NE.U32.AND UP1, UPT, UR8, URZ, UPT ;  /* 0x0000003f0800728c */ /* 0x000fe2000bf25070 */
[----:B------:R-:W-:-:S03]  /*0ea0*/  PLOP3.LUT P0, PT, PT, PT, UP0, 0x80, 0x0 ;  /* 0x000000000000781c */ /* 0x000fc60003f0f008 */
[----:B------:R-:W-:-:S03]  /*0eb0*/  UISETP.NE.AND.EX UP1, UPT, UR9, URZ, UPT, UP1 ;  /* 0x0000003f0900728c */ /* 0x000fc6000bf25310 */
[----:B------:R-:W-:Y:S02]  /*0ec0*/  @UP0 ULDC.64 UR8, c[0x0][0xa28] ;  /* 0x00028a0000080ab9 */ /* 0x000fe40000000a00 */
[----:B------:R-:W-:Y:S01]  /*0ed0*/  @UP0 UIMAD.WIDE UR8, UR7, 0x4, UR8 ;  /* 0x00000004070808a5 */ /* 0x000fe2000f8e0208 */
[----:B------:R-:W-:-:S05]  /*0ee0*/  PLOP3.LUT P2, PT, PT, PT, UP1, 0x80, 0x0 ;  /* 0x000000000000781c */ /* 0x000fca0003f4f018 */
[----:B0123--:R-:W-:Y:S02]  /*0ef0*/  IMAD.U32 R2, RZ, RZ, UR8 ;  /* 0x00000008ff027e24 */ /* 0x00ffe4000f8e00ff */
[----:B------:R-:W-:Y:S01]  /*0f00*/  IMAD.U32 R3, RZ, RZ, UR9 ;  /* 0x00000009ff037e24 */ /* 0x000fe2000f8e00ff */
[----:B------:R-:W-:Y:S02]  /*0f10*/  @UP1 ULDC.64 UR8, c[0x0][0xa18] ;  /* 0x0002860000081ab9 */ /* 0x000fe40000000a00 */
[----:B------:R-:W-:Y:S02]  /*0f20*/  @UP1 UIMAD.WIDE UR8, UR7, 0x4, UR8 ;  /* 0x00000004070818a5 */ /* 0x000fe4000f8e0208 */
[----:B------:R-:W2:Y:S04]  /*0f30*/  @P0 LDG.E R2, desc[UR54][R2.64] ;  /* 0x0000003602020981 */ /* 0x000ea8000c1e1900 */
[----:B------:R-:W-:-:S02]  /*0f40*/  IMAD.U32 R4, RZ, RZ, UR8 ;  /* 0x00000008ff047e24 */ /* 0x000fc4000f8e00ff */
[----:B------:R-:W-:Y:S01]  /*0f50*/  IMAD.U32 R5, RZ, RZ, UR9 ;  /* 0x00000009ff057e24 */ /* 0x000fe2000f8e00ff */
[----:B------:R-:W-:-:S04]  /*0f60*/  ULDC.64 UR8, c[0x0][0x418] ;  /* 0x0001060000087ab9 */ /* 0x000fc80000000a00 */
[----:B------:R-:W3:Y:S01]  /*0f70*/  @P2 LDG.E R4, desc[UR54][R4.64] ;  /* 0x0000003604042981 */ /* 0x000ee2000c1e1900 */
[----:B------:R-:W-:Y:S01]  /*0f80*/  UISETP.NE.U32.AND UP0, UPT, UR8, URZ, UPT ;  /* 0x0000003f0800728c */ /* 0x000fe2000bf05070 */
[----:B------:R-:W-:Y:S01]  /*0f90*/  UMOV UR40, URZ ;  /* 0x0000003f00287c82 */ /* 0x000fe20008000000 */
[----:B------:R-:W-:Y:S02]  /*0fa0*/  ULOP3.LUT UR37, UR5, 0xffff, URZ, 0xc0, !UPT ;  /* 0x0000ffff05257892 */ /* 0x000fe4000f8ec03f */
[----:B------:R-:W-:-:S03]  /*0fb0*/  UISETP.NE.AND.EX UP0, UPT, UR9, URZ, UPT, UP0 ;  /* 0x0000003f0900728c */ /* 0x000fc6000bf05300 */
[----:B------:R-:W-:Y:S01]  /*0fc0*/  ULDC.64 UR8, c[0x0][0xa20] ;  /* 0x0002880000087ab9 */ /* 0x000fe20000000a00 */
[----:B------:R-:W-:Y:S01]  /*0fd0*/  USEL UR4, UR4, 0x1, UP0 ;  /* 0x0000000104047887 */ /* 0x000fe20008000000 */
[----:B------:R-:W-:Y:S01]  /*0fe0*/  ISETP.NE.U32.AND P1, PT, RZ, UR8, PT ;  /* 0x00000008ff007c0c */ /* 0x000fe2000bf25070 */
[----:B------:R-:W-:Y:S02]  /*0ff0*/  ULDC UR8, c[0x0][0x2f0] ;  /* 0x0000bc0000087ab9 */ /* 0x000fe40000000800 */
[----:B------:R-:W-:Y:S01]  /*1000*/  UIMAD UR4, UR4, UR8, URZ ;  /* 0x00000008040472a4 */ /* 0x000fe2000f8e023f */
[----:B------:R-:W-:Y:S02]  /*1010*/  ISETP.NE.AND.EX P1, PT, RZ, UR9, PT, P1 ;  /* 0x00000009ff007c0c */ /* 0x000fe4000bf25310 */
[----:B--2---:R-:W-:Y:S02]  /*1020*/  @P0 R2UR UR40, R2 ;  /* 0x00000000022802ca */ /* 0x004fe400000e0000 */
[----:B---3--:R-:W-:Y:S01]  /*1030*/  @P2 R2UR UR47, R4 ;  /* 0x00000000042f22ca */ /* 0x008fe200000e0000 */
[----:B----45:R-:W-:-:S14]  /*1040*/  @P2 BRA `(.L_x_1225) ;  /* 0x0000000000382947 */ /* 0x030fdc0003800000 */
[----:B------:R-:W-:Y:S01]  /*1050*/  ULDC.64 UR8, c[0x0][0xa00] ;  /* 0x0002800000087ab9 */ /* 0x000fe20000000a00 */
[----:B------:R-:W-:Y:S01]  /*1060*/  ULDC UR47, c[0x0][0x288] ;  /* 0x0000a200002f7ab9 */ /* 0x000fe20000000800 */
[----:B------:R-:W-:-:S04]  /*1070*/  ISETP.NE.U32.AND P0, PT, RZ, UR8, PT ;  /* 0x00000008ff007c0c */ /* 0x000fc8000bf05070 */
[----:B------:R-:W-:-:S13]  /*1080*/  ISETP.NE.AND.EX P0, PT, RZ, UR9, PT, P0 ;  /* 0x00000009ff007c0c */ /* 0x000fda000bf05300 */
[----:B------:R-:W-:Y:S05]  /*1090*/  @!P0 BRA `(.L_x_1225) ;  /* 0x0000000000248947 */ /* 0x000fea0003800000 */
[----:B------:R-:W-:Y:S02]  /*10a0*/  ULDC.64 UR8, c[0x0][0xa00] ;  /* 0x0002800000087ab9 */ /* 0x000fe40000000a00 */
[----:B------:R-:W-:-:S06]  /*10b0*/  UIMAD.WIDE UR8, UR7, 0x4, UR8 ;  /* 0x00000004070878a5 */ /* 0x000fcc000f8e0208 */
[----:B------:R-:W-:Y:S02]  /*10c0*/  IMAD.U32 R2, RZ, RZ, UR8 ;  /* 0x00000008ff027e24 */ /* 0x000fe4000f8e00ff */
[----:B------:R-:W-:-:S05]  /*10d0*/  IMAD.U32 R3, RZ, RZ, UR9 ;  /* 0x00000009ff037e24 */ /* 0x000fca000f8e00ff */
[----:B------:R-:W2:Y:S04]  /*10e0*/  LDG.E R4, desc[UR54][R2.64] ;  /* 0x0000003602047981 */ /* 0x000ea8000c1e1900 */
[----:B------:R-:W3:Y:S01]  /*10f0*/  LDG.E R0, desc[UR54][R2.64+0x4] ;  /* 0x0000043602007981 */ /* 0x000ee2000c1e1900 */
[----:B--2---:R-:W-:Y:S02]  /*1100*/  R2UR UR47, R4 ;  /* 0x00000000042f72ca */ /* 0x004fe400000e0000 */
[----:B---3--:R-:W-:-:S13]  /*1110*/  R2UR UR8, R0 ;  /* 0x00000000000872ca */ /* 0x008fda00000e0000 */
[----:B------:R-:W-:-:S12]  /*1120*/  UIADD3 UR47, -UR47, UR8, URZ ;  /* 0x000000082f2f7290 */ /* 0x000fd8000fffe13f */
.L_x_1225:
[----:B------:R-:W-:Y:S01]  /*1130*/  UMOV UR38, UR7 ;  /* 0x0000000700267c82 */ /* 0x000fe20008000000 */
[----:B------:R-:W-:Y:S05]  /*1140*/  @!P1 BRA `(.L_x_1226) ;  /* 0x00000000001c9947 */ /* 0x000fea0003800000 */
[----:B------:R-:W-:Y:S02]  /*1150*/  ULDC.64 UR8, c[0x0][0xa20] ;  /* 0x0002880000087ab9 */ /* 0x000fe40000000a00 */
[----:B------:R-:W-:-:S06]  /*1160*/  UIMAD.WIDE UR8, UR7, 0x4, UR8 ;  /* 0x00000004070878a5 */ /* 0x000fcc000f8e0208 */
[----:B------:R-:W-:Y:S02]  /*1170*/  IMAD.U32 R2, RZ, RZ, UR8 ;  /* 0x00000008ff027e24 */ /* 0x000fe4000f8e00ff */
[----:B------:R-:W-:-:S05]  /*1180*/  IMAD.U32 R3, RZ, RZ, UR9 ;  /* 0x00000009ff037e24 */ /* 0x000fca000f8e00ff */
[----:B------:R-:W2:Y:S02]  /*1190*/  LDG.E R2, desc[UR54][R2.64] ;  /* 0x0000003602027981 */ /* 0x000ea4000c1e1900 */
[----:B--2---:R-:W-:Y:S01]  /*11a0*/  R2UR UR4, R2 ;  /* 0x00000000020472ca */ /* 0x004fe200000e0000 */
[----:B------:R-:W-:-:S14]  /*11b0*/  BRA `(.L_x_1227) ;  /* 0x0000000000347947 */ /* 0x000fdc0003800000 */
.L_x_1226:
[----:B------:R-:W-:Y:S02]  /*11c0*/  ULDC.64 UR8, c[0x0][0xa08] ;  /* 0x0002820000087ab9 */ /* 0x000fe40000000a00 */
        /* <DEDUP_REMOVED lines=12> */
.L_x_1227:
[----:B------:R-:W-:Y:S01]  /*1290*/  ULDC UR7, c[0x0][0x448] ;  /* 0x0001120000077ab9 */ /* 0x000fe20000000800 */
[----:B------:R-:W-:Y:S02]  /*12a0*/  UIMAD UR39, UR6, 0xc0, URZ ;  /* 0x000000c0062778a4 */ /* 0x000fe4000f8e023f */
[----:B------:R-:W-:Y:S02]  /*12b0*/  UISETP.NE.AND UP0, UPT, UR7, 0x1, UPT ;  /* 0x000000010700788c */ /* 0x000fe4000bf05270 */
[----:B------:R-:W-:Y:S01]  /*12c0*/  UIADD3 UR10, UR39, 0xbf, URZ ;  /* 0x000000bf270a7890 */ /* 0x000fe2000fffe03f */
[----:B------:R-:W-:Y:S01]  /*12d0*/  ULDC.64 UR6, c[0x0][0x9e0] ;  /* 0x0002780000067ab9 */ /* 0x000fe20000000a00 */
[----:B------:R-:W-:Y:S02]  /*12e0*/  UP2UR UR53, UPR, URZ, 0x1 ;  /* 0x000000013f357883 */ /* 0x000fe40008000000 */
[----:B------:R-:W-:-:S05]  /*12f0*/  UIADD3 UR40, -UR40, UR4, URZ ;  /* 0x0000000428287290 */ /* 0x000fca000fffe13f */
[----:B------:R-:W-:Y:S01]  /*1300*/  @UP0 ULDC UR8, c[0x0][0x44c] ;  /* 0x0001130000080ab9 */ /* 0x000fe20000000800 */
[----:B------:R-:W-:Y:S01]  /*1310*/  @UP0 ULDC UR11, c[0x0][0x450] ;  /* 0x00011400000b0ab9 */ /* 0x000fe20000000800 */
[----:B------:R-:W-:Y:S02]  /*1320*/  UIMAD.WIDE.U32 UR8, UR10, UR8, URZ ;  /* 0x000000080a0872a5 */ /* 0x000fe4000f8e003f */
[----:B------:R-:W-:Y:S02]  /*1330*/  UIADD3 UR4, UR40, 0x1, -UR47 ;  /* 0x0000000128047890 */ /* 0x000fe4000fffe82f */
[----:B------:R-:W-:Y:S02]  /*1340*/  @UP0 USHF.R.U32.HI UR10, URZ, UR11, UR9 ;  /* 0x0000000b3f0a0299 */ /* 0x000fe40008011609 */
[----:B------:R-:W-:Y:S02]  /*1350*/  UISETP.GE.AND UP0, UPT, UR7, 0x1, UPT ;  /* 0x000000010700788c */ /* 0x000fe4000bf06270 */
[----:B------:R-:W-:-:S02]  /*1360*/  UIADD3 UR10, UR4, UR10, URZ ;  /* 0x0000000a040a7290 */ /* 0x000fc4000fffe03f */
[----:B------:R-:W-:Y:S02]  /*1370*/  UP2UR UR52, UPR, URZ, 0x1 ;  /* 0x000000013f347883 */ /* 0x000fe40008000000 */
[----:B------:R-:W-:Y:S01]  /*1380*/  PLOP3.LUT P0, PT, PT, PT, UP0, 0x40, 0x0 ;  /* 0x000000000000781c */ /* 0x000fe20003f0e808 */
[----:B------:R-:W-:-:S12]  /*1390*/  UIADD3 UR6, UR10, UR6, URZ ;  /* 0x000000060a067290 */ /* 0x000fd8000fffe03f */
[----:B------:R-:W-:Y:S05]  /*13a0*/  @P0 BRA `(.L_x_1228) ;  /* 0x0000000000440947 */ /* 0x000fea0003800000 */
        /* <DEDUP_REMOVED lines=10> */
.L_x_1229:
[----:B------:R-:W-:-:S11]  /*1450*/  UISETP.NE.AND UP0, UPT, UR7, 0x1, UPT ;  /* 0x000000010700788c */ /* 0x000fd6000bf05270 */
[----:B------:R-:W-:Y:S02]  /*1460*/  @UP0 ULDC.64 UR10, c[0x0][0x9e8] ;  /* 0x00027a00000a0ab9 */ /* 0x000fe40000000a00 */
[----:B------:R-:W-:-:S04]  /*1470*/  UIMAD.WIDE.U32 UR8, UR4, UR10, URZ ;  /* 0x0000000a040872a5 */ /* 0x000fc8000f8e003f */
[----:B------:R-:W-:-:S12]  /*1480*/  @UP0 USHF.R.U32.HI UR4, URZ, UR11, UR9 ;  /* 0x0000000b3f040299 */ /* 0x000fd80008011609 */
.L_x_1230:
[----:B------:R-:W-:-:S04]  /*1490*/  UIMAD UR4, UR4, UR7, UR7 ;  /* 0x00000007040472a4 */ /* 0x000fc8000f8e0207 */
[----:B------:R-:W-:-:S04]  /*14a0*/  UISETP.LT.AND UP0, UPT, UR6, UR4, UPT ;  /* 0x000000040600728c */ /* 0x000fc8000bf01270 */
[----:B------:R-:W-:-:S12]  /*14b0*/  USEL UR6, UR6, UR4, UP0 ;  /* 0x0000000406067287 */ /* 0x000fd80008000000 */
.L_x_1228:
[----:B------:R-:W-:Y:S02]  /*14c0*/  UISETP.NE.AND UP0, UPT, UR53, URZ, UPT ;  /* 0x0000003f3500728c */ /* 0x000fe4000bf05270 */
[----:B------:R-:W-:Y:S02]  /*14d0*/  UIADD3 UR4, UR40, 0x7f, URZ ;  /* 0x0000007f28047890 */ /* 0x000fe4000fffe03f */
[----:B------:R-:W-:Y:S02]  /*14e0*/  UIADD3 UR10, UR6, 0x7f, URZ ;  /* 0x0000007f060a7890 */ /* 0x000fe4000fffe03f */
[----:B------:R-:W-:Y:S02]  /*14f0*/  UISETP.GE.AND UP1, UPT, UR7, 0x1, UPT ;  /* 0x000000010700788c */ /* 0x000fe4000bf26270 */
[----:B------:R-:W-:Y:S02]  /*1500*/  USHF.R.S32.HI UR6, URZ, 0x1f, UR4 ;  /* 0x0000001f3f067899 */ /* 0x000fe40008011404 */
[----:B------:R-:W-:Y:S01]  /*1510*/  USHF.R.S32.HI UR11, URZ, 0x1f, UR10 ;  /* 0x0000001f3f0b7899 */ /* 0x000fe2000801140a */
[----:B------:R-:W-:Y:S01]  /*1520*/  @UP0 ULDC UR8, c[0x0][0x44c] ;  /* 0x0001130000080ab9 */ /* 0x000fe20000000800 */
[----:B------:R-:W-:Y:S01]  /*1530*/  ULEA.HI UR6, UR6, UR4, URZ, 0x7 ;  /* 0x0000000406067291 */ /* 0x000fe2000f8f383f */
[----:B------:R-:W-:Y:S01]  /*1540*/  PLOP3.LUT P0, PT, PT, PT, UP1, 0x40, 0x0 ;  /* 0x000000000000781c */ /* 0x000fe20003f0e818 */
[----:B------:R-:W-:-:S02]  /*1550*/  UIMAD.WIDE.U32 UR8, UR39, UR8, URZ ;  /* 0x00000008270872a5 */ /* 0x000fc4000f8e003f */
[----:B------:R-:W-:Y:S01]  /*1560*/  ULEA.HI UR11, UR11, UR10, URZ, 0x7 ;  /* 0x0000000a0b0b7291 */ /* 0x000fe2000f8f383f */
[----:B------:R-:W-:Y:S01]  /*1570*/  @UP0 ULDC UR13, c[0x0][0x450] ;  /* 0x00011400000d0ab9 */ /* 0x000fe20000000800 */
[----:B------:R-:W-:Y:S01]  /*1580*/  UMOV UR12, UR39 ;  /* 0x00000027000c7c82 */ /* 0x000fe20008000000 */
[----:B------:R-:W-:Y:S02]  /*1590*/  UIADD3 UR56, UR40, -UR47, URZ ;  /* 0x8000002f28387290 */ /* 0x000fe4000fffe03f */
[----:B------:R-:W-:Y:S02]  /*15a0*/  USHF.R.S32.HI UR6, URZ, 0x7, UR6 ;  /* 0x000000073f067899 */ /* 0x000fe40008011406 */
[----:B------:R-:W-:Y:S02]  /*15b0*/  USHF.R.S32.HI UR11, URZ, 0x7, UR11 ;  /* 0x000000073f0b7899 */ /* 0x000fe4000801140b */
[----:B------:R-:W-:Y:S02]  /*15c0*/  @UP0 USHF.R.U32.HI UR12, URZ, UR13, UR9 ;  /* 0x0000000d3f0c0299 */ /* 0x000fe40008011609 */
[----:B------:R-:W-:-:S02]  /*15d0*/  UISETP.LT.AND UP0, UPT, UR6, UR11, UPT ;  /* 0x0000000b0600728c */ /* 0x000fc4000bf01270 */
[----:B------:R-:W-:Y:S01]  /*15e0*/  UIADD3 UR4, UR56, UR12, URZ ;  /* 0x0000000c38047290 */ /* 0x000fe2000fffe03f */
[----:B------:R-:W-:Y:S01]  /*15f0*/  ULDC UR10, c[0x0][0x9dc] ;  /* 0x00027700000a7ab9 */ /* 0x000fe20000000800 */
[----:B------:R-:W-:Y:S02]  /*1600*/  USEL UR6, UR6, UR11, UP0 ;  /* 0x0000000b06067287 */ /* 0x000fe40008000000 */
[----:B------:R-:W-:Y:S01]  /*1610*/  UIADD3 UR10, UR4, -UR10, URZ ;  /* 0x8000000a040a7290 */ /* 0x000fe2000fffe03f */
[----:B------:R-:W-:Y:S11]  /*1620*/  @P0 BRA `(.L_x_1231) ;  /* 0x0000000000440947 */ /* 0x000ff60003800000 */
        /* <DEDUP_REMOVED lines=10> */
.L_x_1232:
[----:B------:R-:W-:-:S11]  /*16d0*/  UISETP.NE.AND UP0, UPT, UR7, 0x1, UPT ;  /* 0x000000010700788c */ /* 0x000fd6000bf05270 */
[----:B------:R-:W-:Y:S02]  /*16e0*/  @UP0 ULDC.64 UR12, c[0x0][0x9e8] ;  /* 0x00027a00000c0ab9 */ /* 0x000fe40000000a00 */
[----:B------:R-:W-:-:S04]  /*16f0*/  UIMAD.WIDE.U32 UR8, UR4, UR12, URZ ;  /* 0x0000000c040872a5 */ /* 0x000fc8000f8e003f */
[----:B------:R-:W-:-:S12]  /*1700*/  @UP0 USHF.R.U32.HI UR4, URZ, UR13, UR9 ;  /* 0x0000000d3f040299 */ /* 0x000fd80008011609 */
.L_x_1233:
[----:B------:R-:W-:-:S04]  /*1710*/  UIMAD UR4, UR4, UR7, URZ ;  /* 0x00000007040472a4 */ /* 0x000fc8000f8e023f */
[----:B------:R-:W-:-:S04]  /*1720*/  UISETP.LT.AND UP0, UPT, UR10, UR4, UPT ;  /* 0x000000040a00728c */ /* 0x000fc8000bf01270 */
[----:B------:R-:W-:-:S12]  /*1730*/  USEL UR10, UR10, UR4, !UP0 ;  /* 0x000000040a0a7287 */ /* 0x000fd8000c000000 */
.L_x_1231:
[----:B------:R-:W-:-:S04]  /*1740*/  USHF.R.S32.HI UR4, URZ, 0x1f, UR10 ;  /* 0x0000001f3f047899 */ /* 0x000fc8000801140a */
[----:B------:R-:W-:-:S04]  /*1750*/  ULEA.HI UR4, UR4, UR10, URZ, 0x7 ;  /* 0x0000000a04047291 */ /* 0x000fc8000f8f383f */
[----:B------:R-:W-:Y:S02]  /*1760*/  USHF.R.S32.HI UR7, URZ, 0x7, UR4 ;  /* 0x000000073f077899 */ /* 0x000fe40008011404 */
[----:B------:R-:W-:Y:S02]  /*1770*/  ULOP3.LUT UR4, UR5, 0xff000000, URZ, 0xc0, !UPT ;  /* 0xff00000005047892 */ /* 0x000fe4000f8ec03f */
[----:B------:R-:W-:Y:S02]  /*1780*/  UISETP.LT.AND UP0, UPT, URZ, UR7, UPT ;  /* 0x000000073f00728c */ /* 0x000fe4000bf01270 */
[----:B------:R-:W-:Y:S02]  /*1790*/  ULOP3.LUT UR5, UR5, 0xff0000, URZ, 0xc0, !UPT ;  /* 0x00ff000005057892 */ /* 0x000fe4000f8ec03f */
[----:B------:R-:W-:Y:S02]  /*17a0*/  USEL UR42, URZ, UR7, !UP0 ;  /* 0x000000073f2a7287 */ /* 0x000fe4000c000000 */
[----:B------:R-:W-:-:S02]  /*17b0*/  USHF.R.U32.HI UR4, URZ, 0x8, UR4 ;  /* 0x000000083f047899 */ /* 0x000fc40008011604 */
[----:B------:R-:W-:Y:S02]  /*17c0*/  UISETP.GT.AND UP0, UPT, UR6, UR42, UPT ;  /* 0x0000002a0600728c */ /* 0x000fe4000bf04270 */
[----:B------:R-:W-:-:S03]  /*17d0*/  ULEA.HI UR5, UR5, UR4, URZ, 0x10 ;  /* 0x0000000405057291 */ /* 0x000fc6000f8f803f */
[----:B------:R-:W-:Y:S01]  /*17e0*/  UMOV UR4, URZ ;  /* 0x0000003f00047c82 */ /* 0x000fe20008000000 */
[----:B------:R-:W-:Y:S01]  /*17f0*/  PLOP3.LUT P0, PT, PT, PT, UP0, 0x80, 0x0 ;  /* 0x000000000000781c */ /* 0x000fe20003f0f008 */
[----:B------:R-:W-:Y:S02]  /*1800*/  ULOP3.LUT UR41, UR5, 0xff, URZ, 0xc0, !UPT ;  /* 0x000000ff05297892 */ /* 0x000fe4000f8ec03f */
[----:B------:R-:W-:-:S10]  /*1810*/  USHF.R.U32.HI UR46, URZ, 0x10, UR5 ;  /* 0x000000103f2e7899 */ /* 0x000fd40008011605 */
[----:B------:R-:W-:Y:S05]  /*1820*/  @!P0 BRA `(.L_x_1234) ;  /* 0x0000000000948947 */ /* 0x000fea0003800000 */
[----:B------:R-:W-:Y:S01]  /*1830*/  UISETP.NE.AND UP0, UPT, UR46, URZ, UPT ;  /* 0x0000003f2e00728c */ /* 0x000fe2000bf05270 */
[----:B------:R-:W-:-:S03]  /*1840*/  ULDC UR4, c[0x0][0x9f0] ;  /* 0x00027c0000047ab9 */ /* 0x000fc60000000800 */
[----:B------:R-:W-:-:S04]  /*1850*/  USEL UR10, UR46, UR4, UP0 ;  /* 0x000000042e0a7287 */ /* 0x000fc80008000000 */
[----:B------:R-:W-:Y:S02]  /*1860*/  UIADD3 UR4, UR10, -0x1, UR6 ;  /* 0xffffffff0a047890 */ /* 0x000fe4000fffe006 */
[----:B------:R-:W-:Y:S02]  /*1870*/  IMAD.U32 R3, RZ, RZ, UR10 ;  /* 0x0000000aff037e24 */ /* 0x000fe4000f8e00ff */
[----:B------:R-:W-:-:S03]  /*1880*/  UIADD3 UR7, -UR42, UR4, URZ ;  /* 0x000000042a077290 */ /* 0x000fc6000fffe13f */
[-C--:B------:R-:W-:Y:S01]  /*1890*/  IABS R0, R3.reuse ;  /* 0x0000000300007213 */ /* 0x080fe20000000000 */
[----:B------:R-:W-:Y:S01]  /*18a0*/  UMOV UR4, URZ ;  /* 0x0000003f00047c82 */ /* 0x000fe20008000000 */
[----:B------:R-:W-:Y:S01]  /*18b0*/  IABS R5, R3 ;  /* 0x0000000300057213 */ /* 0x000fe20000000000 */
[----:B------:R-:W-:Y:S01]  /*18c0*/  IMAD.U32 R4, RZ, RZ, UR7 ;  /* 0x00000007ff047e24 */ /* 0x000fe2000f8e00ff */
[----:B------:R-:W-:Y:S01]  /*18d0*/  R2UR UR11, R0 ;  /* 0x00000000000b72ca */ /* 0x000fe200000e0000 */
[----:B------:R-:W-:-:S03]  /*18e0*/  ULOP3.LUT UR7, UR7, UR10, URZ, 0x3c, !UPT ;  /* 0x0000000a07077292 */ /* 0x000fc6000f8e3c3f */
[----:B------:R-:W-:-:S05]  /*18f0*/  IABS R4, R4 ;  /* 0x0000000400047213 */ /* 0x000fca0000000000 */
[----:B------:R-:W-:-:S04]  /*1900*/  IMAD.MOV.U32 R3, RZ, RZ, R4 ;  /* 0x000000ffff037224 */ /* 0x000fc800078e0004 */
[----:B------:R-:W0:Y:S01]  /*1910*/  I2F.RP R0, UR11 ;  /* 0x0000000b00007d06 */ /* 0x000e220008209400 */
[----:B------:R-:W-:-:S07]  /*1920*/  R2UR UR9, R3 ;  /* 0x00000000030972ca */ /* 0x000fce00000e0000 */
[----:B0-----:R-:W0:Y:S02]  /*1930*/  MUFU.RCP R0, R0 ;  /* 0x0000000000007308 */ /* 0x001e240000001000 */
[----:B0-----:R-:W-:Y:S02]  /*1940*/  VIADD R2, R0, 0xffffffe ;  /* 0x0ffffffe00027836 */ /* 0x001fe40000000000 */
        /* <DEDUP_REMOVED lines=19> */
.L_x_1234:
[----:B------:R-:W-:Y:S01]  /*1a80*/  UIMAD UR42, UR41, UR4, UR42 ;  /* 0x00000004292a72a4 */ /* 0x000fe2000f8e022a */
[----:B------:R-:W-:Y:S01]  /*1a90*/  IMAD.U32 R88, RZ, RZ, UR6 ;  /* 0x00000006ff587e24 */ /* 0x000fe2000f8e00ff */
[----:B------:R-:W-:Y:S01]  /*1aa0*/  PLOP3.LUT P0, PT, PT, PT, PT, 0x80, 0x0 ;  /* 0x000000000000781c */ /* 0x000fe20003f0f070 */
[----:B------:R-:W-:Y:S01]  /*1ab0*/  IMAD.U32 R3, RZ, RZ, UR4 ;  /* 0x00000004ff037e24 */ /* 0x000fe2000f8e00ff */
[----:B------:R-:W-:Y:S02]  /*1ac0*/  CS2R R20, SRZ ;  /* 0x0000000000147805 */ /* 0x000fe4000001ff00 */
[----:B------:R-:W-:Y:S02]  /*1ad0*/  CS2R R118, SRZ ;  /* 0x0000000000767805 */ /* 0x000fe4000001ff00 */
[----:B------:R-:W-:Y:S02]  /*1ae0*/  CS2R R116, SRZ ;  /* 0x0000000000747805 */ /* 0x000fe4000001ff00 */
[----:B------:R-:W-:-:S02]  /*1af0*/  CS2R R114, SRZ ;  /* 0x0000000000727805 */ /* 0x000fc4000001ff00 */
[----:B------:R-:W-:Y:S02]  /*1b00*/  VIADDMNMX R88, R3, UR42, R88, PT ;  /* 0x0000002a03587c46 */ /* 0x000fe4000b800158 */
[----:B------:R-:W-:Y:S02]  /*1b10*/  CS2R R112, SRZ ;  /* 0x0000000000707805 */ /* 0x000fe4000001ff00 */
[----:B------:R-:W-:Y:S02]  /*1b20*/  CS2R R110, SRZ ;  /* 0x00000000006e7805 */ /* 0x000fe4000001ff00 */
[----:B------:R-:W-:Y:S02]  /*1b30*/  CS2R R108, SRZ ;  /* 0x00000000006c7805 */ /* 0x000fe4000001ff00 */
[----:B------:R-:W-:Y:S02]  /*1b40*/  ISETP.GT.AND P1, PT, R88, UR42, PT ;  /* 0x0000002a58007c0c */ /* 0x000fe4000bf24270 */
        /* <DEDUP_REMOVED lines=10> */
[----:B------:R-:W-:Y:S06]  /*1bf0*/  @!P1 BRA `(.L_x_1235) ;  /* 0x000000d800409947 */ /* 0x000fec0003800000 */
[----:B------:R-:W0:Y:S01]  /*1c00*/  S2R R0, SR_TID.X ;  /* 0x0000000000007919 */ /* 0x000e220000002100 */
[----:B------:R-:W1:Y:S01]  /*1c10*/  S2UR UR43, SR_CgaCtaId ;  /* 0x00000000002b79c3 */ /* 0x000e620000008800 */
[----:B------:R-:W-:Y:S02]  /*1c20*/  UMOV UR45, 0x400 ;  /* 0x00000400002d7882 */ /* 0x000fe40000000000 */
[----:B-1----:R-:W-:Y:S01]  /*1c30*/  ULEA UR45, UR43, UR45, 0x18 ;  /* 0x0000002d2b2d7291 */ /* 0x002fe2000f8ec03f */
[----:B0-----:R-:W-:-:S05]  /*1c40*/  VIADD R4, R0, 0xffffff80 ;  /* 0xffffff8000047836 */ /* 0x001fca0000000000 */
[----:B------:R-:W-:-:S04]  /*1c50*/  SHF.R.S32.HI R0, RZ, 0x1f, R4 ;  /* 0x0000001fff007819 */ /* 0x000fc80000011404 */
[----:B------:R-:W-:-:S04]  /*1c60*/  LEA.HI R0, R0, R4, RZ, 0x7 ;  /* 0x0000000400007211 */ /* 0x000fc800078f38ff */
[----:B------:R-:W-:-:S06]  /*1c70*/  SHF.R.S32.HI R0, RZ, 0x7, R0 ;  /* 0x00000007ff007819 */ /* 0x000fcc0000011400 */
[----:B------:R-:W0:Y:S02]  /*1c80*/  SHFL.IDX PT, R0, R0, RZ, 0x1f ;  /* 0x00001fff00007589 */ /* 0x000e2400000e0000 */
[----:B0-----:R-:W-:-:S13]  /*1c90*/  R2UR UR44, R0 ;  /* 0x00000000002c72ca */ /* 0x001fda00000e0000 */
        /* <DEDUP_REMOVED lines=26> */
.L_x_1236:
[----:B------:R-:W-:Y:S01]  /*1e40*/  ULEA.HI UR4, UR50, UR50, URZ, 0x1 ;  /* 0x0000003232047291 */ /* 0x000fe2000f8f083f */
[----:B------:R-:W-:-:S03]  /*1e50*/  IMAD.U32 R2, RZ, RZ, UR51 ;  /* 0x00000033ff027e24 */ /* 0x000fc6000f8e00ff */
[----:B------:R-:W-:Y:S02]  /*1e60*/  ULOP3.LUT UR4, UR4, 0xfffffffe, URZ, 0xc0, !UPT ;  /* 0xfffffffe04047892 */ /* 0x000fe4000f8ec03f */
[----:B------:R-:W-:Y:S02]  /*1e70*/  ISETP.NE.AND P0, PT, R2, 0x3, PT ;  /* 0x000000030200780c */ /* 0x000fe40003f05270 */
[----:B------:R-:W-:-:S06]  /*1e80*/  UIADD3 UR4, UR50, -UR4, URZ ;  /* 0x8000000432047290 */ /* 0x000fcc000fffe03f */
[----:B------:R-:W-:-:S05]  /*1e90*/  IMAD.U32 R0, RZ, RZ, UR4 ;  /* 0x00000004ff007e24 */ /* 0x000fca000f8e00ff */
[----:B------:R-:W-:-:S04]  /*1ea0*/  SHF.L.U32 R0, R0, 0x1f, RZ ;  /* 0x0000001f00007819 */ /* 0x000fc800000006ff */
[----:B------:R-:W0:Y:S02]  /*1eb0*/  SYNCS.PHASECHK.TRANS64.TRYWAIT P1, [UR45+0x16800], R0 ;  /* 0x01680000ff0075a7 */ /* 0x000e24000802016d */
[----:B0-----:R-:W-:Y:S05]  /*1ec0*/  @!P1 BRA `(.L_x_1237) ;  /* 0x0000016000d89947 */ /* 0x001fea0003800000 */
.L_x_1419:
[----:B------:R-:W-:Y:S05]  /*1ed0*/  @!P0 BRA `(.L_x_1238) ;  /* 0x0000000000048947 */ /* 0x000fea0003800000 */
[----:B------:R-:W-:Y:S01]  /*1ee0*/  BPT.TRAP 0x1 ;  /* 0x000000040000795c */ /* 0x000fe20000300000 */
.L_x_1238:
[----:B------:R-:W-:Y:S02]  /*1ef0*/  IMAD.U32 R91, RZ, RZ, UR48 ;  /* 0x00000030ff5b7e24 */ /* 0x000fe4000f8e00ff */
[----:B0-----:R-:W-:-:S03]  /*1f00*/  IMAD.U32 R0, RZ, RZ, UR49 ;  /* 0x00000031ff007e24 */ /* 0x001fc6000f8e00ff */
[----:B------:R-:W-:Y:S02]  /*1f10*/  LEA R91, R91, UR45, 0x3 ;  /* 0x0000002d5b5b7c11 */ /* 0x000fe4000f8e18ff */
[----:B------:R-:W-:-:S04]  /*1f20*/  SHF.L.U32 R0, R0, 0x1f, RZ ;  /* 0x0000001f00007819 */ /* 0x000fc800000006ff */
[----:B------:R0:W1:Y:S01]  /*1f30*/  SYNCS.PHASECHK.TRANS64.TRYWAIT P1, [R91+URZ+0x16830], R0 ;  /* 0x016830005b0075a7 */ /* 0x000062000802017f */
[----:B------:R-:W-:Y:S05]  /*1f40*/  @!P0 BRA `(.L_x_1239) ;  /* 0x0000000000048947 */ /* 0x000fea0003800000 */
[----:B------:R-:W-:Y:S01]  /*1f50*/  BPT.TRAP 0x1 ;  /* 0x000000040000795c */ /* 0x000fe20000300000 */
.L_x_1239:
[----:B-1----:R-:W-:Y:S05]  /*1f60*/  @P1 BRA `(.L_x_1240) ;  /* 0x0000000000081947 */ /* 0x002fea0003800000 */
[----:B------:R-:W1:Y:S02]  /*1f70*/  SYNCS.PHASECHK.TRANS64.TRYWAIT P1, [R91+URZ+0x16830], R0 ;  /* 0x016830005b0075a7 */ /* 0x000e64000802017f */
[----:B-1----:R-:W-:Y:S05]  /*1f80*/  @!P1 BRA `(.L_x_1241) ;  /* 0x0000016000c09947 */ /* 0x002fea0003800000 */
.L_x_1240:
[----:B------:R-:W-:Y:S05]  /*1f90*/  WARPSYNC.ALL ;  /* 0x0000000000007948 */ /* 0x000fea0003800000 */
[----:B------:R-:W-:Y:S01]  /*1fa0*/  UIADD3 UR4, UR45, 0xe400, URZ ;  /* 0x0000e4002d047890 */ /* 0x000fe2000fffe03f */
[----:B------:R-:W-:Y:S01]  /*1fb0*/  WARPGROUP.ARRIVE ;  /* 0x00000000000079c5 */ /* 0x000fe20000000000 */
[----:B------:R-:W-:Y:S02]  /*1fc0*/  ULOP3.LUT UR16, UR57, 0x10000, URZ, 0xfc, !UPT ;  /* 0x0001000039107892 */ /* 0x000fe4000f8efc3f */
[----:B------:R-:W-:Y:S01]  /*1fd0*/  USHF.R.U32.HI UR4, URZ, 0x4, UR4 ;  /* 0x000000043f047899 */ /* 0x000fe20008011604 */
[----:B------:R-:W-:Y:S01]  /*1fe0*/  UMOV UR17, 0x40000040 ;  /* 0x4000004000117882 */ /* 0x000fe20000000000 */
[----:B------:R-:W-:-:S02]  /*1ff0*/  UMOV UR19, 0x40000040 ;  /* 0x4000004000137882 */ /* 0x000fc40000000000 */
[----:B------:R-:W-:Y:S01]  /*2000*/  ULOP3.LUT UR4, UR4, 0x3fff, URZ, 0xc0, !UPT ;  /* 0x00003fff04047892 */ /* 0x000fe2000f8ec03f */
[----:B------:R-:W-:Y:S01]  /*2010*/  UMOV UR5, 0x40000040 ;  /* 0x4000004000057882 */ /* 0x000fe20000000000 */
[----:B------:R-:W-:Y:S02]  /*2020*/  UMOV UR7, 0x40000040 ;  /* 0x4000004000077882 */ /* 0x000fe40000000000 */
[----:B------:R-:W-:Y:S02]  /*2030*/  ULOP3.LUT UR20, UR4, 0x10000, URZ, 0xfc, !UPT ;  /* 0x0001000004147892 */ /* 0x000fe4000f8efc3f */
[----:B------:R-:W-:Y:S02]  /*2040*/  UIADD3 UR4, UR16, 0x2, URZ ;  /* 0x0000000210047890 */ /* 0x000fe4000fffe03f */
[----:B------:R-:W-:Y:S02]  /*2050*/  ULEA UR18, UR48, UR20, 0xa ;  /* 0x0000001430127291 */ /* 0x000fe4000f8e503f */
[----:B------:R-:W-:-:S02]  /*2060*/  UIADD3 UR8, UR16, 0x4, URZ ;  /* 0x0000000410087890 */ /* 0x000fc4000fffe03f */
[----:B------:R-:W-:Y:S02]  /*2070*/  UIADD3 UR6, UR18, 0x2, URZ ;  /* 0x0000000212067890 */ /* 0x000fe4000fffe03f */
[----:B------:R-:W-:Y:S01]  /*2080*/  UIADD3 UR10, UR18, 0x4, URZ ;  /* 0x00000004120a7890 */ /* 0x000fe2000fffe03f */
[----:B------:R-:W-:Y:S02]  /*2090*/  UMOV UR9, 0x40000040 ;  /* 0x4000004000097882 */ /* 0x000fe40000000000 */
[----:B------:R-:W-:Y:S01]  /*20a0*/  HGMMA.64x128x16.F32 R24, gdesc[UR16], RZ, !UPT, gsb0 ;  /* 0x01e00000101879f0 */ /* 0x000fe2000c0008ff */
[----:B------:R-:W-:Y:S01]  /*20b0*/  UMOV UR11, 0x40000040 ;  /* 0x40000040000b7882 */ /* 0x000fe20000000000 */
        /* <DEDUP_REMOVED lines=16> */
.L_x_1242:
[----:B------:R-:W-:Y:S01]  /*21c0*/  UISETP.NE.AND UP1, UPT, UR53, URZ, UPT ;  /* 0x0000003f3500728c */ /* 0x000fe2000bf25270 */
[----:B------:R-:W-:Y:S01]  /*21d0*/  R2UR UR6, R91 ;  /* 0x000000005b0672ca */ /* 0x000fe200000e0000 */
[----:B------:R-:W-:Y:S01]  /*21e0*/  ULDC UR7, c[0x0][0x9d8] ;  /* 0x0002760000077ab9 */ /* 0x000fe20000000800 */
[----:B------:R-:W-:Y:S01]  /*21f0*/  UISETP.NE.AND UP0, UPT, UR52, URZ, UPT ;  /* 0x0000003f3400728c */ /* 0x000fe2000bf05270 */
[----:B------:R-:W-:Y:S01]  /*2200*/  FMUL.FTZ R10, R39, UR7 ;  /* 0x00000007270a7c20 */ /* 0x000fe20008410000 */
[----:B------:R-:W-:Y:S01]  /*2210*/  FMUL.FTZ R39, R75, UR7 ;  /* 0x000000074b277c20 */ /* 0x000fe20008410000 */
[----:B------:R-:W-:Y:S01]  /*2220*/  PLOP3.LUT P1, PT, PT, PT, UP1, 0x80, 0x0 ;  /* 0x000000000000781c */ /* 0x000fe20003f2f018 */
[----:B------:R-:W-:Y:S01]  /*2230*/  FMUL.FTZ R75, R77, UR7 ;  /* 0x000000074d4b7c20 */ /* 0x000fe20008410000 */
[----:B------:R-:W-:Y:S01]  /*2240*/  PLOP3.LUT P2, PT, PT, PT, UP1, 0x80, 0x0 ;  /* 0x000000000000781c */ /* 0x000fe20003f4f018 */
[----:B------:R-:W-:Y:S02]  /*2250*/  VIADD R77, R17, UR39 ;  /* 0x00000027114d7c36 */ /* 0x000fe40008000000 */
[----:B------:R-:W-:Y:S01]  /*2260*/  FMUL.FTZ R8, R34, UR7 ;  /* 0x0000000722087c20 */ /* 0x000fe20008410000 */
[----:B------:R-:W-:Y:S01]  /*2270*/  @UP1 ULDC UR10, c[0x0][0x44c] ;  /* 0x00011300000a1ab9 */ /* 0x000fe20000000800 */
[----:B------:R-:W-:Y:S01]  /*2280*/  FMUL.FTZ R13, R46, UR7 ;  /* 0x000000072e0d7c20 */ /* 0x000fe20008410000 */
[----:B------:R-:W-:Y:S01]  /*2290*/  FMUL.FTZ R46, R49, UR7 ;  /* 0x00000007312e7c20 */ /* 0x000fe20008410000 */
[----:B------:R-:W-:Y:S01]  /*22a0*/  FMUL.FTZ R49, R57, UR7 ;  /* 0x0000000739317c20 */ /* 0x000fe20008410000 */
[----:B------:R-:W-:Y:S01]  /*22b0*/  FMUL.FTZ R7, R35, UR7 ;  /* 0x0000000723077c20 */ /* 0x000fe20008410000 */
[----:B------:R-:W-:Y:S01]  /*22c0*/  UIADD3 UR6, UR6, 0x16840, URZ ;  /* 0x0001684006067890 */ /* 0x000fe2000fffe03f */
[----:B------:R-:W-:Y:S01]  /*22d0*/  FMUL.FTZ R12, R43, UR7 ;  /* 0x000000072b0c7c20 */ /* 0x000fe20008410000 */
[----:B------:R-:W-:-:S02]  /*22e0*/  IMAD.MOV.U32 R35, RZ, RZ, -0x80 ;  /* 0xffffff80ff237424 */ /* 0x000fc400078e00ff */
[----:B------:R-:W-:Y:S01]  /*22f0*/  FMUL.FTZ R43, R44, UR7 ;  /* 0x000000072c2b7c20 */ /* 0x000fe20008410000 */
[----:B------:R-:W-:Y:S01]  /*2300*/  @P1 IMAD.HI.U32 R34, R77, UR10, RZ ;  /* 0x0000000a4d221c27 */ /* 0x000fe2000f8e00ff */
[----:B------:R-:W-:-:S03]  /*2310*/  @UP1 ULDC UR10, c[0x0][0x450] ;  /* 0x00011400000a1ab9 */ /* 0x000fc60000000800 */
[----:B------:R-:W-:Y:S01]  /*2320*/  FMUL.FTZ R9, R38, UR7 ;  /* 0x0000000726097c20 */ /* 0x000fe20008410000 */
[----:B------:R-:W-:Y:S01]  /*2330*/  FMUL.FTZ R96, R40, UR7 ;  /* 0x0000000728607c20 */ /* 0x000fe20008410000 */
[----:B------:R-:W-:Y:S01]  /*2340*/  FMUL.FTZ R44, R45, UR7 ;  /* 0x000000072d2c7c20 */ /* 0x000fe20008410000 */
[----:B------:R-:W-:Y:S01]  /*2350*/  @P2 SHF.R.U32.HI R77, RZ, UR10, R34 ;  /* 0x0000000aff4d2c19 */ /* 0x000fe20008011622 */
[----:B------:R-:W-:Y:S01]  /*2360*/  FMUL.FTZ R2, R24, UR7 ;  /* 0x0000000718027c20 */ /* 0x000fe20008410000 */
[----:B------:R-:W-:Y:S01]  /*2370*/  FMUL.FTZ R89, R29, UR7 ;  /* 0x000000071d597c20 */ /* 0x000fe20008410000 */
[----:B------:R-:W-:Y:S01]  /*2380*/  FMUL.FTZ R14, R47, UR7 ;  /* 0x000000072f0e7c20 */ /* 0x000fe20008410000 */
[----:B------:R-:W-:Y:S01]  /*2390*/  FMUL.FTZ R45, R48, UR7 ;  /* 0x00000007302d7c20 */ /* 0x000fe20008410000 */
[----:B------:R-:W2:Y:S01]  /*23a0*/  SHFL.IDX PT, R57, R77, RZ, 0x1c1f ;  /* 0x001c1fff4d397589 */ /* 0x000ea200000e0000 */
[----:B------:R-:W-:Y:S01]  /*23b0*/  FMUL.FTZ R38, R74, UR7 ;  /* 0x000000074a267c20 */ /* 0x000fe20008410000 */
[----:B------:R-:W-:Y:S01]  /*23c0*/  FMUL.FTZ R40, R83, UR7 ;  /* 0x0000000753287c20 */ /* 0x000fe20008410000 */
[----:B------:R-:W-:Y:S01]  /*23d0*/  UPRMT UR6, UR43, 0x654, UR6 ;  /* 0x000006542b067896 */ /* 0x000fe20008000006 */
[----:B------:R-:W-:Y:S01]  /*23e0*/  FMUL.FTZ R3, R25, UR7 ;  /* 0x0000000719037c20 */ /* 0x000fe20008410000 */
[----:B01----:R-:W-:Y:S01]  /*23f0*/  FMUL.FTZ R0, R26, UR7 ;  /* 0x000000071a007c20 */ /* 0x003fe20008410000 */
        /* <DEDUP_REMOVED lines=18> */
[----:B------:R-:W-:-:S02]  /*2520*/  IMAD R83, R88, R35, 0x80 ;  /* 0x0000008058537424 */ /* 0x000fc400078e0223 */
        /* <DEDUP_REMOVED lines=25> */
[----:B------:R-:W-:Y:S01]  /*26c0*/  IMAD.U32 R35, RZ, RZ, UR47 ;  /* 0x0000002fff237e24 */ /* 0x000fe2000f8e00ff */
[----:B------:R-:W-:Y:S01]  /*26d0*/  PLOP3.LUT P1, PT, PT, PT, UP0, 0x40, 0x0 ;  /* 0x000000000000781c */ /* 0x000fe20003f2e808 */
[----:B------:R-:W0:Y:S01]  /*26e0*/  MUFU.TANH R2, R2 ;  /* 0x0000000200027308 */ /* 0x000e220000002400 */
[C-C-:B------:R-:W-:Y:S01]  /*26f0*/  IADD3 R34, -R16.reuse, 0x1, R83.reuse ;  /* 0x0000000110227810 */ /* 0x140fe20007ffe153 */
[----:B------:R-:W-:Y:S01]  /*2700*/  ULDC UR23, c[0x0][0x9dc] ;  /* 0x0002770000177ab9 */ /* 0x000fe20000000800 */
[----:B------:R-:W-:Y:S01]  /*2710*/  SYNCS.ARRIVE.TRANS64.RED.A1T0 RZ, [UR6], RZ ;  /* 0x000000ffffff79a7 */ /* 0x000fe20008100406 */
[----:B------:R-:W-:Y:S01]  /*2720*/  ULOP3.LUT UR6, URZ, UR23, URZ, 0x33, !UPT ;  /* 0x000000173f067292 */ /* 0x000fe2000f8e333f */
[----:B------:R-:W-:Y:S01]  /*2730*/  IADD3 R34, -R35, UR40, R34 ;  /* 0x0000002823227c10 */ /* 0x000fe2000fffe122 */
[----:B------:R-:W-:Y:S01]  /*2740*/  ULDC UR14, c[0x0][0x9e0] ;  /* 0x00027800000e7ab9 */ /* 0x000fe20000000800 */
[----:B------:R-:W-:Y:S01]  /*2750*/  IADD3 R82, -R16, UR40, R83 ;  /* 0x0000002810527c10 */ /* 0x000fe2000fffe153 */
[----:B------:R-:W1:Y:S01]  /*2760*/  MUFU.TANH R3, R3 ;  /* 0x0000000300037308 */ /* 0x000e620000002400 */
[----:B------:R-:W-:Y:S01]  /*2770*/  LEA R79, R88, 0xffffff80, 0x7 ;  /* 0xffffff80584f7811 */ /* 0x000fe200078e38ff */
[----:B------:R-:W-:-:S02]  /*2780*/  VIADD R87, R34, UR14 ;  /* 0x0000000e22577c36 */ /* 0x000fc40008000000 */
[----:B------:R-:W-:-:S03]  /*2790*/  VIADD R86, R34, UR6 ;  /* 0x0000000622567c36 */ /* 0x000fc60008000000 */
[----:B--2---:R-:W-:Y:S01]  /*27a0*/  VIADDMNMX R80, R57, R87, R82, PT ;  /* 0x0000005739507246 */ /* 0x004fe20003800152 */
[----:B------:R-:W2:Y:S01]  /*27b0*/  MUFU.TANH R0, R0 ;  /* 0x0000000000007308 */ /* 0x000ea20000002400 */
[----:B------:R-:W-:-:S07]  /*27c0*/  IMAD.IADD R81, R86, 0x1, R57 ;  /* 0x0000000156517824 */ /* 0x000fce00078e0239 */
        /* <DEDUP_REMOVED lines=62> */
[----:B------:R-:W-:Y:S01]  /*2bb0*/  IMAD.U32 R34, RZ, RZ, UR47 ;  /* 0x0000002fff227e24 */ /* 0x000fe2000f8e00ff */
[----:B------:R-:W-:Y:S04]  /*2bc0*/  BSSY B0, `(.L_x_1244) ;  /* 0x0000013000007945 */ /* 0x000fe80003800000 */
[----:B------:R-:W-:-:S04]  /*2bd0*/  IADD3 R57, -R34, UR40, R57 ;  /* 0x0000002822397c10 */ /* 0x000fc8000fffe139 */
        /* <DEDUP_REMOVED lines=11> */
.L_x_1245:
[----:B------:R-:W-:Y:S02]  /*2c90*/  ULDC UR6, c[0x0][0x9e4] ;  /* 0x0002790000067ab9 */ /* 0x000fe40000000800 */
[----:B------:R-:W-:-:S05]  /*2ca0*/  IMAD.U32 R58, RZ, RZ, UR6 ;  /* 0x00000006ff3a7e24 */ /* 0x000fca000f8e00ff */
[----:B------:R-:W-:-:S13]  /*2cb0*/  ISETP.NE.AND P1, PT, R58, 0x1, PT ;  /* 0x000000013a00780c */ /* 0x000fda0003f25270 */
[----:B------:R-:W1:Y:S02]  /*2cc0*/  @P1 LDC.64 R34, c[0x0][0x9e8] ;  /* 0x00027a00ff221b82 */ /* 0x000e640000000a00 */
[----:B-1----:R-:W-:-:S05]  /*2cd0*/  @P1 IMAD.HI.U32 R34, R57, R34, RZ ;  /* 0x0000002239221227 */ /* 0x002fca00078e00ff */
[----:B------:R-:W-:-:S07]  /*2ce0*/  @P1 SHF.R.U32.HI R57, RZ, R35, R34 ;  /* 0x00000023ff391219 */ /* 0x000fce0000011622 */
.L_x_1246:
[----:B------:R-:W-:Y:S05]  /*2cf0*/  BSYNC B0 ;  /* 0x0000000000007941 */ /* 0x000fea0003800000 */
.L_x_1244:
[----:B------:R-:W-:-:S04]  /*2d00*/  IMAD R57, R57, R58, -R79 ;  /* 0x0000003a39397224 */ /* 0x000fc800078e0a4f */
[----:B------:R-:W-:-:S05]  /*2d10*/  IMAD.IADD R57, R57, 0x1, -R16 ;  /* 0x0000000139397824 */ /* 0x000fca00078e0a10 */
[----:B------:R-:W-:Y:S02]  /*2d20*/  VIADDMNMX R80, R57, R58, R80, PT ;  /* 0x0000003a39507246 */ /* 0x000fe40003800150 */
[----:B------:R-:W-:-:S07]  /*2d30*/  VIMNMX R81, R81, R57, !PT ;  /* 0x0000003951517248 */ /* 0x000fce0007fe0100 */
.L_x_1243:
        /* <DEDUP_REMOVED lines=158> */
[----:B------:R-:W-:Y:S01]  /*3720*/  ISETP.GE.AND P3, PT, R83, 0x71, PT ;  /* 0x000000715300780c */ /* 0x000fe20003f66270 */
[----:B------:R-:W0:Y:S01]  /*3730*/  SHFL.IDX PT, R75, R77, 0x1, 0x1c1f ;  /* 0x003c1f004d4b7f89 */ /* 0x000e2200000e0000 */
[----:B------:R-:W-:Y:S02]  /*3740*/  @P4 LOP3.LUT R23, R23, 0x20, RZ, 0xfc, !PT ;  /* 0x0000002017174812 */ /* 0x000fe400078efcff */
[----:B------:R-:W-:Y:S02]  /*3750*/  ISETP.GT.AND P4, PT, R81, 0x70, !P3 ;  /* 0x000000705100780c */ /* 0x000fe40005f84270 */
[----:B------:R-:W-:Y:S02]  /*3760*/  LOP3.LUT R23, R23, 0xfffffffd, RZ, 0xc0, !PT ;  /* 0xfffffffd17177812 */ /* 0x000fe400078ec0ff */
[----:B------:R-:W-:-:S04]  /*3770*/  ISETP.LT.OR P4, PT, R80, 0x71, P4 ;  /* 0x000000715000780c */ /* 0x000fc80002781670 */
[----:B------:R-:W-:Y:S02]  /*3780*/  FSEL R51, R76, -INF , !P4 ;  /* 0xff8000004c337808 */ /* 0x000fe40006000000 */
[----:B------:R-:W-:-:S04]  /*3790*/  ISETP.GE.AND P4, PT, R83, 0x72, PT ;  /* 0x000000725300780c */ /* 0x000fc80003f86270 */
[----:B------:R-:W-:-:S04]  /*37a0*/  ISETP.GT.AND P5, PT, R81, 0x71, !P4 ;  /* 0x000000715100780c */ /* 0x000fc800067a4270 */
[----:B------:R-:W-:Y:S02]  /*37b0*/  ISETP.LT.OR P5, PT, R80, 0x72, P5 ;  /* 0x000000725000780c */ /* 0x000fe40002fa1670 */
[----:B0-----:R-:W-:Y:S01]  /*37c0*/  VIADDMNMX R72, R75, R87, R82, PT ;  /* 0x000000574b487246 */ /* 0x001fe20003800152 */
[----:B------:R-:W-:Y:S01]  /*37d0*/  IMAD.IADD R73, R86, 0x1, R75 ;  /* 0x0000000156497824 */ /* 0x000fe200078e024b */
        /* <DEDUP_REMOVED lines=32> */
.L_x_1249:
[----:B------:R-:W-:Y:S02]  /*39e0*/  ULDC UR6, c[0x0][0x9e4] ;  /* 0x0002790000067ab9 */ /* 0x000fe40000000800 */
[----:B------:R-:W-:-:S05]  /*39f0*/  IMAD.U32 R76, RZ, RZ, UR6 ;  /* 0x00000006ff4c7e24 */ /* 0x000fca000f8e00ff */
[----:B------:R-:W-:-:S13]  /*3a00*/  ISETP.NE.AND P6, PT, R76, 0x1, PT ;  /* 0x000000014c00780c */ /* 0x000fda0003fc5270 */
[----:B------:R-:W0:Y:S02]  /*3a10*/  @P6 LDC.64 R2, c[0x0][0x9e8] ;  /* 0x00027a00ff026b82 */ /* 0x000e240000000a00 */
[----:B0-----:R-:W-:-:S05]  /*3a20*/  @P6 IMAD.HI.U32 R2, R75, R2, RZ ;  /* 0x000000024b026227 */ /* 0x001fca00078e00ff */
[----:B------:R-:W-:-:S07]  /*3a30*/  @P6 SHF.R.U32.HI R75, RZ, R3, R2 ;  /* 0x00000003ff4b6219 */ /* 0x000fce0000011602 */
.L_x_1250:
[----:B------:R-:W-:Y:S05]  /*3a40*/  BSYNC B0 ;  /* 0x0000000000007941 */ /* 0x000fea0003800000 */
.L_x_1248:
[----:B------:R-:W-:-:S04]  /*3a50*/  IMAD R75, R75, R76, -R79 ;  /* 0x0000004c4b4b7224 */ /* 0x000fc800078e0a4f */
[----:B------:R-:W-:-:S05]  /*3a60*/  IMAD.IADD R75, R75, 0x1, -R16 ;  /* 0x000000014b4b7824 */ /* 0x000fca00078e0a10 */
[----:B------:R-:W-:Y:S02]  /*3a70*/  VIADDMNMX R72, R75, R76, R72, PT ;  /* 0x0000004c4b487246 */ /* 0x000fe40003800148 */
[----:B------:R-:W-:-:S07]  /*3a80*/  VIMNMX R73, R73, R75, !PT ;  /* 0x0000004b49497248 */ /* 0x000fce0007fe0100 */
.L_x_1247:
[----:B------:R-:W-:Y:S01]  /*3a90*/  ISETP.GT.AND P1, PT, R73, 0x1, !P1 ;  /* 0x000000014900780c */ /* 0x000fe20004f24270 */
[----:B------:R-:W-:Y:S01]  /*3aa0*/  ULDC UR21, c[0x0][0x988] ;  /* 0x0002620000157ab9 */ /* 0x000fe20000000800 */
[----:B------:R-:W-:Y:S01]  /*3ab0*/  LOP3.LUT P6, RZ, R23, 0x4, RZ, 0xc0, !PT ;  /* 0x0000000417ff7812 */ /* 0x000fe200078cc0ff */
[----:B------:R-:W-:Y:S01]  /*3ac0*/  UISETP.NE.AND UP1, UPT, UR53, URZ, UPT ;  /* 0x0000003f3500728c */ /* 0x000fe2000bf25270 */
[----:B------:R-:W-:Y:S01]  /*3ad0*/  ISETP.LT.OR P1, PT, R72, 0x2, P1 ;  /* 0x000000024800780c */ /* 0x000fe20000f21670 */
[----:B------:R-:W-:Y:S01]  /*3ae0*/  UISETP.NE.AND UP0, UPT, UR52, URZ, UPT ;  /* 0x0000003f3400728c */ /* 0x000fe2000bf05270 */
[C---:B------:R-:W-:Y:S01]  /*3af0*/  ISETP.GT.AND P2, PT, R73.reuse, 0x8, !P2 ;  /* 0x000000084900780c */ /* 0x040fe20005744270 */
[----:B------:R-:W-:Y:S01]  /*3b00*/  UMOV UR10, UR39 ;  /* 0x00000027000a7c82 */ /* 0x000fe20008000000 */
        /* <DEDUP_REMOVED lines=9> */
[C---:B------:R-:W-:Y:S01]  /*3ba0*/  LOP3.LUT P1, RZ, R23.reuse, 0x8, RZ, 0xc0, !PT ;  /* 0x0000000817ff7812 */ /* 0x040fe2000782c0ff */
[----:B------:R-:W-:Y:S01]  /*3bb0*/  @UP1 USHF.R.U32.HI UR10, URZ, UR11, UR7 ;  /* 0x0000000b3f0a1299 */ /* 0x000fe20008011607 */
[----:B------:R-:W-:-:S02]  /*3bc0*/  LOP3.LUT P2, RZ, R23, 0x40000, RZ, 0xc0, !PT ;  /* 0x0004000017ff7812 */ /* 0x000fc4000784c0ff */
[----:B------:R-:W-:Y:S01]  /*3bd0*/  ISETP.GT.AND P1, PT, R73, 0x10, !P1 ;  /* 0x000000104900780c */ /* 0x000fe20004f24270 */
[----:B------:R-:W-:Y:S01]  /*3be0*/  UIADD3 UR56, UR56, UR10, URZ ;  /* 0x0000000a38387290 */ /* 0x000fe2000fffe03f */
[----:B------:R-:W-:Y:S02]  /*3bf0*/  LOP3.LUT P6, RZ, R23, 0x20000, RZ, 0xc0, !PT ;  /* 0x0002000017ff7812 */ /* 0x000fe400078cc0ff */
[----:B------:R-:W-:Y:S01]  /*3c00*/  ISETP.LT.OR P1, PT, R72, 0x11, P1 ;  /* 0x000000114800780c */ /* 0x000fe20000f21670 */
[----:B------:R-:W-:Y:S01]  /*3c10*/  UIADD3 UR14, UR56, UR14, URZ ;  /* 0x0000000e380e7290 */ /* 0x000fe2000fffe03f */
[----:B------:R-:W-:Y:S02]  /*3c20*/  ISETP.GT.AND P3, PT, R73, 0x70, !P3 ;  /* 0x000000704900780c */ /* 0x000fe40005f64270 */
[----:B------:R-:W-:Y:S02]  /*3c30*/  FSEL R8, R8, -INF , !P1 ;  /* 0xff80000008087808 */ /* 0x000fe40004800000 */
[----:B------:R-:W-:-:S02]  /*3c40*/  LOP3.LUT P1, RZ, R23, 0x10, RZ, 0xc0, !PT ;  /* 0x0000001017ff7812 */ /* 0x000fc4000782c0ff */
[C---:B------:R-:W-:Y:S02]  /*3c50*/  ISETP.GT.AND P4, PT, R73.reuse, 0x71, !P4 ;  /* 0x000000714900780c */ /* 0x040fe40006784270 */
[C---:B------:R-:W-:Y:S02]  /*3c60*/  ISETP.GT.AND P1, PT, R73.reuse, 0x11, !P1 ;  /* 0x000000114900780c */ /* 0x040fe40004f24270 */
[C---:B------:R-:W-:Y:S02]  /*3c70*/  ISETP.LT.OR P3, PT, R72.reuse, 0x71, P3 ;  /* 0x000000714800780c */ /* 0x040fe40001f61670 */
[----:B------:R-:W-:Y:S02]  /*3c80*/  ISETP.LT.OR P1, PT, R72, 0x12, P1 ;  /* 0x000000124800780c */ /* 0x000fe40000f21670 */
[----:B------:R-:W-:Y:S02]  /*3c90*/  ISETP.GT.AND P5, PT, R73, 0x78, !P5 ;  /* 0x000000784900780c */ /* 0x000fe40006fa4270 */
        /* <DEDUP_REMOVED lines=8> */
[----:B------:R-:W-:Y:S02]  /*3d20*/  LOP3.LUT P1, RZ, R23, 0x1000000, RZ, 0xc0, !PT ;  /* 0x0100000017ff7812 */ /* 0x000fe4000782c0ff */
[----:B------:R-:W-:Y:S02]  /*3d30*/  FMNMX.FTZ R6, R60, R7, !PT ;  /* 0x000000073c067209 */ /* 0x000fe40007810000 */
[----:B------:R-:W-:Y:S02]  /*3d40*/  ISETP.GT.AND P1, PT, R73, 0x19, !P1 ;  /* 0x000000194900780c */ /* 0x000fe40004f24270 */
[----:B------:R-:W-:Y:S02]  /*3d50*/  FMNMX.FTZ R7, R61, R6, !PT ;  /* 0x000000063d077209 */ /* 0x000fe40007810000 */
        /* <DEDUP_REMOVED lines=16> */
[----:B------:R-:W-:Y:S02]  /*3e60*/  FSEL R12, R12, -INF , !P1 ;  /* 0xff8000000c0c7808 */ /* 0x000fe40004800000 */
        /* <DEDUP_REMOVED lines=45> */
[C---:B------:R-:W-:Y:S01]  /*4140*/  LOP3.LUT P1, RZ, R23.reuse, 0x4000, RZ, 0xc0, !PT ;  /* 0x0000400017ff7812 */ /* 0x040fe2000782c0ff */
[----:B------:R-:W0:Y:S01]  /*4150*/  SHFL.BFLY PT, R6, R7, 0x2, 0x1f ;  /* 0x0c401f0007067f89 */ /* 0x000e2200000e0000 */
[----:B------:R-:W-:Y:S02]  /*4160*/  LOP3.LUT P2, RZ, R23, 0x80, RZ, 0xc0, !PT ;  /* 0x0000008017ff7812 */ /* 0x000fe4000784c0ff */
[----:B------:R-:W-:Y:S02]  /*4170*/  ISETP.GT.AND P1, PT, R73, 0x41, !P1 ;  /* 0x000000414900780c */ /* 0x000fe40004f24270 */
[----:B------:R-:W-:Y:S02]  /*4180*/  LOP3.LUT P6, RZ, R23, 0x40, RZ, 0xc0, !PT ;  /* 0x0000004017ff7812 */ /* 0x000fe400078cc0ff */
[----:B------:R-:W-:-:S02]  /*4190*/  ISETP.LT.OR P1, PT, R72, 0x42, P1 ;  /* 0x000000424800780c */ /* 0x000fc40000f21670 */
[----:B------:R-:W-:Y:S02]  /*41a0*/  ISETP.LT.OR P4, PT, R72, 0x72, P4 ;  /* 0x000000724800780c */ /* 0x000fe40002781670 */
[----:B------:R-:W-:Y:S02]  /*41b0*/  FSEL R26, R26, -INF , !P1 ;  /* 0xff8000001a1a7808 */ /* 0x000fe40004800000 */
[----:B------:R-:W-:Y:S02]  /*41c0*/  LOP3.LUT P1, RZ, R23, 0x2000, RZ, 0xc0, !PT ;  /* 0x0000200017ff7812 */ /* 0x000fe4000782c0ff */
[----:B------:R-:W-:Y:S02]  /*41d0*/  FSEL R37, R37, -INF , !P3 ;  /* 0xff80000025257808 */ /* 0x000fe40005800000 */
[----:B------:R-:W-:Y:S02]  /*41e0*/  ISETP.GT.AND P1, PT, R73, 0x48, !P1 ;  /* 0x000000484900780c */ /* 0x000fe40004f24270 */
[----:B------:R-:W-:-:S02]  /*41f0*/  ISETP.LT.OR P5, PT, R72, 0x79, P5 ;  /* 0x000000794800780c */ /* 0x000fc40002fa1670 */
[----:B------:R-:W-:Y:S02]  /*4200*/  ISETP.LT.OR P1, PT, R72, 0x49, P1 ;  /* 0x000000494800780c */ /* 0x000fe40000f21670 */
[----:B------:R-:W-:Y:S02]  /*4210*/  FSEL R40, R40, -INF , !P4 ;  /* 0xff80000028287808 */ /* 0x000fe40006000000 */
[----:B------:R-:W-:Y:S02]  /*4220*/  FSEL R27, R27, -INF , !P1 ;  /* 0xff8000001b1b7808 */ /* 0x000fe40004800000 */
[----:B------:R-:W-:Y:S02]  /*4230*/  LOP3.LUT P1, RZ, R23, 0x1000, RZ, 0xc0, !PT ;  /* 0x0000100017ff7812 */ /* 0x000fe4000782c0ff */
[----:B0-----:R-:W-:Y:S02]  /*4240*/  FMNMX.FTZ R77, R7, R6, !PT ;  /* 0x00000006074d7209 */ /* 0x001fe40007810000 */
[----:B------:R-:W-:-:S03]  /*4250*/  ISETP.GT.AND P1, PT, R73, 0x49, !P1 ;  /* 0x000000494900780c */ /* 0x000fc60004f24270 */
[----:B------:R-:W0:Y:S01]  /*4260*/  SHFL.BFLY PT, R6, R77, 0x1, 0x1f ;  /* 0x0c201f004d067f89 */ /* 0x000e2200000e0000 */
[----:B------:R-:W-:-:S04]  /*4270*/  ISETP.LT.OR P1, PT, R72, 0x4a, P1 ;  /* 0x0000004a4800780c */ /* 0x000fc80000f21670 */
[----:B------:R-:W-:Y:S02]  /*4280*/  FSEL R28, R28, -INF , !P1 ;  /* 0xff8000001c1c7808 */ /* 0x000fe40004800000 */
[----:B------:R-:W-:-:S04]  /*4290*/  LOP3.LUT P1, RZ, R23, 0x800, RZ, 0xc0, !PT ;  /* 0x0000080017ff7812 */ /* 0x000fc8000782c0ff */
[----:B------:R-:W-:-:S04]  /*42a0*/  ISETP.GT.AND P1, PT, R73, 0x50, !P1 ;  /* 0x000000504900780c */ /* 0x000fc80004f24270 */
[----:B------:R-:W-:-:S04]  /*42b0*/  ISETP.LT.OR P1, PT, R72, 0x51, P1 ;  /* 0x000000514800780c */ /* 0x000fc80000f21670 */
[----:B------:R-:W-:Y:S02]  /*42c0*/  FSEL R31, R31, -INF , !P1 ;  /* 0xff8000001f1f7808 */ /* 0x000fe40004800000 */
[----:B------:R-:W-:Y:S02]  /*42d0*/  LOP3.LUT P1, RZ, R23, 0x400, RZ, 0xc0, !PT ;  /* 0x0000040017ff7812 */ /* 0x000fe4000782c0ff */
[----:B0-----:R-:W-:Y:S02]  /*42e0*/  FMNMX.FTZ R6, R77, R6, !PT ;  /* 0x000000064d067209 */ /* 0x001fe40007810000 */
[----:B------:R-:W-:-:S03]  /*42f0*/  ISETP.GT.AND P1, PT, R73, 0x51, !P1 ;  /* 0x000000514900780c */ /* 0x000fc60004f24270 */
[----:B------:R-:W-:Y:S01]  /*4300*/  FMUL.FTZ R76, R6, UR21 ;  /* 0x00000015064c7c20 */ /* 0x000fe20008410000 */
        /* <DEDUP_REMOVED lines=20> */
[----:B------:R-:W-:-:S02]  /*4450*/  FSETP.NEU.FTZ.AND P1, PT, R6, -INF , PT ;  /* 0xff8000000600780b */ /* 0x000fc40003f3d000 */
[----:B------:R-:W-:Y:S02]  /*4460*/  FSEL R30, R30, -INF , !P2 ;  /* 0xff8000001e1e7808 */ /* 0x000fe40005000000 */
[----:B------:R-:W-:Y:S02]  /*4470*/  FSEL R76, R76, RZ, P1 ;  /* 0x000000ff4c4c7208 */ /* 0x000fe40000800000 */
[----:B------:R-:W-:Y:S02]  /*4480*/  ISETP.GT.AND P1, PT, R73, RZ, !P6 ;  /* 0x000000ff4900720c */ /* 0x000fe40007724270 */
[----:B------:R-:W-:Y:S01]  /*4490*/  LOP3.LUT P6, RZ, R23, 0x1, RZ, 0xc0, !PT ;  /* 0x0000000117ff7812 */ /* 0x000fe200078cc0ff */
[--C-:B------:R-:W-:Y:S01]  /*44a0*/  FFMA.FTZ R150, R58, UR21, -R76.reuse ;  /* 0x000000153a967c23 */ /* 0x100fe2000801084c */
[----:B------:R-:W-:Y:S01]  /*44b0*/  ISETP.LT.OR P1, PT, R72, 0x1, P1 ;  /* 0x000000014800780c */ /* 0x000fe20000f21670 */
[--C-:B------:R-:W-:Y:S01]  /*44c0*/  FFMA.FTZ R132, R56, UR21, -R76.reuse ;  /* 0x0000001538847c23 */ /* 0x100fe2000801084c */
[----:B------:R-:W-:Y:S01]  /*44d0*/  ISETP.GT.AND P6, PT, R73, 0x79, !P6 ;  /* 0x000000794900780c */ /* 0x000fe200077c4270 */
[--C-:B------:R-:W-:Y:S01]  /*44e0*/  FFMA.FTZ R134, R34, UR21, -R76.reuse ;  /* 0x0000001522867c23 */ /* 0x100fe2000801084c */
[----:B------:R-:W-:Y:S01]  /*44f0*/  FSEL R75, R0, -INF , !P1 ;  /* 0xff800000004b7808 */ /* 0x000fe20004800000 */
[--C-:B------:R-:W-:Y:S01]  /*4500*/  FFMA.FTZ R148, R74, UR21, -R76.reuse ;  /* 0x000000154a947c23 */ /* 0x100fe2000801084c */
[----:B------:R-:W-:Y:S01]  /*4510*/  LOP3.LUT P1, RZ, R23, 0x4000000, RZ, 0xc0, !PT ;  /* 0x0400000017ff7812 */ /* 0x000fe2000782c0ff */
[--C-:B------:R-:W-:Y:S01]  /*4520*/  FFMA.FTZ R57, R57, UR21, -R76.reuse ;  /* 0x0000001539397c23 */ /* 0x100fe2000801084c */
[----:B------:R-:W-:Y:S01]  /*4530*/  FMNMX.FTZ R7, R75, R4, !PT ;  /* 0x000000044b077209 */ /* 0x000fe20007810000 */
[--C-:B------:R-:W-:Y:S01]  /*4540*/  FFMA.FTZ R59, R59, UR21, -R76.reuse ;  /* 0x000000153b3b7c23 */ /* 0x100fe2000801084c */
[----:B------:R-:W-:Y:S01]  /*4550*/  ISETP.GT.AND P1, PT, R73, 0x68, !P1 ;  /* 0x000000684900780c */ /* 0x000fe20004f24270 */
[----:B------:R-:W-:Y:S01]  /*4560*/  MUFU.EX2 R148, R148 ;  /* 0x0000009400947308 */ /* 0x000fe20000000800 */
[----:B------:R-:W-:Y:S01]  /*4570*/  FMNMX.FTZ R0, R2, R7, !PT ;  /* 0x0000000702007209 */ /* 0x000fe20007810000 */
[--C-:B------:R-:W-:Y:S01]  /*4580*/  FFMA.FTZ R144, R60, UR21, -R76.reuse ;  /* 0x000000153c907c23 */ /* 0x100fe2000801084c */
[----:B------:R-:W-:Y:S01]  /*4590*/  ISETP.LT.OR P1, PT, R72, 0x69, P1 ;  /* 0x000000694800780c */ /* 0x000fe20000f21670 */
[--C-:B------:R-:W-:Y:S01]  /*45a0*/  FFMA.FTZ R61, R61, UR21, -R76.reuse ;  /* 0x000000153d3d7c23 */ /* 0x100fe2000801084c */
[----:B------:R-:W-:Y:S01]  /*45b0*/  FMNMX.FTZ R7, R5, R0, !PT ;  /* 0x0000000005077209 */ /* 0x000fe20007810000 */
[--C-:B------:R-:W-:Y:S01]  /*45c0*/  FFMA.FTZ R146, R62, UR21, -R76.reuse ;  /* 0x000000153e927c23 */ /* 0x100fe2000801084c */
[----:B------:R-:W-:Y:S01]  /*45d0*/  ISETP.LT.OR P6, PT, R72, 0x7a, P6 ;  /* 0x0000007a4800780c */ /* 0x000fe200037c1670 */
[----:B------:R-:W0:Y:S01]  /*45e0*/  MUFU.EX2 R57, R57 ;  /* 0x0000003900397308 */ /* 0x000e220000000800 */
[----:B------:R-:W-:Y:S01]  /*45f0*/  FMNMX.FTZ R0, R8, R7, !PT ;  /* 0x0000000708007209 */ /* 0x000fe20007810000 */
[--C-:B------:R-:W-:Y:S01]  /*4600*/  FFMA.FTZ R63, R63, UR21, -R76.reuse ;  /* 0x000000153f3f7c23 */ /* 0x100fe2000801084c */
[----:B------:R-:W-:Y:S01]  /*4610*/  FSEL R42, R42, -INF , !P6 ;  /* 0xff8000002a2a7808 */ /* 0x000fe20007000000 */
[--C-:B------:R-:W-:Y:S01]  /*4620*/  FFMA.FTZ R140, R64, UR21, -R76.reuse ;  /* 0x00000015408c7c23 */ /* 0x100fe2000801084c */
[----:B------:R-:W-:Y:S01]  /*4630*/  FMNMX.FTZ R0, R3, R0, !PT ;  /* 0x0000000003007209 */ /* 0x000fe20007810000 */
[--C-:B------:R-:W-:Y:S01]  /*4640*/  FFMA.FTZ R65, R65, UR21, -R76.reuse ;  /* 0x0000001541417c23 */ /* 0x100fe2000801084c */
[--C-:B------:R-:W-:Y:S01]  /*4650*/  FFMA.FTZ R142, R66, UR21, -R76.reuse ;  /* 0x00000015428e7c23 */ /* 0x100fe2000801084c */
[----:B------:R-:W1:Y:S01]  /*4660*/  MUFU.EX2 R150, R150 ;  /* 0x0000009600967308 */ /* 0x000e620000000800 */
[----:B------:R-:W-:Y:S01]  /*4670*/  FMNMX.FTZ R7, R9, R0, !PT ;  /* 0x0000000009077209 */ /* 0x000fe20007810000 */
[--C-:B------:R-:W-:Y:S01]  /*4680*/  FFMA.FTZ R67, R67, UR21, -R76.reuse ;  /* 0x0000001543437c23 */ /* 0x100fe2000801084c */
[--C-:B------:R-:W-:Y:S01]  /*4690*/  FFMA.FTZ R136, R68, UR21, -R76.reuse ;  /* 0x0000001544887c23 */ /* 0x100fe2000801084c */
[--C-:B------:R-:W-:Y:S01]  /*46a0*/  FFMA.FTZ R69, R69, UR21, -R76.reuse ;  /* 0x0000001545457c23 */ /* 0x100fe2000801084c */
[----:B------:R-:W-:Y:S01]  /*46b0*/  FMNMX.FTZ R0, R10, R7, !PT ;  /* 0x000000070a007209 */ /* 0x000fe20007810000 */
[--C-:B------:R-:W-:Y:S01]  /*46c0*/  FFMA.FTZ R138, R70, UR21, -R76.reuse ;  /* 0x00000015468a7c23 */ /* 0x100fe2000801084c */
[--C-:B------:R-:W-:Y:S01]  /*46d0*/  FFMA.FTZ R71, R71, UR21, -R76.reuse ;  /* 0x0000001547477c23 */ /* 0x100fe2000801084c */
[----:B------:R-:W2:Y:S01]  /*46e0*/  MUFU.EX2 R59, R59 ;  /* 0x0000003b003b7308 */ /* 0x000ea20000000800 */
[----:B------:R-:W-:Y:S01]  /*46f0*/  FMNMX.FTZ R7, R11, R0, !PT ;  /* 0x000000000b077209 */ /* 0x000fe20007810000 */
[--C-:B------:R-:W-:Y:S01]  /*4700*/  FFMA.FTZ R128, R44, UR21, -R76.reuse ;  /* 0x000000152c807c23 */ /* 0x100fe2000801084c */
[--C-:B------:R-:W-:Y:S01]  /*4710*/  FFMA.FTZ R35, R35, UR21, -R76.reuse ;  /* 0x0000001523237c23 */ /* 0x100fe2000801084c */
[--C-:B------:R-:W-:Y:S01]  /*4720*/  FFMA.FTZ R130, R46, UR21, -R76.reuse ;  /* 0x000000152e827c23 */ /* 0x100fe2000801084c */
[----:B------:R-:W-:Y:S01]  /*4730*/  FMNMX.FTZ R0, R12, R7, !PT ;  /* 0x000000070c007209 */ /* 0x000fe20007810000 */
[--C-:B------:R-:W-:Y:S01]  /*4740*/  FFMA.FTZ R124, R49, UR21, -R76.reuse ;  /* 0x00000015317c7c23 */ /* 0x100fe2000801084c */
[--C-:B------:R-:W-:Y:S01]  /*4750*/  FFMA.FTZ R126, R50, UR21, -R76.reuse ;  /* 0x00000015327e7c23 */ /* 0x100fe2000801084c */
[----:B------:R-:W3:Y:S01]  /*4760*/  MUFU.EX2 R144, R144 ;  /* 0x0000009000907308 */ /* 0x000ee20000000800 */
[----:B------:R-:W-:Y:S01]  /*4770*/  FMNMX.FTZ R7, R13, R0, !PT ;  /* 0x000000000d077209 */ /* 0x000fe20007810000 */
[--C-:B------:R-:W-:Y:S01]  /*4780*/  FFMA.FTZ R49, R54, UR21, -R76.reuse ;  /* 0x0000001536317c23 */ /* 0x100fe2000801084c */
[--C-:B------:R-:W-:Y:S01]  /*4790*/  FFMA.FTZ R120, R51, UR21, -R76.reuse ;  /* 0x0000001533787c23 */ /* 0x100fe2000801084c */
[--C-:B------:R-:W-:Y:S01]  /*47a0*/  FFMA.FTZ R51, R53, UR21, -R76.reuse ;  /* 0x0000001535337c23 */ /* 0x100fe2000801084c */
[----:B------:R-:W-:Y:S01]  /*47b0*/  FMNMX.FTZ R0, R14, R7, !PT ;  /* 0x000000070e007209 */ /* 0x000fe20007810000 */
[--C-:B------:R-:W-:Y:S01]  /*47c0*/  FFMA.FTZ R122, R48, UR21, -R76.reuse ;  /* 0x00000015307a7c23 */ /* 0x100fe2000801084c */
[----:B------:R-:W-:Y:S01]  /*47d0*/  FFMA.FTZ R53, R52, UR21, -R76 ;  /* 0x0000001534357c23 */ /* 0x000fe2000801084c */
[----:B------:R-:W4:Y:S01]  /*47e0*/  MUFU.EX2 R61, R61 ;  /* 0x0000003d003d7308 */ /* 0x000f220000000800 */
[----:B------:R-:W-:-:S04]  /*47f0*/  FMNMX.FTZ R7, R15, R0, !PT ;  /* 0x000000000f077209 */ /* 0x000fc80007810000 */
[----:B------:R-:W-:-:S03]  /*4800*/  FMNMX.FTZ R0, R20, R7, !PT ;  /* 0x0000000714007209 */ /* 0x000fc60007810000 */
[----:B------:R-:W5:Y:S01]  /*4810*/  MUFU.EX2 R146, R146 ;  /* 0x0000009200927308 */ /* 0x000f620000000800 */
        /* <DEDUP_REMOVED lines=12> */
[----:B------:R-:W-:Y:S02]  /*48e0*/  FMNMX.FTZ R7, R33, R0, !PT ;  /* 0x0000000021077209 */ /* 0x000fe40007810000 */
[----:B------:R-:W-:Y:S02]  /*48f0*/  FSEL R0, R29, -INF , !P1 ;  /* 0xff8000001d007808 */ /* 0x000fe40004800000 */
[----:B------:R-:W-:-:S03]  /*4900*/  FMNMX.FTZ R7, R36, R7, !PT ;  /* 0x0000000724077209 */ /* 0x000fc60007810000 */
[----:B------:R-:W-:Y:S01]  /*4910*/  MUFU.EX2 R67, R67 ;  /* 0x0000004300437308 */ /* 0x000fe20000000800 */
[----:B------:R-:W-:-:S04]  /*4920*/  FMNMX.FTZ R58, R38, R7, !PT ;  /* 0x00000007263a7209 */ /* 0x000fc80007810000 */
[----:B------:R-:W-:-:S03]  /*4930*/  FMNMX.FTZ R7, R39, R58, !PT ;  /* 0x0000003a27077209 */ /* 0x000fc60007810000 */
[----:B------:R-:W-:Y:S01]  /*4940*/  MUFU.EX2 R136, R136 ;  /* 0x0000008800887308 */ /* 0x000fe20000000800 */
[----:B------:R-:W-:-:S04]  /*4950*/  FMNMX.FTZ R7, R0, R7, !PT ;  /* 0x0000000700077209 */ /* 0x000fc80007810000 */
[----:B------:R-:W-:-:S03]  /*4960*/  FMNMX.FTZ R56, R30, R7, !PT ;  /* 0x000000071e387209 */ /* 0x000fc60007810000 */
[----:B------:R-:W-:Y:S01]  /*4970*/  MUFU.EX2 R69, R69 ;  /* 0x0000004500457308 */ /* 0x000fe20000000800 */
[----:B------:R-:W-:Y:S02]  /*4980*/  FMNMX.FTZ R7, R37, R56, !PT ;  /* 0x0000003825077209 */ /* 0x000fe40007810000 */
[----:B------:R-:W-:Y:S01]  /*4990*/  FSEL R56, R41, -INF , !P5 ;  /* 0xff80000029387808 */ /* 0x000fe20006800000 */
[--C-:B------:R-:W-:Y:S01]  /*49a0*/  FFMA.FTZ R41, R43, UR21, -R76.reuse ;  /* 0x000000152b297c23 */ /* 0x100fe2000801084c */
[----:B------:R-:W-:Y:S01]  /*49b0*/  FMNMX.FTZ R7, R40, R7, !PT ;  /* 0x0000000728077209 */ /* 0x000fe20007810000 */
[--C-:B------:R-:W-:Y:S01]  /*49c0*/  FFMA.FTZ R43, R45, UR21, -R76.reuse ;  /* 0x000000152d2b7c23 */ /* 0x100fe2000801084c */
[--C-:B------:R-:W-:Y:S01]  /*49d0*/  FFMA.FTZ R45, R47, UR21, -R76.reuse ;  /* 0x000000152f2d7c23 */ /* 0x100fe2000801084c */
[----:B------:R-:W-:Y:S01]  /*49e0*/  FFMA.FTZ R47, R55, UR21, -R76 ;  /* 0x00000015372f7c23 */ /* 0x000fe2000801084c */
        /* <DEDUP_REMOVED lines=15> */
[----:B------:R-:W-:Y:S02]  /*4ae0*/  FMUL.FTZ R55, R7, UR21 ;  /* 0x0000001507377c20 */ /* 0x000fe40008410000 */
[----:B------:R-:W-:Y:S03]  /*4af0*/  MUFU.EX2 R130, R130 ;  /* 0x0000008200827308 */ /* 0x000fe60000000800 */
[----:B------:R-:W-:Y:S02]  /*4b00*/  FSEL R55, R55, RZ, P1 ;  /* 0x000000ff37377208 */ /* 0x000fe40000800000 */
[----:B------:R-:W-:-:S03]  /*4b10*/  PLOP3.LUT P1, PT, PT, PT, UP0, 0x40, 0x0 ;  /* 0x000000000000781c */ /* 0x000fc60003f2e808 */
[----:B------:R-:W-:Y:S01]  /*4b20*/  MUFU.EX2 R45, R45 ;  /* 0x0000002d002d7308 */ /* 0x000fe20000000800 */
[--C-:B------:R-:W-:Y:S01]  /*4b30*/  FFMA.FTZ R145, R8, UR21, -R55.reuse ;  /* 0x0000001508917c23 */ /* 0x100fe20008010837 */
[----:B------:R-:W-:Y:S01]  /*4b40*/  FFMA.FTZ R8, R3, UR21, -R55 ;  /* 0x0000001503087c23 */ /* 0x000fe20008010837 */
[----:B------:R-:W-:Y:S01]  /*4b50*/  FADD.FTZ R3, R148, R57 ;  /* 0x0000003994037221 */ /* 0x000fe20000010000 */
[--C-:B------:R-:W-:Y:S01]  /*4b60*/  FFMA.FTZ R151, R2, UR21, -R55.reuse ;  /* 0x0000001502977c23 */ /* 0x100fe20008010837 */
[--C-:B------:R-:W-:Y:S01]  /*4b70*/  FFMA.FTZ R149, R75, UR21, -R55.reuse ;  /* 0x000000154b957c23 */ /* 0x100fe20008010837 */
[----:B------:R-:W-:Y:S01]  /*4b80*/  FFMA.FTZ R4, R4, UR21, -R55 ;  /* 0x0000001504047c23 */ /* 0x000fe20008010837 */
[----:B-1----:R-:W-:Y:S01]  /*4b90*/  FADD.FTZ R2, R150, R3 ;  /* 0x0000000396027221 */ /* 0x002fe20000010000 */
[--C-:B------:R-:W-:Y:S01]  /*4ba0*/  FFMA.FTZ R34, R5, UR21, -R55.reuse ;  /* 0x0000001505227c23 */ /* 0x100fe20008010837 */
[----:B------:R-:W-:Y:S01]  /*4bb0*/  MUFU.EX2 R145, R145 ;  /* 0x0000009100917308 */ /* 0x000fe20000000800 */
[--C-:B------:R-:W-:Y:S01]  /*4bc0*/  FFMA.FTZ R147, R9, UR21, -R55.reuse ;  /* 0x0000001509937c23 */ /* 0x100fe20008010837 */
[----:B--2---:R-:W-:Y:S01]  /*4bd0*/  FADD.FTZ R3, R59, R2 ;  /* 0x000000023b037221 */ /* 0x004fe20000010000 */
[--C-:B------:R-:W-:Y:S01]  /*4be0*/  FFMA.FTZ R10, R10, UR21, -R55.reuse ;  /* 0x000000150a0a7c23 */ /* 0x100fe20008010837 */
[--C-:B------:R-:W-:Y:S01]  /*4bf0*/  FFMA.FTZ R141, R11, UR21, -R55.reuse ;  /* 0x000000150b8d7c23 */ /* 0x100fe20008010837 */
[----:B------:R-:W-:Y:S01]  /*4c00*/  FFMA.FTZ R12, R12, UR21, -R55 ;  /* 0x000000150c0c7c23 */ /* 0x000fe20008010837 */
[----:B---3--:R-:W-:Y:S01]  /*4c10*/  FADD.FTZ R2, R144, R3 ;  /* 0x0000000390027221 */ /* 0x008fe20000010000 */
[--C-:B------:R-:W-:Y:S01]  /*4c20*/  FFMA.FTZ R143, R13, UR21, -R55.reuse ;  /* 0x000000150d8f7c23 */ /* 0x100fe20008010837 */
[----:B------:R-:W-:Y:S01]  /*4c30*/  MUFU.EX2 R149, R149 ;  /* 0x0000009500957308 */ /* 0x000fe20000000800 */
[--C-:B------:R-:W-:Y:S01]  /*4c40*/  FFMA.FTZ R14, R14, UR21, -R55.reuse ;  /* 0x000000150e0e7c23 */ /* 0x100fe20008010837 */
[----:B----4-:R-:W-:Y:S01]  /*4c50*/  FADD.FTZ R3, R61, R2 ;  /* 0x000000023d037221 */ /* 0x010fe20000010000 */
[--C-:B------:R-:W-:Y:S01]  /*4c60*/  FFMA.FTZ R137, R15, UR21, -R55.reuse ;  /* 0x000000150f897c23 */ /* 0x100fe20008010837 */
[--C-:B------:R-:W-:Y:S01]  /*4c70*/  FFMA.FTZ R20, R20, UR21, -R55.reuse ;  /* 0x0000001514147c23 */ /* 0x100fe20008010837 */
[----:B------:R-:W-:Y:S01]  /*4c80*/  FFMA.FTZ R139, R21, UR21, -R55 ;  /* 0x00000015158b7c23 */ /* 0x000fe20008010837 */
[----:B-----5:R-:W-:Y:S01]  /*4c90*/  FADD.FTZ R2, R146, R3 ;  /* 0x0000000392027221 */ /* 0x020fe20000010000 */
[--C-:B------:R-:W-:Y:S01]  /*4ca0*/  FFMA.FTZ R24, R24, UR21, -R55.reuse ;  /* 0x0000001518187c23 */ /* 0x100fe20008010837 */
[----:B------:R-:W0:Y:S01]  /*4cb0*/  MUFU.EX2 R4, R4 ;  /* 0x0000000400047308 */ /* 0x000e220000000800 */
[--C-:B------:R-:W-:Y:S01]  /*4cc0*/  FFMA.FTZ R133, R25, UR21, -R55.reuse ;  /* 0x0000001519857c23 */ /* 0x100fe20008010837 */
[----:B------:R-:W-:Y:S01]  /*4cd0*/  FADD.FTZ R3, R63, R2 ;  /* 0x000000023f037221 */ /* 0x000fe20000010000 */
[--C-:B------:R-:W-:Y:S01]  /*4ce0*/  FFMA.FTZ R26, R26, UR21, -R55.reuse ;  /* 0x000000151a1a7c23 */ /* 0x100fe20008010837 */
[--C-:B------:R-:W-:Y:S01]  /*4cf0*/  FFMA.FTZ R135, R27, UR21, -R55.reuse ;  /* 0x000000151b877c23 */ /* 0x100fe20008010837 */
[----:B------:R-:W-:Y:S01]  /*4d00*/  FFMA.FTZ R28, R28, UR21, -R55 ;  /* 0x000000151c1c7c23 */ /* 0x000fe20008010837 */
[----:B------:R-:W-:Y:S01]  /*4d10*/  FADD.FTZ R2, R140, R3 ;  /* 0x000000038c027221 */ /* 0x000fe20000010000 */
[--C-:B------:R-:W-:Y:S01]  /*4d20*/  FFMA.FTZ R36, R36, UR21, -R55.reuse ;  /* 0x0000001524247c23 */ /* 0x100fe20008010837 */
[----:B------:R-:W1:Y:S01]  /*4d30*/  MUFU.EX2 R151, R151 ;  /* 0x0000009700977308 */ /* 0x000e620000000800 */
[--C-:B------:R-:W-:Y:S01]  /*4d40*/  FFMA.FTZ R129, R31, UR21, -R55.reuse ;  /* 0x000000151f817c23 */ /* 0x100fe20008010837 */
[----:B------:R-:W-:Y:S01]  /*4d50*/  FADD.FTZ R3, R65, R2 ;  /* 0x0000000241037221 */ /* 0x000fe20000010000 */
[--C-:B------:R-:W-:Y:S01]  /*4d60*/  FFMA.FTZ R32, R32, UR21, -R55.reuse ;  /* 0x0000001520207c23 */ /* 0x100fe20008010837 */
[--C-:B------:R-:W-:Y:S01]  /*4d70*/  FFMA.FTZ R131, R33, UR21, -R55.reuse ;  /* 0x0000001521837c23 */ /* 0x100fe20008010837 */
[----:B------:R-:W-:Y:S01]  /*4d80*/  FFMA.FTZ R38, R38, UR21, -R55 ;  /* 0x0000001526267c23 */ /* 0x000fe20008010837 */
[----:B------:R-:W-:Y:S01]  /*4d90*/  FADD.FTZ R44, R142, R3 ;  /* 0x000000038e2c7221 */ /* 0x000fe20000010000 */
[--C-:B------:R-:W-:Y:S01]  /*4da0*/  FFMA.FTZ R39, R39, UR21, -R55.reuse ;  /* 0x0000001527277c23 */ /* 0x100fe20008010837 */
[----:B------:R-:W2:Y:S01]  /*4db0*/  MUFU.EX2 R34, R34 ;  /* 0x0000002200227308 */ /* 0x000ea20000000800 */
[----:B0-----:R-:W-:Y:S01]  /*4dc0*/  FADD.FTZ R2, R149, R4 ;  /* 0x0000000495027221 */ /* 0x001fe20000010000 */
[----:B------:R-:W-:Y:S01]  /*4dd0*/  FADD.FTZ R5, R67, R44 ;  /* 0x0000002c43057221 */ /* 0x000fe20000010000 */
[--C-:B------:R-:W-:Y:S01]  /*4de0*/  FFMA.FTZ R30, R30, UR21, -R55.reuse ;  /* 0x000000151e1e7c23 */ /* 0x100fe20008010837 */
[--C-:B------:R-:W-:Y:S01]  /*4df0*/  FFMA.FTZ R37, R37, UR21, -R55.reuse ;  /* 0x0000001525257c23 */ /* 0x100fe20008010837 */
[----:B------:R-:W-:Y:S01]  /*4e00*/  FFMA.FTZ R40, R40, UR21, -R55 ;  /* 0x0000001528287c23 */ /* 0x000fe20008010837 */
[----:B------:R-:W-:Y:S01]  /*4e10*/  FADD.FTZ R44, R136, R5 ;  /* 0x00000005882c7221 */ /* 0x000fe20000010000 */
[----:B------:R-:W-:Y:S01]  /*4e20*/  F2FP.F16.F32.PACK_AB R149, R4, R149 ;  /* 0x000000950495723e */ /* 0x000fe200000000ff */
[----:B------:R-:W0:Y:S01]  /*4e30*/  MUFU.EX2 R8, R8 ;  /* 0x0000000800087308 */ /* 0x000e220000000800 */
[----:B-1----:R-:W-:Y:S01]  /*4e40*/  FADD.FTZ R3, R151, R2 ;  /* 0x0000000297037221 */ /* 0x002fe20000010000 */
[----:B------:R-:W-:Y:S01]  /*4e50*/  FADD.FTZ R5, R69, R44 ;  /* 0x0000002c45057221 */ /* 0x000fe20000010000 */
[--C-:B------:R-:W-:Y:S01]  /*4e60*/  FFMA.FTZ R56, R56, UR21, -R55.reuse ;  /* 0x0000001538387c23 */ /* 0x100fe20008010837 */
[----:B------:R-:W-:Y:S01]  /*4e70*/  FFMA.FTZ R42, R42, UR21, -R55 ;  /* 0x000000152a2a7c23 */ /* 0x000fe20008010837 */
[----:B------:R-:W-:Y:S01]  /*4e80*/  F2FP.F16.F32.PACK_AB R148, R57, R148 ;  /* 0x000000943994723e */ /* 0x000fe200000000ff */
[----:B------:R-:W-:Y:S01]  /*4e90*/  FADD.FTZ R44, R138, R5 ;  /* 0x000000058a2c7221 */ /* 0x000fe20000010000 */
[----:B------:R-:W-:Y:S01]  /*4ea0*/  F2FP.F16.F32.PACK_AB R150, R59, R150 ;  /* 0x000000963b96723e */ /* 0x000fe200000000ff */
[----:B------:R-:W1:Y:S01]  /*4eb0*/  MUFU.EX2 R147, R147 ;  /* 0x0000009300937308 */ /* 0x000e620000000800 */
[----:B--2---:R-:W-:Y:S01]  /*4ec0*/  FADD.FTZ R2, R34, R3 ;  /* 0x0000000322027221 */ /* 0x004fe20000010000 */
[----:B------:R-:W-:Y:S01]  /*4ed0*/  FADD.FTZ R5, R29, R44 ;  /* 0x0000002c1d057221 */ /* 0x000fe20000010000 */
[----:B------:R-:W-:-:S02]  /*4ee0*/  F2FP.F16.F32.PACK_AB R144, R61, R144 ;  /* 0x000000903d90723e */ /* 0x000fc400000000ff */
[----:B------:R-:W-:Y:S01]  /*4ef0*/  FADD.FTZ R3, R145, R2 ;  /* 0x0000000291037221 */ /* 0x000fe20000010000 */
[----:B------:R-:W-:Y:S02]  /*4f00*/  F2FP.F16.F32.PACK_AB R146, R63, R146 ;  /* 0x000000923f92723e */ /* 0x000fe400000000ff */
[----:B------:R-:W2:Y:S01]  /*4f10*/  MUFU.EX2 R10, R10 ;  /* 0x0000000a000a7308 */ /* 0x000ea20000000800 */
[----:B0-----:R-:W-:Y:S01]  /*4f20*/  FADD.FTZ R2, R8, R3 ;  /* 0x0000000308027221 */ /* 0x001fe20000010000 */
[----:B------:R-:W-:Y:S02]  /*4f30*/  F2FP.F16.F32.PACK_AB R140, R65, R140 ;  /* 0x0000008c418c723e */ /* 0x000fe400000000ff */
[----:B------:R-:W-:Y:S02]  /*4f40*/  F2FP.F16.F32.PACK_AB R142, R67, R142 ;  /* 0x0000008e438e723e */ /* 0x000fe400000000ff */
[----:B------:R-:W-:Y:S02]  /*4f50*/  F2FP.F16.F32.PACK_AB R136, R69, R136 ;  /* 0x000000884588723e */ /* 0x000fe400000000ff */
[----:B------:R-:W0:Y:S01]  /*4f60*/  MUFU.EX2 R141, R141 ;  /* 0x0000008d008d7308 */ /* 0x000e220000000800 */
[----:B-1----:R-:W-:Y:S01]  /*4f70*/  FADD.FTZ R3, R147, R2 ;  /* 0x0000000293037221 */ /* 0x002fe20000010000 */
[----:B------:R-:W-:Y:S01]  /*4f80*/  FADD.FTZ R2, R132, R5 ;  /* 0x0000000584027221 */ /* 0x000fe20000010000 */
[----:B------:R-:W-:-:S02]  /*4f90*/  F2FP.F16.F32.PACK_AB R138, R29, R138 ;  /* 0x0000008a1d8a723e */ /* 0x000fc400000000ff */
[C---:B------:R-:W-:Y:S01]  /*4fa0*/  F2FP.F16.F32.PACK_AB R132, R35.reuse, R132 ;  /* 0x000000842384723e */ /* 0x040fe200000000ff */
[----:B------:R-:W-:Y:S01]  /*4fb0*/  FADD.FTZ R5, R35, R2 ;  /* 0x0000000223057221 */ /* 0x000fe20000010000 */
[----:B------:R-:W-:Y:S01]  /*4fc0*/  FFMA.FTZ R2, R0, UR21, -R55 ;  /* 0x0000001500027c23 */ /* 0x000fe20008010837 */
[----:B------:R-:W1:Y:S01]  /*4fd0*/  MUFU.EX2 R12, R12 ;  /* 0x0000000c000c7308 */ /* 0x000e620000000800 */
[----:B--2---:R-:W-:Y:S01]  /*4fe0*/  FADD.FTZ R44, R10, R3 ;  /* 0x000000030a2c7221 */ /* 0x004fe20000010000 */
[----:B------:R-:W-:Y:S02]  /*4ff0*/  F2FP.F16.F32.PACK_AB R151, R34, R151 ;  /* 0x000000972297723e */ /* 0x000fe400000000ff */
[----:B------:R-:W-:Y:S02]  /*5000*/  F2FP.F16.F32.PACK_AB R145, R8, R145 ;  /* 0x000000910891723e */ /* 0x000fe400000000ff */
[----:B------:R-:W-:Y:S02]  /*5010*/  F2FP.F16.F32.PACK_AB R147, R10, R147 ;  /* 0x000000930a93723e */ /* 0x000fe400000000ff */
[----:B------:R-:W2:Y:S01]  /*5020*/  MUFU.EX2 R143, R143 ;  /* 0x0000008f008f7308 */ /* 0x000ea20000000800 */
[----:B0-----:R-:W-:Y:S01]  /*5030*/  FADD.FTZ R3, R141, R44 ;  /* 0x0000002c8d037221 */ /* 0x001fe20000010000 */
[----:B------:R-:W-:Y:S01]  /*5040*/  FADD.FTZ R44, R134, R5 ;  /* 0x00000005862c7221 */ /* 0x000fe20000010000 */
[----:B------:R-:W-:-:S03]  /*5050*/  F2FP.F16.F32.PACK_AB R134, R41, R134 ;  /* 0x000000862986723e */ /* 0x000fc600000000ff */
[----:B------:R-:W-:Y:S02]  /*5060*/  FADD.FTZ R5, R41, R44 ;  /* 0x0000002c29057221 */ /* 0x000fe40000010000 */
[----:B------:R-:W0:Y:S01]  /*5070*/  MUFU.EX2 R14, R14 ;  /* 0x0000000e000e7308 */ /* 0x000e220000000800 */
[----:B-1----:R-:W-:Y:S01]  /*5080*/  FADD.FTZ R0, R12, R3 ;  /* 0x000000030c007221 */ /* 0x002fe20000010000 */
[----:B------:R-:W-:Y:S01]  /*5090*/  FADD.FTZ R46, R128, R5 ;  /* 0x00000005802e7221 */ /* 0x000fe20000010000 */
[C---:B------:R-:W-:Y:S02]  /*50a0*/  F2FP.F16.F32.PACK_AB R128, R43.reuse, R128 ;  /* 0x000000802b80723e */ /* 0x040fe400000000ff */
[----:B------:R-:W-:Y:S01]  /*50b0*/  F2FP.F16.F32.PACK_AB R141, R12, R141 ;  /* 0x0000008d0c8d723e */ /* 0x000fe200000000ff */
[----:B------:R-:W-:Y:S02]  /*50c0*/  FADD.FTZ R5, R43, R46 ;  /* 0x0000002e2b057221 */ /* 0x000fe40000010000 */
[----:B------:R-:W1:Y:S01]  /*50d0*/  MUFU.EX2 R137, R137 ;  /* 0x0000008900897308 */ /* 0x000e620000000800 */
[----:B--2---:R-:W-:Y:S01]  /*50e0*/  FADD.FTZ R3, R143, R0 ;  /* 0x000000008f037221 */ /* 0x004fe20000010000 */
[----:B------:R-:W-:Y:S01]  /*50f0*/  FADD.FTZ R46, R130, R5 ;  /* 0x00000005822e7221 */ /* 0x000fe20000010000 */
[----:B------:R-:W-:-:S03]  /*5100*/  F2FP.F16.F32.PACK_AB R130, R45, R130 ;  /* 0x000000822d82723e */ /* 0x000fc600000000ff */
[----:B------:R-:W-:Y:S02]  /*5110*/  FADD.FTZ R5, R45, R46 ;  /* 0x0000002e2d057221 */ /* 0x000fe40000010000 */
        /* <DEDUP_REMOVED lines=11> */
[----:B-1----:R-:W-:-:S07]  /*51d0*/  F2FP.F16.F32.PACK_AB R139, R24, R139 ;  /* 0x0000008b188b723e */ /* 0x002fce00000000ff */
[----:B------:R-:W1:Y:S08]  /*51e0*/  MUFU.EX2 R135, R135 ;  /* 0x0000008700877308 */ /* 0x000e700000000800 */
[----:B------:R-:W3:Y:S08]  /*51f0*/  MUFU.EX2 R28, R28 ;  /* 0x0000001c001c7308 */ /* 0x000ef00000000800 */
[----:B------:R4:W-:Y:S08]  /*5200*/  MUFU.EX2 R0, R36 ;  /* 0x0000002400007308 */ /* 0x0009f00000000800 */
[----:B------:R-:W5:Y:S01]  /*5210*/  MUFU.EX2 R129, R129 ;  /* 0x0000008100817308 */ /* 0x000f620000000800 */
[----:B----4-:R-:W-:-:S04]  /*5220*/  FADD.FTZ R36, R24, R3 ;  /* 0x0000000318247221 */ /* 0x010fc80000010000 */
[----:B--2---:R-:W-:Y:S01]  /*5230*/  FADD.FTZ R3, R133, R36 ;  /* 0x0000002485037221 */ /* 0x004fe20000010000 */
[C---:B0-----:R-:W-:Y:S02]  /*5240*/  F2FP.F16.F32.PACK_AB R133, R26.reuse, R133 ;  /* 0x000000851a85723e */ /* 0x041fe400000000ff */
[----:B------:R-:W0:Y:S01]  /*5250*/  MUFU.EX2 R32, R32 ;  /* 0x0000002000207308 */ /* 0x000e220000000800 */
[----:B------:R-:W-:-:S04]  /*5260*/  FADD.FTZ R36, R26, R3 ;  /* 0x000000031a247221 */ /* 0x000fc80000010000 */
[----:B-1----:R-:W-:Y:S01]  /*5270*/  FADD.FTZ R3, R135, R36 ;  /* 0x0000002487037221 */ /* 0x002fe20000010000 */
[C---:B---3--:R-:W-:Y:S02]  /*5280*/  F2FP.F16.F32.PACK_AB R135, R28.reuse, R135 ;  /* 0x000000871c87723e */ /* 0x048fe400000000ff */
[----:B------:R-:W1:Y:S01]  /*5290*/  MUFU.EX2 R131, R131 ;  /* 0x0000008300837308 */ /* 0x000e620000000800 */
[----:B------:R-:W-:-:S04]  /*52a0*/  FADD.FTZ R36, R28, R3 ;  /* 0x000000031c247221 */ /* 0x000fc80000010000 */
[----:B-----5:R-:W-:-:S03]  /*52b0*/  FADD.FTZ R3, R129, R36 ;  /* 0x0000002481037221 */ /* 0x020fc60000010000 */
[----:B------:R-:W2:Y:S01]  /*52c0*/  MUFU.EX2 R38, R38 ;  /* 0x0000002600267308 */ /* 0x000ea20000000800 */
[C---:B0-----:R-:W-:Y:S01]  /*52d0*/  FADD.FTZ R36, R32.reuse, R3 ;  /* 0x0000000320247221 */ /* 0x041fe20000010000 */
[----:B------:R-:W-:-:S06]  /*52e0*/  F2FP.F16.F32.PACK_AB R129, R32, R129 ;  /* 0x000000812081723e */ /* 0x000fcc00000000ff */
[----:B------:R-:W0:Y:S01]  /*52f0*/  MUFU.EX2 R124, R124 ;  /* 0x0000007c007c7308 */ /* 0x000e220000000800 */
[----:B-1----:R-:W-:Y:S01]  /*5300*/  FADD.FTZ R3, R131, R36 ;  /* 0x0000002483037221 */ /* 0x002fe20000010000 */
[----:B------:R-:W-:-:S03]  /*5310*/  F2FP.F16.F32.PACK_AB R131, R0, R131 ;  /* 0x000000830083723e */ /* 0x000fc600000000ff */
[----:B------:R-:W-:-:S03]  /*5320*/  FADD.FTZ R3, R0, R3 ;  /* 0x0000000300037221 */ /* 0x000fc60000010000 */
        /* <DEDUP_REMOVED lines=31> */
[----:B--2---:R-:W-:Y:S01]  /*5520*/  FADD.FTZ R0, R56, R3 ;  /* 0x0000000338007221 */ /* 0x004fe20000010000 */
[----:B------:R-:W-:-:S06]  /*5530*/  VIADD R3, R88, 0xfffffffe ;  /* 0xfffffffe58037836 */ /* 0x000fcc0000000000 */
[----:B------:R-:W2:Y:S01]  /*5540*/  MUFU.EX2 R53, R53 ;  /* 0x0000003500357308 */ /* 0x000ea20000000800 */
[----:B0-----:R-:W-:Y:S01]  /*5550*/  FADD.FTZ R2, R122, R5 ;  /* 0x000000057a027221 */ /* 0x001fe20000010000 */
[C---:B-1----:R-:W-:Y:S01]  /*5560*/  FADD.FTZ R0, R123.reuse, R0 ;  /* 0x000000007b007221 */ /* 0x042fe20000010000 */
[----:B------:R-:W-:Y:S02]  /*5570*/  F2FP.F16.F32.PACK_AB R123, R123, R56 ;  /* 0x000000387b7b723e */ /* 0x000fe400000000ff */
        /* <DEDUP_REMOVED lines=14> */
.L_x_1252:
[----:B------:R-:W-:Y:S02]  /*5660*/  ULDC UR18, c[0x0][0x9e4] ;  /* 0x0002790000127ab9 */ /* 0x000fe40000000800 */
[----:B------:R-:W-:-:S11]  /*5670*/  UISETP.NE.AND UP0, UPT, UR18, 0x1, UPT ;  /* 0x000000011200788c */ /* 0x000fd6000bf05270 */
[----:B------:R-:W-:Y:S02]  /*5680*/  @UP0 ULDC.64 UR6, c[0x0][0x9e8] ;  /* 0x00027a0000060ab9 */ /* 0x000fe40000000a00 */
[----:B------:R-:W-:-:S04]  /*5690*/  UIMAD.WIDE.U32 UR10, UR15, UR6, URZ ;  /* 0x000000060f0a72a5 */ /* 0x000fc8000f8e003f */
[----:B------:R-:W-:-:S12]  /*56a0*/  @UP0 USHF.R.U32.HI UR15, URZ, UR7, UR11 ;  /* 0x000000073f0f0299 */ /* 0x000fd8000801160b */
.L_x_1253:
[----:B------:R-:W-:-:S04]  /*56b0*/  UIMAD UR15, UR15, UR18, UR18 ;  /* 0x000000120f0f72a4 */ /* 0x000fc8000f8e0212 */
[----:B------:R-:W-:-:S04]  /*56c0*/  UISETP.LT.AND UP0, UPT, UR14, UR15, UPT ;  /* 0x0000000f0e00728c */ /* 0x000fc8000bf01270 */
[----:B------:R-:W-:-:S12]  /*56d0*/  USEL UR14, UR14, UR15, UP0 ;  /* 0x0000000f0e0e7287 */ /* 0x000fd80008000000 */
.L_x_1251:
[----:B------:R-:W-:Y:S01]  /*56e0*/  USHF.R.S32.HI UR6, URZ, 0x1f, UR14 ;  /* 0x0000001f3f067899 */ /* 0x000fe2000801140e */
[----:B------:R-:W-:Y:S02]  /*56f0*/  CS2R R118, SRZ ;  /* 0x0000000000767805 */ /* 0x000fe4000001ff00 */
[----:B------:R-:W-:Y:S02]  /*5700*/  CS2R R116, SRZ ;  /* 0x0000000000747805 */ /* 0x000fe4000001ff00 */
[----:B------:R-:W-:Y:S01]  /*5710*/  CS2R R114, SRZ ;  /* 0x0000000000727805 */ /* 0x000fe2000001ff00 */
[----:B------:R-:W-:Y:S01]  /*5720*/  ULEA.HI UR6, UR6, UR14, URZ, 0x7 ;  /* 0x0000000e06067291 */ /* 0x000fe2000f8f383f */
[----:B------:R-:W-:Y:S02]  /*5730*/  CS2R R112, SRZ ;  /* 0x0000000000707805 */ /* 0x000fe4000001ff00 */
[----:B------:R-:W-:Y:S02]  /*5740*/  CS2R R110, SRZ ;  /* 0x00000000006e7805 */ /* 0x000fe4000001ff00 */
[----:B------:R-:W-:Y:S01]  /*5750*/  CS2R R108, SRZ ;  /* 0x00000000006c7805 */ /* 0x000fe2000001ff00 */
        /* <DEDUP_REMOVED lines=10> */
[----:B------:R-:W-:Y:S02]  /*5800*/  CS2R R92, SRZ ;  /* 0x00000000005c7805 */ /* 0x000fe4000001ff00 */
[----:B------:R-:W-:Y:S02]  /*5810*/  CS2R R90, SRZ ;  /* 0x00000000005a7805 */ /* 0x000fe4000001ff00 */
[----:B------:R-:W-:Y:S02]  /*5820*/  CS2R R88, SRZ ;  /* 0x0000000000587805 */ /* 0x000fe4000001ff00 */
[----:B------:R-:W-:-:S13]  /*5830*/  ISETP.GE.AND P1, PT, R3, UR26, PT ;  /* 0x0000001a03007c0c */ /* 0x000fda000bf26270 */
[----:B------:R-:W-:Y:S05]  /*5840*/  @!P1 BRA `(.L_x_1254) ;  /* 0x0000003400a49947 */ /* 0x000fea0003800000 */
[----:B------:R-:W-:Y:S01]  /*5850*/  IMAD.MOV.U32 R5, RZ, RZ, R7 ;  /* 0x000000ffff057224 */ /* 0x000fe200078e0007 */
[----:B------:R-:W-:Y:S01]  /*5860*/  UMOV UR28, UR49 ;  /* 0x00000031001c7c82 */ /* 0x000fe20008000000 */
[----:B------:R-:W-:Y:S01]  /*5870*/  IMAD.MOV.U32 R4, RZ, RZ, R6 ;  /* 0x000000ffff047224 */ /* 0x000fe200078e0006 */
[----:B------:R-:W-:Y:S01]  /*5880*/  UMOV UR27, UR48 ;  /* 0x00000030001b7c82 */ /* 0x000fe20008000000 */
[----:B------:R-:W-:Y:S01]  /*5890*/  IMAD.MOV.U32 R119, RZ, RZ, RZ ;  /* 0x000000ffff777224 */ /* 0x000fe200078e00ff */
[----:B------:R-:W-:Y:S01]  /*58a0*/  ULDC UR22, c[0x0][0x9e4] ;  /* 0x0002790000167ab9 */ /* 0x000fe20000000800 */
[----:B------:R-:W-:Y:S01]  /*58b0*/  ULDC UR23, c[0x0][0x9dc] ;  /* 0x0002770000177ab9 */ /* 0x000fe20000000800 */
[----:B------:R-:W-:Y:S01]  /*58c0*/  ULDC UR25, c[0x0][0x9d8] ;  /* 0x0002760000197ab9 */ /* 0x000fe20000000800 */
[----:B------:R-:W-:Y:S01]  /*58d0*/  ULDC UR21, c[0x0][0x988] ;  /* 0x0002620000157ab9 */ /* 0x000fe20000000800 */
[----:B------:R-:W-:-:S05]  /*58e0*/  ULDC UR24, c[0x0][0x9e0] ;  /* 0x0002780000187ab9 */ /* 0x000fca0000000800 */
.L_x_1273:
[----:B------:R-:W-:Y:S01]  /*58f0*/  ISETP.NE.AND P2, PT, RZ, UR44, PT ;  /* 0x0000002cff007c0c */ /* 0x000fe2000bf45270 */
[----:B------:R-:W-:-:S04]  /*5900*/  UISETP.NE.AND UP0, UPT, UR27, 0x1, UPT ;  /* 0x000000011b00788c */ /* 0x000fc8000bf05270 */
[----:B------:R-:W-:-:S04]  /*5910*/  USEL UR49, URZ, 0x1, UP0 ;  /* 0x000000013f317887 */ /* 0x000fc80008000000 */
[----:B------:R-:W-:-:S04]  /*5920*/  ULOP3.LUT UR49, UR28, UR49, URZ, 0x3c, !UPT ;  /* 0x000000311c317292 */ /* 0x000fc8000f8e3c3f */
[----:B------:R-:W-:Y:S08]  /*5930*/  @P2 BRA `(.L_x_1255) ;  /* 0x0000000000382947 */ /* 0x000ff00003800000 */
[----:B------:R-:W-:Y:S05]  /*5940*/  @!P0 BRA `(.L_x_1256) ;  /* 0x0000000000048947 */ /* 0x000fea0003800000 */
[----:B------:R-:W-:Y:S01]  /*5950*/  BPT.TRAP 0x1 ;  /* 0x000000040000795c */ /* 0x000fe20000300000 */
.L_x_1256:
        /* <DEDUP_REMOVED lines=9> */
.L_x_1257:
[----:B-1----:R-:W-:Y:S05]  /*59f0*/  @P1 BRA `(.L_x_1255) ;  /* 0x0000000000081947 */ /* 0x002fea0003800000 */
[----:B------:R-:W1:Y:S02]  /*5a00*/  SYNCS.PHASECHK.TRANS64.TRYWAIT P1, [UR6+0x16830], R6 ;  /* 0x01683006ff0075a7 */ /* 0x000e640008020146 */
[----:B-1----:R-:W-:Y:S05]  /*5a10*/  @!P1 BRA `(.L_x_1258) ;  /* 0x0000012800309947 */ /* 0x002fea0003800000 */
.L_x_1255:
[----:B-1----:R-:W1:Y:S01]  /*5a20*/  S2R R7, SR_TID.X ;  /* 0x0000000000077919 */ /* 0x002e620000002100 */
[----:B------:R-:W-:Y:S01]  /*5a30*/  UIADD3 UR48, UR27, 0x1, URZ ;  /* 0x000000011b307890 */ /* 0x000fe2000fffe03f */
[----:B------:R-:W-:Y:S01]  /*5a40*/  UMOV UR19, 0x40000040 ;  /* 0x4000004000137882 */ /* 0x000fe20000000000 */
[----:B------:R-:W-:Y:S02]  /*5a50*/  UMOV UR7, 0x40000040 ;  /* 0x4000004000077882 */ /* 0x000fe40000000000 */
[----:B------:R-:W-:Y:S01]  /*5a60*/  UISETP.NE.AND UP0, UPT, UR48, 0x2, UPT ;  /* 0x000000023000788c */ /* 0x000fe2000bf05270 */
[----:B------:R-:W-:Y:S01]  /*5a70*/  UMOV UR11, 0x40000040 ;  /* 0x40000040000b7882 */ /* 0x000fe20000000000 */
[----:B------:R-:W-:Y:S02]  /*5a80*/  UMOV UR15, 0x40000040 ;  /* 0x40000040000f7882 */ /* 0x000fe40000000000 */
[----:B------:R-:W-:-:S04]  /*5a90*/  USEL UR48, UR48, URZ, UP0 ;  /* 0x0000003f30307287 */ /* 0x000fc80008000000 */
        /* <DEDUP_REMOVED lines=22> */
.L_x_1260:
[----:B------:R-:W-:Y:S01]  /*5c00*/  ULEA UR6, UR27, UR45, 0x3 ;  /* 0x0000002d1b067291 */ /* 0x000fe2000f8e183f */
[----:B------:R-:W-:-:S05]  /*5c10*/  IMAD.U32 R6, RZ, RZ, UR28 ;  /* 0x0000001cff067e24 */ /* 0x000fca000f8e00ff */
[----:B------:R-:W-:-:S04]  /*5c20*/  SHF.L.U32 R6, R6, 0x1f, RZ ;  /* 0x0000001f06067819 */ /* 0x000fc800000006ff */
[----:B------:R0:W1:Y:S01]  /*5c30*/  SYNCS.PHASECHK.TRANS64.TRYWAIT P1, [UR6+0x16850], R6 ;  /* 0x01685006ff0075a7 */ /* 0x0000620008020146 */
[----:B------:R-:W-:Y:S05]  /*5c40*/  @!P0 BRA `(.L_x_1261) ;  /* 0x0000000000048947 */ /* 0x000fea0003800000 */
[----:B------:R-:W-:Y:S01]  /*5c50*/  BPT.TRAP 0x1 ;  /* 0x000000040000795c */ /* 0x000fe20000300000 */
.L_x_1261:
[----:B-1----:R-:W-:Y:S05]  /*5c60*/  @P1 BRA `(.L_x_1259) ;  /* 0x0000000000081947 */ /* 0x002fea0003800000 */
[----:B------:R-:W1:Y:S02]  /*5c70*/  SYNCS.PHASECHK.TRANS64.TRYWAIT P1, [UR6+0x16850], R6 ;  /* 0x01685006ff0075a7 */ /* 0x000e640008020146 */
[----:B-1----:R-:W-:Y:S05]  /*5c80*/  @!P1 BRA `(.L_x_1262) ;  /* 0x0000012400ac9947 */ /* 0x002fea0003800000 */
.L_x_1259:
[----:B------:R-:W-:Y:S01]  /*5c90*/  UIADD3 UR6, UR45, 0x400, URZ ;  /* 0x000004002d067890 */ /* 0x000fe2000fffe03f */
[----:B------:R-:W-:Y:S01]  /*5ca0*/  WARPGROUP.ARRIVE ;  /* 0x00000000000079c5 */ /* 0x000fe20000000000 */
[----:B------:R-:W-:-:S05]  /*5cb0*/  UMOV UR7, 0x40000040 ;  /* 0x4000004000077882 */ /* 0x000fca0000000000 */
[----:B------:R-:W1:Y:S01]  /*5cc0*/  S2R R8, SR_TID.X ;  /* 0x0000000000087919 */ /* 0x000e620000002100 */
[----:B------:R-:W-:-:S04]  /*5cd0*/  USHF.R.U32.HI UR6, URZ, 0x4, UR6 ;  /* 0x000000043f067899 */ /* 0x000fc80008011606 */
[----:B------:R-:W-:-:S04]  /*5ce0*/  ULOP3.LUT UR6, UR6, 0x3fff, URZ, 0xc0, !UPT ;  /* 0x00003fff06067892 */ /* 0x000fc8000f8ec03f */
[----:B------:R-:W-:-:S07]  /*5cf0*/  ULEA UR10, UR27, UR6, 0xa ;  /* 0x000000061b0a7291 */ /* 0x000fce000f8e503f */
[----:B------:R-:W-:Y:S02]  /*5d00*/  UMOV UR6, UR10 ;  /* 0x0000000a00067c82 */ /* 0x000fe40008000000 */
[----:B------:R-:W-:Y:S01]  /*5d10*/  HGMMA.64x64x16.F32 R88, R148, gdesc[UR4].tnspB, R88, gsb0 ;  /* 0x40e0000494587df0 */ /* 0x000fe20008000858 */
[----:B------:R-:W-:Y:S01]  /*5d20*/  UIADD3 UR6, UR10, 0x80, URZ ;  /* 0x000000800a067890 */ /* 0x000fe2000fffe03f */
[----:B------:R-:W-:Y:S01]  /*5d30*/  UMOV UR7, 0x40000040 ;  /* 0x4000004000077882 */ /* 0x000fe20000000000 */
[----:B-1----:R-:W-:Y:S02]  /*5d40*/  SHF.R.U32.HI R7, RZ, 0x7, R8 ;  /* 0x00000007ff077819 */ /* 0x002fe40000011608 */
[----:B------:R-:W-:-:S03]  /*5d50*/  ISETP.GE.U32.AND P1, PT, R8, 0x180, PT ;  /* 0x000001800800780c */ /* 0x000fc60003f26070 */
[----:B0-----:R-:W-:-:S05]  /*5d60*/  VIADD R6, R7, 0x9 ;  /* 0x0000000907067836 */ /* 0x001fca0000000000 */
[----:B------:R-:W-:Y:S01]  /*5d70*/  SEL R6, R6, 0x9, !P1 ;  /* 0x0000000906067807 */ /* 0x000fe20004800000 */
        /* <DEDUP_REMOVED lines=37> */
.L_x_1263:
        /* <DEDUP_REMOVED lines=16> */
[----:B------:R-:W-:Y:S01]  /*60d0*/  ULEA UR6, UR48, UR45, 0x3 ;  /* 0x0000002d30067291 */ /* 0x000fe2000f8e183f */
[----:B------:R-:W-:Y:S01]  /*60e0*/  FMUL.FTZ R54, R64, UR25 ;  /* 0x0000001940367c20 */ /* 0x000fe20008410000 */
[----:B------:R-:W-:Y:S01]  /*60f0*/  FMUL.FTZ R64, R74, UR25 ;  /* 0x000000194a407c20 */ /* 0x000fe20008410000 */
[----:B------:R-:W-:Y:S01]  /*6100*/  @P1 IMAD.HI.U32 R46, R83, UR7, RZ ;  /* 0x00000007532e1c27 */ /* 0x000fe2000f8e00ff */
[----:B------:R-:W-:-:S03]  /*6110*/  @UP1 ULDC UR7, c[0x0][0x450] ;  /* 0x0001140000071ab9 */ /* 0x000fc60000000800 */
[----:B------:R-:W-:Y:S01]  /*6120*/  FMUL.FTZ R74, R84, UR25 ;  /* 0x00000019544a7c20 */ /* 0x000fe20008410000 */
[----:B0-----:R-:W-:Y:S01]  /*6130*/  FMUL.FTZ R6, R24, UR25 ;  /* 0x0000001918067c20 */ /* 0x001fe20008410000 */
[----:B------:R-:W-:Y:S01]  /*6140*/  UIADD3 UR6, UR6, 0x16840, URZ ;  /* 0x0001684006067890 */ /* 0x000fe2000fffe03f */
        /* <DEDUP_REMOVED lines=18> */
[----:B------:R-:W-:Y:S01]  /*6270*/  UISETP.NE.AND UP0, UPT, UR52, URZ, UPT ;  /* 0x0000003f3400728c */ /* 0x000fe2000bf05270 */
        /* <DEDUP_REMOVED lines=16> */
[----:B------:R-:W-:Y:S01]  /*6380*/  UPRMT UR6, UR43, 0x654, UR6 ;  /* 0x000006542b067896 */ /* 0x000fe20008000006 */
        /* <DEDUP_REMOVED lines=16> */
[----:B------:R-:W-:-:S02]  /*6490*/  IMAD.SHL.U32 R77, R3, 0x80, RZ ;  /* 0x00000080034d7824 */ /* 0x000fc400078e00ff */
[----:B------:R-:W-:Y:S01]  /*64a0*/  FMUL.FTZ R78, R87, UR25 ;  /* 0x00000019574e7c20 */ /* 0x000fe20008410000 */
[----:B------:R-:W-:Y:S01]  /*64b0*/  PLOP3.LUT P1, PT, PT, PT, UP0, 0x40, 0x0 ;  /* 0x000000000000781c */ /* 0x000fe20003f2e808 */
[----:B------:R-:W-:Y:S01]  /*64c0*/  IMAD.U32 R47, RZ, RZ, UR47 ;  /* 0x0000002fff2f7e24 */ /* 0x000fe2000f8e00ff */
[----:B------:R-:W1:Y:S01]  /*64d0*/  MUFU.TANH R6, R6 ;  /* 0x0000000600067308 */ /* 0x000e620000002400 */
[----:B------:R-:W-:Y:S01]  /*64e0*/  IADD3 R46, -R16, 0x1, -R77 ;  /* 0x00000001102e7810 */ /* 0x000fe20007ffe94d */
[----:B------:R-:W-:Y:S01]  /*64f0*/  SYNCS.ARRIVE.TRANS64.RED.A1T0 RZ, [UR6], RZ ;  /* 0x000000ffffff79a7 */ /* 0x000fe20008100406 */
[----:B------:R-:W-:Y:S02]  /*6500*/  ULOP3.LUT UR6, URZ, UR23, URZ, 0x33, !UPT ;  /* 0x000000173f067292 */ /* 0x000fe4000f8e333f */
[----:B------:R-:W-:-:S03]  /*6510*/  IADD3 R46, -R47, UR40, R46 ;  /* 0x000000282f2e7c10 */ /* 0x000fc6000fffe12e */
[----:B------:R-:W2:Y:S02]  /*6520*/  MUFU.TANH R7, R7 ;  /* 0x0000000700077308 */ /* 0x000ea40000002400 */
[C---:B------:R-:W-:Y:S02]  /*6530*/  VIADD R82, R46.reuse, UR24 ;  /* 0x000000182e527c36 */ /* 0x040fe40008000000 */
[----:B------:R-:W-:Y:S02]  /*6540*/  VIADD R81, R46, UR6 ;  /* 0x000000062e517c36 */ /* 0x000fe40008000000 */
[--C-:B0-----:R-:W-:Y:S02]  /*6550*/  IMAD.IADD R80, R82, 0x1, R84.reuse ;  /* 0x0000000152507824 */ /* 0x101fe400078e0254 */
[----:B------:R-:W0:Y:S01]  /*6560*/  MUFU.TANH R8, R8 ;  /* 0x0000000800087308 */ /* 0x000e220000002400 */
        /* <DEDUP_REMOVED lines=76> */
.L_x_1266:
[----:B------:R-:W-:-:S05]  /*6a30*/  IMAD.U32 R86, RZ, RZ, UR22 ;  /* 0x00000016ff567e24 */ /* 0x000fca000f8e00ff */
[----:B------:R-:W-:-:S13]  /*6a40*/  ISETP.NE.AND P1, PT, R86, 0x1, PT ;  /* 0x000000015600780c */ /* 0x000fda0003f25270 */
[----:B------:R-:W1:Y:S02]  /*6a50*/  @P1 LDC.64 R46, c[0x0][0x9e8] ;  /* 0x00027a00ff2e1b82 */ /* 0x000e640000000a00 */
[----:B-1----:R-:W-:-:S05]  /*6a60*/  @P1 IMAD.HI.U32 R46, R84, R46, RZ ;  /* 0x0000002e542e1227 */ /* 0x002fca00078e00ff */
[----:B------:R-:W-:-:S07]  /*6a70*/  @P1 SHF.R.U32.HI R84, RZ, R47, R46 ;  /* 0x0000002fff541219 */ /* 0x000fce000001162e */
.L_x_1267:
[----:B------:R-:W-:Y:S05]  /*6a80*/  BSYNC B0 ;  /* 0x0000000000007941 */ /* 0x000fea0003800000 */
.L_x_1265:
[----:B------:R-:W-:-:S04]  /*6a90*/  IMAD R47, R84, R86, -R77 ;  /* 0x00000056542f7224 */ /* 0x000fc800078e0a4d */
[----:B------:R-:W-:-:S05]  /*6aa0*/  IMAD.IADD R47, R47, 0x1, -R16 ;  /* 0x000000012f2f7824 */ /* 0x000fca00078e0a10 */
[----:B------:R-:W-:Y:S02]  /*6ab0*/  VIADDMNMX R80, R47, R86, R80, PT ;  /* 0x000000562f507246 */ /* 0x000fe40003800150 */
[----:B------:R-:W-:-:S07]  /*6ac0*/  VIMNMX R79, R79, R47, !PT ;  /* 0x0000002f4f4f7248 */ /* 0x000fce0007fe0100 */
.L_x_1264:
[----:B------:R-:W-:Y:S01]  /*6ad0*/  ISETP.GT.AND P1, PT, R3, -0x1, PT ;  /* 0xffffffff0300780c */ /* 0x000fe20003f24270 */
[----:B------:R-:W1:Y:S01]  /*6ae0*/  SHFL.IDX PT, R83, R83, 0x1, 0x1c1f ;  /* 0x003c1f0053537f89 */ /* 0x000e6200000e0000 */
[----:B------:R-:W-:Y:S02]  /*6af0*/  UISETP.NE.AND UP0, UPT, UR52, URZ, UPT ;  /* 0x0000003f3400728c */ /* 0x000fe4000bf05270 */
[C---:B------:R-:W-:Y:S02]  /*6b00*/  ISETP.GT.AND P3, PT, R79.reuse, 0x8, P1 ;  /* 0x000000084f00780c */ /* 0x040fe40000f64270 */
[C---:B------:R-:W-:Y:S02]  /*6b10*/  ISETP.GT.AND P6, PT, R79.reuse, RZ, P1 ;  /* 0x000000ff4f00720c */ /* 0x040fe40000fc4270 */
        /* <DEDUP_REMOVED lines=9> */
[--C-:B-1----:R-:W-:Y:S01]  /*6bb0*/  IMAD.IADD R82, R82, 0x1, R83.reuse ;  /* 0x0000000152527824 */ /* 0x102fe200078e0253 */
[----:B------:R-:W-:Y:S01]  /*6bc0*/  ISETP.GT.AND P5, PT, R79, 0x9, P1 ;  /* 0x000000094f00780c */ /* 0x000fe20000fa4270 */
[----:B------:R-:W-:Y:S01]  /*6bd0*/  IMAD.IADD R81, R81, 0x1, R83 ;  /* 0x0000000151517824 */ /* 0x000fe200078e0253 */
        /* <DEDUP_REMOVED lines=99> */
.L_x_1270:
[----:B------:R-:W-:-:S05]  /*7210*/  IMAD.U32 R80, RZ, RZ, UR22 ;  /* 0x00000016ff507e24 */ /* 0x000fca000f8e00ff */
[----:B------:R-:W-:-:S13]  /*7220*/  ISETP.NE.AND P2, PT, R80, 0x1, PT ;  /* 0x000000015000780c */ /* 0x000fda0003f45270 */
[----:B------:R-:W0:Y:S02]  /*7230*/  @P2 LDC.64 R6, c[0x0][0x9e8] ;  /* 0x00027a00ff062b82 */ /* 0x000e240000000a00 */
[----:B0-----:R-:W-:-:S05]  /*7240*/  @P2 IMAD.HI.U32 R6, R83, R6, RZ ;  /* 0x0000000653062227 */ /* 0x001fca00078e00ff */
[----:B------:R-:W-:-:S07]  /*7250*/  @P2 SHF.R.U32.HI R83, RZ, R7, R6 ;  /* 0x00000007ff532219 */ /* 0x000fce0000011606 */
.L_x_1271:
[----:B------:R-:W-:Y:S05]  /*7260*/  BSYNC B0 ;  /* 0x0000000000007941 */ /* 0x000fea0003800000 */
.L_x_1269:
[----:B------:R-:W-:-:S04]  /*7270*/  IMAD R77, R83, R80, -R77 ;  /* 0x00000050534d7224 */ /* 0x000fc800078e0a4d */
[----:B------:R-:W-:-:S05]  /*7280*/  IMAD.IADD R77, R77, 0x1, -R16 ;  /* 0x000000014d4d7824 */ /* 0x000fca00078e0a10 */
[----:B------:R-:W-:Y:S02]  /*7290*/  VIADDMNMX R82, R77, R80, R82, PT ;  /* 0x000000504d527246 */ /* 0x000fe40003800152 */
[----:B------:R-:W-:-:S07]  /*72a0*/  VIMNMX R81, R81, R77, !PT ;  /* 0x0000004d51517248 */ /* 0x000fce0007fe0100 */
.L_x_1268:
        /* <DEDUP_REMOVED lines=11> */
[----:B------:R-:W-:-:S02]  /*7360*/  ISETP.GT.AND P2, PT, R81, 0x1, P1 ;  /* 0x000000015100780c */ /* 0x000fc40000f44270 */
[----:B------:R-:W-:Y:S02]  /*7370*/  FMNMX.FTZ R6, R24, R7, !PT ;  /* 0x0000000718067209 */ /* 0x000fe40007810000 */
[----:B------:R-:W-:Y:S02]  /*7380*/  FSEL R30, R30, -INF , !P5 ;  /* 0xff8000001e1e7808 */ /* 0x000fe40006800000 */
[----:B------:R-:W-:Y:S02]  /*7390*/  FMNMX.FTZ R7, R25, R6, !PT ;  /* 0x0000000619077209 */ /* 0x000fe40007810000 */
[----:B------:R-:W-:Y:S02]  /*73a0*/  ISETP.LT.OR P2, PT, R82, 0x2, P2 ;  /* 0x000000025200780c */ /* 0x000fe40001741670 */
[----:B------:R-:W-:Y:S02]  /*73b0*/  FMNMX.FTZ R6, R28, R7, !PT ;  /* 0x000000071c067209 */ /* 0x000fe40007810000 */
[----:B------:R-:W-:-:S02]  /*73c0*/  ISETP.GT.AND P5, PT, R81, RZ, P1 ;  /* 0x000000ff5100720c */ /* 0x000fc40000fa4270 */
[----:B------:R-:W-:Y:S02]  /*73d0*/  FMNMX.FTZ R7, R29, R6, !PT ;  /* 0x000000061d077209 */ /* 0x000fe40007810000 */
[----:B------:R-:W-:Y:S02]  /*73e0*/  FSEL R9, R9, -INF , !P2 ;  /* 0xff80000009097808 */ /* 0x000fe40005000000 */
[----:B------:R-:W-:Y:S02]  /*73f0*/  FMNMX.FTZ R6, R32, R7, !PT ;  /* 0x0000000720067209 */ /* 0x000fe40007810000 */
[----:B------:R-:W-:Y:S02]  /*7400*/  ISETP.LT.OR P5, PT, R82, 0x1, P5 ;  /* 0x000000015200780c */ /* 0x000fe40002fa1670 */
[----:B------:R-:W-:Y:S02]  /*7410*/  FMNMX.FTZ R7, R33, R6, !PT ;  /* 0x0000000621077209 */ /* 0x000fe40007810000 */
[----:B------:R-:W-:-:S02]  /*7420*/  ISETP.GT.AND P2, PT, R81, 0x11, P1 ;  /* 0x000000115100780c */ /* 0x000fc40000f44270 */
[----:B------:R-:W-:Y:S02]  /*7430*/  FMNMX.FTZ R6, R36, R7, !PT ;  /* 0x0000000724067209 */ /* 0x000fe40007810000 */
[----:B------:R-:W-:Y:S02]  /*7440*/  ISETP.GT.AND P3, PT, R81, 0x8, P1 ;  /* 0x000000085100780c */ /* 0x000fe40000f64270 */
[----:B------:R-:W-:Y:S02]  /*7450*/  FMNMX.FTZ R7, R37, R6, !PT ;  /* 0x0000000625077209 */ /* 0x000fe40007810000 */
[----:B------:R-:W-:Y:S02]  /*7460*/  ISETP.LT.OR P2, PT, R82, 0x12, P2 ;  /* 0x000000125200780c */ /* 0x000fe40001741670 */
[----:B------:R-:W-:Y:S02]  /*7470*/  FMNMX.FTZ R6, R40, R7, !PT ;  /* 0x0000000728067209 */ /* 0x000fe40007810000 */
[----:B------:R-:W-:-:S02]  /*7480*/  ISETP.GT.AND P4, PT, R81, 0x9, P1 ;  /* 0x000000095100780c */ /* 0x000fc40000f84270 */
[----:B------:R-:W-:Y:S02]  /*7490*/  FMNMX.FTZ R7, R41, R6, !PT ;  /* 0x0000000629077209 */ /* 0x000fe40007810000 */
[----:B------:R-:W-:Y:S02]  /*74a0*/  ISETP.LT.OR P3, PT, R82, 0x9, P3 ;  /* 0x000000095200780c */ /* 0x000fe40001f61670 */
[----:B------:R-:W-:Y:S02]  /*74b0*/  FMNMX.FTZ R6, R44, R7, !PT ;  /* 0x000000072c067209 */ /* 0x000fe40007810000 */
[----:B------:R-:W-:Y:S02]  /*74c0*/  ISETP.LT.OR P4, PT, R82, 0xa, P4 ;  /* 0x0000000a5200780c */ /* 0x000fe40002781670 */
[----:B------:R-:W-:Y:S02]  /*74d0*/  FMNMX.FTZ R7, R45, R6, !PT ;  /* 0x000000062d077209 */ /* 0x000fe40007810000 */
[----:B------:R-:W-:-:S02]  /*74e0*/  FSEL R12, R12, -INF , !P3 ;  /* 0xff8000000c0c7808 */ /* 0x000fc40005800000 */
[----:B------:R-:W-:Y:S02]  /*74f0*/  FMNMX.FTZ R6, R50, R7, !PT ;  /* 0x0000000732067209 */ /* 0x000fe40007810000 */
[----:B------:R-:W-:Y:S02]  /*7500*/  FSEL R13, R13, -INF , !P4 ;  /* 0xff8000000d0d7808 */ /* 0x000fe40006000000 */
[----:B------:R-:W-:Y:S02]  /*7510*/  FMNMX.FTZ R7, R51, R6, !PT ;  /* 0x0000000633077209 */ /* 0x000fe40007810000 */
[C---:B------:R-:W-:Y:S02]  /*7520*/  ISETP.GT.AND P3, PT, R81.reuse, 0x18, P1 ;  /* 0x000000185100780c */ /* 0x040fe40000f64270 */
        /* <DEDUP_REMOVED lines=24> */
[----:B------:R-:W-:Y:S01]  /*76b0*/  ISETP.LT.OR P3, PT, R82, 0x32, P3 ;  /* 0x000000325200780c */ /* 0x000fe20001f61670 */
[----:B------:R-:W0:Y:S01]  /*76c0*/  SHFL.BFLY PT, R6, R7, 0x2, 0x1f ;  /* 0x0c401f0007067f89 */ /* 0x000e2200000e0000 */
[----:B------:R-:W-:-:S02]  /*76d0*/  ISETP.GT.AND P4, PT, R81, 0x39, P1 ;  /* 0x000000395100780c */ /* 0x000fc40000f84270 */
[----:B------:R-:W-:Y:S02]  /*76e0*/  FSEL R39, R39, -INF , !P3 ;  /* 0xff80000027277808 */ /* 0x000fe40005800000 */
[C---:B------:R-:W-:Y:S02]  /*76f0*/  ISETP.LT.OR P4, PT, R82.reuse, 0x3a, P4 ;  /* 0x0000003a5200780c */ /* 0x040fe40002781670 */
[----:B------:R-:W-:Y:S02]  /*7700*/  ISETP.GT.AND P3, PT, R81, 0x41, P1 ;  /* 0x000000415100780c */ /* 0x000fe40000f64270 */
[----:B------:R-:W-:Y:S02]  /*7710*/  FSEL R43, R43, -INF , !P4 ;  /* 0xff8000002b2b7808 */ /* 0x000fe40006000000 */
[----:B------:R-:W-:Y:S02]  /*7720*/  ISETP.LT.OR P3, PT, R82, 0x42, P3 ;  /* 0x000000425200780c */ /* 0x000fe40001f61670 */
[----:B------:R-:W-:-:S02]  /*7730*/  ISETP.GT.AND P4, PT, R81, 0x49, P1 ;  /* 0x000000495100780c */ /* 0x000fc40000f84270 */
[----:B------:R-:W-:Y:S02]  /*7740*/  FSEL R49, R49, -INF , !P3 ;  /* 0xff80000031317808 */ /* 0x000fe40005800000 */
[C---:B------:R-:W-:Y:S02]  /*7750*/  ISETP.LT.OR P4, PT, R82.reuse, 0x4a, P4 ;  /* 0x0000004a5200780c */ /* 0x040fe40002781670 */
[----:B------:R-:W-:Y:S02]  /*7760*/  ISETP.GT.AND P3, PT, R81, 0x51, P1 ;  /* 0x000000515100780c */ /* 0x000fe40000f64270 */
[----:B------:R-:W-:Y:S02]  /*7770*/  FSEL R53, R53, -INF , !P4 ;  /* 0xff80000035357808 */ /* 0x000fe40006000000 */
[----:B------:R-:W-:Y:S02]  /*7780*/  ISETP.LT.OR P3, PT, R82, 0x52, P3 ;  /* 0x000000525200780c */ /* 0x000fe40001f61670 */
[----:B0-----:R-:W-:-:S02]  /*7790*/  FMNMX.FTZ R77, R7, R6, !PT ;  /* 0x00000006074d7209 */ /* 0x001fc40007810000 */
[----:B------:R-:W-:Y:S02]  /*77a0*/  ISETP.GT.AND P4, PT, R81, 0x59, P1 ;  /* 0x000000595100780c */ /* 0x000fe40000f84270 */
[----:B------:R-:W-:Y:S01]  /*77b0*/  FSEL R57, R57, -INF , !P3 ;  /* 0xff80000039397808 */ /* 0x000fe20005800000 */
[----:B------:R-:W0:Y:S01]  /*77c0*/  SHFL.BFLY PT, R6, R77, 0x1, 0x1f ;  /* 0x0c201f004d067f89 */ /* 0x000e2200000e0000 */
[C---:B------:R-:W-:Y:S02]  /*77d0*/  ISETP.LT.OR P4, PT, R82.reuse, 0x5a, P4 ;  /* 0x0000005a5200780c */ /* 0x040fe40002781670 */
[----:B------:R-:W-:Y:S02]  /*77e0*/  ISETP.GT.AND P3, PT, R81, 0x61, P1 ;  /* 0x000000615100780c */ /* 0x000fe40000f64270 */
[----:B------:R-:W-:Y:S02]  /*77f0*/  FSEL R61, R61, -INF , !P4 ;  /* 0xff8000003d3d7808 */ /* 0x000fe40006000000 */
[----:B------:R-:W-:-:S02]  /*7800*/  ISETP.LT.OR P3, PT, R82, 0x62, P3 ;  /* 0x000000625200780c */ /* 0x000fc40001f61670 */
[----:B------:R-:W-:Y:S02]  /*7810*/  ISETP.GT.AND P4, PT, R81, 0x69, P1 ;  /* 0x000000695100780c */ /* 0x000fe40000f84270 */
[----:B------:R-:W-:Y:S02]  /*7820*/  FSEL R65, R65, -INF , !P3 ;  /* 0xff80000041417808 */ /* 0x000fe40005800000 */
[C---:B------:R-:W-:Y:S02]  /*7830*/  ISETP.LT.OR P4, PT, R82.reuse, 0x6a, P4 ;  /* 0x0000006a5200780c */ /* 0x040fe40002781670 */
[----:B------:R-:W-:Y:S02]  /*7840*/  ISETP.GT.AND P3, PT, R81, 0x71, P1 ;  /* 0x000000715100780c */ /* 0x000fe40000f64270 */
[----:B------:R-:W-:Y:S02]  /*7850*/  FSEL R69, R69, -INF , !P4 ;  /* 0xff80000045457808 */ /* 0x000fe40006000000 */
[----:B------:R-:W-:-:S04]  /*7860*/  ISETP.LT.OR P3, PT, R82, 0x72, P3 ;  /* 0x000000725200780c */ /* 0x000fc80001f61670 */
[----:B------:R-:W-:Y:S02]  /*7870*/  FSEL R73, R73, -INF , !P3 ;  /* 0xff80000049497808 */ /* 0x000fe40005800000 */
[----:B0-----:R-:W-:-:S04]  /*7880*/  FMNMX.FTZ R6, R77, R6, !PT ;  /* 0x000000064d067209 */ /* 0x001fc80007810000 */
[C---:B------:R-:W-:Y:S01]  /*7890*/  FSETP.NEU.FTZ.AND P6, PT, R6.reuse, -INF , PT ;  /* 0xff8000000600780b */ /* 0x040fe20003fdd000 */
[----:B------:R-:W-:-:S05]  /*78a0*/  FMUL.FTZ R79, R6, UR21 ;  /* 0x00000015064f7c20 */ /* 0x000fca0008410000 */
[----:B------:R-:W-:-:S05]  /*78b0*/  FSEL R7, R79, RZ, P6 ;  /* 0x000000ff4f077208 */ /* 0x000fca0003000000 */
[--C-:B------:R-:W-:Y:S01]  /*78c0*/  FFMA.FTZ R150, R10, UR21, -R7.reuse ;  /* 0x000000150a967c23 */ /* 0x100fe20008010807 */
[--C-:B------:R-:W-:Y:S01]  /*78d0*/  FFMA.FTZ R10, R11, UR21, -R7.reuse ;  /* 0x000000150b0a7c23 */ /* 0x100fe20008010807 */
[----:B------:R-:W-:Y:S01]  /*78e0*/  FSEL R11, R8, -INF , !P5 ;  /* 0xff800000080b7808 */ /* 0x000fe20006800000 */
[--C-:B------:R-:W-:Y:S01]  /*78f0*/  FFMA.FTZ R47, R47, UR21, -R7.reuse ;  /* 0x000000152f2f7c23 */ /* 0x100fe20008010807 */
[--C-:B------:R-:W-:Y:S01]  /*7900*/  FFMA.FTZ R148, R46, UR21, -R7.reuse ;  /* 0x000000152e947c23 */ /* 0x100fe20008010807 */
[----:B------:R-:W-:Y:S01]  /*7910*/  FSEL R46, R21, -INF , !P2 ;  /* 0xff800000152e7808 */ /* 0x000fe20005000000 */
[--C-:B------:R-:W-:Y:S01]  /*7920*/  FFMA.FTZ R144, R14, UR21, -R7.reuse ;  /* 0x000000150e907c23 */ /* 0x100fe20008010807 */
[----:B------:R-:W-:Y:S01]  /*7930*/  FMNMX.FTZ R8, R11, R5, !PT ;  /* 0x000000050b087209 */ /* 0x000fe20007810000 */
[----:B------:R0:W-:Y:S01]  /*7940*/  MUFU.EX2 R21, R47 ;  /* 0x0000002f00157308 */ /* 0x0001e20000000800 */
[--C-:B------:R-:W-:Y:S01]  /*7950*/  FFMA.FTZ R146, R24, UR21, -R7.reuse ;  /* 0x0000001518927c23 */ /* 0x100fe20008010807 */
[C---:B------:R-:W-:Y:S01]  /*7960*/  ISETP.GT.AND P2, PT, R81.reuse, 0x21, P1 ;  /* 0x000000215100780c */ /* 0x040fe20000f44270 */
[--C-:B------:R-:W-:Y:S01]  /*7970*/  FFMA.FTZ R140, R28, UR21, -R7.reuse ;  /* 0x000000151c8c7c23 */ /* 0x100fe20008010807 */
[----:B------:R-:W-:Y:S01]  /*7980*/  ISETP.GT.AND P5, PT, R81, 0x38, P1 ;  /* 0x000000385100780c */ /* 0x000fe20000fa4270 */
[--C-:B------:R-:W-:Y:S01]  /*7990*/  FFMA.FTZ R142, R32, UR21, -R7.reuse ;  /* 0x00000015208e7c23 */ /* 0x100fe20008010807 */
[C---:B------:R-:W-:Y:S01]  /*79a0*/  ISETP.LT.OR P2, PT, R82.reuse, 0x22, P2 ;  /* 0x000000225200780c */ /* 0x040fe20001741670 */
[--C-:B------:R-:W-:Y:S01]  /*79b0*/  FFMA.FTZ R33, R33, UR21, -R7.reuse ;  /* 0x0000001521217c23 */ /* 0x100fe20008010807 */
[----:B------:R-:W-:Y:S01]  /*79c0*/  ISETP.LT.OR P5, PT, R82, 0x39, P5 ;  /* 0x000000395200780c */ /* 0x000fe20002fa1670 */
[--C-:B0-----:R-:W-:Y:S01]  /*79d0*/  FFMA.FTZ R47, R15, UR21, -R7.reuse ;  /* 0x000000150f2f7c23 */ /* 0x101fe20008010807 */
[----:B------:R-:W-:Y:S01]  /*79e0*/  FMNMX.FTZ R15, R9, R8, !PT ;  /* 0x00000008090f7209 */ /* 0x000fe20007810000 */
[--C-:B------:R-:W-:Y:S01]  /*79f0*/  FFMA.FTZ R132, R44, UR21, -R7.reuse ;  /* 0x000000152c847c23 */ /* 0x100fe20008010807 */
[----:B------:R-:W-:Y:S01]  /*7a00*/  FSEL R31, R31, -INF , !P2 ;  /* 0xff8000001f1f7808 */ /* 0x000fe20005000000 */
[--C-:B------:R-:W-:Y:S01]  /*7a10*/  FFMA.FTZ R41, R41, UR21, -R7.reuse ;  /* 0x0000001529297c23 */ /* 0x100fe20008010807 */
[----:B------:R-:W-:Y:S01]  /*7a20*/  FMNMX.FTZ R14, R12, R15, !PT ;  /* 0x0000000f0c0e7209 */ /* 0x000fe20007810000 */
[--C-:B------:R-:W-:Y:S01]  /*7a30*/  FFMA.FTZ R136, R36, UR21, -R7.reuse ;  /* 0x0000001524887c23 */ /* 0x100fe20008010807 */
[----:B------:R-:W-:Y:S01]  /*7a40*/  ISETP.GT.AND P2, PT, R81, 0x30, P1 ;  /* 0x000000305100780c */ /* 0x000fe20000f44270 */
[--C-:B------:R-:W-:Y:S01]  /*7a50*/  FFMA.FTZ R138, R40, UR21, -R7.reuse ;  /* 0x00000015288a7c23 */ /* 0x100fe20008010807 */
[----:B------:R-:W-:Y:S01]  /*7a60*/  FMNMX.FTZ R15, R13, R14, !PT ;  /* 0x0000000e0d0f7209 */ /* 0x000fe20007810000 */
[--C-:B------:R-:W-:Y:S01]  /*7a70*/  FFMA.FTZ R14, R25, UR21, -R7.reuse ;  /* 0x00000015190e7c23 */ /* 0x100fe20008010807 */
[----:B------:R-:W-:Y:S01]  /*7a80*/  ISETP.LT.OR P2, PT, R82, 0x31, P2 ;  /* 0x000000315200780c */ /* 0x000fe20001741670 */
[--C-:B------:R-:W-:Y:S01]  /*7a90*/  FFMA.FTZ R134, R50, UR21, -R7.reuse ;  /* 0x0000001532867c23 */ /* 0x100fe20008010807 */
        /* <DEDUP_REMOVED lines=10> */
[----:B------:R-:W-:Y:S01]  /*7b40*/  FSEL R42, R42, -INF , !P5 ;  /* 0xff8000002a2a7808 */ /* 0x000fe20006800000 */
[--C-:B------:R-:W-:Y:S01]  /*7b50*/  FFMA.FTZ R126, R66, UR21, -R7.reuse ;  /* 0x00000015427e7c23 */ /* 0x100fe20008010807 */
[----:B------:R-:W-:Y:S01]  /*7b60*/  FMNMX.FTZ R15, R27, R24, !PT ;  /* 0x000000181b0f7209 */ /* 0x000fe20007810000 */
[--C-:B------:R-:W-:Y:S01]  /*7b70*/  FFMA.FTZ R120, R70, UR21, -R7.reuse ;  /* 0x0000001546787c23 */ /* 0x100fe20008010807 */
[----:B------:R-:W-:Y:S01]  /*7b80*/  ISETP.LT.OR P2, PT, R82, 0x41, P2 ;  /* 0x000000415200780c */ /* 0x000fe20001741670 */
[--C-:B------:R-:W-:Y:S01]  /*7b90*/  FFMA.FTZ R122, R74, UR21, -R7.reuse ;  /* 0x000000154a7a7c23 */ /* 0x100fe20008010807 */
[----:B------:R-:W-:Y:S01]  /*7ba0*/  FMNMX.FTZ R24, R30, R15, !PT ;  /* 0x0000000f1e187209 */ /* 0x000fe20007810000 */
[--C-:B------:R-:W-:Y:S01]  /*7bb0*/  FFMA.FTZ R15, R29, UR21, -R7.reuse ;  /* 0x000000151d0f7c23 */ /* 0x100fe20008010807 */
[----:B------:R-:W-:Y:S01]  /*7bc0*/  ISETP.GT.AND P5, PT, R81, 0x48, P1 ;  /* 0x000000485100780c */ /* 0x000fe20000fa4270 */
[----:B------:R-:W-:Y:S01]  /*7bd0*/  FFMA.FTZ R75, R75, UR21, -R7 ;  /* 0x000000154b4b7c23 */ /* 0x000fe20008010807 */
[----:B------:R-:W-:Y:S01]  /*7be0*/  FMNMX.FTZ R25, R31, R24, !PT ;  /* 0x000000181f197209 */ /* 0x000fe20007810000 */
[----:B------:R-:W-:Y:S01]  /*7bf0*/  MUFU.EX2 R8, R47 ;  /* 0x0000002f00087308 */ /* 0x000fe20000000800 */
[----:B------:R-:W-:-:S02]  /*7c00*/  FSEL R48, R48, -INF , !P2 ;  /* 0xff80000030307808 */ /* 0x000fc40005000000 */
[----:B------:R-:W-:Y:S02]  /*7c10*/  FMNMX.FTZ R24, R34, R25, !PT ;  /* 0x0000001922187209 */ /* 0x000fe40007810000 */
[----:B------:R-:W-:Y:S02]  /*7c20*/  ISETP.LT.OR P5, PT, R82, 0x49, P5 ;  /* 0x000000495200780c */ /* 0x000fe40002fa1670 */
[----:B------:R-:W-:Y:S01]  /*7c30*/  FMNMX.FTZ R25, R35, R24, !PT ;  /* 0x0000001823197209 */ /* 0x000fe20007810000 */
[----:B------:R-:W-:Y:S01]  /*7c40*/  MUFU.EX2 R148, R148 ;  /* 0x0000009400947308 */ /* 0x000fe20000000800 */
[----:B------:R-:W-:Y:S02]  /*7c50*/  ISETP.GT.AND P2, PT, R81, 0x50, P1 ;  /* 0x000000505100780c */ /* 0x000fe40000f44270 */
[----:B------:R-:W-:Y:S02]  /*7c60*/  FMNMX.FTZ R24, R38, R25, !PT ;  /* 0x0000001926187209 */ /* 0x000fe40007810000 */
[----:B------:R-:W-:-:S02]  /*7c70*/  FSEL R52, R52, -INF , !P5 ;  /* 0xff80000034347808 */ /* 0x000fc40006800000 */
[----:B------:R-:W-:Y:S01]  /*7c80*/  FMNMX.FTZ R25, R39, R24, !PT ;  /* 0x0000001827197209 */ /* 0x000fe20007810000 */
[----:B------:R-:W-:Y:S01]  /*7c90*/  MUFU.EX2 R150, R150 ;  /* 0x0000009600967308 */ /* 0x000fe20000000800 */
[----:B------:R-:W-:Y:S02]  /*7ca0*/  ISETP.LT.OR P2, PT, R82, 0x51, P2 ;  /* 0x000000515200780c */ /* 0x000fe40001741670 */
[----:B------:R-:W-:Y:S02]  /*7cb0*/  FMNMX.FTZ R28, R42, R25, !PT ;  /* 0x000000192a1c7209 */ /* 0x000fe40007810000 */
[----:B------:R-:W-:Y:S02]  /*7cc0*/  ISETP.GT.AND P5, PT, R81, 0x58, P1 ;  /* 0x000000585100780c */ /* 0x000fe40000fa4270 */
[----:B------:R-:W-:Y:S01]  /*7cd0*/  FMNMX.FTZ R25, R43, R28, !PT ;  /* 0x0000001c2b197209 */ /* 0x000fe20007810000 */
[----:B------:R0:W-:Y:S01]  /*7ce0*/  MUFU.EX2 R24, R33 ;  /* 0x0000002100187308 */ /* 0x0001e20000000800 */
[----:B------:R-:W-:-:S02]  /*7cf0*/  FSEL R56, R56, -INF , !P2 ;  /* 0xff80000038387808 */ /* 0x000fc40005000000 */
[----:B------:R-:W-:Y:S01]  /*7d00*/  FMNMX.FTZ R28, R48, R25, !PT ;  /* 0x00000019301c7209 */ /* 0x000fe20007810000 */
[--C-:B------:R-:W-:Y:S01]  /*7d10*/  FFMA.FTZ R25, R37, UR21, -R7.reuse ;  /* 0x0000001525197c23 */ /* 0x100fe20008010807 */
[----:B------:R-:W-:Y:S01]  /*7d20*/  ISETP.LT.OR P5, PT, R82, 0x59, P5 ;  /* 0x000000595200780c */ /* 0x000fe20002fa1670 */
[----:B------:R-:W-:Y:S01]  /*7d30*/  FFMA.FTZ R37, R59, UR21, -R7 ;  /* 0x000000153b257c23 */ /* 0x000fe20008010807 */
        /* <DEDUP_REMOVED lines=11> */
[----:B------:R-:W-:Y:S01]  /*7df0*/  MUFU.EX2 R146, R146 ;  /* 0x0000009200927308 */ /* 0x000fe20000000800 */
[----:B------:R-:W-:-:S02]  /*7e00*/  FSEL R64, R64, -INF , !P2 ;  /* 0xff80000040407808 */ /* 0x000fc40005000000 */
[----:B------:R-:W-:Y:S02]  /*7e10*/  FMNMX.FTZ R32, R60, R29, !PT ;  /* 0x0000001d3c207209 */ /* 0x000fe40007810000 */
[----:B------:R-:W-:Y:S02]  /*7e20*/  ISETP.LT.OR P5, PT, R82, 0x69, P5 ;  /* 0x000000695200780c */ /* 0x000fe40002fa1670 */
[----:B------:R-:W-:Y:S01]  /*7e30*/  FMNMX.FTZ R29, R61, R32, !PT ;  /* 0x000000203d1d7209 */ /* 0x000fe20007810000 */
[----:B------:R1:W-:Y:S01]  /*7e40*/  MUFU.EX2 R28, R41 ;  /* 0x00000029001c7308 */ /* 0x0003e20000000800 */
[----:B------:R-:W-:Y:S02]  /*7e50*/  ISETP.GT.AND P2, PT, R81, 0x70, P1 ;  /* 0x000000705100780c */ /* 0x000fe40000f44270 */
[----:B------:R-:W-:Y:S01]  /*7e60*/  FMNMX.FTZ R32, R64, R29, !PT ;  /* 0x0000001d40207209 */ /* 0x000fe20007810000 */
[----:B------:R-:W-:Y:S01]  /*7e70*/  FFMA.FTZ R29, R45, UR21, -R7 ;  /* 0x000000152d1d7c23 */ /* 0x000fe20008010807 */
[----:B------:R-:W-:-:S02]  /*7e80*/  FSEL R68, R68, -INF , !P5 ;  /* 0xff80000044447808 */ /* 0x000fc40006800000 */
[----:B0-----:R-:W-:Y:S01]  /*7e90*/  FMNMX.FTZ R33, R65, R32, !PT ;  /* 0x0000002041217209 */ /* 0x001fe20007810000 */
[----:B------:R-:W-:Y:S01]  /*7ea0*/  MUFU.EX2 R14, R14 ;  /* 0x0000000e000e7308 */ /* 0x000fe20000000800 */
[----:B------:R-:W-:Y:S01]  /*7eb0*/  ISETP.LT.OR P2, PT, R82, 0x71, P2 ;  /* 0x000000715200780c */ /* 0x000fe20001741670 */
[----:B-1----:R-:W-:Y:S01]  /*7ec0*/  FFMA.FTZ R41, R51, UR21, -R7 ;  /* 0x0000001533297c23 */ /* 0x002fe20008010807 */
[----:B------:R-:W-:Y:S02]  /*7ed0*/  FMNMX.FTZ R32, R68, R33, !PT ;  /* 0x0000002144207209 */ /* 0x000fe40007810000 */
[----:B------:R-:W-:Y:S02]  /*7ee0*/  ISETP.GT.AND P5, PT, R81, 0x78, P1 ;  /* 0x000000785100780c */ /* 0x000fe40000fa4270 */
[----:B------:R-:W-:Y:S01]  /*7ef0*/  FSEL R72, R72, -INF , !P2 ;  /* 0xff80000048487808 */ /* 0x000fe20005000000 */
[----:B------:R-:W-:Y:S01]  /*7f00*/  MUFU.EX2 R140, R140 ;  /* 0x0000008c008c7308 */ /* 0x000fe20000000800 */
[----:B------:R-:W-:-:S02]  /*7f10*/  FMNMX.FTZ R33, R69, R32, !PT ;  /* 0x0000002045217209 */ /* 0x000fc40007810000 */
[----:B------:R-:W-:Y:S02]  /*7f20*/  ISETP.GT.AND P1, PT, R81, 0x79, P1 ;  /* 0x000000795100780c */ /* 0x000fe40000f24270 */
[----:B------:R-:W-:Y:S02]  /*7f30*/  ISETP.LT.OR P5, PT, R82, 0x79, P5 ;  /* 0x000000795200780c */ /* 0x000fe40002fa1670 */
[----:B------:R-:W-:Y:S01]  /*7f40*/  FMNMX.FTZ R32, R72, R33, !PT ;  /* 0x0000002148207209 */ /* 0x000fe20007810000 */
[----:B------:R-:W-:Y:S01]  /*7f50*/  MUFU.EX2 R15, R15 ;  /* 0x0000000f000f7308 */ /* 0x000fe20000000800 */
[----:B------:R-:W-:Y:S02]  /*7f60*/  ISETP.LT.OR P1, PT, R82, 0x7a, P1 ;  /* 0x0000007a5200780c */ /* 0x000fe40000f21670 */
[----:B------:R-:W-:Y:S02]  /*7f70*/  FSEL R76, R76, -INF , !P5 ;  /* 0xff8000004c4c7808 */ /* 0x000fe40006800000 */
[----:B------:R-:W-:-:S02]  /*7f80*/  FMNMX.FTZ R33, R73, R32, !PT ;  /* 0x0000002049217209 */ /* 0x000fc40007810000 */
[----:B------:R-:W-:Y:S01]  /*7f90*/  FSEL R78, R78, -INF , !P1 ;  /* 0xff8000004e4e7808 */ /* 0x000fe20004800000 */
[----:B------:R-:W-:Y:S01]  /*7fa0*/  MUFU.EX2 R142, R142 ;  /* 0x0000008e008e7308 */ /* 0x000fe20000000800 */
[----:B------:R-:W-:Y:S02]  /*7fb0*/  FMNMX.FTZ R33, R76, R33, !PT ;  /* 0x000000214c217209 */ /* 0x000fe40007810000 */
[----:B------:R-:W-:Y:S02]  /*7fc0*/  FSEL R47, R6, RZ, P6 ;  /* 0x000000ff062f7208 */ /* 0x000fe40003000000 */
[----:B------:R-:W-:-:S03]  /*7fd0*/  FMNMX.FTZ R33, R78, R33, !PT ;  /* 0x000000214e217209 */ /* 0x000fc60007810000 */
[----:B------:R-:W-:Y:S01]  /*7fe0*/  FADD.FTZ R47, -R47, R4 ;  /* 0x000000042f2f7221 */ /* 0x000fe20000010100 */
[----:B------:R-:W-:Y:S01]  /*7ff0*/  MUFU.EX2 R136, R136 ;  /* 0x0000008800887308 */ /* 0x000fe20000000800 */
[----:B------:R-:W0:Y:S02]  /*8000*/  SHFL.BFLY PT, R32, R33, 0x2, 0x1f ;  /* 0x0c401f0021207f89 */ /* 0x000e2400000e0000 */
[----:B------:R-:W-:-:S05]  /*8010*/  FMUL.FTZ R4, R47, UR21 ;  /* 0x000000152f047c20 */ /* 0x000fca0008410000 */
[----:B------:R-:W-:Y:S08]  /*8020*/  MUFU.EX2 R25, R25 ;  /* 0x0000001900197308 */ /* 0x000ff00000000800 */
[----:B------:R-:W1:Y:S08]  /*8030*/  MUFU.EX2 R4, R4 ;  /* 0x0000000400047308 */ /* 0x000e700000000800 */
[----:B------:R-:W-:Y:S01]  /*8040*/  MUFU.EX2 R138, R138 ;  /* 0x0000008a008a7308 */ /* 0x000fe20000000800 */
[----:B0-----:R-:W-:Y:S01]  /*8050*/  FMNMX.FTZ R44, R33, R32, !PT ;  /* 0x00000020212c7209 */ /* 0x001fe20007810000 */
[--C-:B------:R-:W-:Y:S01]  /*8060*/  FFMA.FTZ R33, R67, UR21, -R7.reuse ;  /* 0x0000001543217c23 */ /* 0x100fe20008010807 */
[----:B------:R-:W-:-:S03]  /*8070*/  FFMA.FTZ R32, R71, UR21, -R7 ;  /* 0x0000001547207c23 */ /* 0x000fc60008010807 */
[----:B------:R-:W0:Y:S02]  /*8080*/  SHFL.BFLY PT, R45, R44, 0x1, 0x1f ;  /* 0x0c201f002c2d7f89 */ /* 0x000e2400000e0000 */
[----:B------:R-:W-:Y:S01]  /*8090*/  MUFU.EX2 R132, R132 ;  /* 0x0000008400847308 */ /* 0x000fe20000000800 */
[----:B-1----:R-:W-:-:S07]  /*80a0*/  FFMA.FTZ R2, R4, R2, R148 ;  /* 0x0000000204027223 */ /* 0x002fce0000010094 */
[----:B------:R-:W-:Y:S08]  /*80b0*/  MUFU.EX2 R29, R29 ;  /* 0x0000001d001d7308 */ /* 0x000ff00000000800 */
[----:B------:R-:W-:Y:S01]  /*80c0*/  MUFU.EX2 R134, R134 ;  /* 0x0000008600867308 */ /* 0x000fe20000000800 */
[----:B0-----:R-:W-:-:S07]  /*80d0*/  FMNMX.FTZ R7, R44, R45, !PT ;  /* 0x0000002d2c077209 */ /* 0x001fce0007810000 */
[----:B------:R-:W-:Y:S01]  /*80e0*/  MUFU.EX2 R41, R41 ;  /* 0x0000002900297308 */ /* 0x000fe20000000800 */
[C---:B------:R-:W-:Y:S01]  /*80f0*/  FSETP.NEU.FTZ.AND P1, PT, R7.reuse, -INF , PT ;  /* 0xff8000000700780b */ /* 0x040fe20003f3d000 */
[----:B------:R-:W-:-:S05]  /*8100*/  FMUL.FTZ R45, R7, UR21 ;  /* 0x00000015072d7c20 */ /* 0x000fca0008410000 */
[----:B------:R-:W-:Y:S01]  /*8110*/  FSEL R45, R45, RZ, P1 ;  /* 0x000000ff2d2d7208 */ /* 0x000fe20000800000 */
[----:B------:R-:W-:Y:S04]  /*8120*/  MUFU.EX2 R128, R128 ;  /* 0x0000008000807308 */ /* 0x000fe80000000800 */
[--C-:B------:R-:W-:Y:S01]  /*8130*/  FFMA.FTZ R147, R26, UR21, -R45.reuse ;  /* 0x000000151a937c23 */ /* 0x100fe2000801082d */
[----:B------:R-:W-:Y:S01]  /*8140*/  FSEL R26, R7, RZ, P1 ;  /* 0x000000ff071a7208 */ /* 0x000fe20000800000 */
[--C-:B------:R-:W-:Y:S01]  /*8150*/  FFMA.FTZ R149, R11, UR21, -R45.reuse ;  /* 0x000000150b957c23 */ /* 0x100fe2000801082d */
[--C-:B------:R-:W-:Y:S01]  /*8160*/  FFMA.FTZ R50, R9, UR21, -R45.reuse ;  /* 0x0000001509327c23 */ /* 0x100fe2000801082d */
[--C-:B------:R-:W-:Y:S01]  /*8170*/  FFMA.FTZ R151, R12, UR21, -R45.reuse ;  /* 0x000000150c977c23 */ /* 0x100fe2000801082d */
[----:B------:R-:W-:Y:S01]  /*8180*/  FFMA.FTZ R47, R13, UR21, -R45 ;  /* 0x000000150d2f7c23 */ /* 0x000fe2000801082d */
[----:B------:R-:W-:Y:S01]  /*8190*/  FADD.FTZ R26, -R26, R5 ;  /* 0x000000051a1a7221 */ /* 0x000fe20000010100 */
[--C-:B------:R-:W-:Y:S01]  /*81a0*/  FFMA.FTZ R145, R20, UR21, -R45.reuse ;  /* 0x0000001514917c23 */ /* 0x100fe2000801082d */
[----:B------:R-:W-:Y:S01]  /*81b0*/  MUFU.EX2 R149, R149 ;  /* 0x0000009500957308 */ /* 0x000fe20000000800 */
[--C-:B------:R-:W-:Y:S01]  /*81c0*/  FFMA.FTZ R20, R46, UR21, -R45.reuse ;  /* 0x000000152e147c23 */ /* 0x100fe2000801082d */
[----:B------:R-:W-:Y:S01]  /*81d0*/  FMUL.FTZ R5, R26, UR21 ;  /* 0x000000151a057c20 */ /* 0x000fe20008410000 */
[--C-:B------:R-:W-:Y:S01]  /*81e0*/  FFMA.FTZ R13, R27, UR21, -R45.reuse ;  /* 0x000000151b0d7c23 */ /* 0x100fe2000801082d */
[--C-:B------:R-:W-:Y:S01]  /*81f0*/  FFMA.FTZ R12, R31, UR21, -R45.reuse ;  /* 0x000000151f0c7c23 */ /* 0x100fe2000801082d */
[----:B------:R-:W-:Y:S01]  /*8200*/  FADD.FTZ R31, R21, R2 ;  /* 0x00000002151f7221 */ /* 0x000fe20000010000 */
[--C-:B------:R-:W-:Y:S01]  /*8210*/  FFMA.FTZ R141, R30, UR21, -R45.reuse ;  /* 0x000000151e8d7c23 */ /* 0x100fe2000801082d */
[----:B------:R-:W-:Y:S01]  /*8220*/  FFMA.FTZ R143, R34, UR21, -R45 ;  /* 0x00000015228f7c23 */ /* 0x000fe2000801082d */
[----:B------:R-:W0:Y:S01]  /*8230*/  MUFU.EX2 R5, R5 ;  /* 0x0000000500057308 */ /* 0x000e220000000800 */
[----:B------:R-:W-:Y:S01]  /*8240*/  FADD.FTZ R31, R150, R31 ;  /* 0x0000001f961f7221 */ /* 0x000fe20000010000 */
[--C-:B------:R-:W-:Y:S01]  /*8250*/  FFMA.FTZ R11, R35, UR21, -R45.reuse ;  /* 0x00000015230b7c23 */ /* 0x100fe2000801082d */
[--C-:B------:R-:W-:Y:S01]  /*8260*/  FFMA.FTZ R137, R38, UR21, -R45.reuse ;  /* 0x0000001526897c23 */ /* 0x100fe2000801082d */
[----:B------:R-:W-:Y:S01]  /*8270*/  FFMA.FTZ R9, R39, UR21, -R45 ;  /* 0x0000001527097c23 */ /* 0x000fe2000801082d */
[----:B------:R-:W-:Y:S01]  /*8280*/  FADD.FTZ R31, R10, R31 ;  /* 0x0000001f0a1f7221 */ /* 0x000fe20000010000 */
[--C-:B------:R-:W-:Y:S01]  /*8290*/  FFMA.FTZ R139, R42, UR21, -R45.reuse ;  /* 0x000000152a8b7c23 */ /* 0x100fe2000801082d */
[----:B------:R-:W-:Y:S01]  /*82a0*/  FFMA.FTZ R39, R43, UR21, -R45 ;  /* 0x000000152b277c23 */ /* 0x000fe2000801082d */
[----:B------:R-:W1:Y:S01]  /*82b0*/  MUFU.EX2 R50, R50 ;  /* 0x0000003200327308 */ /* 0x000e620000000800 */
[----:B------:R-:W-:Y:S01]  /*82c0*/  FADD.FTZ R31, R144, R31 ;  /* 0x0000001f901f7221 */ /* 0x000fe20000010000 */
[--C-:B------:R-:W-:Y:S01]  /*82d0*/  FFMA.FTZ R133, R48, UR21, -R45.reuse ;  /* 0x0000001530857c23 */ /* 0x100fe2000801082d */
[--C-:B------:R-:W-:Y:S01]  /*82e0*/  FFMA.FTZ R38, R49, UR21, -R45.reuse ;  /* 0x0000001531267c23 */ /* 0x100fe2000801082d */
[----:B------:R-:W-:Y:S01]  /*82f0*/  FFMA.FTZ R135, R52, UR21, -R45 ;  /* 0x0000001534877c23 */ /* 0x000fe2000801082d */
[----:B------:R-:W-:Y:S01]  /*8300*/  FADD.FTZ R31, R8, R31 ;  /* 0x0000001f081f7221 */ /* 0x000fe20000010000 */
[--C-:B------:R-:W-:Y:S01]  /*8310*/  FFMA.FTZ R35, R53, UR21, -R45.reuse ;  /* 0x0000001535237c23 */ /* 0x100fe2000801082d */
[----:B------:R-:W-:Y:S01]  /*8320*/  FFMA.FTZ R129, R56, UR21, -R45 ;  /* 0x0000001538817c23 */ /* 0x000fe2000801082d */
[----:B------:R-:W2:Y:S01]  /*8330*/  MUFU.EX2 R151, R151 ;  /* 0x0000009700977308 */ /* 0x000ea20000000800 */
[----:B0-----:R-:W-:Y:S01]  /*8340*/  FFMA.FTZ R27, R5, R0, R149 ;  /* 0x00000000051b7223 */ /* 0x001fe20000010095 */
[----:B------:R-:W-:Y:S01]  /*8350*/  FADD.FTZ R31, R146, R31 ;  /* 0x0000001f921f7221 */ /* 0x000fe20000010000 */
[--C-:B------:R-:W-:Y:S01]  /*8360*/  FFMA.FTZ R34, R57, UR21, -R45.reuse ;  /* 0x0000001539227c23 */ /* 0x100fe2000801082d */
[--C-:B------:R-:W-:Y:S01]  /*8370*/  FFMA.FTZ R131, R60, UR21, -R45.reuse ;  /* 0x000000153c837c23 */ /* 0x100fe2000801082d */
[----:B------:R-:W-:Y:S01]  /*8380*/  FFMA.FTZ R125, R64, UR21, -R45 ;  /* 0x00000015407d7c23 */ /* 0x000fe2000801082d */
[----:B------:R-:W-:Y:S01]  /*8390*/  FADD.FTZ R31, R14, R31 ;  /* 0x0000001f0e1f7221 */ /* 0x000fe20000010000 */
[----:B------:R-:W-:Y:S01]  /*83a0*/  FFMA.FTZ R30, R65, UR21, -R45 ;  /* 0x00000015411e7c23 */ /* 0x000fe2000801082d */
[----:B------:R-:W0:Y:S01]  /*83b0*/  MUFU.EX2 R47, R47 ;  /* 0x0000002f002f7308 */ /* 0x000e220000000800 */
[----:B-1----:R-:W-:Y:S01]  /*83c0*/  FADD.FTZ R0, R50, R27 ;  /* 0x0000001b32007221 */ /* 0x002fe20000010000 */
[----:B------:R-:W-:Y:S01]  /*83d0*/  FADD.FTZ R2, R140, R31 ;  /* 0x0000001f8c027221 */ /* 0x000fe20000010000 */
[--C-:B------:R-:W-:Y:S01]  /*83e0*/  FFMA.FTZ R31, R61, UR21, -R45.reuse ;  /* 0x000000153d1f7c23 */ /* 0x100fe2000801082d */
[--C-:B------:R-:W-:Y:S01]  /*83f0*/  FFMA.FTZ R127, R68, UR21, -R45.reuse ;  /* 0x00000015447f7c23 */ /* 0x100fe2000801082d */
[--C-:B------:R-:W-:Y:S01]  /*8400*/  FFMA.FTZ R121, R72, UR21, -R45.reuse ;  /* 0x0000001548797c23 */ /* 0x100fe2000801082d */
[----:B------:R-:W-:Y:S01]  /*8410*/  FADD.FTZ R43, R15, R2 ;  /* 0x000000020f2b7221 */ /* 0x000fe20000010000 */
[----:B------:R-:W-:Y:S01]  /*8420*/  FFMA.FTZ R26, R73, UR21, -R45 ;  /* 0x00000015491a7c23 */ /* 0x000fe2000801082d */
[----:B------:R-:W1:Y:S01]  /*8430*/  MUFU.EX2 R145, R145 ;  /* 0x0000009100917308 */ /* 0x000e620000000800 */
[----:B--2---:R-:W-:Y:S01]  /*8440*/  FADD.FTZ R0, R151, R0 ;  /* 0x0000000097007221 */ /* 0x004fe20000010000 */
[----:B------:R-:W-:Y:S01]  /*8450*/  FADD.FTZ R43, R142, R43 ;  /* 0x0000002b8e2b7221 */ /* 0x000fe20000010000 */
[--C-:B------:R-:W-:Y:S01]  /*8460*/  FFMA.FTZ R123, R76, UR21, -R45.reuse ;  /* 0x000000154c7b7c23 */ /* 0x100fe2000801082d */
[----:B------:R-:W-:-:S02]  /*8470*/  FFMA.FTZ R42, R78, UR21, -R45 ;  /* 0x000000154e2a7c23 */ /* 0x000fc4000801082d */
[----:B------:R-:W-:Y:S02]  /*8480*/  FADD.FTZ R43, R24, R43 ;  /* 0x0000002b182b7221 */ /* 0x000fe40000010000 */
[----:B------:R-:W2:Y:S01]  /*8490*/  MUFU.EX2 R20, R20 ;  /* 0x0000001400147308 */ /* 0x000ea20000000800 */
[----:B0-----:R-:W-:Y:S01]  /*84a0*/  FADD.FTZ R0, R47, R0 ;  /* 0x000000002f007221 */ /* 0x001fe20000010000 */
[----:B------:R-:W-:-:S06]  /*84b0*/  FADD.FTZ R2, R136, R43 ;  /* 0x0000002b88027221 */ /* 0x000fcc0000010000 */
        /* <DEDUP_REMOVED lines=36> */
[----:B------:R-:W-:-:S06]  /*8700*/  FFMA.FTZ R27, R69, UR21, -R45 ;  /* 0x00000015451b7c23 */ /* 0x000fcc000801082d */
        /* <DEDUP_REMOVED lines=50> */
.L_x_1272:
[----:B------:R-:W-:Y:S01]  /*8a30*/  ULEA UR6, UR27, UR45, 0x3 ;  /* 0x0000002d1b067291 */ /* 0x000fe2000f8e183f */
[----:B------:R-:W-:Y:S01]  /*8a40*/  ISETP.GT.AND P1, PT, R3, UR26, PT ;  /* 0x0000001a03007c0c */ /* 0x000fe2000bf24270 */
[----:B------:R-:W-:Y:S01]  /*8a50*/  UMOV UR28, UR49 ;  /* 0x00000031001c7c82 */ /* 0x000fe20008000000 */
[----:B------:R-:W-:Y:S01]  /*8a60*/  UMOV UR27, UR48 ;  /* 0x00000030001b7c82 */ /* 0x000fe20008000000 */
        /* <DEDUP_REMOVED lines=71> */
.L_x_1254:
[----:B------:R-:W-:Y:S02]  /*8ee0*/  UISETP.NE.AND UP1, UPT, UR53, URZ, UPT ;  /* 0x0000003f3500728c */ /* 0x000fe4000bf25270 */
[----:B------:R-:W-:Y:S02]  /*8ef0*/  UISETP.NE.AND UP0, UPT, UR52, URZ, UPT ;  /* 0x0000003f3400728c */ /* 0x000fe4000bf05270 */
[----:B------:R-:W-:Y:S02]  /*8f00*/  UIADD3 UR10, UR39, 0xbf, URZ ;  /* 0x000000bf270a7890 */ /* 0x000fe4000fffe03f */
[----:B------:R-:W-:Y:S02]  /*8f10*/  UIADD3 UR11, UR40, 0x1, -UR47 ;  /* 0x00000001280b7890 */ /* 0x000fe4000fffe82f */
[----:B------:R-:W-:-:S03]  /*8f20*/  PLOP3.LUT P1, PT, PT, PT, UP0, 0x40, 0x0 ;  /* 0x000000000000781c */ /* 0x000fc60003f2e808 */
[----:B------:R-:W-:Y:S01]  /*8f30*/  @UP1 ULDC UR6, c[0x0][0x44c] ;  /* 0x0001130000061ab9 */ /* 0x000fe20000000800 */
[----:B------:R-:W-:Y:S01]  /*8f40*/  @UP1 ULDC UR14, c[0x0][0x450] ;  /* 0x00011400000e1ab9 */ /* 0x000fe20000000800 */
[----:B------:R-:W-:-:S04]  /*8f50*/  UIMAD.WIDE.U32 UR6, UR10, UR6, URZ ;  /* 0x000000060a0672a5 */ /* 0x000fc8000f8e003f */
[----:B------:R-:W-:-:S04]  /*8f60*/  @UP1 USHF.R.U32.HI UR10, URZ, UR14, UR7 ;  /* 0x0000000e3f0a1299 */ /* 0x000fc80008011607 */
[----:B------:R-:W-:-:S04]  /*8f70*/  UIADD3 UR10, UR11, UR10, URZ ;  /* 0x0000000a0b0a7290 */ /* 0x000fc8000fffe03f */
[----:B------:R-:W-:Y:S01]  /*8f80*/  UIADD3 UR23, UR10, -UR23, URZ ;  /* 0x800000170a177290 */ /* 0x000fe2000fffe03f */
[----:B------:R-:W-:Y:S11]  /*8f90*/  @P1 BRA `(.L_x_1274) ;  /* 0x0000000000501947 */ /* 0x000ff60003800000 */
[----:B------:R-:W-:Y:S02]  /*8fa0*/  UMOV UR14, UR10 ;  /* 0x0000000a000e7c82 */ /* 0x000fe40008000000 */
        /* <DEDUP_REMOVED lines=11> */
.L_x_1275:
[----:B------:R-:W-:Y:S02]  /*9060*/  ULDC UR15, c[0x0][0x9e4] ;  /* 0x00027900000f7ab9 */ /* 0x000fe40000000800 */
[----:B------:R-:W-:-:S11]  /*9070*/  UISETP.NE.AND UP0, UPT, UR15, 0x1, UPT ;  /* 0x000000010f00788c */ /* 0x000fd6000bf05270 */
[----:B------:R-:W-:Y:S02]  /*9080*/  @UP0 ULDC.64 UR6, c[0x0][0x9e8] ;  /* 0x00027a0000060ab9 */ /* 0x000fe40000000a00 */
[----:B------:R-:W-:-:S04]  /*9090*/  UIMAD.WIDE.U32 UR10, UR14, UR6, URZ ;  /* 0x000000060e0a72a5 */ /* 0x000fc8000f8e003f */
[----:B------:R-:W-:-:S12]  /*90a0*/  @UP0 USHF.R.U32.HI UR14, URZ, UR7, UR11 ;  /* 0x000000073f0e0299 */ /* 0x000fd8000801160b */
.L_x_1276:
[----:B------:R-:W-:-:S04]  /*90b0*/  UIMAD UR14, UR14, UR15, URZ ;  /* 0x0000000f0e0e72a4 */ /* 0x000fc8000f8e023f */
[----:B------:R-:W-:-:S04]  /*90c0*/  UISETP.LT.AND UP0, UPT, UR23, UR14, UPT ;  /* 0x0000000e1700728c */ /* 0x000fc8000bf01270 */
[----:B------:R-:W-:-:S12]  /*90d0*/  USEL UR23, UR23, UR14, !UP0 ;  /* 0x0000000e17177287 */ /* 0x000fd8000c000000 */
.L_x_1274:
        /* <DEDUP_REMOVED lines=12> */
[----:B------:R-:W-:Y:S01]  /*91a0*/  ULDC UR22, c[0x0][0x9d8] ;  /* 0x0002760000167ab9 */ /* 0x000fe20000000800 */
[----:B------:R-:W-:-:S05]  /*91b0*/  ULDC UR21, c[0x0][0x988] ;  /* 0x0002620000157ab9 */ /* 0x000fca0000000800 */
.L_x_1288:
[----:B------:R-:W-:Y:S01]  /*91c0*/  ISETP.NE.AND P2, PT, RZ, UR44, PT ;  /* 0x0000002cff007c0c */ /* 0x000fe2000bf45270 */
[----:B------:R-:W-:-:S04]  /*91d0*/  UISETP.NE.AND UP0, UPT, UR24, 0x1, UPT ;  /* 0x000000011800788c */ /* 0x000fc8000bf05270 */
[----:B------:R-:W-:-:S04]  /*91e0*/  USEL UR49, URZ, 0x1, UP0 ;  /* 0x000000013f317887 */ /* 0x000fc80008000000 */
[----:B------:R-:W-:-:S04]  /*91f0*/  ULOP3.LUT UR49, UR25, UR49, URZ, 0x3c, !UPT ;  /* 0x0000003119317292 */ /* 0x000fc8000f8e3c3f */
[----:B------:R-:W-:Y:S08]  /*9200*/  @P2 BRA `(.L_x_1278) ;  /* 0x0000000000382947 */ /* 0x000ff00003800000 */
[----:B------:R-:W-:Y:S05]  /*9210*/  @!P0 BRA `(.L_x_1279) ;  /* 0x0000000000048947 */ /* 0x000fea0003800000 */
[----:B------:R-:W-:Y:S01]  /*9220*/  BPT.TRAP 0x1 ;  /* 0x000000040000795c */ /* 0x000fe20000300000 */
.L_x_1279:
        /* <DEDUP_REMOVED lines=9> */
.L_x_1280:
[----:B-1----:R-:W-:Y:S05]  /*92c0*/  @P1 BRA `(.L_x_1278) ;  /* 0x0000000000081947 */ /* 0x002fea0003800000 */
[----:B------:R-:W1:Y:S02]  /*92d0*/  SYNCS.PHASECHK.TRANS64.TRYWAIT P1, [UR6+0x16830], R6 ;  /* 0x01683006ff0075a7 */ /* 0x000e640008020146 */
[----:B-1----:R-:W-:Y:S05]  /*92e0*/  @!P1 BRA `(.L_x_1281) ;  /* 0x000000f0002c9947 */ /* 0x002fea0003800000 */
.L_x_1278:
        /* <DEDUP_REMOVED lines=30> */
.L_x_1283:
[----:B------:R-:W-:Y:S01]  /*94d0*/  ULEA UR6, UR24, UR45, 0x3 ;  /* 0x0000002d18067291 */ /* 0x000fe2000f8e183f */
[----:B------:R-:W-:-:S05]  /*94e0*/  IMAD.U32 R6, RZ, RZ, UR25 ;  /* 0x00000019ff067e24 */ /* 0x000fca000f8e00ff */
[----:B------:R-:W-:-:S04]  /*94f0*/  SHF.L.U32 R6, R6, 0x1f, RZ ;  /* 0x0000001f06067819 */ /* 0x000fc800000006ff */
[----:B------:R0:W1:Y:S01]  /*9500*/  SYNCS.PHASECHK.TRANS64.TRYWAIT P1, [UR6+0x16850], R6 ;  /* 0x01685006ff0075a7 */ /* 0x0000620008020146 */
[----:B------:R-:W-:Y:S05]  /*9510*/  @!P0 BRA `(.L_x_1284) ;  /* 0x0000000000048947 */ /* 0x000fea0003800000 */
[----:B------:R-:W-:Y:S01]  /*9520*/  BPT.TRAP 0x1 ;  /* 0x000000040000795c */ /* 0x000fe20000300000 */
.L_x_1284:
[----:B-1----:R-:W-:Y:S05]  /*9530*/  @P1 BRA `(.L_x_1282) ;  /* 0x0000000000081947 */ /* 0x002fea0003800000 */
[----:B------:R-:W1:Y:S02]  /*9540*/  SYNCS.PHASECHK.TRANS64.TRYWAIT P1, [UR6+0x16850], R6 ;  /* 0x01685006ff0075a7 */ /* 0x000e640008020146 */
[----:B-1----:R-:W-:Y:S05]  /*9550*/  @!P1 BRA `(.L_x_1285) ;  /* 0x000000ec00a89947 */ /* 0x002fea0003800000 */
.L_x_1282:
        /* <DEDUP_REMOVED lines=52> */
.L_x_1286:
        /* <DEDUP_REMOVED lines=66> */
[----:B------:R-:W-:-:S04]  /*9cc0*/  ULEA UR6, UR48, UR45, 0x3 ;  /* 0x0000002d30067291 */ /* 0x000fc8000f8e183f */
[----:B------:R-:W2:Y:S01]  /*9cd0*/  MUFU.TANH R20, R20 ;  /* 0x0000001400147308 */ /* 0x000ea20000002400 */
[----:B0-----:R-:W-:Y:S01]  /*9ce0*/  FMNMX.FTZ R7, R13, R6, !PT ;  /* 0x000000060d077209 */ /* 0x001fe20007810000 */
[----:B------:R-:W-:-:S04]  /*9cf0*/  UIADD3 UR6, UR6, 0x16840, URZ ;  /* 0x0001684006067890 */ /* 0x000fc8000fffe03f */
[----:B------:R-:W-:Y:S02]  /*9d00*/  UPRMT UR6, UR43, 0x654, UR6 ;  /* 0x000006542b067896 */ /* 0x000fe40008000006 */
[----:B------:R-:W0:Y:S01]  /*9d10*/  MUFU.TANH R24, R24 ;  /* 0x0000001800187308 */ /* 0x000e220000002400 */
[----:B-1----:R-:W-:Y:S01]  /*9d20*/  FMNMX.FTZ R67, R15, R66, !PT ;  /* 0x000000420f437209 */ /* 0x002fe20007810000 */
[----:B------:R-:W-:-:S05]  /*9d30*/  FMUL.FTZ R66, R76, UR22 ;  /* 0x000000164c427c20 */ /* 0x000fca0008410000 */
[----:B------:R-:W-:Y:S01]  /*9d40*/  SYNCS.ARRIVE.TRANS64.RED.A1T0 RZ, [UR6], RZ ;  /* 0x000000ffffff79a7 */ /* 0x000fe20008100406 */
        /* <DEDUP_REMOVED lines=119> */
[----:B--2---:R-:W-:-:S05]  /*a4c0*/  FMNMX.FTZ R79, R75, R6, !PT ;  /* 0x000000064b4f7209 */ /* 0x004fca0007810000 */
[----:B------:R-:W1:Y:S01]  /*a4d0*/  SHFL.BFLY PT, R6, R79, 0x2, 0x1f ;  /* 0x0c401f004f067f89 */ /* 0x000e6200000e0000 */
[----:B0-----:R-:W-:-:S05]  /*a4e0*/  FMNMX.FTZ R78, R77, R78, !PT ;  /* 0x0000004e4d4e7209 */ /* 0x001fca0007810000 */
[----:B------:R-:W0:Y:S01]  /*a4f0*/  SHFL.BFLY PT, R7, R78, 0x2, 0x1f ;  /* 0x0c401f004e077f89 */ /* 0x000e2200000e0000 */
[----:B-1----:R-:W-:Y:S02]  /*a500*/  FMNMX.FTZ R80, R79, R6, !PT ;  /* 0x000000064f507209 */ /* 0x002fe40007810000 */
[----:B0-----:R-:W-:-:S03]  /*a510*/  FMNMX.FTZ R81, R78, R7, !PT ;  /* 0x000000074e517209 */ /* 0x001fc60007810000 */
[----:B------:R-:W0:Y:S04]  /*a520*/  SHFL.BFLY PT, R7, R80, 0x1, 0x1f ;  /* 0x0c201f0050077f89 */ /* 0x000e2800000e0000 */
[----:B------:R-:W1:Y:S01]  /*a530*/  SHFL.BFLY PT, R82, R81, 0x1, 0x1f ;  /* 0x0c201f0051527f89 */ /* 0x000e6200000e0000 */
[----:B0-----:R-:W-:Y:S02]  /*a540*/  FMNMX.FTZ R6, R80, R7, !PT ;  /* 0x0000000750067209 */ /* 0x001fe40007810000 */
[----:B-1----:R-:W-:-:S03]  /*a550*/  FMNMX.FTZ R7, R81, R82, !PT ;  /* 0x0000005251077209 */ /* 0x002fc60007810000 */
[C---:B------:R-:W-:Y:S01]  /*a560*/  FMUL.FTZ R78, R6.reuse, UR21 ;  /* 0x00000015064e7c20 */ /* 0x040fe20008410000 */
[----:B------:R-:W-:-:S03]  /*a570*/  FADD.FTZ R5, -R6, R5 ;  /* 0x0000000506057221 */ /* 0x000fc60000010100 */
[--C-:B------:R-:W-:Y:S01]  /*a580*/  FFMA.FTZ R79, R31, UR21, -R78.reuse ;  /* 0x000000151f4f7c23 */ /* 0x100fe2000801084e */
[----:B------:R-:W-:Y:S01]  /*a590*/  FFMA.FTZ R31, R35, UR21, -R78 ;  /* 0x00000015231f7c23 */ /* 0x000fe2000801084e */
[C---:B------:R-:W-:Y:S01]  /*a5a0*/  FADD.FTZ R4, -R7.reuse, R4 ;  /* 0x0000000407047221 */ /* 0x040fe20000010100 */
[----:B------:R-:W-:Y:S01]  /*a5b0*/  FMUL.FTZ R35, R7, UR21 ;  /* 0x0000001507237c20 */ /* 0x000fe20008410000 */
[----:B------:R-:W-:Y:S01]  /*a5c0*/  FMUL.FTZ R5, R5, UR21 ;  /* 0x0000001505057c20 */ /* 0x000fe20008410000 */
[--C-:B------:R-:W-:Y:S01]  /*a5d0*/  FFMA.FTZ R148, R8, UR21, -R78.reuse ;  /* 0x0000001508947c23 */ /* 0x100fe2000801084e */
[----:B------:R-:W-:Y:S01]  /*a5e0*/  FMUL.FTZ R4, R4, UR21 ;  /* 0x0000001504047c20 */ /* 0x000fe20008410000 */
        /* <DEDUP_REMOVED lines=42> */
[----:B------:R-:W-:Y:S01]  /*a890*/  FFMA.FTZ R25, R53, UR21, -R35 ;  /* 0x0000001535197c23 */ /* 0x000fe20008010823 */
[--C-:B------:R-:W-:Y:S01]  /*a8a0*/  FFMA.FTZ R128, R54, UR21, -R78.reuse ;  /* 0x0000001536807c23 */ /* 0x100fe2000801084e */
[----:B------:R-:W0:Y:S01]  /*a8b0*/  MUFU.EX2 R46, R46 ;  /* 0x0000002e002e7308 */ /* 0x000e220000000800 */
[----:B-1----:R-:W-:Y:S01]  /*a8c0*/  FFMA.FTZ R11, R4, R0, R149 ;  /* 0x00000000040b7223 */ /* 0x002fe20000010095 */
[--C-:B------:R-:W-:Y:S01]  /*a8d0*/  FFMA.FTZ R129, R56, UR21, -R35.reuse ;  /* 0x0000001538817c23 */ /* 0x100fe20008010823 */
[--C-:B------:R-:W-:Y:S01]  /*a8e0*/  FFMA.FTZ R20, R55, UR21, -R78.reuse ;  /* 0x0000001537147c23 */ /* 0x100fe2000801084e */
[--C-:B------:R-:W-:Y:S01]  /*a8f0*/  FFMA.FTZ R24, R57, UR21, -R35.reuse ;  /* 0x0000001539187c23 */ /* 0x100fe20008010823 */
[--C-:B------:R-:W-:Y:S01]  /*a900*/  FFMA.FTZ R130, R58, UR21, -R78.reuse ;  /* 0x000000153a827c23 */ /* 0x100fe2000801084e */
[--C-:B------:R-:W-:Y:S01]  /*a910*/  FFMA.FTZ R131, R60, UR21, -R35.reuse ;  /* 0x000000153c837c23 */ /* 0x100fe20008010823 */
[----:B------:R-:W-:Y:S01]  /*a920*/  FFMA.FTZ R13, R59, UR21, -R78 ;  /* 0x000000153b0d7c23 */ /* 0x000fe2000801084e */
[----:B------:R-:W1:Y:S01]  /*a930*/  MUFU.EX2 R150, R150 ;  /* 0x0000009600967308 */ /* 0x000e620000000800 */
[----:B--2---:R-:W-:Y:S01]  /*a940*/  FADD.FTZ R15, R83, R2 ;  /* 0x00000002530f7221 */ /* 0x004fe20000010000 */
[--C-:B------:R-:W-:Y:S01]  /*a950*/  FFMA.FTZ R124, R62, UR21, -R78.reuse ;  /* 0x000000153e7c7c23 */ /* 0x100fe2000801084e */
[--C-:B------:R-:W-:Y:S01]  /*a960*/  FFMA.FTZ R125, R64, UR21, -R35.reuse ;  /* 0x00000015407d7c23 */ /* 0x100fe20008010823 */
[--C-:B------:R-:W-:Y:S01]  /*a970*/  FFMA.FTZ R12, R63, UR21, -R78.reuse ;  /* 0x000000153f0c7c23 */ /* 0x100fe2000801084e */
[--C-:B------:R-:W-:Y:S01]  /*a980*/  FFMA.FTZ R14, R65, UR21, -R35.reuse ;  /* 0x00000015410e7c23 */ /* 0x100fe20008010823 */
[--C-:B------:R-:W-:Y:S01]  /*a990*/  FFMA.FTZ R126, R66, UR21, -R78.reuse ;  /* 0x00000015427e7c23 */ /* 0x100fe2000801084e */
[----:B------:R-:W-:Y:S01]  /*a9a0*/  FFMA.FTZ R127, R68, UR21, -R35 ;  /* 0x00000015447f7c23 */ /* 0x000fe20008010823 */
[----:B------:R-:W2:Y:S01]  /*a9b0*/  MUFU.EX2 R151, R151 ;  /* 0x0000009700977308 */ /* 0x000ea20000000800 */
[----:B0-----:R-:W-:Y:S01]  /*a9c0*/  FADD.FTZ R0, R46, R11 ;  /* 0x0000000b2e007221 */ /* 0x001fe20000010000 */
[--C-:B------:R-:W-:Y:S01]  /*a9d0*/  FFMA.FTZ R9, R67, UR21, -R78.reuse ;  /* 0x0000001543097c23 */ /* 0x100fe2000801084e */
[--C-:B------:R-:W-:Y:S01]  /*a9e0*/  FFMA.FTZ R120, R70, UR21, -R78.reuse ;  /* 0x0000001546787c23 */ /* 0x100fe2000801084e */
[--C-:B------:R-:W-:Y:S01]  /*a9f0*/  FFMA.FTZ R121, R72, UR21, -R35.reuse ;  /* 0x0000001548797c23 */ /* 0x100fe20008010823 */
[--C-:B------:R-:W-:Y:S01]  /*aa00*/  FFMA.FTZ R8, R71, UR21, -R78.reuse ;  /* 0x0000001547087c23 */ /* 0x100fe2000801084e */
[----:B------:R-:W-:Y:S01]  /*aa10*/  FFMA.FTZ R10, R73, UR21, -R35 ;  /* 0x00000015490a7c23 */ /* 0x000fe20008010823 */
[--C-:B------:R-:W-:Y:S01]  /*aa20*/  FFMA.FTZ R122, R74, UR21, -R78.reuse ;  /* 0x000000154a7a7c23 */ /* 0x100fe2000801084e */
[----:B------:R-:W0:Y:S01]  /*aa30*/  MUFU.EX2 R82, R82 ;  /* 0x0000005200527308 */ /* 0x000e220000000800 */
[----:B-1----:R-:W-:Y:S01]  /*aa40*/  FADD.FTZ R15, R150, R15 ;  /* 0x0000000f960f7221 */ /* 0x002fe20000010000 */
[----:B------:R-:W-:Y:S01]  /*aa50*/  FFMA.FTZ R123, R76, UR21, -R35 ;  /* 0x000000154c7b7c23 */ /* 0x000fe20008010823 */
[----:B------:R-:W-:-:S05]  /*aa60*/  FFMA.FTZ R34, R75, UR21, -R78 ;  /* 0x000000154b227c23 */ /* 0x000fca000801084e */
        /* <DEDUP_REMOVED lines=24> */
[----:B------:R-:W-:-:S06]  /*abf0*/  FFMA.FTZ R15, R61, UR21, -R35 ;  /* 0x000000153d0f7c23 */ /* 0x000fcc0008010823 */
        /* <DEDUP_REMOVED lines=36> */
[--C-:B------:R-:W-:Y:S01]  /*ae40*/  FFMA.FTZ R11, R69, UR21, -R35.reuse ;  /* 0x00000015450b7c23 */ /* 0x100fe20008010823 */
        /* <DEDUP_REMOVED lines=59> */
.L_x_1287:
        /* <DEDUP_REMOVED lines=75> */
.L_x_1277:
[----:B------:R-:W-:-:S13]  /*b6b0*/  ISETP.GE.AND P1, PT, R3, UR42, PT ;  /* 0x0000002a03007c0c */ /* 0x000fda000bf26270 */
[----:B------:R-:W-:Y:S05]  /*b6c0*/  @!P1 BRA `(.L_x_1289) ;  /* 0x0000003400909947 */ /* 0x000fea0003800000 */
[----:B------:R-:W-:Y:S01]  /*b6d0*/  IMAD.MOV.U32 R4, RZ, RZ, R7 ;  /* 0x000000ffff047224 */ /* 0x000fe200078e0007 */
[----:B------:R-:W-:Y:S01]  /*b6e0*/  UMOV UR27, UR49 ;  /* 0x00000031001b7c82 */ /* 0x000fe20008000000 */
[----:B------:R-:W-:Y:S01]  /*b6f0*/  IMAD.MOV.U32 R5, RZ, RZ, R6 ;  /* 0x000000ffff057224 */ /* 0x000fe200078e0006 */
[----:B------:R-:W-:Y:S01]  /*b700*/  UMOV UR26, UR48 ;  /* 0x00000030001a7c82 */ /* 0x000fe20008000000 */
[----:B------:R-:W-:Y:S01]  /*b710*/  ULDC UR22, c[0x0][0x9e4] ;  /* 0x0002790000167ab9 */ /* 0x000fe20000000800 */
[----:B------:R-:W-:Y:S01]  /*b720*/  ULDC UR24, c[0x0][0x9dc] ;  /* 0x0002770000187ab9 */ /* 0x000fe20000000800 */
[----:B------:R-:W-:Y:S01]  /*b730*/  ULDC UR25, c[0x0][0x9d8] ;  /* 0x0002760000197ab9 */ /* 0x000fe20000000800 */
[----:B------:R-:W-:Y:S01]  /*b740*/  ULDC UR21, c[0x0][0x988] ;  /* 0x0002620000157ab9 */ /* 0x000fe20000000800 */
[----:B------:R-:W-:-:S05]  /*b750*/  ULDC UR23, c[0x0][0x9e0] ;  /* 0x0002780000177ab9 */ /* 0x000fca0000000800 */
.L_x_1308:
[----:B------:R-:W-:Y:S01]  /*b760*/  UIADD3 UR48, UR26, 0x1, URZ ;  /* 0x000000011a307890 */ /* 0x000fe2000fffe03f */
[----:B------:R-:W-:-:S03]  /*b770*/  ISETP.NE.AND P2, PT, RZ, UR44, PT ;  /* 0x0000002cff007c0c */ /* 0x000fc6000bf45270 */
[----:B------:R-:W-:-:S04]  /*b780*/  UISETP.NE.AND UP0, UPT, UR48, 0x2, UPT ;  /* 0x000000023000788c */ /* 0x000fc8000bf05270 */
[----:B------:R-:W-:Y:S02]  /*b790*/  USEL UR49, URZ, 0x1, UP0 ;  /* 0x000000013f317887 */ /* 0x000fe40008000000 */
[----:B------:R-:W-:Y:S02]  /*b7a0*/  USEL UR48, UR48, URZ, UP0 ;  /* 0x0000003f30307287 */ /* 0x000fe40008000000 */
[----:B------:R-:W-:Y:S02]  /*b7b0*/  ULOP3.LUT UR49, UR27, UR49, URZ, 0x3c, !UPT ;  /* 0x000000311b317292 */ /* 0x000fe4000f8e3c3f */
[----:B------:R-:W-:Y:S10]  /*b7c0*/  @P2 BRA `(.L_x_1290) ;  /* 0x00000000002c2947 */ /* 0x000ff40003800000 */
[----:B------:R-:W-:Y:S05]  /*b7d0*/  @!P0 BRA `(.L_x_1291) ;  /* 0x0000000000048947 */ /* 0x000fea0003800000 */
[----:B------:R-:W-:Y:S01]  /*b7e0*/  BPT.TRAP 0x1 ;  /* 0x000000040000795c */ /* 0x000fe20000300000 */
.L_x_1291:
[----:B------:R-:W-:Y:S01]  /*b7f0*/  ULEA UR6, UR48, UR45, 0x3 ;  /* 0x0000002d30067291 */ /* 0x000fe2000f8e183f */
[----:B------:R-:W-:-:S05]  /*b800*/  IMAD.U32 R6, RZ, RZ, UR49 ;  /* 0x00000031ff067e24 */ /* 0x000fca000f8e00ff */
[----:B------:R-:W-:-:S04]  /*b810*/  SHF.L.U32 R6, R6, 0x1f, RZ ;  /* 0x0000001f06067819 */ /* 0x000fc800000006ff */
[----:B------:R0:W1:Y:S01]  /*b820*/  SYNCS.PHASECHK.TRANS64.TRYWAIT P1, [UR6+0x16830], R6 ;  /* 0x01683006ff0075a7 */ /* 0x0000620008020146 */
[----:B------:R-:W-:Y:S05]  /*b830*/  @!P0 BRA `(.L_x_1292) ;  /* 0x0000000000048947 */ /* 0x000fea0003800000 */
[----:B------:R-:W-:Y:S01]  /*b840*/  BPT.TRAP 0x1 ;  /* 0x000000040000795c */ /* 0x000fe20000300000 */
.L_x_1292:
[----:B-1----:R-:W-:Y:S05]  /*b850*/  @P1 BRA `(.L_x_1290) ;  /* 0x0000000000081947 */ /* 0x002fea0003800000 */
[----:B------:R-:W1:Y:S02]  /*b860*/  SYNCS.PHASECHK.TRANS64.TRYWAIT P1, [UR6+0x16830], R6 ;  /* 0x01683006ff0075a7 */ /* 0x000e640008020146 */
[----:B-1----:R-:W-:Y:S05]  /*b870*/  @!P1 BRA `(.L_x_1293) ;  /* 0x000000c800f89947 */ /* 0x002fea0003800000 */
.L_x_1290:
[----:B-1----:R-:W1:Y:S01]  /*b880*/  S2R R7, SR_TID.X ;  /* 0x0000000000077919 */ /* 0x002e620000002100 */
[----:B------:R-:W-:Y:S01]  /*b890*/  ULEA UR18, UR48, UR20, 0xa ;  /* 0x0000001430127291 */ /* 0x000fe2000f8e503f */
[----:B------:R-:W-:Y:S01]  /*b8a0*/  UMOV UR19, 0x40000040 ;  /* 0x4000004000137882 */ /* 0x000fe20000000000 */
[----:B------:R-:W-:Y:S02]  /*b8b0*/  UMOV UR7, 0x40000040 ;  /* 0x4000004000077882 */ /* 0x000fe40000000000 */
[----:B------:R-:W-:Y:S02]  /*b8c0*/  UIADD3 UR6, UR18, 0x2, URZ ;  /* 0x0000000212067890 */ /* 0x000fe4000fffe03f */
[----:B------:R-:W-:Y:S01]  /*b8d0*/  UIADD3 UR10, UR18, 0x4, URZ ;  /* 0x00000004120a7890 */ /* 0x000fe2000fffe03f */
[----:B------:R-:W-:Y:S01]  /*b8e0*/  UMOV UR11, 0x40000040 ;  /* 0x40000040000b7882 */ /* 0x000fe20000000000 */
[----:B------:R-:W-:Y:S01]  /*b8f0*/  UIADD3 UR14, UR18, 0x6, URZ ;  /* 0x00000006120e7890 */ /* 0x000fe2000fffe03f */
[----:B------:R-:W-:Y:S01]  /*b900*/  UMOV UR15, 0x40000040 ;  /* 0x40000040000f7882 */ /* 0x000fe20000000000 */
        /* <DEDUP_REMOVED lines=18> */
.L_x_1295:
[----:B------:R-:W-:Y:S01]  /*ba30*/  ULEA UR6, UR26, UR45, 0x3 ;  /* 0x0000002d1a067291 */ /* 0x000fe2000f8e183f */
[----:B------:R-:W-:-:S05]  /*ba40*/  IMAD.U32 R6, RZ, RZ, UR27 ;  /* 0x0000001bff067e24 */ /* 0x000fca000f8e00ff */
[----:B------:R-:W-:-:S04]  /*ba50*/  SHF.L.U32 R6, R6, 0x1f, RZ ;  /* 0x0000001f06067819 */ /* 0x000fc800000006ff */
[----:B------:R0:W1:Y:S01]  /*ba60*/  SYNCS.PHASECHK.TRANS64.TRYWAIT P1, [UR6+0x16850], R6 ;  /* 0x01685006ff0075a7 */ /* 0x0000620008020146 */
[----:B------:R-:W-:Y:S05]  /*ba70*/  @!P0 BRA `(.L_x_1296) ;  /* 0x0000000000048947 */ /* 0x000fea0003800000 */
[----:B------:R-:W-:Y:S01]  /*ba80*/  BPT.TRAP 0x1 ;  /* 0x000000040000795c */ /* 0x000fe20000300000 */
.L_x_1296:
[----:B-1----:R-:W-:Y:S05]  /*ba90*/  @P1 BRA `(.L_x_1294) ;  /* 0x0000000000081947 */ /* 0x002fea0003800000 */
[----:B------:R-:W1:Y:S02]  /*baa0*/  SYNCS.PHASECHK.TRANS64.TRYWAIT P1, [UR6+0x16850], R6 ;  /* 0x01685006ff0075a7 */ /* 0x000e640008020146 */
[----:B-1----:R-:W-:Y:S05]  /*bab0*/  @!P1 BRA `(.L_x_1297) ;  /* 0x000000c800809947 */ /* 0x002fea0003800000 */
.L_x_1294:
        /* <DEDUP_REMOVED lines=52> */
.L_x_1298:
        /* <DEDUP_REMOVED lines=166> */
.L_x_1301:
[----:B------:R-:W-:-:S05]  /*c860*/  IMAD.U32 R84, RZ, RZ, UR22 ;  /* 0x00000016ff547e24 */ /* 0x000fca000f8e00ff */
[----:B------:R-:W-:-:S13]  /*c870*/  ISETP.NE.AND P1, PT, R84, 0x1, PT ;  /* 0x000000015400780c */ /* 0x000fda0003f25270 */
[----:B------:R-:W1:Y:S02]  /*c880*/  @P1 LDC.64 R46, c[0x0][0x9e8] ;  /* 0x00027a00ff2e1b82 */ /* 0x000e640000000a00 */
[----:B-1----:R-:W-:-:S05]  /*c890*/  @P1 IMAD.HI.U32 R46, R85, R46, RZ ;  /* 0x0000002e552e1227 */ /* 0x002fca00078e00ff */
[----:B------:R-:W-:-:S07]  /*c8a0*/  @P1 SHF.R.U32.HI R85, RZ, R47, R46 ;  /* 0x0000002fff551219 */ /* 0x000fce000001162e */
.L_x_1302:
[----:B------:R-:W-:Y:S05]  /*c8b0*/  BSYNC B0 ;  /* 0x0000000000007941 */ /* 0x000fea0003800000 */
.L_x_1300:
[----:B------:R-:W-:-:S04]  /*c8c0*/  IMAD R85, R85, R84, -R78 ;  /* 0x0000005455557224 */ /* 0x000fc800078e0a4e */
[----:B------:R-:W-:-:S05]  /*c8d0*/  IMAD.IADD R85, R85, 0x1, -R16 ;  /* 0x0000000155557824 */ /* 0x000fca00078e0a10 */
[----:B------:R-:W-:Y:S02]  /*c8e0*/  VIADDMNMX R80, R85, R84, R80, PT ;  /* 0x0000005455507246 */ /* 0x000fe40003800150 */
[----:B------:R-:W-:-:S07]  /*c8f0*/  VIMNMX R79, R79, R85, !PT ;  /* 0x000000554f4f7248 */ /* 0x000fce0007fe0100 */
.L_x_1299:
        /* <DEDUP_REMOVED lines=116> */
.L_x_1305:
[----:B------:R-:W-:-:S05]  /*d040*/  IMAD.U32 R79, RZ, RZ, UR22 ;  /* 0x00000016ff4f7e24 */ /* 0x000fca000f8e00ff */
[----:B------:R-:W-:-:S13]  /*d050*/  ISETP.NE.AND P2, PT, R79, 0x1, PT ;  /* 0x000000014f00780c */ /* 0x000fda0003f45270 */
[----:B------:R-:W0:Y:S02]  /*d060*/  @P2 LDC.64 R6, c[0x0][0x9e8] ;  /* 0x00027a00ff062b82 */ /* 0x000e240000000a00 */
[----:B0-----:R-:W-:-:S05]  /*d070*/  @P2 IMAD.HI.U32 R6, R83, R6, RZ ;  /* 0x0000000653062227 */ /* 0x001fca00078e00ff */
[----:B------:R-:W-:-:S07]  /*d080*/  @P2 SHF.R.U32.HI R83, RZ, R7, R6 ;  /* 0x00000007ff532219 */ /* 0x000fce0000011606 */
.L_x_1306:
[----:B------:R-:W-:Y:S05]  /*d090*/  BSYNC B0 ;  /* 0x0000000000007941 */ /* 0x000fea0003800000 */
.L_x_1304:
[----:B------:R-:W-:-:S04]  /*d0a0*/  IMAD R83, R83, R79, -R78 ;  /* 0x0000004f53537224 */ /* 0x000fc800078e0a4e */
[----:B------:R-:W-:-:S05]  /*d0b0*/  IMAD.IADD R83, R83, 0x1, -R16 ;  /* 0x0000000153537824 */ /* 0x000fca00078e0a10 */
[----:B------:R-:W-:Y:S02]  /*d0c0*/  VIADDMNMX R82, R83, R79, R82, PT ;  /* 0x0000004f53527246 */ /* 0x000fe40003800152 */
[----:B------:R-:W-:-:S07]  /*d0d0*/  VIMNMX R81, R81, R83, !PT ;  /* 0x0000005351517248 */ /* 0x000fce0007fe0100 */
.L_x_1303:
        /* <DEDUP_REMOVED lines=15> */
[----:B------:R-:W-:Y:S02]  /*d1d0*/  ISETP.GT.AND P2, PT, R81, 0x1, P1 ;  /* 0x000000015100780c */ /* 0x000fe40000f44270 */
[----:B------:R-:W-:Y:S02]  /*d1e0*/  FMNMX.FTZ R7, R28, R7, !PT ;  /* 0x000000071c077209 */ /* 0x000fe40007810000 */
[----:B------:R-:W-:-:S02]  /*d1f0*/  ISETP.LT.OR P5, PT, R82, 0x1, P5 ;  /* 0x000000015200780c */ /* 0x000fc40002fa1670 */
[----:B------:R-:W-:Y:S02]  /*d200*/  FMNMX.FTZ R7, R30, R7, !PT ;  /* 0x000000071e077209 */ /* 0x000fe40007810000 */
[C---:B------:R-:W-:Y:S02]  /*d210*/  ISETP.GT.AND P3, PT, R81.reuse, 0x8, P1 ;  /* 0x000000085100780c */ /* 0x040fe40000f64270 */
        /* <DEDUP_REMOVED lines=11> */
[----:B------:R-:W-:Y:S02]  /*d2d0*/  FSEL R11, R11, -INF , !P3 ;  /* 0xff8000000b0b7808 */ /* 0x000fe40005800000 */
[----:B------:R-:W-:Y:S02]  /*d2e0*/  FMNMX.FTZ R7, R44, R7, !PT ;  /* 0x000000072c077209 */ /* 0x000fe40007810000 */
[----:B------:R-:W-:Y:S02]  /*d2f0*/  ISETP.GT.AND P2, PT, R81, 0x11, P1 ;  /* 0x000000115100780c */ /* 0x000fe40000f44270 */
[----:B------:R-:W-:Y:S02]  /*d300*/  FMNMX.FTZ R7, R48, R7, !PT ;  /* 0x0000000730077209 */ /* 0x000fe40007810000 */
[----:B------:R-:W-:-:S02]  /*d310*/  FSEL R13, R13, -INF , !P4 ;  /* 0xff8000000d0d7808 */ /* 0x000fc40006000000 */
[----:B------:R-:W-:Y:S02]  /*d320*/  FMNMX.FTZ R7, R50, R7, !PT ;  /* 0x0000000732077209 */ /* 0x000fe40007810000 */
[----:B------:R-:W-:Y:S02]  /*d330*/  ISETP.LT.OR P2, PT, R82, 0x12, P2 ;  /* 0x000000125200780c */ /* 0x000fe40001741670 */
        /* <DEDUP_REMOVED lines=64> */
[--C-:B------:R-:W-:Y:S01]  /*d740*/  FFMA.FTZ R148, R46, UR21, -R7.reuse ;  /* 0x000000152e947c23 */ /* 0x100fe20008010807 */
[----:B------:R-:W-:Y:S01]  /*d750*/  FMNMX.FTZ R8, R12, R4, !PT ;  /* 0x000000040c087209 */ /* 0x000fe20007810000 */
[--C-:B------:R-:W-:Y:S01]  /*d760*/  FFMA.FTZ R20, R20, UR21, -R7.reuse ;  /* 0x0000001514147c23 */ /* 0x100fe20008010807 */
[----:B------:R-:W-:Y:S01]  /*d770*/  FSEL R46, R21, -INF , !P2 ;  /* 0xff800000152e7808 */ /* 0x000fe20005000000 */
[--C-:B------:R-:W-:Y:S01]  /*d780*/  FFMA.FTZ R146, R24, UR21, -R7.reuse ;  /* 0x0000001518927c23 */ /* 0x100fe20008010807 */
[----:B------:R-:W-:Y:S01]  /*d790*/  FMNMX.FTZ R14, R9, R8, !PT ;  /* 0x00000008090e7209 */ /* 0x000fe20007810000 */
[----:B------:R0:W-:Y:S01]  /*d7a0*/  MUFU.EX2 R21, R47 ;  /* 0x0000002f00157308 */ /* 0x0001e20000000800 */
[----:B------:R-:W-:Y:S01]  /*d7b0*/  ISETP.GT.AND P2, PT, R81, 0x21, P1 ;  /* 0x000000215100780c */ /* 0x000fe20000f44270 */
[--C-:B------:R-:W-:Y:S01]  /*d7c0*/  FFMA.FTZ R140, R28, UR21, -R7.reuse ;  /* 0x000000151c8c7c23 */ /* 0x100fe20008010807 */
[----:B------:R-:W-:Y:S01]  /*d7d0*/  FMNMX.FTZ R14, R11, R14, !PT ;  /* 0x0000000e0b0e7209 */ /* 0x000fe20007810000 */
[--C-:B------:R-:W-:Y:S01]  /*d7e0*/  FFMA.FTZ R30, R30, UR21, -R7.reuse ;  /* 0x000000151e1e7c23 */ /* 0x100fe20008010807 */
[----:B------:R-:W-:Y:S01]  /*d7f0*/  ISETP.LT.OR P2, PT, R82, 0x22, P2 ;  /* 0x000000225200780c */ /* 0x000fe20001741670 */
[--C-:B------:R-:W-:Y:S01]  /*d800*/  FFMA.FTZ R142, R32, UR21, -R7.reuse ;  /* 0x00000015208e7c23 */ /* 0x100fe20008010807 */
[----:B------:R-:W-:Y:S01]  /*d810*/  FMNMX.FTZ R14, R13, R14, !PT ;  /* 0x0000000e0d0e7209 */ /* 0x000fe20007810000 */
[----:B------:R1:W-:Y:S01]  /*d820*/  MUFU.EX2 R8, R20 ;  /* 0x0000001400087308 */ /* 0x0003e20000000800 */
[----:B------:R-:W-:Y:S01]  /*d830*/  FSEL R31, R31, -INF , !P2 ;  /* 0xff8000001f1f7808 */ /* 0x000fe20005000000 */
[--C-:B------:R-:W-:Y:S01]  /*d840*/  FFMA.FTZ R132, R44, UR21, -R7.reuse ;  /* 0x000000152c847c23 */ /* 0x100fe20008010807 */
[----:B0-----:R-:W-:Y:S01]  /*d850*/  FMNMX.FTZ R47, R15, R14, !PT ;  /* 0x0000000e0f2f7209 */ /* 0x001fe20007810000 */
[--C-:B------:R-:W-:Y:S01]  /*d860*/  FFMA.FTZ R14, R26, UR21, -R7.reuse ;  /* 0x000000151a0e7c23 */ /* 0x100fe20008010807 */
[C---:B------:R-:W-:Y:S01]  /*d870*/  ISETP.GT.AND P2, PT, R81.reuse, 0x30, P1 ;  /* 0x000000305100780c */ /* 0x040fe20000f44270 */
[--C-:B------:R-:W-:Y:S01]  /*d880*/  FFMA.FTZ R34, R34, UR21, -R7.reuse ;  /* 0x0000001522227c23 */ /* 0x100fe20008010807 */
[----:B------:R-:W-:Y:S01]  /*d890*/  ISETP.GT.AND P5, PT, R81, 0x38, P1 ;  /* 0x000000385100780c */ /* 0x000fe20000fa4270 */
[--C-:B------:R-:W-:Y:S01]  /*d8a0*/  FFMA.FTZ R38, R38, UR21, -R7.reuse ;  /* 0x0000001526267c23 */ /* 0x100fe20008010807 */
[----:B-1----:R-:W-:Y:S01]  /*d8b0*/  FMNMX.FTZ R20, R46, R47, !PT ;  /* 0x0000002f2e147209 */ /* 0x002fe20007810000 */
        /* <DEDUP_REMOVED lines=18> */
[----:B------:R-:W-:Y:S01]  /*d9e0*/  MUFU.EX2 R20, R30 ;  /* 0x0000001e00147308 */ /* 0x000fe20000000800 */
        /* <DEDUP_REMOVED lines=9> */
[----:B------:R-:W-:Y:S01]  /*da80*/  FFMA.FTZ R76, R76, UR21, -R7 ;  /* 0x000000154c4c7c23 */ /* 0x000fe20008010807 */
[----:B------:R-:W-:Y:S01]  /*da90*/  FSEL R45, R45, -INF , !P2 ;  /* 0xff8000002d2d7808 */ /* 0x000fe20005000000 */
[----:B------:R-:W-:Y:S01]  /*daa0*/  MUFU.EX2 R148, R148 ;  /* 0x0000009400947308 */ /* 0x000fe20000000800 */
[----:B------:R-:W-:-:S02]  /*dab0*/  FMNMX.FTZ R26, R39, R24, !PT ;  /* 0x00000018271a7209 */ /* 0x000fc40007810000 */
[----:B------:R-:W-:Y:S02]  /*dac0*/  ISETP.LT.OR P5, PT, R82, 0x49, P5 ;  /* 0x000000495200780c */ /* 0x000fe40002fa1670 */
[----:B------:R-:W-:Y:S02]  /*dad0*/  FMNMX.FTZ R26, R41, R26, !PT ;  /* 0x0000001a291a7209 */ /* 0x000fe40007810000 */
[----:B------:R-:W-:Y:S01]  /*dae0*/  ISETP.GT.AND P2, PT, R81, 0x50, P1 ;  /* 0x000000505100780c */ /* 0x000fe20000f44270 */
[----:B------:R0:W-:Y:S01]  /*daf0*/  MUFU.EX2 R24, R34 ;  /* 0x0000002200187308 */ /* 0x0001e20000000800 */
[----:B------:R-:W-:Y:S02]  /*db00*/  FMNMX.FTZ R26, R43, R26, !PT ;  /* 0x0000001a2b1a7209 */ /* 0x000fe40007810000 */
[----:B------:R-:W-:Y:S02]  /*db10*/  FSEL R51, R51, -INF , !P5 ;  /* 0xff80000033337808 */ /* 0x000fe40006800000 */
[----:B------:R-:W-:-:S02]  /*db20*/  FMNMX.FTZ R26, R45, R26, !PT ;  /* 0x0000001a2d1a7209 */ /* 0x000fc40007810000 */
[----:B------:R-:W-:Y:S01]  /*db30*/  ISETP.LT.OR P2, PT, R82, 0x51, P2 ;  /* 0x000000515200780c */ /* 0x000fe20001741670 */
[----:B------:R-:W-:Y:S01]  /*db40*/  MUFU.EX2 R150, R150 ;  /* 0x0000009600967308 */ /* 0x000fe20000000800 */
[----:B------:R-:W-:Y:S01]  /*db50*/  FMNMX.FTZ R28, R49, R26, !PT ;  /* 0x0000001a311c7209 */ /* 0x000fe20007810000 */
[----:B0-----:R-:W-:Y:S01]  /*db60*/  FFMA.FTZ R34, R68, UR21, -R7 ;  /* 0x0000001544227c23 */ /* 0x001fe20008010807 */
[----:B------:R-:W-:Y:S02]  /*db70*/  ISETP.GT.AND P5, PT, R81, 0x58, P1 ;  /* 0x000000585100780c */ /* 0x000fe40000fa4270 */
[----:B------:R-:W-:Y:S02]  /*db80*/  FMNMX.FTZ R28, R51, R28, !PT ;  /* 0x0000001c331c7209 */ /* 0x000fe40007810000 */
[----:B------:R-:W-:Y:S01]  /*db90*/  FSEL R55, R55, -INF , !P2 ;  /* 0xff80000037377808 */ /* 0x000fe20005000000 */
[----:B------:R0:W-:Y:S01]  /*dba0*/  MUFU.EX2 R26, R38 ;  /* 0x00000026001a7308 */ /* 0x0001e20000000800 */
[----:B------:R-:W-:-:S02]  /*dbb0*/  FMNMX.FTZ R28, R53, R28, !PT ;  /* 0x0000001c351c7209 */ /* 0x000fc40007810000 */
[----:B------:R-:W-:Y:S02]  /*dbc0*/  ISETP.LT.OR P5, PT, R82, 0x59, P5 ;  /* 0x000000595200780c */ /* 0x000fe40002fa1670 */
[----:B------:R-:W-:Y:S02]  /*dbd0*/  FMNMX.FTZ R28, R55, R28, !PT ;  /* 0x0000001c371c7209 */ /* 0x000fe40007810000 */
[----:B------:R-:W-:Y:S01]  /*dbe0*/  ISETP.GT.AND P2, PT, R81, 0x60, P1 ;  /* 0x000000605100780c */ /* 0x000fe20000f44270 */
[----:B------:R-:W-:Y:S01]  /*dbf0*/  MUFU.EX2 R10, R10 ;  /* 0x0000000a000a7308 */ /* 0x000fe20000000800 */
[----:B------:R-:W-:Y:S01]  /*dc00*/  FSEL R59, R59, -INF , !P5 ;  /* 0xff8000003b3b7808 */ /* 0x000fe20006800000 */
[----:B0-----:R-:W-:Y:S01]  /*dc10*/  FFMA.FTZ R38, R60, UR21, -R7 ;  /* 0x000000153c267c23 */ /* 0x001fe20008010807 */
[----:B------:R-:W-:Y:S02]  /*dc20*/  FMNMX.FTZ R30, R57, R28, !PT ;  /* 0x0000001c391e7209 */ /* 0x000fe40007810000 */
[----:B------:R-:W-:-:S02]  /*dc30*/  ISETP.LT.OR P2, PT, R82, 0x61, P2 ;  /* 0x000000615200780c */ /* 0x000fc40001741670 */
[----:B------:R-:W-:Y:S01]  /*dc40*/  FMNMX.FTZ R30, R59, R30, !PT ;  /* 0x0000001e3b1e7209 */ /* 0x000fe20007810000 */
[----:B------:R0:W-:Y:S01]  /*dc50*/  MUFU.EX2 R28, R42 ;  /* 0x0000002a001c7308 */ /* 0x0001e20000000800 */
[----:B------:R-:W-:Y:S02]  /*dc60*/  ISETP.GT.AND P5, PT, R81, 0x68, P1 ;  /* 0x000000685100780c */ /* 0x000fe40000fa4270 */
[----:B------:R-:W-:Y:S02]  /*dc70*/  FSEL R63, R63, -INF , !P2 ;  /* 0xff8000003f3f7808 */ /* 0x000fe40005000000 */
[----:B------:R-:W-:Y:S02]  /*dc80*/  FMNMX.FTZ R30, R61, R30, !PT ;  /* 0x0000001e3d1e7209 */ /* 0x000fe40007810000 */
[----:B------:R-:W-:Y:S01]  /*dc90*/  ISETP.LT.OR P5, PT, R82, 0x69, P5 ;  /* 0x000000695200780c */ /* 0x000fe20002fa1670 */
[----:B------:R-:W-:Y:S01]  /*dca0*/  MUFU.EX2 R144, R144 ;  /* 0x0000009000907308 */ /* 0x000fe20000000800 */
[----:B------:R-:W-:Y:S01]  /*dcb0*/  FMNMX.FTZ R30, R63, R30, !PT ;  /* 0x0000001e3f1e7209 */ /* 0x000fe20007810000 */
[----:B0-----:R-:W-:Y:S01]  /*dcc0*/  FFMA.FTZ R42, R52, UR21, -R7 ;  /* 0x00000015342a7c23 */ /* 0x001fe20008010807 */
[----:B------:R-:W-:-:S02]  /*dcd0*/  ISETP.GT.AND P2, PT, R81, 0x70, P1 ;  /* 0x000000705100780c */ /* 0x000fc40000f44270 */
[----:B------:R-:W-:Y:S02]  /*dce0*/  FSEL R67, R67, -INF , !P5 ;  /* 0xff80000043437808 */ /* 0x000fe40006800000 */
[----:B------:R-:W-:Y:S01]  /*dcf0*/  FMNMX.FTZ R32, R65, R30, !PT ;  /* 0x0000001e41207209 */ /* 0x000fe20007810000 */
[----:B------:R-:W-:Y:S01]  /*dd00*/  MUFU.EX2 R146, R146 ;  /* 0x0000009200927308 */ /* 0x000fe20000000800 */
[----:B------:R-:W-:Y:S02]  /*dd10*/  ISETP.LT.OR P2, PT, R82, 0x71, P2 ;  /* 0x000000715200780c */ /* 0x000fe40001741670 */
[----:B------:R-:W-:Y:S02]  /*dd20*/  FMNMX.FTZ R32, R67, R32, !PT ;  /* 0x0000002043207209 */ /* 0x000fe40007810000 */
[----:B------:R-:W-:Y:S02]  /*dd30*/  ISETP.GT.AND P5, PT, R81, 0x78, P1 ;  /* 0x000000785100780c */ /* 0x000fe40000fa4270 */
[----:B------:R-:W-:Y:S01]  /*dd40*/  FSEL R71, R71, -INF , !P2 ;  /* 0xff80000047477808 */ /* 0x000fe20005000000 */
[----:B------:R0:W-:Y:S01]  /*dd50*/  MUFU.EX2 R30, R48 ;  /* 0x00000030001e7308 */ /* 0x0001e20000000800 */
[----:B------:R-:W-:-:S02]  /*dd60*/  FMNMX.FTZ R32, R69, R32, !PT ;  /* 0x0000002045207209 */ /* 0x000fc40007810000 */
[----:B------:R-:W-:Y:S02]  /*dd70*/  ISETP.GT.AND P1, PT, R81, 0x79, P1 ;  /* 0x000000795100780c */ /* 0x000fe40000f24270 */
[C---:B------:R-:W-:Y:S02]  /*dd80*/  ISETP.LT.OR P5, PT, R82.reuse, 0x79, P5 ;  /* 0x000000795200780c */ /* 0x040fe40002fa1670 */
        /* <DEDUP_REMOVED lines=8> */
[----:B0-----:R-:W-:Y:S02]  /*de10*/  FSEL R48, R6, RZ, P6 ;  /* 0x000000ff06307208 */ /* 0x001fe40003000000 */
        /* <DEDUP_REMOVED lines=9> */
[----:B------:R-:W-:-:S04]  /*deb0*/  FFMA.FTZ R32, R72, UR21, -R7 ;  /* 0x0000001548207c23 */ /* 0x000fc80008010807 */
        /* <DEDUP_REMOVED lines=22> */
[----:B------:R-:W-:Y:S01]  /*e020*/  FFMA.FTZ R13, R27, UR21, -R48 ;  /* 0x000000151b0d7c23 */ /* 0x000fe20008010830 */
[----:B------:R-:W-:Y:S01]  /*e030*/  FADD.FTZ R27, R21, R2 ;  /* 0x00000002151b7221 */ /* 0x000fe20000010000 */
[--C-:B------:R-:W-:Y:S01]  /*e040*/  FFMA.FTZ R141, R29, UR21, -R48.reuse ;  /* 0x000000151d8d7c23 */ /* 0x100fe20008010830 */
[--C-:B------:R-:W-:Y:S01]  /*e050*/  FFMA.FTZ R12, R31, UR21, -R48.reuse ;  /* 0x000000151f0c7c23 */ /* 0x100fe20008010830 */
[--C-:B------:R-:W-:Y:S01]  /*e060*/  FFMA.FTZ R143, R33, UR21, -R48.reuse ;  /* 0x00000015218f7c23 */ /* 0x100fe20008010830 */
[----:B------:R-:W0:Y:S01]  /*e070*/  MUFU.EX2 R4, R4 ;  /* 0x0000000400047308 */ /* 0x000e220000000800 */
[----:B------:R-:W-:Y:S01]  /*e080*/  FADD.FTZ R27, R150, R27 ;  /* 0x0000001b961b7221 */ /* 0x000fe20000010000 */
[--C-:B------:R-:W-:Y:S01]  /*e090*/  FFMA.FTZ R11, R35, UR21, -R48.reuse ;  /* 0x00000015230b7c23 */ /* 0x100fe20008010830 */
[--C-:B------:R-:W-:Y:S01]  /*e0a0*/  FFMA.FTZ R137, R37, UR21, -R48.reuse ;  /* 0x0000001525897c23 */ /* 0x100fe20008010830 */
[--C-:B------:R-:W-:Y:S01]  /*e0b0*/  FFMA.FTZ R9, R39, UR21, -R48.reuse ;  /* 0x0000001527097c23 */ /* 0x100fe20008010830 */
[----:B------:R-:W-:Y:S01]  /*e0c0*/  FADD.FTZ R27, R10, R27 ;  /* 0x0000001b0a1b7221 */ /* 0x000fe20000010000 */
[--C-:B------:R-:W-:Y:S01]  /*e0d0*/  FFMA.FTZ R139, R41, UR21, -R48.reuse ;  /* 0x00000015298b7c23 */ /* 0x100fe20008010830 */
[--C-:B------:R-:W-:Y:S01]  /*e0e0*/  FFMA.FTZ R39, R43, UR21, -R48.reuse ;  /* 0x000000152b277c23 */ /* 0x100fe20008010830 */
[----:B------:R-:W1:Y:S01]  /*e0f0*/  MUFU.EX2 R50, R50 ;  /* 0x0000003200327308 */ /* 0x000e620000000800 */
[----:B------:R-:W-:Y:S01]  /*e100*/  FADD.FTZ R27, R144, R27 ;  /* 0x0000001b901b7221 */ /* 0x000fe20000010000 */
[--C-:B------:R-:W-:Y:S01]  /*e110*/  FFMA.FTZ R133, R45, UR21, -R48.reuse ;  /* 0x000000152d857c23 */ /* 0x100fe20008010830 */
[--C-:B------:R-:W-:Y:S01]  /*e120*/  FFMA.FTZ R37, R49, UR21, -R48.reuse ;  /* 0x0000001531257c23 */ /* 0x100fe20008010830 */
[--C-:B------:R-:W-:Y:S01]  /*e130*/  FFMA.FTZ R135, R51, UR21, -R48.reuse ;  /* 0x0000001533877c23 */ /* 0x100fe20008010830 */
[----:B------:R-:W-:Y:S01]  /*e140*/  FADD.FTZ R27, R8, R27 ;  /* 0x0000001b081b7221 */ /* 0x000fe20000010000 */
[--C-:B------:R-:W-:Y:S01]  /*e150*/  FFMA.FTZ R35, R53, UR21, -R48.reuse ;  /* 0x0000001535237c23 */ /* 0x100fe20008010830 */
[--C-:B------:R-:W-:Y:S01]  /*e160*/  FFMA.FTZ R129, R55, UR21, -R48.reuse ;  /* 0x0000001537817c23 */ /* 0x100fe20008010830 */
[----:B------:R-:W2:Y:S01]  /*e170*/  MUFU.EX2 R151, R151 ;  /* 0x0000009700977308 */ /* 0x000ea20000000800 */
[----:B0-----:R-:W-:Y:S01]  /*e180*/  FFMA.FTZ R25, R4, R0, R149 ;  /* 0x0000000004197223 */ /* 0x001fe20000010095 */
[----:B------:R-:W-:Y:S01]  /*e190*/  FADD.FTZ R27, R146, R27 ;  /* 0x0000001b921b7221 */ /* 0x000fe20000010000 */
[--C-:B------:R-:W-:Y:S01]  /*e1a0*/  FFMA.FTZ R33, R57, UR21, -R48.reuse ;  /* 0x0000001539217c23 */ /* 0x100fe20008010830 */
[--C-:B------:R-:W-:Y:S01]  /*e1b0*/  FFMA.FTZ R131, R59, UR21, -R48.reuse ;  /* 0x000000153b837c23 */ /* 0x100fe20008010830 */
[--C-:B------:R-:W-:Y:S01]  /*e1c0*/  FFMA.FTZ R31, R61, UR21, -R48.reuse ;  /* 0x000000153d1f7c23 */ /* 0x100fe20008010830 */
[----:B------:R-:W-:Y:S01]  /*e1d0*/  FADD.FTZ R27, R14, R27 ;  /* 0x0000001b0e1b7221 */ /* 0x000fe20000010000 */
[--C-:B------:R-:W-:Y:S01]  /*e1e0*/  FFMA.FTZ R125, R63, UR21, -R48.reuse ;  /* 0x000000153f7d7c23 */ /* 0x100fe20008010830 */
        /* <DEDUP_REMOVED lines=22> */
[----:B------:R-:W-:-:S06]  /*e350*/  FADD.FTZ R27, R132, R27 ;  /* 0x0000001b841b7221 */ /* 0x000fcc0000010000 */
        /* <DEDUP_REMOVED lines=8> */
[----:B------:R-:W-:Y:S01]  /*e3e0*/  FADD.FTZ R25, R30, R27 ;  /* 0x0000001b1e197221 */ /* 0x000fe20000010000 */
[----:B------:R-:W-:-:S03]  /*e3f0*/  FFMA.FTZ R27, R69, UR21, -R48 ;  /* 0x00000015451b7c23 */ /* 0x000fc60008010830 */
[----:B------:R-:W-:Y:S02]  /*e400*/  FADD.FTZ R25, R134, R25 ;  /* 0x0000001986197221 */ /* 0x000fe40000010000 */
[----:B------:R-:W0:Y:S01]  /*e410*/  MUFU.EX2 R137, R137 ;  /* 0x0000008900897308 */ /* 0x000e220000000800 */
[----:B-1----:R-:W-:Y:S01]  /*e420*/  FADD.FTZ R0, R143, R0 ;  /* 0x000000008f007221 */ /* 0x002fe20000010000 */
[----:B------:R-:W-:-:S04]  /*e430*/  FADD.FTZ R25, R42, R25 ;  /* 0x000000192a197221 */ /* 0x000fc80000010000 */
[----:B------:R-:W-:Y:S02]  /*e440*/  FADD.FTZ R25, R128, R25 ;  /* 0x0000001980197221 */ /* 0x000fe40000010000 */
[----:B------:R-:W1:Y:S01]  /*e450*/  MUFU.EX2 R9, R9 ;  /* 0x0000000900097308 */ /* 0x000e620000000800 */
[----:B--2---:R-:W-:Y:S01]  /*e460*/  FADD.FTZ R0, R11, R0 ;  /* 0x000000000b007221 */ /* 0x004fe20000010000 */
[----:B------:R-:W-:Y:S01]  /*e470*/  FADD.FTZ R41, R40, R25 ;  /* 0x0000001928297221 */ /* 0x000fe20000010000 */
[----:B------:R-:W-:-:S05]  /*e480*/  FFMA.FTZ R25, R73, UR21, -R48 ;  /* 0x0000001549197c23 */ /* 0x000fca0008010830 */
        /* <DEDUP_REMOVED lines=61> */
.L_x_1307:
        /* <DEDUP_REMOVED lines=75> */
.L_x_1289:
[----:B------:R-:W-:Y:S06]  /*ed10*/  BAR.ARV 0x8, 0x200 ;  /* 0x0208000000007b1d */ /* 0x000fec0000002000 */
[----:B------:R-:W-:Y:S05]  /*ed20*/  @!P0 BRA `(.L_x_1309) ;  /* 0x0000000000048947 */ /* 0x000fea0003800000 */
[----:B------:R-:W-:Y:S01]  /*ed30*/  BPT.TRAP 0x1 ;  /* 0x000000040000795c */ /* 0x000fe20000300000 */
.L_x_1309:
[----:B------:R-:W-:Y:S01]  /*ed40*/  ULEA UR5, UR48, UR45, 0x3 ;  /* 0x0000002d30057291 */ /* 0x000fe2000f8e183f */
[----:B------:R-:W-:-:S05]  /*ed50*/  IMAD.U32 R3, RZ, RZ, UR49 ;  /* 0x00000031ff037e24 */ /* 0x000fca000f8e00ff */
[----:B------:R-:W-:-:S04]  /*ed60*/  SHF.L.U32 R3, R3, 0x1f, RZ ;  /* 0x0000001f03037819 */ /* 0x000fc800000006ff */
[----:B------:R0:W1:Y:S01]  /*ed70*/  SYNCS.PHASECHK.TRANS64.TRYWAIT P1, [UR5+0x16850], R3 ;  /* 0x01685003ff0075a7 */ /* 0x0000620008020145 */
[----:B------:R-:W-:Y:S05]  /*ed80*/  @!P0 BRA `(.L_x_1310) ;  /* 0x0000000000048947 */ /* 0x000fea0003800000 */
[----:B------:R-:W-:Y:S01]  /*ed90*/  BPT.TRAP 0x1 ;  /* 0x000000040000795c */ /* 0x000fe20000300000 */
.L_x_1310:
[----:B-1----:R-:W-:Y:S05]  /*eda0*/  @P1 BRA `(.L_x_1311) ;  /* 0x0000000000081947 */ /* 0x002fea0003800000 */
[----:B------:R-:W1:Y:S02]  /*edb0*/  SYNCS.PHASECHK.TRANS64.TRYWAIT P1, [UR5+0x16850], R3 ;  /* 0x01685003ff0075a7 */ /* 0x000e640008020145 */
[----:B-1----:R-:W-:Y:S05]  /*edc0*/  @!P1 BRA `(.L_x_1312) ;  /* 0x0000009400d49947 */ /* 0x002fea0003800000 */
.L_x_1311:
[----:B------:R-:W-:Y:S01]  /*edd0*/  UIADD3 UR45, UR45, 0x400, URZ ;  /* 0x000004002d2d7890 */ /* 0x000fe2000fffe03f */
[----:B------:R-:W-:Y:S01]  /*ede0*/  WARPGROUP.ARRIVE ;  /* 0x00000000000079c5 */ /* 0x000fe20000000000 */
[----:B------:R-:W-:Y:S01]  /*edf0*/  UMOV UR7, 0x40000040 ;  /* 0x4000004000077882 */ /* 0x000fe20000000000 */
[----:B01----:R-:W0:Y:S01]  /*ee00*/  SHFL.BFLY PT, R3, R2, 0x2, 0x1f ;  /* 0x0c401f0002037f89 */ /* 0x003e2200000e0000 */
[----:B------:R-:W-:Y:S01]  /*ee10*/  USHF.R.U32.HI UR45, URZ, 0x4, UR45 ;  /* 0x000000043f2d7899 */ /* 0x000fe2000801162d */
[----:B------:R-:W-:Y:S02]  /*ee20*/  IMAD.MOV.U32 R21, RZ, RZ, -0x800000 ;  /* 0xff800000ff157424 */ /* 0x000fe400078e00ff */
[----:B------:R-:W1:Y:S01]  /*ee30*/  SHFL.BFLY PT, R5, R0, 0x2, 0x1f ;  /* 0x0c401f0000057f89 */ /* 0x000e6200000e0000 */
[----:B------:R-:W-:Y:S01]  /*ee40*/  ULOP3.LUT UR4, UR45, 0x3fff, URZ, 0xc0, !UPT ;  /* 0x00003fff2d047892 */ /* 0x000fe2000f8ec03f */
[----:B------:R-:W-:-:S03]  /*ee50*/  IMAD.MOV.U32 R20, RZ, RZ, -0x800000 ;  /* 0xff800000ff147424 */ /* 0x000fc600078e00ff */
[----:B------:R-:W-:-:S07]  /*ee60*/  ULEA UR4, UR48, UR4, 0xa ;  /* 0x0000000430047291 */ /* 0x000fce000f8e503f */
[----:B------:R-:W-:Y:S02]  /*ee70*/  UMOV UR6, UR4 ;  /* 0x0000000400067c82 */ /* 0x000fe40008000000 */
[----:B------:R-:W-:Y:S01]  /*ee80*/  HGMMA.64x64x16.F32 R88, R148, gdesc[UR4].tnspB, R88, gsb0 ;  /* 0x40e0000494587df0 */ /* 0x000fe20008000858 */
[----:B------:R-:W-:Y:S01]  /*ee90*/  UIADD3 UR6, UR4, 0x80, URZ ;  /* 0x0000008004067890 */ /* 0x000fe2000fffe03f */
[----:B------:R-:W-:Y:S01]  /*eea0*/  UMOV UR7, 0x40000040 ;  /* 0x4000004000077882 */ /* 0x000fe20000000000 */
[----:B0-----:R-:W-:Y:S01]  /*eeb0*/  FADD.FTZ R3, R3, R2 ;  /* 0x0000000203037221 */ /* 0x001fe20000010000 */
[----:B-1----:R-:W-:-:S04]  /*eec0*/  FADD.FTZ R5, R5, R0 ;  /* 0x0000000005057221 */ /* 0x002fc80000010000 */
[----:B------:R-:W0:Y:S01]  /*eed0*/  SHFL.BFLY PT, R4, R3, 0x1, 0x1f ;  /* 0x0c201f0003047f89 */ /* 0x000e2200000e0000 */
[----:B------:R-:W-:-:S03]  /*eee0*/  IMAD.MOV.U32 R0, RZ, RZ, RZ ;  /* 0x000000ffff007224 */ /* 0x000fc600078e00ff */
[----:B------:R-:W1:Y:S01]  /*eef0*/  SHFL.BFLY PT, R8, R5, 0x1, 0x1f ;  /* 0x0c201f0005087f89 */ /* 0x000e6200000e0000 */
[----:B0-----:R-:W-:Y:S01]  /*ef00*/  FADD.FTZ R9, R3, R4 ;  /* 0x0000000403097221 */ /* 0x001fe20000010000 */
[----:B------:R-:W-:Y:S02]  /*ef10*/  IMAD.MOV.U32 R4, RZ, RZ, RZ ;  /* 0x000000ffff047224 */ /* 0x000fe400078e00ff */
[----:B------:R-:W-:Y:S02]  /*ef20*/  IMAD.U32 R3, RZ, RZ, UR21 ;  /* 0x00000015ff037e24 */ /* 0x000fe4000f8e00ff */
[----:B-1----:R-:W-:Y:S01]  /*ef30*/  FADD.FTZ R10, R5, R8 ;  /* 0x00000008050a7221 */ /* 0x002fe20000010000 */
[----:B------:R-:W-:Y:S01]  /*ef40*/  FSETP.NE.FTZ.AND P1, PT, R9, RZ, PT ;  /* 0x000000ff0900720b */ /* 0x000fe20003f35000 */
[----:B------:R-:W-:-:S03]  /*ef50*/  IMAD.U32 R5, RZ, RZ, UR21 ;  /* 0x00000015ff057e24 */ /* 0x000fc6000f8e00ff */
[----:B------:R-:W-:-:S09]  /*ef60*/  FSETP.NE.FTZ.AND P2, PT, R10, RZ, PT ;  /* 0x000000ff0a00720b */ /* 0x000fd20003f55000 */
[----:B------:R-:W0:Y:S01]  /*ef70*/  @P1 MUFU.LG2 R2, R9 ;  /* 0x0000000900021308 */ /* 0x000e220000000c00 */
[----:B------:R-:W-:-:S03]  /*ef80*/  @P1 FMUL.FTZ R3, R3, 0.69314718246459960938 ;  /* 0x3f31721803031820 */ /* 0x000fc60000410000 */
[----:B------:R-:W-:-:S04]  /*ef90*/  @P2 FMUL.FTZ R5, R5, 0.69314718246459960938 ;  /* 0x3f31721805052820 */ /* 0x000fc80000410000 */
        /* <DEDUP_REMOVED lines=44> */
.L_x_1313:
        /* <DEDUP_REMOVED lines=14> */
[----:B------:R-:W-:Y:S01]  /*f340*/  USEL UR4, URZ, 0x1, UP0 ;  /* 0x000000013f047887 */ /* 0x000fe20008000000 */
[-C--:B------:R-:W-:Y:S01]  /*f350*/  FMUL.FTZ R105, R105, R0.reuse ;  /* 0x0000000069697220 */ /* 0x080fe20000410000 */
[-C--:B------:R-:W-:Y:S01]  /*f360*/  FMUL.FTZ R108, R108, R0.reuse ;  /* 0x000000006c6c7220 */ /* 0x080fe20000410000 */
        /* <DEDUP_REMOVED lines=22> */
[----:B------:R-:W-:-:S02]  /*f4d0*/  UIADD3 UR50, UR50, 0x1, URZ ;  /* 0x0000000132327890 */ /* 0x000fc4000fffe03f */
[----:B------:R-:W-:Y:S02]  /*f4e0*/  USEL UR48, UR48, URZ, UP0 ;  /* 0x0000003f30307287 */ /* 0x000fe40008000000 */
[----:B------:R-:W-:-:S12]  /*f4f0*/  ULOP3.LUT UR49, UR49, UR4, URZ, 0x3c, !UPT ;  /* 0x0000000431317292 */ /* 0x000fd8000f8e3c3f */
.L_x_1235:
[----:B------:R-:W0:Y:S01]  /*f500*/  S2R R5, SR_CgaCtaId ;  /* 0x0000000000057919 */ /* 0x000e220000008800 */
[----:B------:R-:W-:Y:S01]  /*f510*/  MOV R0, 0x400 ;  /* 0x0000040000007802 */ /* 0x000fe20000000f00 */
[----:B------:R-:W-:Y:S01]  /*f520*/  BSSY B0, `(.L_x_1314) ;  /* 0x000023f000007945 */ /* 0x000fe20003800000 */
[----:B------:R-:W-:Y:S02]  /*f530*/  BAR.SYNC.DEFER_BLOCKING 0x5, 0x200 ;  /* 0x0148000000007b1d */ /* 0x000fe40000010000 */
[----:B0-----:R-:W-:-:S05]  /*f540*/  LEA R0, R5, R0, 0x18 ;  /* 0x0000000005007211 */ /* 0x001fca00078ec0ff */
[----:B------:R-:W0:Y:S02]  /*f550*/  LDS.128 R4, [R0+0x168d0] ;  /* 0x0168d00000047984 */ /* 0x000e240000000c00 */
[----:B0-----:R-:W-:Y:S02]  /*f560*/  R2UR UR6, R5 ;  /* 0x00000000050672ca */ /* 0x001fe400000e0000 */
[----:B------:R-:W-:Y:S02]  /*f570*/  R2UR UR5, R6 ;  /* 0x00000000060572ca */ /* 0x000fe400000e0000 */
[----:B------:R-:W-:Y:S01]  /*f580*/  R2UR UR7, R7 ;  /* 0x00000000070772ca */ /* 0x000fe200000e0000 */
[----:B------:R-:W-:Y:S06]  /*f590*/  BAR.ARV 0x4, 0x200 ;  /* 0x0108000000007b1d */ /* 0x000fec0000002000 */
[----:B------:R-:W-:Y:S08]  /*f5a0*/  @P0 BRA `(.L_x_1315) ;  /* 0x00000018002c0947 */ /* 0x000ff00003800000 */
[----:B------:R-:W2:Y:S01]  /*f5b0*/  LDL R8, [R1+0x38] ;  /* 0x0000380001087983 */ /* 0x000ea20000100800 */
[----:B------:R-:W-:Y:S01]  /*f5c0*/  F2FP.F16.F32.PACK_AB R12, R105, R104 ;  /* 0x00000068690c723e */ /* 0x000fe200000000ff */
[----:B------:R-:W-:Y:S01]  /*f5d0*/  ULDC.64 UR10, c[0x0][0xc00] ;  /* 0x00030000000a7ab9 */ /* 0x000fe20000000a00 */
[----:B------:R-:W-:Y:S01]  /*f5e0*/  F2FP.F16.F32.PACK_AB R14, R109, R108 ;  /* 0x0000006c6d0e723e */ /* 0x000fe200000000ff */
[----:B------:R-:W0:Y:S01]  /*f5f0*/  S2R R5, SR_SWINHI ;  /* 0x0000000000057919 */ /* 0x000e220000002f00 */
[----:B------:R-:W-:Y:S01]  /*f600*/  F2FP.F16.F32.PACK_AB R15, R111, R110 ;  /* 0x0000006e6f0f723e */ /* 0x000fe200000000ff */
[----:B------:R-:W-:Y:S01]  /*f610*/  ULDC.64 UR8, c[0x0][0xc00] ;  /* 0x0003000000087ab9 */ /* 0x000fe20000000a00 */
[----:B------:R-:W-:Y:S01]  /*f620*/  F2FP.F16.F32.PACK_AB R24, R113, R112 ;  /* 0x000000707118723e */ /* 0x000fe200000000ff */
[----:B------:R-:W-:Y:S01]  /*f630*/  UIMAD.WIDE UR8, UR38, 0x4, UR8 ;  /* 0x00000004260878a5 */ /* 0x000fe2000f8e0208 */
[----:B------:R-:W-:Y:S02]  /*f640*/  F2FP.F16.F32.PACK_AB R25, R115, R114 ;  /* 0x000000727319723e */ /* 0x000fe400000000ff */
[----:B------:R-:W-:-:S02]  /*f650*/  F2FP.F16.F32.PACK_AB R26, R117, R116 ;  /* 0x00000074751a723e */ /* 0x000fc400000000ff */
[----:B------:R-:W-:Y:S01]  /*f660*/  F2FP.F16.F32.PACK_AB R27, R119, R118 ;  /* 0x00000076771b723e */ /* 0x000fe200000000ff */
[----:B------:R-:W-:Y:S02]  /*f670*/  IMAD.U32 R30, RZ, RZ, UR8 ;  /* 0x00000008ff1e7e24 */ /* 0x000fe4000f8e00ff */
[----:B------:R-:W-:Y:S01]  /*f680*/  IMAD.U32 R31, RZ, RZ, UR9 ;  /* 0x00000009ff1f7e24 */ /* 0x000fe2000f8e00ff */
[----:B------:R-:W-:Y:S01]  /*f690*/  ULDC.64 UR8, c[0x0][0xc08] ;  /* 0x0003020000087ab9 */ /* 0x000fe20000000a00 */
[----:B------:R-:W-:Y:S02]  /*f6a0*/  MOV R28, R0 ;  /* 0x00000000001c7202 */ /* 0x000fe40000000f00 */
[----:B0-----:R-:W-:Y:S01]  /*f6b0*/  MOV R29, R5 ;  /* 0x00000005001d7202 */ /* 0x001fe20000000f00 */
[----:B------:R-:W-:Y:S02]  /*f6c0*/  BAR.SYNC.DEFER_BLOCKING 0x1, 0x180 ;  /* 0x0046000000007b1d */ /* 0x000fe40000010000 */
[----:B--2---:R-:W-:-:S03]  /*f6d0*/  IMAD.WIDE R4, R8, 0x2, R28 ;  /* 0x0000000208047825 */ /* 0x004fc600078e021c */
[C---:B------:R-:W-:Y:S02]  /*f6e0*/  IADD3 R9, P1, R4.reuse, 0x40, RZ ;  /* 0x0000004004097810 */ /* 0x040fe40007f3e0ff */
[C---:B------:R-:W-:Y:S02]  /*f6f0*/  IADD3 R11, P2, R4.reuse, 0x20, RZ ;  /* 0x00000020040b7810 */ /* 0x040fe40007f5e0ff */
[C---:B------:R-:W-:Y:S02]  /*f700*/  IADD3 R13, P0, R4.reuse, 0x60, RZ ;  /* 0x00000060040d7810 */ /* 0x040fe40007f1e0ff */
[----:B------:R-:W-:Y:S02]  /*f710*/  LOP3.LUT R7, R4, 0x380, RZ, 0xc0, !PT ;  /* 0x0000038004077812 */ /* 0x000fe400078ec0ff */
[----:B------:R-:W-:Y:S02]  /*f720*/  LOP3.LUT R8, R9, 0x380, RZ, 0xc0, !PT ;  /* 0x0000038009087812 */ /* 0x000fe400078ec0ff */
[----:B------:R-:W-:-:S02]  /*f730*/  LOP3.LUT R10, R11, 0x380, RZ, 0xc0, !PT ;  /* 0x000003800b0a7812 */ /* 0x000fc400078ec0ff */
[----:B------:R-:W-:Y:S02]  /*f740*/  LOP3.LUT R6, R13, 0x380, RZ, 0xc0, !PT ;  /* 0x000003800d067812 */ /* 0x000fe400078ec0ff */
[----:B------:R-:W-:Y:S02]  /*f750*/  SHF.R.U64 R7, R7, 0x3, RZ ;  /* 0x0000000307077819 */ /* 0x000fe400000012ff */
[----:B------:R-:W-:Y:S02]  /*f760*/  SHF.R.U64 R8, R8, 0x3, RZ ;  /* 0x0000000308087819 */ /* 0x000fe400000012ff */
[----:B------:R-:W-:Y:S02]  /*f770*/  SHF.R.U64 R10, R10, 0x3, RZ ;  /* 0x000000030a0a7819 */ /* 0x000fe400000012ff */
[----:B------:R-:W-:Y:S02]  /*f780*/  SHF.R.U64 R6, R6, 0x3, RZ ;  /* 0x0000000306067819 */ /* 0x000fe400000012ff */
[----:B------:R-:W-:Y:S01]  /*f790*/  LOP3.LUT R4, R7, R4, RZ, 0x3c, !PT ;  /* 0x0000000407047212 */ /* 0x000fe200078e3cff */
[--C-:B------:R-:W-:Y:S01]  /*f7a0*/  IMAD.X R7, RZ, RZ, R5.reuse, P0 ;  /* 0x000000ffff077224 */ /* 0x100fe200000e0605 */
[----:B------:R-:W-:Y:S01]  /*f7b0*/  LOP3.LUT R8, R8, R9, RZ, 0x3c, !PT ;  /* 0x0000000908087212 */ /* 0x000fe200078e3cff */
[--C-:B------:R-:W-:Y:S01]  /*f7c0*/  IMAD.X R9, RZ, RZ, R5.reuse, P1 ;  /* 0x000000ffff097224 */ /* 0x100fe200008e0605 */
[----:B------:R-:W-:Y:S01]  /*f7d0*/  LOP3.LUT R10, R10, R11, RZ, 0x3c, !PT ;  /* 0x0000000b0a0a7212 */ /* 0x000fe200078e3cff */
[----:B------:R-:W-:Y:S01]  /*f7e0*/  IMAD.X R11, RZ, RZ, R5, P2 ;  /* 0x000000ffff0b7224 */ /* 0x000fe200010e0605 */
[----:B------:R-:W-:-:S02]  /*f7f0*/  LOP3.LUT R6, R6, R13, RZ, 0x3c, !PT ;  /* 0x0000000d06067212 */ /* 0x000fc400078e3cff */
[----:B------:R-:W-:Y:S02]  /*f800*/  MOV R36, R4 ;  /* 0x0000000400247202 */ /* 0x000fe40000000f00 */
[----:B------:R-:W-:Y:S02]  /*f810*/  MOV R32, R6 ;  /* 0x0000000600207202 */ /* 0x000fe40000000f00 */
[----:B------:R-:W-:Y:S02]  /*f820*/  MOV R34, R8 ;  /* 0x0000000800227202 */ /* 0x000fe40000000f00 */
[----:B------:R-:W-:Y:S02]  /*f830*/  MOV R35, R10 ;  /* 0x0000000a00237202 */ /* 0x000fe40000000f00 */
[----:B------:R-:W-:Y:S02]  /*f840*/  F2FP.F16.F32.PACK_AB R4, R3, R2 ;  /* 0x000000020304723e */ /* 0x000fe400000000ff */
[----:B------:R-:W-:-:S02]  /*f850*/  F2FP.F16.F32.PACK_AB R5, R91, R90 ;  /* 0x0000005a5b05723e */ /* 0x000fc400000000ff */
[----:B------:R-:W-:Y:S02]  /*f860*/  F2FP.F16.F32.PACK_AB R6, R93, R92 ;  /* 0x0000005c5d06723e */ /* 0x000fe400000000ff */
[----:B------:R-:W-:Y:S02]  /*f870*/  F2FP.F16.F32.PACK_AB R7, R95, R94 ;  /* 0x0000005e5f07723e */ /* 0x000fe400000000ff */
[----:B------:R-:W-:Y:S02]  /*f880*/  F2FP.F16.F32.PACK_AB R8, R97, R96 ;  /* 0x000000606108723e */ /* 0x000fe400000000ff */
[----:B------:R-:W-:Y:S01]  /*f890*/  F2FP.F16.F32.PACK_AB R9, R99, R98 ;  /* 0x000000626309723e */ /* 0x000fe200000000ff */
[----:B------:R-:W-:Y:S01]  /*f8a0*/  STSM.16.M88.4 [R36], R4 ;  /* 0x0000000424007844 */ /* 0x000fe20000000200 */
[----:B------:R-:W-:Y:S02]  /*f8b0*/  F2FP.F16.F32.PACK_AB R10, R101, R100 ;  /* 0x00000064650a723e */ /* 0x000fe400000000ff */
[----:B------:R-:W-:-:S02]  /*f8c0*/  F2FP.F16.F32.PACK_AB R11, R103, R102 ;  /* 0x00000066670b723e */ /* 0x000fc400000000ff */
[----:B------:R-:W-:Y:S02]  /*f8d0*/  F2FP.F16.F32.PACK_AB R13, R107, R106 ;  /* 0x0000006a6b0d723e */ /* 0x000fe400000000ff */
[----:B------:R-:W-:Y:S01]  /*f8e0*/  ISETP.NE.U32.AND P0, PT, RZ, UR10, PT ;  /* 0x0000000aff007c0c */ /* 0x000fe2000bf05070 */
[----:B------:R-:W-:Y:S03]  /*f8f0*/  STSM.16.M88.4 [R35], R8 ;  /* 0x0000000823007844 */ /* 0x000fe60000000200 */
[----:B------:R-:W-:Y:S01]  /*f900*/  ISETP.NE.AND.EX P0, PT, RZ, UR11, PT, P0 ;  /* 0x0000000bff007c0c */ /* 0x000fe2000bf05300 */
[----:B------:R-:W-:Y:S04]  /*f910*/  STSM.16.M88.4 [R34], R12 ;  /* 0x0000000c22007844 */ /* 0x000fe80000000200 */
[----:B------:R0:W-:Y:S01]  /*f920*/  STSM.16.M88.4 [R32], R24 ;  /* 0x0000001820007844 */ /* 0x0001e20000000200 */
[----:B------:R-:W-:Y:S08]  /*f930*/  BAR.SYNC.DEFER_BLOCKING 0x1, 0x180 ;  /* 0x0046000000007b1d */ /* 0x000ff00000010000 */
[----:B0-----:R-:W0:Y:S01]  /*f940*/  LDC R32, c[0x0][0xbe8] ;  /* 0x0002fa00ff207b82 */ /* 0x001e220000000800 */
[----:B------:R-:W2:Y:S01]  /*f950*/  @P0 LDG.E R33, desc[UR54][R30.64] ;  /* 0x000000361e210981 */ /* 0x000ea2000c1e1900 */
[----:B------:R-:W-:Y:S01]  /*f960*/  UISETP.NE.U32.AND UP0, UPT, UR8, URZ, UPT ;  /* 0x0000003f0800728c */ /* 0x000fe2000bf05070 */
[----:B------:R-:W-:-:S03]  /*f970*/  ULDC UR4, c[0x0][0xa88] ;  /* 0x0002a20000047ab9 */ /* 0x000fc60000000800 */
[----:B------:R-:W-:Y:S01]  /*f980*/  UISETP.NE.AND.EX UP0, UPT, UR9, URZ, UPT, UP0 ;  /* 0x0000003f0900728c */ /* 0x000fe2000bf05300 */
[----:B------:R-:W-:Y:S01]  /*f990*/  IMAD.U32 R9, RZ, RZ, UR4 ;  /* 0x00000004ff097e24 */ /* 0x000fe2000f8e00ff */
[----:B------:R-:W-:-:S04]  /*f9a0*/  ULDC UR4, c[0x0][0xad4] ;  /* 0x0002b50000047ab9 */ /* 0x000fc80000000800 */
[----:B------:R-:W-:Y:S02]  /*f9b0*/  PLOP3.LUT P4, PT, PT, PT, UP0, 0x80, 0x0 ;  /* 0x000000000000781c */ /* 0x000fe40003f8f008 */
[----:B0-----:R-:W-:-:S03]  /*f9c0*/  ISETP.NE.AND P1, PT, R32, 0x1, PT ;  /* 0x000000012000780c */ /* 0x001fc60003f25270 */
[----:B------:R-:W-:Y:S02]  /*f9d0*/  @UP0 ULDC.64 UR8, c[0x0][0xc08] ;  /* 0x0003020000080ab9 */ /* 0x000fe40000000a00 */
[----:B------:R-:W-:Y:S02]  /*f9e0*/  @UP0 UIMAD.WIDE UR8, UR38, 0x4, UR8 ;  /* 0x00000004260808a5 */ /* 0x000fe4000f8e0208 */
[----:B------:R-:W-:-:S06]  /*f9f0*/  UISETP.NE.AND UP0, UPT, UR46, URZ, UPT ;  /* 0x0000003f2e00728c */ /* 0x000fcc000bf05270 */
[----:B------:R-:W0:Y:S01]  /*fa00*/  @P1 LDC R6, c[0x0][0xbec] ;  /* 0x0002fb00ff061b82 */ /* 0x000e220000000800 */
[----:B------:R-:W-:Y:S01]  /*fa10*/  USEL UR4, UR46, UR4, UP0 ;  /* 0x000000042e047287 */ /* 0x000fe20008000000 */
[----:B------:R-:W-:Y:S01]  /*fa20*/  IMAD.U32 R4, RZ, RZ, UR8 ;  /* 0x00000008ff047e24 */ /* 0x000fe2000f8e00ff */
[----:B------:R-:W-:Y:S01]  /*fa30*/  UMOV UR19, 0x9b8 ;  /* 0x000009b800137882 */ /* 0x000fe20000000000 */
[----:B------:R-:W-:Y:S01]  /*fa40*/  IMAD.U32 R5, RZ, RZ, UR9 ;  /* 0x00000009ff057e24 */ /* 0x000fe2000f8e00ff */
[----:B------:R-:W-:-:S03]  /*fa50*/  UISETP.GT.AND UP1, UPT, UR4, 0x1, UPT ;  /* 0x000000010400788c */ /* 0x000fc6000bf24270 */
[----:B------:R-:W1:Y:S01]  /*fa60*/  @P1 LDC R11, c[0x0][0xbf0] ;  /* 0x0002fc00ff0b1b82 */ /* 0x000e620000000800 */
[----:B------:R-:W-:Y:S01]  /*fa70*/  USEL UR19, UR19, 0x978, UP1 ;  /* 0x0000097813137887 */ /* 0x000fe20008800000 */
[----:B------:R-:W-:Y:S01]  /*fa80*/  VIADD R13, R17, UR39 ;  /* 0x00000027110d7c36 */ /* 0x000fe20008000000 */
[----:B------:R-:W-:Y:S01]  /*fa90*/  UISETP.NE.U32.AND UP0, UPT, UR10, URZ, UPT ;  /* 0x0000003f0a00728c */ /* 0x000fe2000bf05070 */
[----:B------:R0:W5:Y:S01]  /*faa0*/  @P4 LDG.E R9, desc[UR54][R4.64] ;  /* 0x0000003604094981 */ /* 0x000162000c1e1900 */
[----:B------:R-:W-:Y:S01]  /*fab0*/  UMOV UR4, URZ ;  /* 0x0000003f00047c82 */ /* 0x000fe20008000000 */
[----:B------:R-:W-:Y:S01]  /*fac0*/  USHF.R.S32.HI UR10, URZ, 0x1f, UR38 ;  /* 0x0000001f3f0a7899 */ /* 0x000fe20008011426 */
[----:B------:R-:W-:Y:S01]  /*fad0*/  IMAD.MOV.U32 R7, RZ, RZ, R13 ;  /* 0x000000ffff077224 */ /* 0x000fe200078e000d */
[----:B------:R-:W-:Y:S02]  /*fae0*/  UISETP.NE.AND.EX UP0, UPT, UR11, URZ, UPT, UP0 ;  /* 0x0000003f0b00728c */ /* 0x000fe4000bf05300 */
[----:B------:R-:W-:-:S02]  /*faf0*/  USEL UR9, UR41, URZ, UP1 ;  /* 0x0000003f29097287 */ /* 0x000fc40008800000 */
[----:B------:R-:W-:Y:S02]  /*fb00*/  USEL UR8, UR38, URZ, !UP0 ;  /* 0x0000003f26087287 */ /* 0x000fe4000c000000 */
[----:B------:R-:W-:Y:S01]  /*fb10*/  USEL UR18, UR10, URZ, !UP0 ;  /* 0x0000003f0a127287 */ /* 0x000fe2000c000000 */
[----:B------:R-:W-:Y:S02]  /*fb20*/  ULDC.64 UR12, c[0x0][UR19+0x220] ;  /* 0x00008800130c7abb */ /* 0x000fe40008000a00 */
[----:B------:R-:W-:Y:S01]  /*fb30*/  ULDC.64 UR10, c[0x0][UR19+0x218] ;  /* 0x00008600130a7abb */ /* 0x000fe20008000a00 */
[----:B0-----:R-:W-:Y:S01]  /*fb40*/  @P1 IMAD.HI.U32 R4, R13, R6, RZ ;  /* 0x000000060d041227 */ /* 0x001fe200078e00ff */
[----:B------:R-:W-:Y:S01]  /*fb50*/  ULDC.64 UR14, c[0x0][UR19+0x228] ;  /* 0x00008a00130e7abb */ /* 0x000fe20008000a00 */
[----:B------:R-:W-:Y:S02]  /*fb60*/  UIMAD UR13, UR13, UR8, URZ ;  /* 0x000000080d0d72a4 */ /* 0x000fe4000f8e023f */
[----:B------:R-:W-:-:S02]  /*fb70*/  UIMAD.WIDE.U32 UR16, UR10, UR37, URZ ;  /* 0x000000250a1072a5 */ /* 0x000fc4000f8e003f */
[----:B------:R-:W-:Y:S01]  /*fb80*/  UIMAD UR20, UR11, UR37, URZ ;  /* 0x000000250b1472a4 */ /* 0x000fe2000f8e023f */
[----:B-1----:R-:W-:Y:S01]  /*fb90*/  @P1 SHF.R.U32.HI R7, RZ, R11, R4 ;  /* 0x0000000bff071219 */ /* 0x002fe20000011604 */
[----:B------:R-:W-:Y:S02]  /*fba0*/  UIMAD.WIDE.U32 UR10, UR12, UR8, URZ ;  /* 0x000000080c0a72a5 */ /* 0x000fe4000f8e003f */
[----:B------:R-:W-:Y:S02]  /*fbb0*/  UIMAD.WIDE.U32 UR22, UR14, UR9, URZ ;  /* 0x000000090e1672a5 */ /* 0x000fe4000f8e003f */
[----:B------:R-:W-:Y:S01]  /*fbc0*/  UIMAD UR9, UR15, UR9, URZ ;  /* 0x000000090f0972a4 */ /* 0x000fe2000f8e023f */
[----:B------:R-:W-:Y:S01]  /*fbd0*/  IMAD.MOV R11, RZ, RZ, -R7 ;  /* 0x000000ffff0b7224 */ /* 0x000fe200078e0a07 */
[----:B------:R-:W-:Y:S02]  /*fbe0*/  UIMAD UR13, UR12, UR18, UR13 ;  /* 0x000000120c0d72a4 */ /* 0x000fe4000f8e020d */
[----:B------:R-:W-:Y:S01]  /*fbf0*/  UIADD3 UR20, UR17, UR20, URZ ;  /* 0x0000001411147290 */ /* 0x000fe2000fffe03f */
[----:B------:R-:W-:-:S02]  /*fc00*/  IMAD.U32 R4, RZ, RZ, UR22 ;  /* 0x00000016ff047e24 */ /* 0x000fc4000f8e00ff */
[----:B------:R-:W-:Y:S01]  /*fc10*/  IMAD.U32 R5, RZ, RZ, UR23 ;  /* 0x00000017ff057e24 */ /* 0x000fe2000f8e00ff */
[----:B------:R-:W-:Y:S01]  /*fc20*/  SHF.R.S32.HI R5, RZ, 0x1f, R7 ;  /* 0x0000001fff057819 */ /* 0x000fe20000011407 */
[----:B------:R-:W-:-:S05]  /*fc30*/  IMAD R11, R32, R11, R13 ;  /* 0x0000000b200b7224 */ /* 0x000fca00078e020d */
[----:B------:R-:W-:Y:S02]  /*fc40*/  SHF.R.S32.HI R6, RZ, 0x1f, R11 ;  /* 0x0000001fff067819 */ /* 0x000fe4000001140b */
[----:B--2---:R-:W-:-:S13]  /*fc50*/  @P0 R2UR UR4, R33 ;  /* 0x00000000210402ca */ /* 0x004fda00000e0000 */
[----:B------:R-:W-:Y:S02]  /*fc60*/  UIADD3 UR16, UP0, UP2, UR10, UR16, UR4 ;  /* 0x000000100a107290 */ /* 0x000fe4000fa1e004 */
[----:B------:R-:W-:Y:S02]  /*fc70*/  UIADD3 UR10, UR23, UR9, URZ ;  /* 0x00000009170a7290 */ /* 0x000fe4000fffe03f */
[----:B------:R-:W-:Y:S02]  /*fc80*/  UIADD3 UR9, UR11, UR13, URZ ;  /* 0x0000000d0b097290 */ /* 0x000fe4000fffe03f */
[----:B------:R-:W-:Y:S01]  /*fc90*/  USHF.R.S32.HI UR14, URZ, 0x1f, UR4 ;  /* 0x0000001f3f0e7899 */ /* 0x000fe20008011404 */
[----:B------:R-:W-:Y:S01]  /*fca0*/  IADD3 R4, P2, P3, R7, UR16, R4 ;  /* 0x0000001007047c10 */ /* 0x000fe2000fb5e004 */
[----:B------:R-:W-:Y:S01]  /*fcb0*/  IMAD.U32 R8, RZ, RZ, UR10 ;  /* 0x0000000aff087e24 */ /* 0x000fe2000f8e00ff */
[----:B------:R-:W-:Y:S01]  /*fcc0*/  ULDC.64 UR10, c[0x0][UR19+0x210] ;  /* 0x00008400130a7abb */ /* 0x000fe20008000a00 */
[----:B------:R-:W-:Y:S01]  /*fcd0*/  UIADD3.X UR9, UR9, UR20, UR14, UP0, UP2 ;  /* 0x0000001409097290 */ /* 0x000fe200087e440e */
[----:B------:R-:W-:Y:S01]  /*fce0*/  IMAD R7, R11, UR11, RZ ;  /* 0x0000000b0b077c24 */ /* 0x000fe2000f8e02ff */
[----:B------:R-:W-:Y:S01]  /*fcf0*/  ULDC.64 UR12, c[0x0][0xba8] ;  /* 0x0002ea00000c7ab9 */ /* 0x000fe20000000a00 */
[----:B------:R-:W-:Y:S01]  /*fd00*/  @!UP1 ULDC UR12, c[0x0][0xb50] ;  /* 0x0002d400000c9ab9 */ /* 0x000fe20000000800 */
[----:B------:R-:W-:Y:S01]  /*fd10*/  @!UP1 ULDC UR13, c[0x0][0xb54] ;  /* 0x0002d500000d9ab9 */ /* 0x000fe20000000800 */
[----:B------:R-:W-:Y:S01]  /*fd20*/  IMAD R7, R6, UR10, R7 ;  /* 0x0000000a06077c24 */ /* 0x000fe2000f8e0207 */
[----:B------:R-:W-:-:S03]  /*fd30*/  IADD3.X R5, R5, UR9, R8, P2, P3 ;  /* 0x0000000905057c10 */ /* 0x000fc600097e6408 */
[----:B------:R-:W-:-:S04]  /*fd40*/  IMAD.WIDE.U32 R4, R11, UR10, R4 ;  /* 0x0000000a0b047c25 */ /* 0x000fc8000f8e0004 */
[----:B------:R-:W-:Y:S01]  /*fd50*/  IMAD.IADD R5, R5, 0x1, R7 ;  /* 0x0000000105057824 */ /* 0x000fe200078e0207 */
[----:B------:R-:W-:-:S04]  /*fd60*/  LEA R8, P2, R4, UR12, 0x2 ;  /* 0x0000000c04087c11 */ /* 0x000fc8000f8410ff */
[----:B------:R-:W-:Y:S01]  /*fd70*/  LEA.HI.X R10, R4, UR13, R5, 0x2, P2 ;  /* 0x0000000d040a7c11 */ /* 0x000fe200090f1405 */
[----:B------:R-:W-:Y:S08]  /*fd80*/  @P4 BRA `(.L_x_1316) ;  /* 0x0000000000104947 */ /* 0x000ff00003800000 */
[----:B------:R-:W-:Y:S05]  /*fd90*/  @!P0 BRA `(.L_x_1316) ;  /* 0x00000000000c8947 */ /* 0x000fea0003800000 */
[----:B------:R-:W2:Y:S04]  /*fda0*/  LDG.E R4, desc[UR54][R30.64] ;  /* 0x000000361e047981 */ /* 0x000ea8000c1e1900 */
[----:B-----5:R-:W2:Y:S02]  /*fdb0*/  LDG.E R9, desc[UR54][R30.64+0x4] ;  /* 0x000004361e097981 */ /* 0x020ea4000c1e1900 */
[----:B--2---:R-:W-:-:S07]  /*fdc0*/  IMAD.IADD R9, R9, 0x1, -R4 ;  /* 0x0000000109097824 */ /* 0x004fce00078e0a04 */
.L_x_1316:
        /* <DEDUP_REMOVED lines=9> */
[----:B------:R-:W-:Y:S01]  /*fe60*/  LOP3.LUT R12, R12, 0xffffff80, RZ, 0xc0, !PT ;  /* 0xffffff800c0c7812 */ /* 0x000fe200078ec0ff */
[----:B-----5:R-:W-:-:S04]  /*fe70*/  IMAD R30, R9, R32, RZ ;  /* 0x00000020091e7224 */ /* 0x020fc800078e02ff */
[----:B------:R-:W-:Y:S01]  /*fe80*/  IMAD.IADD R12, R14, 0x1, -R12 ;  /* 0x000000010e0c7824 */ /* 0x000fe200078e0a0c */
[----:B------:R-:W-:-:S04]  /*fe90*/  PLOP3.LUT P3, PT, PT, PT, UP1, 0x80, 0x0 ;  /* 0x000000000000781c */ /* 0x000fc80003f6f018 */
[----:B------:R-:W-:Y:S01]  /*fea0*/  LOP3.LUT P0, RZ, R12, 0x3, RZ, 0xc0, !PT ;  /* 0x000000030cff7812 */ /* 0x000fe2000780c0ff */
[----:B--2---:R-:W-:-:S04]  /*feb0*/  VIADD R11, R11, UR39 ;  /* 0x000000270b0b7c36 */ /* 0x004fc80008000000 */
[C---:B------:R-:W-:Y:S01]  /*fec0*/  VIADD R9, R11.reuse, 0x8 ;  /* 0x000000080b097836 */ /* 0x040fe20000000000 */
[----:B------:R-:W-:-:S04]  /*fed0*/  ISETP.GE.OR P2, PT, R11, R30, P0 ;  /* 0x0000001e0b00720c */ /* 0x000fc80000746670 */
[----:B------:R-:W-:-:S09]  /*fee0*/  ISETP.GE.OR P0, PT, R9, R30, P0 ;  /* 0x0000001e0900720c */ /* 0x000fd20000706670 */
[----:B0-----:R0:W-:Y:S01]  /*fef0*/  @!P2 ST.E desc[UR54][R4.64], R21 ;  /* 0x000000150400a985 */ /* 0x0011e2000c101936 */
[----:B------:R-:W-:-:S03]  /*ff00*/  ISETP.GE.AND P2, PT, R11, R30, PT ;  /* 0x0000001e0b00720c */ /* 0x000fc60003f46270 */
[----:B------:R0:W-:Y:S01]  /*ff10*/  @!P0 ST.E desc[UR54][R6.64], R20 ;  /* 0x0000001406008985 */ /* 0x0001e2000c101936 */
[----:B------:R-:W-:Y:S01]  /*ff20*/  ISETP.GE.AND P0, PT, R9, R30, PT ;  /* 0x0000001e0900720c */ /* 0x000fe20003f06270 */
[----:B------:R-:W-:-:S12]  /*ff30*/  @P3 BRA `(.L_x_1317) ;  /* 0x0000000400c43947 */ /* 0x000fd80003800000 */
[----:B------:R-:W1:Y:S01]  /*ff40*/  S2R R12, SR_TID.X ;  /* 0x00000000000c7919 */ /* 0x000e620000002100 */
[----:B------:R-:W-:Y:S01]  /*ff50*/  ULDC.64 UR12, c[0x0][0xaa0] ;  /* 0x0002a800000c7ab9 */ /* 0x000fe20000000a00 */
[----:B-1----:R-:W-:-:S05]  /*ff60*/  VIADD R12, R12, 0xffffff80 ;  /* 0xffffff800c0c7836 */ /* 0x002fca0000000000 */
[----:B------:R-:W-:-:S04]  /*ff70*/  SHF.R.S32.HI R35, RZ, 0x1f, R12 ;  /* 0x0000001fff237819 */ /* 0x000fc8000001140c */
[----:B------:R-:W-:-:S04]  /*ff80*/  LEA.HI R35, R35, R12, RZ, 0x3 ;  /* 0x0000000c23237211 */ /* 0x000fc800078f18ff */
[----:B------:R-:W-:-:S05]  /*ff90*/  SHF.R.S32.HI R35, RZ, 0x3, R35 ;  /* 0x00000003ff237819 */ /* 0x000fca0000011423 */
[----:B------:R-:W-:-:S04]  /*ffa0*/  IMAD R3, R35, 0x40, R19 ;  /* 0x0000004023037824 */ /* 0x000fc800078e0213 */
[----:B------:R-:W-:-:S03]  /*ffb0*/  IMAD.WIDE R28, R3, 0x2, R28 ;  /* 0x00000002031c7825 */ /* 0x000fc600078e021c */
[C---:B------:R-:W-:Y:S02]  /*ffc0*/  IADD3 R9, P0, R28.reuse, 0x1800, RZ ;  /* 0x000018001c097810 */ /* 0x040fe40007f1e0ff */
[C---:B------:R-:W-:Y:S02]  /*ffd0*/  IADD3 R13, P2, R28.reuse, 0x3000, RZ ;  /* 0x000030001c0d7810 */ /* 0x040fe40007f5e0ff */
[----:B0-----:R-:W-:Y:S02]  /*ffe0*/  LOP3.LUT R5, R28, 0x380, RZ, 0xc0, !PT ;  /* 0x000003801c057812 */ /* 0x001fe400078ec0ff */
        /* <DEDUP_REMOVED lines=11> */
[----:B------:R-:W2:Y:S04]  /*100a0*/  LD.E.128 R4, desc[UR54][R4.64] ;  /* 0x0000003604047980 */ /* 0x000ea8000c101d00 */
[----:B------:R-:W3:Y:S04]  /*100b0*/  LD.E.128 R8, desc[UR54][R8.64] ;  /* 0x0000003608087980 */ /* 0x000ee8000c101d00 */
[----:B------:R-:W4:Y:S01]  /*100c0*/  LD.E.128 R12, desc[UR54][R12.64] ;  /* 0x000000360c0c7980 */ /* 0x000f22000c101d00 */
[----:B------:R-:W-:-:S04]  /*100d0*/  IADD3 R3, P0, R28, 0x4800, RZ ;  /* 0x000048001c037810 */ /* 0x000fc80007f1e0ff */
[----:B------:R-:W-:Y:S01]  /*100e0*/  LOP3.LUT R2, R3, 0x380, RZ, 0xc0, !PT ;  /* 0x0000038003027812 */ /* 0x000fe200078ec0ff */
[----:B------:R-:W-:Y:S01]  /*100f0*/  IMAD.X R25, RZ, RZ, R29, P0 ;  /* 0x000000ffff197224 */ /* 0x000fe200000e061d */
[----:B------:R-:W-:Y:S01]  /*10100*/  UIMAD UR9, UR14, UR12, URZ ;  /* 0x0000000c0e0972a4 */ /* 0x000fe2000f8e023f */
[----:B------:R-:W0:Y:S01]  /*10110*/  @P1 LDC R29, c[0x0][0xbf0] ;  /* 0x0002fc00ff1d1b82 */ /* 0x000e220000000800 */
[----:B------:R-:W-:-:S04]  /*10120*/  SHF.R.U64 R2, R2, 0x3, RZ ;  /* 0x0000000302027819 */ /* 0x000fc800000012ff */
[----:B------:R-:W-:-:S03]  /*10130*/  LOP3.LUT R24, R2, R3, RZ, 0x3c, !PT ;  /* 0x0000000302187212 */ /* 0x000fc600078e3cff */
[----:B------:R-:W1:Y:S01]  /*10140*/  @P1 LDC R3, c[0x0][0xbec] ;  /* 0x0002fb00ff031b82 */ /* 0x000e620000000800 */
[----:B------:R-:W-:Y:S02]  /*10150*/  UIMAD.WIDE.U32 UR10, UR4, UR12, URZ ;  /* 0x0000000c040a72a5 */ /* 0x000fe4000f8e003f */
[----:B------:R-:W-:Y:S01]  /*10160*/  UIMAD UR9, UR4, UR13, UR9 ;  /* 0x0000000d040972a4 */ /* 0x000fe2000f8e0209 */
[----:B------:R-:W-:Y:S01]  /*10170*/  IMAD R2, R18, 0x30, R35 ;  /* 0x0000003012027824 */ /* 0x000fe200078e0223 */
[----:B------:R-:W5:Y:S01]  /*10180*/  LD.E.128 R24, desc[UR54][R24.64] ;  /* 0x0000003618187980 */ /* 0x000f62000c101d00 */
[----:B------:R-:W-:Y:S01]  /*10190*/  ULDC.64 UR12, c[0x0][0xae8] ;  /* 0x0002ba00000c7ab9 */ /* 0x000fe20000000a00 */
[----:B------:R-:W-:Y:S01]  /*101a0*/  UIADD3 UR11, UR11, UR9, URZ ;  /* 0x000000090b0b7290 */ /* 0x000fe2000fffe03f */
[----:B------:R-:W-:Y:S01]  /*101b0*/  VIADD R28, R2, UR39 ;  /* 0x00000027021c7c36 */ /* 0x000fe20008000000 */
[----:B------:R-:W-:Y:S01]  /*101c0*/  USHF.R.S32.HI UR4, URZ, 0x1f, UR8 ;  /* 0x0000001f3f047899 */ /* 0x000fe20008011408 */
[----:B------:R-:W-:Y:S01]  /*101d0*/  @!PT LDS RZ, [RZ] ;  /* 0x00000000fffff984 */ /* 0x000fe20000000800 */
[----:B------:R-:W-:Y:S01]  /*101e0*/  @!PT LDS RZ, [RZ] ;  /* 0x00000000fffff984 */ /* 0x000fe20000000800 */
[----:B------:R-:W-:Y:S01]  /*101f0*/  @!PT LDS RZ, [RZ] ;  /* 0x00000000fffff984 */ /* 0x000fe20000000800 */
[----:B------:R-:W-:Y:S01]  /*10200*/  @!PT LDS RZ, [RZ] ;  /* 0x00000000fffff984 */ /* 0x000fe20000000800 */
[----:B------:R0:W-:Y:S06]  /*10210*/  MEMBAR.ALL.CTA ;  /* 0x0000000000007992 */ /* 0x0001ec0000008000 */
[----:B0-----:R-:W0:Y:S01]  /*10220*/  FENCE.VIEW.ASYNC.S ;  /* 0x00000000000073c6 */ /* 0x001e220000000000 */
[----:B------:R-:W-:Y:S01]  /*10230*/  UIMAD.WIDE.U32 UR10, UR37, UR12, UR10 ;  /* 0x0000000c250a72a5 */ /* 0x000fe2000f8e000a */
[----:B------:R-:W-:-:S02]  /*10240*/  IMAD.MOV.U32 R21, RZ, RZ, R28 ;  /* 0x000000ffff157224 */ /* 0x000fc400078e001c */
[----:B------:R-:W-:Y:S01]  /*10250*/  VIADD R0, R0, 0x16820 ;  /* 0x0001682000007836 */ /* 0x000fe20000000000 */
[----:B------:R-:W-:-:S03]  /*10260*/  UIMAD UR11, UR37, UR13, UR11 ;  /* 0x0000000d250b72a4 */ /* 0x000fc6000f8e020b */
[----:B------:R-:W-:Y:S01]  /*10270*/  ULDC.64 UR12, c[0x0][0xaf0] ;  /* 0x0002bc00000c7ab9 */ /* 0x000fe20000000a00 */
[----:B------:R-:W-:Y:S01]  /*10280*/  PRMT R0, RZ, 0x654, R0 ;  /* 0x00000654ff007816 */ /* 0x000fe20000000000 */
[----:B------:R-:W-:Y:S01]  /*10290*/  UIMAD UR4, UR4, UR12, URZ ;  /* 0x0000000c040472a4 */ /* 0x000fe2000f8e023f */
[----:B-1----:R-:W-:-:S03]  /*102a0*/  @P1 IMAD.HI.U32 R2, R28, R3, RZ ;  /* 0x000000031c021227 */ /* 0x002fc600078e00ff */
[----:B------:R-:W-:Y:S02]  /*102b0*/  UIMAD UR4, UR8, UR13, UR4 ;  /* 0x0000000d080472a4 */ /* 0x000fe4000f8e0204 */
[----:B------:R-:W-:Y:S01]  /*102c0*/  UIMAD.WIDE.U32 UR8, UR8, UR12, UR10 ;  /* 0x0000000c080872a5 */ /* 0x000fe2000f8e000a */
[----:B------:R-:W-:Y:S02]  /*102d0*/  @P1 SHF.R.U32.HI R21, RZ, R29, R2 ;  /* 0x0000001dff151219 */ /* 0x000fe40000011602 */
[----:B------:R-:W-:Y:S01]  /*102e0*/  ULDC.64 UR10, c[0x0][0xae0] ;  /* 0x0002b800000a7ab9 */ /* 0x000fe20000000a00 */
[----:B------:R-:W-:Y:S01]  /*102f0*/  UIADD3 UR4, UR9, UR4, URZ ;  /* 0x0000000409047290 */ /* 0x000fe2000fffe03f */
[--C-:B------:R-:W-:Y:S01]  /*10300*/  SHF.R.S32.HI R20, RZ, 0x1f, R21.reuse ;  /* 0x0000001fff147819 */ /* 0x100fe20000011415 */
[----:B------:R-:W-:Y:S01]  /*10310*/  IMAD.MOV R29, RZ, RZ, -R21 ;  /* 0x000000ffff1d7224 */ /* 0x000fe200078e0a15 */
[----:B0-----:R0:W-:Y:S01]  /*10320*/  SYNCS.ARRIVE.TRANS64.RED.A1T0 RZ, [R0+URZ], RZ ;  /* 0x000000ff00ff79a7 */ /* 0x0011e2000810043f */
[----:B------:R-:W-:-:S02]  /*10330*/  IMAD.U32 R3, RZ, RZ, UR9 ;  /* 0x00000009ff037e24 */ /* 0x000fc4000f8e00ff */
[----:B------:R-:W-:Y:S02]  /*10340*/  IMAD R20, R20, UR10, RZ ;  /* 0x0000000a14147c24 */ /* 0x000fe4000f8e02ff */
[----:B------:R-:W-:Y:S02]  /*10350*/  IMAD R29, R32, R29, R28 ;  /* 0x0000001d201d7224 */ /* 0x000fe400078e021c */
[----:B------:R-:W-:Y:S01]  /*10360*/  IMAD.U32 R2, RZ, RZ, UR8 ;  /* 0x00000008ff027e24 */ /* 0x000fe2000f8e00ff */
[----:B------:R-:W-:Y:S01]  /*10370*/  ULDC.64 UR8, c[0x0][0xad8] ;  /* 0x0002b60000087ab9 */ /* 0x000fe20000000a00 */
[----:B------:R-:W-:Y:S01]  /*10380*/  IMAD.U32 R3, RZ, RZ, UR4 ;  /* 0x00000004ff037e24 */ /* 0x000fe2000f8e00ff */
[----:B------:R-:W-:Y:S01]  /*10390*/  ULDC UR4, c[0x0][0xac8] ;  /* 0x0002b20000047ab9 */ /* 0x000fe20000000800 */
[C---:B------:R-:W-:Y:S01]  /*103a0*/  IMAD R31, R21.reuse, UR11, R20 ;  /* 0x0000000b151f7c24 */ /* 0x040fe2000f8e0214 */
[----:B------:R-:W-:Y:S01]  /*103b0*/  SHF.R.S32.HI R20, RZ, 0x1f, R29 ;  /* 0x0000001fff147819 */ /* 0x000fe2000001141d */
[----:B------:R-:W-:-:S04]  /*103c0*/  IMAD.WIDE.U32 R2, R21, UR10, R2 ;  /* 0x0000000a15027c25 */ /* 0x000fc8000f8e0002 */
[----:B------:R-:W-:Y:S02]  /*103d0*/  IMAD.IADD R3, R3, 0x1, R31 ;  /* 0x0000000103037824 */ /* 0x000fe400078e021f */
[----:B------:R-:W-:Y:S02]  /*103e0*/  IMAD R20, R20, UR8, RZ ;  /* 0x0000000814147c24 */ /* 0x000fe4000f8e02ff */
[----:B------:R-:W-:-:S04]  /*103f0*/  IMAD.WIDE.U32 R2, R29, UR8, R2 ;  /* 0x000000081d027c25 */ /* 0x000fc8000f8e0002 */
[----:B------:R-:W-:Y:S01]  /*10400*/  IMAD R21, R29, UR9, R20 ;  /* 0x000000091d157c24 */ /* 0x000fe2000f8e0214 */
[----:B------:R-:W-:Y:S01]  /*10410*/  ULDC.64 UR8, c[0x0][0xa80] ;  /* 0x0002a00000087ab9 */ /* 0x000fe20000000a00 */
[----:B------:R-:W-:Y:S01]  /*10420*/  VIADD R31, R35, UR39 ;  /* 0x00000027231f7c36 */ /* 0x000fe20008000000 */
[C---:B------:R-:W-:Y:S01]  /*10430*/  LEA R32, P0, R2.reuse, UR8, 0x1 ;  /* 0x0000000802207c11 */ /* 0x040fe2000f8008ff */
[----:B------:R-:W-:Y:S01]  /*10440*/  IMAD.IADD R3, R3, 0x1, R21 ;  /* 0x0000000103037824 */ /* 0x000fe200078e0215 */
[----:B------:R-:W-:Y:S01]  /*10450*/  SHF.R.S32.HI R35, RZ, 0x1f, R19 ;  /* 0x0000001fff237819 */ /* 0x000fe20000011413 */
[C---:B------:R-:W-:Y:S02]  /*10460*/  VIADD R21, R31.reuse, 0x60 ;  /* 0x000000601f157836 */ /* 0x040fe40000000000 */
[----:B------:R-:W1:Y:S01]  /*10470*/  SHFL.IDX PT, R20, R32, 0x1, 0x181f ;  /* 0x00381f0020147f89 */ /* 0x000e6200000e0000 */
[----:B------:R-:W-:Y:S01]  /*10480*/  LEA.HI.X R33, R2, UR9, R3, 0x1, P0 ;  /* 0x0000000902217c11 */ /* 0x000fe200080f0c03 */
[----:B------:R-:W-:Y:S01]  /*10490*/  VIADD R3, R31, 0x30 ;  /* 0x000000301f037836 */ /* 0x000fe20000000000 */
[----:B------:R-:W-:Y:S01]  /*104a0*/  ISETP.GE.AND P0, PT, R19, UR4, PT ;  /* 0x0000000413007c0c */ /* 0x000fe2000bf06270 */
[----:B------:R-:W0:Y:S03]  /*104b0*/  SHFL.IDX PT, R2, R32, RZ, 0x181f ;  /* 0x00181fff20027589 */ /* 0x000e2600000e0000 */
[-C--:B------:R-:W-:Y:S01]  /*104c0*/  ISETP.GE.OR P1, PT, R31, R30.reuse, P0 ;  /* 0x0000001e1f00720c */ /* 0x080fe20000726670 */
[----:B------:R-:W0:Y:S01]  /*104d0*/  SHFL.IDX PT, R28, R32, 0x2, 0x181f ;  /* 0x00581f00201c7f89 */ /* 0x000e2200000e0000 */
[-C--:B------:R-:W-:Y:S01]  /*104e0*/  ISETP.GE.OR P2, PT, R3, R30.reuse, P0 ;  /* 0x0000001e0300720c */ /* 0x080fe20000746670 */
[----:B------:R-:W-:Y:S01]  /*104f0*/  VIADD R31, R31, 0x90 ;  /* 0x000000901f1f7836 */ /* 0x000fe20000000000 */
[-C--:B------:R-:W-:Y:S01]  /*10500*/  ISETP.GE.OR P3, PT, R21, R30.reuse, P0 ;  /* 0x0000001e1500720c */ /* 0x080fe20000766670 */
[----:B------:R-:W0:Y:S03]  /*10510*/  SHFL.IDX PT, R34, R33, RZ, 0x181f ;  /* 0x00181fff21227589 */ /* 0x000e2600000e0000 */
[----:B------:R-:W-:Y:S01]  /*10520*/  ISETP.GE.OR P0, PT, R31, R30, P0 ;  /* 0x0000001e1f00720c */ /* 0x000fe20000706670 */
[----:B------:R-:W0:Y:S04]  /*10530*/  SHFL.IDX PT, R36, R33, 0x1, 0x181f ;  /* 0x00381f0021247f89 */ /* 0x000e2800000e0000 */
[----:B------:R-:W0:Y:S02]  /*10540*/  SHFL.IDX PT, R38, R33, 0x2, 0x181f ;  /* 0x00581f0021267f89 */ /* 0x000e2400000e0000 */
[----:B-1----:R-:W-:-:S02]  /*10550*/  @!P2 LEA R20, P5, R19, R20, 0x1 ;  /* 0x000000141314a211 */ /* 0x002fc400078a08ff */
[----:B------:R-:W1:Y:S01]  /*10560*/  SHFL.IDX PT, R32, R32, 0x3, 0x181f ;  /* 0x00781f0020207f89 */ /* 0x000e6200000e0000 */
[----:B0-----:R-:W-:-:S03]  /*10570*/  @!P1 LEA R2, P4, R19, R2, 0x1 ;  /* 0x0000000213029211 */ /* 0x001fc600078808ff */
[----:B------:R0:W0:Y:S01]  /*10580*/  SHFL.IDX PT, R0, R33, 0x3, 0x181f ;  /* 0x00781f0021007f89 */ /* 0x00002200000e0000 */
[C---:B------:R-:W-:Y:S02]  /*10590*/  @!P3 LEA R28, P6, R19.reuse, R28, 0x1 ;  /* 0x0000001c131cb211 */ /* 0x040fe400078c08ff */
[C-C-:B------:R-:W-:Y:S02]  /*105a0*/  @!P1 LEA.HI.X R3, R19.reuse, R34, R35.reuse, 0x1, P4 ;  /* 0x0000002213039211 */ /* 0x140fe400020f0c23 */
[C-C-:B------:R-:W-:Y:S02]  /*105b0*/  @!P2 LEA.HI.X R21, R19.reuse, R36, R35.reuse, 0x1, P5 ;  /* 0x000000241315a211 */ /* 0x140fe400028f0c23 */
[----:B------:R-:W-:Y:S01]  /*105c0*/  @!P3 LEA.HI.X R29, R19, R38, R35, 0x1, P6 ;  /* 0x00000026131db211 */ /* 0x000fe200030f0c23 */
[----:B--2---:R2:W-:Y:S04]  /*105d0*/  @!P1 ST.E.128 desc[UR54][R2.64], R4 ;  /* 0x0000000402009985 */ /* 0x0045e8000c101d36 */
[----:B---3--:R2:W-:Y:S04]  /*105e0*/  @!P2 ST.E.128 desc[UR54][R20.64], R8 ;  /* 0x000000081400a985 */ /* 0x0085e8000c101d36 */
[----:B----4-:R2:W-:Y:S01]  /*105f0*/  @!P3 ST.E.128 desc[UR54][R28.64], R12 ;  /* 0x0000000c1c00b985 */ /* 0x0105e2000c101d36 */
[----:B01----:R-:W-:Y:S05]  /*10600*/  @P0 BRA `(.L_x_1318) ;  /* 0x0000001000c00947 */ /* 0x003fea0003800000 */
[----:B--2---:R-:W-:-:S04]  /*10610*/  LEA R2, P0, R19, R32, 0x1 ;  /* 0x0000002013027211 */ /* 0x004fc800078008ff */
[----:B------:R-:W-:-:S05]  /*10620*/  LEA.HI.X R3, R19, R0, R35, 0x1, P0 ;  /* 0x0000000013037211 */ /* 0x000fca00000f0c23 */
[----:B-----5:R3:W-:Y:S01]  /*10630*/  ST.E.128 desc[UR54][R2.64], R24 ;  /* 0x0000001802007985 */ /* 0x0207e2000c101d36 */
[----:B------:R-:W-:Y:S05]  /*10640*/  BRA `(.L_x_1318) ;  /* 0x0000001000b07947 */ /* 0x000fea0003800000 */
.L_x_1317:
[----:B------:R-:W-:Y:S01]  /*10650*/  ULDC.64 UR12, c[0x0][0xb08] ;  /* 0x0002c200000c7ab9 */ /* 0x000fe20000000a00 */
[----:B0-----:R-:W0:Y:S01]  /*10660*/  @P1 LDC R4, c[0x0][0xbec] ;  /* 0x0002fb00ff041b82 */ /* 0x001e220000000800 */
[----:B------:R-:W-:Y:S01]  /*10670*/  UIMAD UR9, UR14, UR12, URZ ;  /* 0x0000000c0e0972a4 */ /* 0x000fe2000f8e023f */
[----:B------:R-:W-:Y:S01]  /*10680*/  IMAD.MOV.U32 R7, RZ, RZ, R13 ;  /* 0x000000ffff077224 */ /* 0x000fe200078e000d */
[----:B------:R-:W-:Y:S01]  /*10690*/  UIMAD.WIDE.U32 UR10, UR4, UR12, URZ ;  /* 0x0000000c040a72a5 */ /* 0x000fe2000f8e003f */
[----:B------:R-:W-:Y:S01]  /*106a0*/  BSSY B1, `(.L_x_1319) ;  /* 0x0000055000017945 */ /* 0x000fe20003800000 */
[----:B------:R-:W-:Y:S01]  /*106b0*/  UIMAD UR9, UR4, UR13, UR9 ;  /* 0x0000000d040972a4 */ /* 0x000fe2000f8e0209 */
[----:B------:R-:W-:Y:S01]  /*106c0*/  SHF.R.S32.HI R20, RZ, 0x1f, R22 ;  /* 0x0000001fff147819 */ /* 0x000fe20000011416 */
[----:B------:R-:W-:Y:S01]  /*106d0*/  USHF.R.S32.HI UR4, URZ, 0x1f, UR8 ;  /* 0x0000001f3f047899 */ /* 0x000fe20008011408 */
[----:B------:R-:W1:Y:S01]  /*106e0*/  @P1 LDC R5, c[0x0][0xbf0] ;  /* 0x0002fc00ff051b82 */ /* 0x000e620000000800 */
[----:B------:R-:W-:Y:S01]  /*106f0*/  UIADD3 UR11, UR11, UR9, URZ ;  /* 0x000000090b0b7290 */ /* 0x000fe2000fffe03f */
[----:B------:R-:W-:Y:S01]  /*10700*/  SHF.R.S32.HI R24, RZ, 0x1f, R152 ;  /* 0x0000001fff187819 */ /* 0x000fe20000011498 */
[----:B------:R-:W-:Y:S01]  /*10710*/  ULDC.64 UR12, c[0x0][0xb38] ;  /* 0x0002ce00000c7ab9 */ /* 0x000fe20000000a00 */
[----:B------:R-:W-:Y:S01]  /*10720*/  SHF.R.S32.HI R25, RZ, 0x1f, R153 ;  /* 0x0000001fff197819 */ /* 0x000fe20000011499 */
[----:B------:R-:W-:Y:S01]  /*10730*/  UIMAD.WIDE.U32 UR10, UR37, UR12, UR10 ;  /* 0x0000000c250a72a5 */ /* 0x000fe2000f8e000a */
[----:B------:R-:W-:-:S02]  /*10740*/  SHF.R.S32.HI R26, RZ, 0x1f, R154 ;  /* 0x0000001fff1a7819 */ /* 0x000fc4000001149a */
[----:B------:R-:W-:Y:S01]  /*10750*/  SHF.R.S32.HI R27, RZ, 0x1f, R155 ;  /* 0x0000001fff1b7819 */ /* 0x000fe2000001149b */
[----:B------:R-:W-:Y:S01]  /*10760*/  UIMAD UR11, UR37, UR13, UR11 ;  /* 0x0000000d250b72a4 */ /* 0x000fe2000f8e020b */
[----:B------:R-:W-:Y:S02]  /*10770*/  SHF.R.S32.HI R28, RZ, 0x1f, R156 ;  /* 0x0000001fff1c7819 */ /* 0x000fe4000001149c */
[----:B------:R-:W-:Y:S01]  /*10780*/  ULDC.64 UR12, c[0x0][0xb40] ;  /* 0x0002d000000c7ab9 */ /* 0x000fe20000000a00 */
[----:B------:R-:W-:Y:S01]  /*10790*/  SHF.R.S32.HI R29, RZ, 0x1f, R157 ;  /* 0x0000001fff1d7819 */ /* 0x000fe2000001149d */
[----:B------:R-:W-:Y:S01]  /*107a0*/  UIMAD UR4, UR4, UR12, URZ ;  /* 0x0000000c040472a4 */ /* 0x000fe2000f8e023f */
[----:B------:R-:W-:Y:S01]  /*107b0*/  SHF.R.S32.HI R30, RZ, 0x1f, R16 ;  /* 0x0000001fff1e7819 */ /* 0x000fe20000011410 */
[----:B0-----:R-:W-:Y:S02]  /*107c0*/  @P1 IMAD.HI.U32 R4, R13, R4, RZ ;  /* 0x000000040d041227 */ /* 0x001fe400078e00ff */
[----:B------:R-:W-:-:S02]  /*107d0*/  UIMAD UR4, UR8, UR13, UR4 ;  /* 0x0000000d080472a4 */ /* 0x000fc4000f8e0204 */
[----:B------:R-:W-:-:S03]  /*107e0*/  UIMAD.WIDE.U32 UR8, UR8, UR12, UR10 ;  /* 0x0000000c080872a5 */ /* 0x000fc6000f8e000a */
[----:B------:R-:W-:Y:S01]  /*107f0*/  ULDC.64 UR10, c[0x0][0xb48] ;  /* 0x0002d200000a7ab9 */ /* 0x000fe20000000a00 */
[----:B------:R-:W-:Y:S01]  /*10800*/  UIADD3 UR9, UR9, UR4, URZ ;  /* 0x0000000409097290 */ /* 0x000fe2000fffe03f */
[----:B-1----:R-:W-:-:S03]  /*10810*/  @P1 SHF.R.U32.HI R7, RZ, R5, R4 ;  /* 0x00000005ff071219 */ /* 0x002fc60000011604 */
[----:B------:R-:W-:Y:S01]  /*10820*/  UIMAD.WIDE.U32 UR8, UR41, UR10, UR8 ;  /* 0x0000000a290872a5 */ /* 0x000fe2000f8e0008 */
[--C-:B------:R-:W-:Y:S01]  /*10830*/  SHF.R.S32.HI R4, RZ, 0x1f, R7.reuse ;  /* 0x0000001fff047819 */ /* 0x100fe20000011407 */
[----:B------:R-:W-:Y:S02]  /*10840*/  IMAD.MOV R9, RZ, RZ, -R7 ;  /* 0x000000ffff097224 */ /* 0x000fe400078e0a07 */
[----:B------:R-:W-:Y:S02]  /*10850*/  UIMAD UR41, UR41, UR11, UR9 ;  /* 0x0000000b292972a4 */ /* 0x000fe4000f8e0209 */
[----:B------:R-:W-:Y:S01]  /*10860*/  IMAD R9, R32, R9, R13 ;  /* 0x0000000920097224 */ /* 0x000fe200078e020d */
[----:B------:R-:W-:Y:S01]  /*10870*/  ULDC.64 UR10, c[0x0][0xb30] ;  /* 0x0002cc00000a7ab9 */ /* 0x000fe20000000a00 */
[----:B------:R-:W-:Y:S02]  /*10880*/  IMAD.U32 R5, RZ, RZ, UR9 ;  /* 0x00000009ff057e24 */ /* 0x000fe4000f8e00ff */
[----:B------:R-:W-:-:S02]  /*10890*/  IMAD R6, R4, UR10, RZ ;  /* 0x0000000a04067c24 */ /* 0x000fc4000f8e02ff */
[----:B------:R-:W-:Y:S01]  /*108a0*/  IMAD.U32 R4, RZ, RZ, UR8 ;  /* 0x00000008ff047e24 */ /* 0x000fe2000f8e00ff */
[----:B------:R-:W-:Y:S01]  /*108b0*/  ULDC.64 UR8, c[0x0][0xb28] ;  /* 0x0002ca0000087ab9 */ /* 0x000fe20000000a00 */
[----:B------:R-:W-:Y:S02]  /*108c0*/  IMAD.U32 R5, RZ, RZ, UR41 ;  /* 0x00000029ff057e24 */ /* 0x000fe4000f8e00ff */
        /* <DEDUP_REMOVED lines=8> */
[----:B------:R-:W-:Y:S01]  /*10950*/  VIADD R6, R0, 0x16820 ;  /* 0x0001682000067836 */ /* 0x000fe20000000000 */
[----:B------:R-:W-:Y:S01]  /*10960*/  LEA R0, P1, R4, UR8, 0x2 ;  /* 0x0000000804007c11 */ /* 0x000fe2000f8210ff */
[----:B------:R-:W-:-:S03]  /*10970*/  IMAD.IADD R5, R5, 0x1, R7 ;  /* 0x0000000105057824 */ /* 0x000fc600078e0207 */
[----:B------:R-:W-:Y:S01]  /*10980*/  PRMT R6, RZ, 0x654, R6 ;  /* 0x00000654ff067816 */ /* 0x000fe20000000006 */
[----:B------:R0:W1:Y:S01]  /*10990*/  SHFL.IDX PT, R21, R0, RZ, 0x1c1f ;  /* 0x001c1fff00157589 */ /* 0x00006200000e0000 */
[----:B------:R-:W-:Y:S02]  /*109a0*/  LEA.HI.X R14, R4, UR9, R5, 0x2, P1 ;  /* 0x00000009040e7c11 */ /* 0x000fe400088f1405 */
[----:B------:R0:W-:Y:S03]  /*109b0*/  SYNCS.ARRIVE.TRANS64.RED.A1T0 RZ, [R6+URZ], RZ ;  /* 0x000000ff06ff79a7 */ /* 0x0001e6000810043f */
[----:B------:R0:W2:Y:S01]  /*109c0*/  SHFL.IDX PT, R15, R14, RZ, 0x1c1f ;  /* 0x001c1fff0e0f7589 */ /* 0x0000a200000e0000 */
[----:B------:R-:W-:Y:S05]  /*109d0*/  @P2 BRA `(.L_x_1320) ;  /* 0x0000000000842947 */ /* 0x000fea0003800000 */
[----:B------:R-:W-:Y:S02]  /*109e0*/  ULDC UR4, c[0x0][0xac8] ;  /* 0x0002b20000047ab9 */ /* 0x000fe40000000800 */
[----:B------:R-:W-:Y:S02]  /*109f0*/  ISETP.GE.AND P2, PT, R16, UR4, PT ;  /* 0x0000000410007c0c */ /* 0x000fe4000bf46270 */
[----:B------:R-:W-:Y:S02]  /*10a00*/  ISETP.GE.AND P3, PT, R157, UR4, PT ;  /* 0x000000049d007c0c */ /* 0x000fe4000bf66270 */
[----:B------:R-:W-:Y:S02]  /*10a10*/  ISETP.GE.AND P6, PT, R156, UR4, PT ;  /* 0x000000049c007c0c */ /* 0x000fe4000bfc6270 */
[----:B------:R-:W-:-:S07]  /*10a20*/  ISETP.GE.AND P1, PT, R155, UR4, PT ;  /* 0x000000049b007c0c */ /* 0x000fce000bf26270 */
[CC--:B-1----:R-:W-:Y:S02]  /*10a30*/  @!P2 LEA R4, P4, R16.reuse, R21.reuse, 0x2 ;  /* 0x000000151004a211 */ /* 0x0c2fe400078810ff */
[C---:B0-----:R-:W-:Y:S02]  /*10a40*/  @!P3 LEA R6, P5, R157.reuse, R21, 0x2 ;  /* 0x000000159d06b211 */ /* 0x041fe400078a10ff */
[-C--:B--2---:R-:W-:Y:S02]  /*10a50*/  @!P2 LEA.HI.X R5, R16, R15.reuse, R30, 0x2, P4 ;  /* 0x0000000f1005a211 */ /* 0x084fe400020f141e */
[----:B------:R-:W-:Y:S02]  /*10a60*/  @!P3 LEA.HI.X R7, R157, R15, R29, 0x2, P5 ;  /* 0x0000000f9d07b211 */ /* 0x000fe400028f141d */
[----:B------:R-:W-:Y:S01]  /*10a70*/  @!P6 LEA R8, P4, R156, R21, 0x2 ;  /* 0x000000159c08e211 */ /* 0x000fe200078810ff */
[----:B------:R0:W-:Y:S01]  /*10a80*/  @!P2 ST.E.64 desc[UR54][R4.64], R2 ;  /* 0x000000020400a985 */ /* 0x0001e2000c101b36 */
[----:B------:R-:W-:-:S02]  /*10a90*/  ISETP.GE.AND P2, PT, R154, UR4, PT ;  /* 0x000000049a007c0c */ /* 0x000fc4000bf46270 */
[----:B------:R-:W-:Y:S01]  /*10aa0*/  @!P6 LEA.HI.X R9, R156, R15, R28, 0x2, P4 ;  /* 0x0000000f9c09e211 */ /* 0x000fe200020f141c */
[----:B------:R1:W-:Y:S01]  /*10ab0*/  @!P3 ST.E.64 desc[UR54][R6.64], R92 ;  /* 0x0000005c0600b985 */ /* 0x0003e2000c101b36 */
[----:B------:R-:W-:Y:S02]  /*10ac0*/  ISETP.GE.AND P3, PT, R153, UR4, PT ;  /* 0x0000000499007c0c */ /* 0x000fe4000bf66270 */
[C---:B------:R-:W-:Y:S01]  /*10ad0*/  @!P1 LEA R10, P5, R155.reuse, R21, 0x2 ;  /* 0x000000159b0a9211 */ /* 0x040fe200078a10ff */
[----:B------:R3:W-:Y:S01]  /*10ae0*/  @!P6 ST.E.64 desc[UR54][R8.64], R96 ;  /* 0x000000600800e985 */ /* 0x0007e2000c101b36 */
[----:B------:R-:W-:Y:S02]  /*10af0*/  ISETP.GE.AND P4, PT, R152, UR4, PT ;  /* 0x0000000498007c0c */ /* 0x000fe4000bf86270 */
[----:B------:R-:W-:Y:S02]  /*10b00*/  ISETP.GE.AND P6, PT, R22, UR4, PT ;  /* 0x0000000416007c0c */ /* 0x000fe4000bfc6270 */
[----:B------:R-:W-:-:S02]  /*10b10*/  @!P1 LEA.HI.X R11, R155, R15, R27, 0x2, P5 ;  /* 0x0000000f9b0b9211 */ /* 0x000fc400028f141b */
[----:B------:R-:W-:-:S03]  /*10b20*/  @!P2 LEA R12, P5, R154, R21, 0x2 ;  /* 0x000000159a0ca211 */ /* 0x000fc600078a10ff */
[----:B------:R3:W-:Y:S01]  /*10b30*/  @!P1 ST.E.64 desc[UR54][R10.64], R100 ;  /* 0x000000640a009985 */ /* 0x0007e2000c101b36 */
[C---:B0-----:R-:W-:Y:S02]  /*10b40*/  @!P3 LEA R2, P1, R153.reuse, R21, 0x2 ;  /* 0x000000159902b211 */ /* 0x041fe400078210ff */
[----:B------:R-:W-:Y:S02]  /*10b50*/  @!P2 LEA.HI.X R13, R154, R15, R26, 0x2, P5 ;  /* 0x0000000f9a0da211 */ /* 0x000fe400028f141a */
[----:B------:R-:W-:Y:S02]  /*10b60*/  @!P4 LEA R4, P5, R152, R21, 0x2 ;  /* 0x000000159804c211 */ /* 0x000fe400078a10ff */
[----:B------:R-:W-:Y:S01]  /*10b70*/  @!P3 LEA.HI.X R3, R153, R15, R25, 0x2, P1 ;  /* 0x0000000f9903b211 */ /* 0x000fe200008f1419 */
[----:B------:R3:W-:Y:S01]  /*10b80*/  @!P2 ST.E.64 desc[UR54][R12.64], R104 ;  /* 0x000000680c00a985 */ /* 0x0007e2000c101b36 */
[----:B-1----:R-:W-:Y:S02]  /*10b90*/  @!P6 LEA R6, P1, R22, R21, 0x2 ;  /* 0x000000151606e211 */ /* 0x002fe400078210ff */
[-C--:B------:R-:W-:Y:S01]  /*10ba0*/  @!P4 LEA.HI.X R5, R152, R15.reuse, R24, 0x2, P5 ;  /* 0x0000000f9805c211 */ /* 0x080fe200028f1418 */
[----:B------:R3:W-:Y:S01]  /*10bb0*/  @!P3 ST.E.64 desc[UR54][R2.64], R108 ;  /* 0x0000006c0200b985 */ /* 0x0007e2000c101b36 */
[----:B------:R-:W-:-:S03]  /*10bc0*/  @!P6 LEA.HI.X R7, R22, R15, R20, 0x2, P1 ;  /* 0x0000000f1607e211 */ /* 0x000fc600008f1414 */
[----:B------:R3:W-:Y:S04]  /*10bd0*/  @!P4 ST.E.64 desc[UR54][R4.64], R112 ;  /* 0x000000700400c985 */ /* 0x0007e8000c101b36 */
[----:B------:R3:W-:Y:S02]  /*10be0*/  @!P6 ST.E.64 desc[UR54][R6.64], R116 ;  /* 0x000000740600e985 */ /* 0x0007e4000c101b36 */
.L_x_1320:
[----:B------:R-:W-:Y:S05]  /*10bf0*/  BSYNC B1 ;  /* 0x0000000000017941 */ /* 0x000fea0003800000 */
.L_x_1319:
[----:B--2---:R4:W2:Y:S04]  /*10c00*/  SHFL.IDX PT, R15, R14, 0x1, 0x1c1f ;  /* 0x003c1f000e0f7f89 */ /* 0x0048a800000e0000 */
[----:B-1----:R4:W1:Y:S01]  /*10c10*/  SHFL.IDX PT, R21, R0, 0x1, 0x1c1f ;  /* 0x003c1f0000157f89 */ /* 0x00286200000e0000 */
[----:B------:R-:W-:Y:S05]  /*10c20*/  @P0 BRA `(.L_x_1318) ;  /* 0x0000000c00380947 */ /* 0x000fea0003800000 */
[----:B------:R-:W-:Y:S02]  /*10c30*/  ULDC UR4, c[0x0][0xac8] ;  /* 0x0002b20000047ab9 */ /* 0x000fe40000000800 */
[----:B------:R-:W-:Y:S02]  /*10c40*/  ISETP.GE.AND P1, PT, R16, UR4, PT ;  /* 0x0000000410007c0c */ /* 0x000fe4000bf26270 */
[----:B------:R-:W-:Y:S02]  /*10c50*/  ISETP.GE.AND P5, PT, R157, UR4, PT ;  /* 0x000000049d007c0c */ /* 0x000fe4000bfa6270 */
[----:B------:R-:W-:Y:S02]  /*10c60*/  ISETP.GE.AND P3, PT, R156, UR4, PT ;  /* 0x000000049c007c0c */ /* 0x000fe4000bf66270 */
[----:B------:R-:W-:-:S07]  /*10c70*/  ISETP.GE.AND P2, PT, R155, UR4, PT ;  /* 0x000000049b007c0c */ /* 0x000fce000bf46270 */
[CC--:B-1-3--:R-:W-:Y:S02]  /*10c80*/  @!P1 LEA R2, P0, R16.reuse, R21.reuse, 0x2 ;  /* 0x0000001510029211 */ /* 0x0cafe400078010ff */
[----:B------:R-:W-:Y:S02]  /*10c90*/  @!P5 LEA R4, P4, R157, R21, 0x2 ;  /* 0x000000159d04d211 */ /* 0x000fe400078810ff */
[-C--:B--2---:R-:W-:Y:S02]  /*10ca0*/  @!P1 LEA.HI.X R3, R16, R15.reuse, R30, 0x2, P0 ;  /* 0x0000000f10039211 */ /* 0x084fe400000f141e */
[----:B------:R-:W-:Y:S02]  /*10cb0*/  ISETP.GE.AND P0, PT, R153, UR4, PT ;  /* 0x0000000499007c0c */ /* 0x000fe4000bf06270 */
[----:B------:R-:W-:Y:S01]  /*10cc0*/  @!P5 LEA.HI.X R5, R157, R15, R29, 0x2, P4 ;  /* 0x0000000f9d05d211 */ /* 0x000fe200020f141d */
[----:B------:R1:W-:Y:S01]  /*10cd0*/  @!P1 ST.E.64 desc[UR54][R2.64], R90 ;  /* 0x0000005a02009985 */ /* 0x0003e2000c101b36 */
[----:B------:R-:W-:-:S02]  /*10ce0*/  ISETP.GE.AND P1, PT, R154, UR4, PT ;  /* 0x000000049a007c0c */ /* 0x000fc4000bf26270 */
[----:B------:R-:W-:Y:S01]  /*10cf0*/  ISETP.GE.AND P4, PT, R152, UR4, PT ;  /* 0x0000000498007c0c */ /* 0x000fe2000bf86270 */
[----:B------:R2:W-:Y:S01]  /*10d00*/  @!P5 ST.E.64 desc[UR54][R4.64], R94 ;  /* 0x0000005e0400d985 */ /* 0x0005e2000c101b36 */
[CC--:B0-----:R-:W-:Y:S02]  /*10d10*/  @!P3 LEA R6, P6, R156.reuse, R21.reuse, 0x2 ;  /* 0x000000159c06b211 */ /* 0x0c1fe400078c10ff */
[C---:B------:R-:W-:Y:S02]  /*10d20*/  @!P2 LEA R8, P5, R155.reuse, R21, 0x2 ;  /* 0x000000159b08a211 */ /* 0x040fe400078a10ff */
[-C--:B------:R-:W-:Y:S02]  /*10d30*/  @!P3 LEA.HI.X R7, R156, R15.reuse, R28, 0x2, P6 ;  /* 0x0000000f9c07b211 */ /* 0x080fe400030f141c */
[----:B------:R-:W-:-:S03]  /*10d40*/  @!P2 LEA.HI.X R9, R155, R15, R27, 0x2, P5 ;  /* 0x0000000f9b09a211 */ /* 0x000fc600028f141b */
[----:B------:R2:W-:Y:S01]  /*10d50*/  @!P3 ST.E.64 desc[UR54][R6.64], R98 ;  /* 0x000000620600b985 */ /* 0x0005e2000c101b36 */
[-C--:B-1----:R-:W-:Y:S02]  /*10d60*/  @!P1 LEA R2, P6, R154, R21.reuse, 0x2 ;  /* 0x000000159a029211 */ /* 0x082fe400078c10ff */
[CC--:B------:R-:W-:Y:S01]  /*10d70*/  @!P0 LEA R10, P3, R153.reuse, R21.reuse, 0x2 ;  /* 0x00000015990a8211 */ /* 0x0c0fe200078610ff */
[----:B------:R2:W-:Y:S01]  /*10d80*/  @!P2 ST.E.64 desc[UR54][R8.64], R102 ;  /* 0x000000660800a985 */ /* 0x0005e2000c101b36 */
[----:B------:R-:W-:Y:S02]  /*10d90*/  @!P4 LEA R12, P5, R152, R21, 0x2 ;  /* 0x00000015980cc211 */ /* 0x000fe400078a10ff */
[-C--:B------:R-:W-:Y:S02]  /*10da0*/  @!P1 LEA.HI.X R3, R154, R15.reuse, R26, 0x2, P6 ;  /* 0x0000000f9a039211 */ /* 0x080fe400030f141a */
[-C--:B------:R-:W-:Y:S02]  /*10db0*/  @!P0 LEA.HI.X R11, R153, R15.reuse, R25, 0x2, P3 ;  /* 0x0000000f990b8211 */ /* 0x080fe400018f1419 */
[----:B------:R-:W-:Y:S01]  /*10dc0*/  @!P4 LEA.HI.X R13, R152, R15, R24, 0x2, P5 ;  /* 0x0000000f980dc211 */ /* 0x000fe200028f1418 */
[----:B------:R2:W-:Y:S04]  /*10dd0*/  @!P1 ST.E.64 desc[UR54][R2.64], R106 ;  /* 0x0000006a02009985 */ /* 0x0005e8000c101b36 */
[----:B------:R2:W-:Y:S01]  /*10de0*/  @!P0 ST.E.64 desc[UR54][R10.64], R110 ;  /* 0x0000006e0a008985 */ /* 0x0005e2000c101b36 */
[----:B------:R-:W-:-:S03]  /*10df0*/  ISETP.GE.AND P0, PT, R22, UR4, PT ;  /* 0x0000000416007c0c */ /* 0x000fc6000bf06270 */
[----:B------:R2:W-:Y:S10]  /*10e00*/  @!P4 ST.E.64 desc[UR54][R12.64], R114 ;  /* 0x000000720c00c985 */ /* 0x0005f4000c101b36 */
[----:B------:R-:W-:Y:S05]  /*10e10*/  @P0 BRA `(.L_x_1318) ;  /* 0x0000000800bc0947 */ /* 0x000fea0003800000 */
[----:B--2---:R-:W-:-:S04]  /*10e20*/  LEA R2, P0, R22, R21, 0x2 ;  /* 0x0000001516027211 */ /* 0x004fc800078010ff */
[----:B------:R-:W-:-:S05]  /*10e30*/  LEA.HI.X R3, R22, R15, R20, 0x2, P0 ;  /* 0x0000000f16037211 */ /* 0x000fca00000f1414 */
[----:B------:R0:W-:Y:S01]  /*10e40*/  ST.E.64 desc[UR54][R2.64], R118 ;  /* 0x0000007602007985 */ /* 0x0001e2000c101b36 */
[----:B------:R-:W-:Y:S05]  /*10e50*/  BRA `(.L_x_1318) ;  /* 0x0000000800ac7947 */ /* 0x000fea0003800000 */
.L_x_1315:
[----:B------:R-:W-:Y:S02]  /*10e60*/  ULDC.64 UR8, c[0x0][0xc00] ;  /* 0x0003000000087ab9 */ /* 0x000fe40000000a00 */
[----:B------:R-:W-:-:S04]  /*10e70*/  UISETP.NE.U32.AND UP0, UPT, UR8, URZ, UPT ;  /* 0x0000003f0800728c */ /* 0x000fc8000bf05070 */
[----:B------:R-:W-:-:S03]  /*10e80*/  UISETP.NE.AND.EX UP0, UPT, UR9, URZ, UPT, UP0 ;  /* 0x0000003f0900728c */ /* 0x000fc6000bf05300 */
[----:B------:R-:W-:Y:S02]  /*10e90*/  ULDC.64 UR8, c[0x0][0xc00] ;  /* 0x0003000000087ab9 */ /* 0x000fe40000000a00 */
[----:B------:R-:W-:Y:S01]  /*10ea0*/  UIMAD.WIDE UR8, UR38, 0x4, UR8 ;  /* 0x00000004260878a5 */ /* 0x000fe2000f8e0208 */
[----:B------:R-:W-:-:S05]  /*10eb0*/  PLOP3.LUT P1, PT, PT, PT, UP0, 0x80, 0x0 ;  /* 0x000000000000781c */ /* 0x000fca0003f2f008 */
[----:B------:R-:W-:Y:S02]  /*10ec0*/  IMAD.U32 R2, RZ, RZ, UR8 ;  /* 0x00000008ff027e24 */ /* 0x000fe4000f8e00ff */
[----:B------:R-:W-:Y:S01]  /*10ed0*/  IMAD.U32 R3, RZ, RZ, UR9 ;  /* 0x00000009ff037e24 */ /* 0x000fe2000f8e00ff */
[----:B------:R-:W-:Y:S02]  /*10ee0*/  ULDC.64 UR8, c[0x0][0xc08] ;  /* 0x0003020000087ab9 */ /* 0x000fe40000000a00 */
[----:B------:R-:W-:Y:S01]  /*10ef0*/  UISETP.NE.U32.AND UP1, UPT, UR8, URZ, UPT ;  /* 0x0000003f0800728c */ /* 0x000fe2000bf25070 */
[----:B------:R-:W-:Y:S02]  /*10f00*/  ULDC UR4, c[0x0][0xa88] ;  /* 0x0002a20000047ab9 */ /* 0x000fe40000000800 */
[----:B------:R-:W2:Y:S01]  /*10f10*/  @P1 LDG.E R6, desc[UR54][R2.64] ;  /* 0x0000003602061981 */ /* 0x000ea2000c1e1900 */
[----:B------:R-:W-:Y:S01]  /*10f20*/  UISETP.NE.AND.EX UP1, UPT, UR9, URZ, UPT, UP1 ;  /* 0x0000003f0900728c */ /* 0x000fe2000bf25310 */
[----:B------:R-:W-:Y:S01]  /*10f30*/  IMAD.U32 R0, RZ, RZ, UR4 ;  /* 0x00000004ff007e24 */ /* 0x000fe2000f8e00ff */
[----:B------:R-:W0:Y:S04]  /*10f40*/  S2R R7, SR_TID.X ;  /* 0x0000000000077919 */ /* 0x000e280000002100 */
[----:B------:R-:W-:-:S05]  /*10f50*/  PLOP3.LUT P2, PT, PT, PT, UP1, 0x80, 0x0 ;  /* 0x000000000000781c */ /* 0x000fca0003f4f018 */
[----:B------:R-:W-:Y:S02]  /*10f60*/  @UP1 ULDC.64 UR8, c[0x0][0xc08] ;  /* 0x0003020000081ab9 */ /* 0x000fe40000000a00 */
[----:B------:R-:W-:-:S06]  /*10f70*/  @UP1 UIMAD.WIDE UR8, UR38, 0x4, UR8 ;  /* 0x00000004260818a5 */ /* 0x000fcc000f8e0208 */
[----:B------:R-:W-:Y:S02]  /*10f80*/  IMAD.U32 R4, RZ, RZ, UR8 ;  /* 0x00000008ff047e24 */ /* 0x000fe4000f8e00ff */
[----:B------:R-:W-:-:S05]  /*10f90*/  IMAD.U32 R5, RZ, RZ, UR9 ;  /* 0x00000009ff057e24 */ /* 0x000fca000f8e00ff */
[----:B------:R1:W5:Y:S01]  /*10fa0*/  @P2 LDG.E R0, desc[UR54][R4.64] ;  /* 0x0000003604002981 */ /* 0x000362000c1e1900 */
[----:B------:R-:W-:Y:S01]  /*10fb0*/  UISETP.NE.AND UP1, UPT, UR46, URZ, UPT ;  /* 0x0000003f2e00728c */ /* 0x000fe2000bf25270 */
[----:B------:R-:W-:Y:S01]  /*10fc0*/  UMOV UR4, URZ ;  /* 0x0000003f00047c82 */ /* 0x000fe20008000000 */
[----:B0-----:R-:W-:-:S09]  /*10fd0*/  VIADD R8, R7, 0xffffff80 ;  /* 0xffffff8007087836 */ /* 0x001fd20000000000 */
[----:B------:R-:W-:Y:S01]  /*10fe0*/  @!UP1 ULDC UR46, c[0x0][0xad4] ;  /* 0x0002b500002e9ab9 */ /* 0x000fe20000000800 */
[----:B------:R-:W-:Y:S02]  /*10ff0*/  ISETP.GT.AND P0, PT, R8, 0xbf, PT ;  /* 0x000000bf0800780c */ /* 0x000fe40003f04270 */
[----:B--2---:R-:W-:Y:S01]  /*11000*/  @P1 R2UR UR4, R6 ;  /* 0x00000000060412ca */ /* 0x004fe200000e0000 */
[----:B-1----:R-:W-:-:S14]  /*11010*/  @P2 BRA `(.L_x_1321) ;  /* 0x0000000000102947 */ /* 0x002fdc0003800000 */
[----:B------:R-:W-:Y:S05]  /*11020*/  @!P1 BRA `(.L_x_1321) ;  /* 0x00000000000c9947 */ /* 0x000fea0003800000 */
[----:B------:R-:W2:Y:S04]  /*11030*/  LDG.E R5, desc[UR54][R2.64] ;  /* 0x0000003602057981 */ /* 0x000ea8000c1e1900 */
[----:B-----5:R-:W2:Y:S02]  /*11040*/  LDG.E R0, desc[UR54][R2.64+0x4] ;  /* 0x0000043602007981 */ /* 0x020ea4000c1e1900 */
[----:B--2---:R-:W-:-:S07]  /*11050*/  IMAD.IADD R0, R0, 0x1, -R5 ;  /* 0x0000000100007824 */ /* 0x004fce00078e0a05 */
.L_x_1321:
[----:B------:R-:W-:Y:S01]  /*11060*/  USHF.R.S32.HI UR13, URZ, 0x1f, UR38 ;  /* 0x0000001f3f0d7899 */ /* 0x000fe20008011426 */
[----:B------:R-:W-:Y:S01]  /*11070*/  BSSY B1, `(.L_x_1322) ;  /* 0x0000039000017945 */ /* 0x000fe20003800000 */
[----:B------:R-:W-:Y:S02]  /*11080*/  USHF.R.S32.HI UR21, URZ, 0x1f, UR4 ;  /* 0x0000001f3f157899 */ /* 0x000fe40008011404 */
[----:B------:R-:W-:Y:S02]  /*11090*/  USEL UR12, UR38, URZ, !UP0 ;  /* 0x0000003f260c7287 */ /* 0x000fe4000c000000 */
[----:B------:R-:W-:Y:S01]  /*110a0*/  USEL UR13, UR13, URZ, !UP0 ;  /* 0x0000003f0d0d7287 */ /* 0x000fe2000c000000 */
[----:B------:R-:W-:Y:S11]  /*110b0*/  @P0 BRA `(.L_x_1323) ;  /* 0x0000000000d00947 */ /* 0x000ff60003800000 */
[----:B------:R-:W0:Y:S01]  /*110c0*/  LDC R9, c[0x0][0xbe8] ;  /* 0x0002fa00ff097b82 */ /* 0x000e220000000800 */
[----:B------:R-:W-:-:S05]  /*110d0*/  IMAD.U32 R4, RZ, RZ, UR39 ;  /* 0x00000027ff047e24 */ /* 0x000fca000f8e00ff */
[----:B------:R-:W-:Y:S01]  /*110e0*/  IADD3 R4, R4, -0x80, R7 ;  /* 0xffffff8004047810 */ /* 0x000fe20007ffe007 */
[----:B0----5:R-:W-:-:S05]  /*110f0*/  IMAD R2, R0, R9, RZ ;  /* 0x0000000900027224 */ /* 0x021fca00078e02ff */
[----:B------:R-:W-:-:S13]  /*11100*/  ISETP.GE.AND P0, PT, R4, R2, PT ;  /* 0x000000020400720c */ /* 0x000fda0003f06270 */
[----:B------:R-:W-:Y:S05]  /*11110*/  @P0 BRA `(.L_x_1323) ;  /* 0x0000000000b80947 */ /* 0x000fea0003800000 */
[----:B------:R-:W-:Y:S01]  /*11120*/  ISETP.NE.AND P0, PT, R9, 0x1, PT ;  /* 0x000000010900780c */ /* 0x000fe20003f05270 */
[----:B------:R-:W-:Y:S01]  /*11130*/  UISETP.GT.AND UP0, UPT, UR46, 0x1, UPT ;  /* 0x000000012e00788c */ /* 0x000fe2000bf04270 */
[----:B------:R-:W-:Y:S01]  /*11140*/  IMAD.MOV.U32 R5, RZ, RZ, R4 ;  /* 0x000000ffff057224 */ /* 0x000fe200078e0004 */
[----:B------:R-:W-:Y:S02]  /*11150*/  UMOV UR19, 0x9b8 ;  /* 0x000009b800137882 */ /* 0x000fe40000000000 */
[----:B------:R-:W-:Y:S02]  /*11160*/  USEL UR19, UR19, 0x978, UP0 ;  /* 0x0000097813137887 */ /* 0x000fe40008000000 */
[----:B------:R-:W-:-:S06]  /*11170*/  USEL UR18, UR41, URZ, UP0 ;  /* 0x0000003f29127287 */ /* 0x000fcc0008000000 */
[----:B------:R-:W0:Y:S04]  /*11180*/  @P0 LDC R3, c[0x0][0xbec] ;  /* 0x0002fb00ff030b82 */ /* 0x000e280000000800 */
[----:B------:R-:W-:Y:S01]  /*11190*/  ULDC.64 UR8, c[0x0][UR19+0x218] ;  /* 0x0000860013087abb */ /* 0x000fe20008000a00 */
[----:B------:R-:W-:Y:S01]  /*111a0*/  ULDC.64 UR14, c[0x0][UR19+0x220] ;  /* 0x00008800130e7abb */ /* 0x000fe20008000a00 */
[----:B------:R-:W-:Y:S01]  /*111b0*/  ULDC.64 UR16, c[0x0][UR19+0x228] ;  /* 0x00008a0013107abb */ /* 0x000fe20008000a00 */
[----:B------:R-:W-:Y:S01]  /*111c0*/  UIMAD.WIDE.U32 UR10, UR8, UR37, URZ ;  /* 0x00000025080a72a5 */ /* 0x000fe2000f8e003f */
[----:B------:R-:W1:Y:S01]  /*111d0*/  @P0 LDC R7, c[0x0][0xbf0] ;  /* 0x0002fc00ff070b82 */ /* 0x000e620000000800 */
[----:B------:R-:W-:Y:S02]  /*111e0*/  UIMAD UR20, UR9, UR37, URZ ;  /* 0x00000025091472a4 */ /* 0x000fe4000f8e023f */
[----:B------:R-:W-:-:S02]  /*111f0*/  UIMAD UR15, UR15, UR12, URZ ;  /* 0x0000000c0f0f72a4 */ /* 0x000fc4000f8e023f */
[----:B------:R-:W-:Y:S02]  /*11200*/  UIMAD.WIDE.U32 UR22, UR16, UR18, URZ ;  /* 0x00000012101672a5 */ /* 0x000fe4000f8e003f */
[----:B------:R-:W-:Y:S02]  /*11210*/  UIMAD.WIDE.U32 UR8, UR14, UR12, URZ ;  /* 0x0000000c0e0872a5 */ /* 0x000fe4000f8e003f */
[----:B------:R-:W-:Y:S02]  /*11220*/  UIMAD UR16, UR17, UR18, URZ ;  /* 0x00000012111072a4 */ /* 0x000fe4000f8e023f */
[----:B------:R-:W-:Y:S02]  /*11230*/  UIMAD UR15, UR14, UR13, UR15 ;  /* 0x0000000d0e0f72a4 */ /* 0x000fe4000f8e020f */
[----:B------:R-:W-:Y:S02]  /*11240*/  UIADD3 UR10, UP1, UP2, UR8, UR10, UR4 ;  /* 0x0000000a080a7290 */ /* 0x000fe4000fa3e004 */
[----:B------:R-:W-:Y:S01]  /*11250*/  UIADD3 UR16, UR23, UR16, URZ ;  /* 0x0000001017107290 */ /* 0x000fe2000fffe03f */
[----:B0-----:R-:W-:Y:S01]  /*11260*/  @P0 IMAD.HI.U32 R2, R4, R3, RZ ;  /* 0x0000000304020227 */ /* 0x001fe200078e00ff */
[----:B------:R-:W-:-:S02]  /*11270*/  UIADD3 UR20, UR11, UR20, URZ ;  /* 0x000000140b147290 */ /* 0x000fc4000fffe03f */
[----:B------:R-:W-:Y:S01]  /*11280*/  UIADD3 UR15, UR9, UR15, URZ ;  /* 0x0000000f090f7290 */ /* 0x000fe2000fffe03f */
[----:B------:R-:W-:Y:S02]  /*11290*/  IMAD.U32 R3, RZ, RZ, UR23 ;  /* 0x00000017ff037e24 */ /* 0x000fe4000f8e00ff */
[----:B------:R-:W-:Y:S01]  /*112a0*/  IMAD.U32 R6, RZ, RZ, UR16 ;  /* 0x00000010ff067e24 */ /* 0x000fe2000f8e00ff */
[----:B------:R-:W-:Y:S01]  /*112b0*/  ULDC.64 UR8, c[0x0][UR19+0x210] ;  /* 0x0000840013087abb */ /* 0x000fe20008000a00 */
[----:B-1----:R-:W-:Y:S01]  /*112c0*/  @P0 SHF.R.U32.HI R5, RZ, R7, R2 ;  /* 0x00000007ff050219 */ /* 0x002fe20000011602 */
[----:B------:R-:W-:-:S04]  /*112d0*/  IMAD.U32 R2, RZ, RZ, UR22 ;  /* 0x00000016ff027e24 */ /* 0x000fc8000f8e00ff */
[--C-:B------:R-:W-:Y:S01]  /*112e0*/  IMAD.MOV R7, RZ, RZ, -R5.reuse ;  /* 0x000000ffff077224 */ /* 0x100fe200078e0a05 */
[----:B------:R-:W-:Y:S01]  /*112f0*/  IADD3 R2, P0, P1, R5, UR10, R2 ;  /* 0x0000000a05027c10 */ /* 0x000fe2000f91e002 */
[----:B------:R-:W-:Y:S01]  /*11300*/  UIADD3.X UR10, UR15, UR20, UR21, UP1, UP2 ;  /* 0x000000140f0a7290 */ /* 0x000fe20008fe4415 */
[----:B------:R-:W-:Y:S01]  /*11310*/  SHF.R.S32.HI R5, RZ, 0x1f, R5 ;  /* 0x0000001fff057819 */ /* 0x000fe20000011405 */
[----:B------:R-:W-:-:S04]  /*11320*/  IMAD R7, R9, R7, R4 ;  /* 0x0000000709077224 */ /* 0x000fc800078e0204 */
[----:B------:R-:W-:Y:S01]  /*11330*/  IADD3.X R3, R5, UR10, R6, P0, P1 ;  /* 0x0000000a05037c10 */ /* 0x000fe200087e2406 */
[C---:B------:R-:W-:Y:S01]  /*11340*/  IMAD R9, R7.reuse, UR9, RZ ;  /* 0x0000000907097c24 */ /* 0x040fe2000f8e02ff */
[----:B------:R-:W-:Y:S01]  /*11350*/  SHF.R.S32.HI R4, RZ, 0x1f, R7 ;  /* 0x0000001fff047819 */ /* 0x000fe20000011407 */
[----:B------:R-:W-:Y:S01]  /*11360*/  ULDC.64 UR10, c[0x0][0xba8] ;  /* 0x0002ea00000a7ab9 */ /* 0x000fe20000000a00 */
[----:B------:R-:W-:Y:S01]  /*11370*/  @!UP0 ULDC UR10, c[0x0][0xb50] ;  /* 0x0002d400000a8ab9 */ /* 0x000fe20000000800 */
[----:B------:R-:W-:Y:S01]  /*11380*/  IMAD.WIDE.U32 R2, R7, UR8, R2 ;  /* 0x0000000807027c25 */ /* 0x000fe2000f8e0002 */
[----:B------:R-:W-:-:S03]  /*11390*/  @!UP0 ULDC UR11, c[0x0][0xb54] ;  /* 0x0002d500000b8ab9 */ /* 0x000fc60000000800 */
[----:B------:R-:W-:Y:S01]  /*113a0*/  IMAD R9, R4, UR8, R9 ;  /* 0x0000000804097c24 */ /* 0x000fe2000f8e0209 */
[----:B------:R-:W-:-:S03]  /*113b0*/  LEA R4, P0, R2, UR10, 0x2 ;  /* 0x0000000a02047c11 */ /* 0x000fc6000f8010ff */
[----:B------:R-:W-:-:S05]  /*113c0*/  IMAD.IADD R3, R3, 0x1, R9 ;  /* 0x0000000103037824 */ /* 0x000fca00078e0209 */
[----:B------:R-:W-:Y:S01]  /*113d0*/  LEA.HI.X R5, R2, UR11, R3, 0x2, P0 ;  /* 0x0000000b02057c11 */ /* 0x000fe200080f1403 */
[----:B------:R-:W-:-:S05]  /*113e0*/  IMAD.MOV.U32 R3, RZ, RZ, -0x800000 ;  /* 0xff800000ff037424 */ /* 0x000fca00078e00ff */
[----:B------:R0:W-:Y:S02]  /*113f0*/  STG.E desc[UR54][R4.64], R3 ;  /* 0x0000000304007986 */ /* 0x0001e4000c101936 */
.L_x_1323:
[----:B------:R-:W-:Y:S05]  /*11400*/  BSYNC B1 ;  /* 0x0000000000017941 */ /* 0x000fea0003800000 */
.L_x_1322:
[----:B------:R-:W-:-:S06]  /*11410*/  UISETP.GT.AND UP0, UPT, UR46, 0x1, UPT ;  /* 0x000000012e00788c */ /* 0x000fcc000bf04270 */
[----:B------:R-:W-:-:S13]  /*11420*/  PLOP3.LUT P0, PT, PT, PT, UP0, 0x80, 0x0 ;  /* 0x000000000000781c */ /* 0x000fda0003f0f008 */
[----:B------:R-:W-:Y:S05]  /*11430*/  @P0 BRA `(.L_x_1318) ;  /* 0x0000000400340947 */ /* 0x000fea0003800000 */
[----:B------:R-:W1:Y:S01]  /*11440*/  LDC R11, c[0x0][0xbe8] ;  /* 0x0002fa00ff0b7b82 */ /* 0x000e620000000800 */
[----:B------:R-:W-:Y:S01]  /*11450*/  SHF.R.S32.HI R6, RZ, 0x1f, R8 ;  /* 0x0000001fff067819 */ /* 0x000fe20000011408 */
[----:B------:R-:W-:Y:S01]  /*11460*/  ULDC.64 UR14, c[0x0][0xaa0] ;  /* 0x0002a800000e7ab9 */ /* 0x000fe20000000a00 */
[----:B------:R-:W-:Y:S01]  /*11470*/  SHF.R.S32.HI R13, RZ, 0x1f, R19 ;  /* 0x0000001fff0d7819 */ /* 0x000fe20000011413 */
[----:B------:R-:W-:Y:S01]  /*11480*/  UIMAD UR10, UR21, UR14, URZ ;  /* 0x0000000e150a72a4 */ /* 0x000fe2000f8e023f */
[----:B------:R-:W-:Y:S01]  /*11490*/  LEA.HI R6, R6, R8, RZ, 0x3 ;  /* 0x0000000806067211 */ /* 0x000fe200078f18ff */
[----:B------:R-:W-:Y:S02]  /*114a0*/  UIMAD.WIDE.U32 UR8, UR4, UR14, URZ ;  /* 0x0000000e040872a5 */ /* 0x000fe4000f8e003f */
[----:B------:R-:W-:Y:S01]  /*114b0*/  UIMAD UR10, UR4, UR15, UR10 ;  /* 0x0000000f040a72a4 */ /* 0x000fe2000f8e020a */
[----:B------:R-:W-:-:S03]  /*114c0*/  SHF.R.S32.HI R6, RZ, 0x3, R6 ;  /* 0x00000003ff067819 */ /* 0x000fc60000011406 */
[----:B------:R-:W-:Y:S02]  /*114d0*/  UIADD3 UR9, UR9, UR10, URZ ;  /* 0x0000000a09097290 */ /* 0x000fe4000fffe03f */
[----:B------:R-:W-:Y:S01]  /*114e0*/  IMAD R2, R18, 0x30, R6 ;  /* 0x0000003012027824 */ /* 0x000fe200078e0206 */
[----:B------:R-:W-:Y:S01]  /*114f0*/  ULDC.64 UR10, c[0x0][0xae8] ;  /* 0x0002ba00000a7ab9 */ /* 0x000fe20000000a00 */
[----:B------:R-:W-:Y:S01]  /*11500*/  VIADD R30, R6, UR39 ;  /* 0x00000027061e7c36 */ /* 0x000fe20008000000 */
[----:B------:R-:W-:Y:S01]  /*11510*/  UIMAD.WIDE.U32 UR8, UR37, UR10, UR8 ;  /* 0x0000000a250872a5 */ /* 0x000fe2000f8e0008 */
[----:B0-----:R-:W-:-:S03]  /*11520*/  VIADD R4, R2, UR39 ;  /* 0x0000002702047c36 */ /* 0x001fc60008000000 */
[----:B------:R-:W-:Y:S01]  /*11530*/  UIMAD UR9, UR37, UR11, UR9 ;  /* 0x0000000b250972a4 */ /* 0x000fe2000f8e0209 */
[----:B------:R-:W-:Y:S01]  /*11540*/  IMAD.MOV.U32 R5, RZ, RZ, R4 ;  /* 0x000000ffff057224 */ /* 0x000fe200078e0004 */
[----:B-1----:R-:W-:Y:S01]  /*11550*/  ISETP.NE.AND P0, PT, R11, 0x1, PT ;  /* 0x000000010b00780c */ /* 0x002fe20003f05270 */
[----:B------:R-:W-:Y:S02]  /*11560*/  ULDC.64 UR10, c[0x0][0xaf0] ;  /* 0x0002bc00000a7ab9 */ /* 0x000fe40000000a00 */
[----:B------:R-:W-:-:S04]  /*11570*/  UIMAD UR13, UR13, UR10, URZ ;  /* 0x0000000a0d0d72a4 */ /* 0x000fc8000f8e023f */
[----:B------:R-:W-:Y:S02]  /*11580*/  UIMAD UR4, UR12, UR11, UR13 ;  /* 0x0000000b0c0472a4 */ /* 0x000fe4000f8e020d */
[----:B------:R-:W-:-:S03]  /*11590*/  UIMAD.WIDE.U32 UR12, UR12, UR10, UR8 ;  /* 0x0000000a0c0c72a5 */ /* 0x000fc6000f8e0008 */
[----:B------:R-:W-:Y:S01]  /*115a0*/  ULDC.64 UR8, c[0x0][0xae0] ;  /* 0x0002b80000087ab9 */ /* 0x000fe20000000a00 */
[----:B------:R-:W0:Y:S01]  /*115b0*/  @P0 LDC R3, c[0x0][0xbec] ;  /* 0x0002fb00ff030b82 */ /* 0x000e220000000800 */
[----:B------:R-:W-:-:S07]  /*115c0*/  UIADD3 UR4, UR13, UR4, URZ ;  /* 0x000000040d047290 */ /* 0x000fce000fffe03f */
[----:B------:R-:W1:Y:S01]  /*115d0*/  @P0 LDC R7, c[0x0][0xbf0] ;  /* 0x0002fc00ff070b82 */ /* 0x000e620000000800 */
[----:B0-----:R-:W-:-:S04]  /*115e0*/  @P0 IMAD.HI.U32 R2, R4, R3, RZ ;  /* 0x0000000304020227 */ /* 0x001fc800078e00ff */
[----:B------:R-:W-:Y:S02]  /*115f0*/  IMAD.U32 R3, RZ, RZ, UR13 ;  /* 0x0000000dff037e24 */ /* 0x000fe4000f8e00ff */
[----:B------:R-:W-:Y:S01]  /*11600*/  IMAD.U32 R3, RZ, RZ, UR4 ;  /* 0x00000004ff037e24 */ /* 0x000fe2000f8e00ff */
[----:B------:R-:W-:Y:S01]  /*11610*/  ULDC UR4, c[0x0][0xac8] ;  /* 0x0002b20000047ab9 */ /* 0x000fe20000000800 */
[----:B-1----:R-:W-:-:S04]  /*11620*/  @P0 SHF.R.U32.HI R5, RZ, R7, R2 ;  /* 0x00000007ff050219 */ /* 0x002fc80000011602 */
[--C-:B------:R-:W-:Y:S01]  /*11630*/  SHF.R.S32.HI R2, RZ, 0x1f, R5.reuse ;  /* 0x0000001fff027819 */ /* 0x100fe20000011405 */
[----:B------:R-:W-:-:S04]  /*11640*/  IMAD.MOV R7, RZ, RZ, -R5 ;  /* 0x000000ffff077224 */ /* 0x000fc800078e0a05 */
[----:B------:R-:W-:Y:S02]  /*11650*/  IMAD R7, R11, R7, R4 ;  /* 0x000000070b077224 */ /* 0x000fe400078e0204 */
[----:B------:R-:W-:Y:S02]  /*11660*/  IMAD R4, R2, UR8, RZ ;  /* 0x0000000802047c24 */ /* 0x000fe4000f8e02ff */
[----:B------:R-:W-:Y:S02]  /*11670*/  IMAD.U32 R2, RZ, RZ, UR12 ;  /* 0x0000000cff027e24 */ /* 0x000fe4000f8e00ff */
[C---:B------:R-:W-:Y:S01]  /*11680*/  IMAD R9, R5.reuse, UR9, R4 ;  /* 0x0000000905097c24 */ /* 0x040fe2000f8e0204 */
[----:B------:R-:W-:Y:S01]  /*11690*/  SHF.R.S32.HI R4, RZ, 0x1f, R7 ;  /* 0x0000001fff047819 */ /* 0x000fe20000011407 */
[----:B------:R-:W-:Y:S01]  /*116a0*/  IMAD.WIDE.U32 R2, R5, UR8, R2 ;  /* 0x0000000805027c25 */ /* 0x000fe2000f8e0002 */
[----:B------:R-:W-:-:S03]  /*116b0*/  ULDC.64 UR8, c[0x0][0xad8] ;  /* 0x0002b60000087ab9 */ /* 0x000fc60000000a00 */
[----:B------:R-:W-:Y:S02]  /*116c0*/  IMAD R4, R4, UR8, RZ ;  /* 0x0000000804047c24 */ /* 0x000fe4000f8e02ff */
[----:B------:R-:W-:Y:S02]  /*116d0*/  IMAD.IADD R3, R3, 0x1, R9 ;  /* 0x0000000103037824 */ /* 0x000fe400078e0209 */
[C---:B------:R-:W-:Y:S02]  /*116e0*/  IMAD R5, R7.reuse, UR9, R4 ;  /* 0x0000000907057c24 */ /* 0x040fe4000f8e0204 */
[----:B------:R-:W-:Y:S01]  /*116f0*/  IMAD.WIDE.U32 R2, R7, UR8, R2 ;  /* 0x0000000807027c25 */ /* 0x000fe2000f8e0002 */
[----:B------:R-:W-:-:S03]  /*11700*/  ULDC.64 UR8, c[0x0][0xa80] ;  /* 0x0002a00000087ab9 */ /* 0x000fc60000000a00 */
[----:B------:R-:W-:Y:S01]  /*11710*/  IMAD.IADD R3, R3, 0x1, R5 ;  /* 0x0000000103037824 */ /* 0x000fe200078e0205 */
[----:B------:R-:W-:Y:S01]  /*11720*/  LEA R4, P0, R2, UR8, 0x1 ;  /* 0x0000000802047c11 */ /* 0x000fe2000f8008ff */
[----:B-----5:R-:W-:Y:S02]  /*11730*/  IMAD R11, R0, R11, RZ ;  /* 0x0000000b000b7224 */ /* 0x020fe400078e02ff */
[----:B------:R-:W-:Y:S01]  /*11740*/  VIADD R0, R30, 0x30 ;  /* 0x000000301e007836 */ /* 0x000fe20000000000 */
[----:B------:R-:W-:Y:S01]  /*11750*/  LEA.HI.X R8, R2, UR9, R3, 0x1, P0 ;  /* 0x0000000902087c11 */ /* 0x000fe200080f0c03 */
        /* <DEDUP_REMOVED lines=12> */
[----:B------:R-:W4:Y:S04]  /*11820*/  SHFL.IDX PT, R12, R8, 0x1, 0x181f ;  /* 0x00381f00080c7f89 */ /* 0x000f2800000e0000 */
[----:B------:R-:W4:Y:S01]  /*11830*/  SHFL.IDX PT, R20, R8, 0x2, 0x181f ;  /* 0x00581f0008147f89 */ /* 0x000f2200000e0000 */
[----:B0-----:R-:W-:-:S03]  /*11840*/  @!P3 LEA R2, P6, R19, R6, 0x1 ;  /* 0x000000061302b211 */ /* 0x001fc600078c08ff */
[----:B------:R4:W0:Y:S01]  /*11850*/  SHFL.IDX PT, R26, R8, 0x3, 0x181f ;  /* 0x00781f00081a7f89 */ /* 0x00082200000e0000 */
[C---:B-1----:R-:W-:Y:S02]  /*11860*/  @!P2 LEA R4, P5, R19.reuse, R14, 0x1 ;  /* 0x0000000e1304a211 */ /* 0x042fe400078a08ff */
[C---:B--2---:R-:W-:Y:S02]  /*11870*/  @!P1 LEA R6, P4, R19.reuse, R24, 0x1 ;  /* 0x0000001813069211 */ /* 0x044fe400078808ff */
[C---:B---3--:R-:W-:Y:S02]  /*11880*/  @!P3 LEA.HI.X R3, R19.reuse, R10, R13, 0x1, P6 ;  /* 0x0000000a1303b211 */ /* 0x048fe400030f0c0d */
[----:B----4-:R-:W-:-:S03]  /*11890*/  @!P0 LEA R8, P6, R19, R28, 0x1 ;  /* 0x0000001c13088211 */ /* 0x010fc600078c08ff */
[----:B------:R1:W-:Y:S01]  /*118a0*/  @!P3 ST.E.128 desc[UR54][R2.64], RZ ;  /* 0x000000ff0200b985 */ /* 0x0003e2000c101d36 */
[C-C-:B------:R-:W-:Y:S02]  /*118b0*/  @!P2 LEA.HI.X R5, R19.reuse, R12, R13.reuse, 0x1, P5 ;  /* 0x0000000c1305a211 */ /* 0x140fe400028f0c0d */
[----:B------:R-:W-:-:S03]  /*118c0*/  @!P1 LEA.HI.X R7, R19, R20, R13, 0x1, P4 ;  /* 0x0000001413079211 */ /* 0x000fc600020f0c0d */
[----:B------:R1:W-:Y:S01]  /*118d0*/  @!P2 ST.E.128 desc[UR54][R4.64], RZ ;  /* 0x000000ff0400a985 */ /* 0x0003e2000c101d36 */
[----:B0-----:R-:W-:-:S03]  /*118e0*/  @!P0 LEA.HI.X R9, R19, R26, R13, 0x1, P6 ;  /* 0x0000001a13098211 */ /* 0x001fc600030f0c0d */
[----:B------:R1:W-:Y:S04]  /*118f0*/  @!P1 ST.E.128 desc[UR54][R6.64], RZ ;  /* 0x000000ff06009985 */ /* 0x0003e8000c101d36 */
[----:B------:R1:W-:Y:S02]  /*11900*/  @!P0 ST.E.128 desc[UR54][R8.64], RZ ;  /* 0x000000ff08008985 */ /* 0x0003e4000c101d36 */
.L_x_1318:
[----:B------:R-:W-:Y:S05]  /*11910*/  BSYNC B0 ;  /* 0x0000000000007941 */ /* 0x000fea0003800000 */
.L_x_1314:
[----:B------:R-:W-:Y:S02]  /*11920*/  ULDC UR4, c[0x0][0xc3c] ;  /* 0x00030f0000047ab9 */ /* 0x000fe40000000800 */
[----:B------:R-:W-:-:S06]  /*11930*/  UISETP.GE.AND UP0, UPT, UR7, UR4, UPT ;  /* 0x000000040700728c */ /* 0x000fcc000bf06270 */
[----:B------:R-:W-:-:S13]  /*11940*/  PLOP3.LUT P0, PT, PT, PT, UP0, 0x80, 0x0 ;  /* 0x000000000000781c */ /* 0x000fda0003f0f008 */
[----:B------:R-:W-:Y:S05]  /*11950*/  @!P0 BRA `(.L_x_1324) ;  /* 0xfffffef400388947 */ /* 0x000fea000383ffff */
[----:B------:R-:W-:Y:S05]  /*11960*/  EXIT ;  /* 0x000000000000794d */ /* 0x000fea0003800000 */
.L_x_1223:
[----:B------:R-:W-:-:S08]  /*11970*/  NOP ;  /* 0x0000000000007918 */ /* 0x000fd00000000000 */
[----:B------:R-:W0:-:S00]  /*11980*/  USETMAXREG.DEALLOC.CTAPOOL 0x20 ;  /* 0x00000020000079c8 */ /* 0x000e0000080e0500 */
[----:B0-----:R-:W-:Y:S01]  /*11990*/  LOP3.LUT R0, R0, 0x3, RZ, 0xc0, !PT ;  /* 0x0000000300007812 */ /* 0x001fe200078ec0ff */
[----:B------:R-:W-:Y:S01]  /*119a0*/  IMAD.MOV.U32 R6, RZ, RZ, RZ ;  /* 0x000000ffff067224 */ /* 0x000fe200078e00ff */
[----:B------:R-:W-:-:S04]  /*119b0*/  LOP3.LUT R23, R23, 0xffffffdf, RZ, 0xc0, !PT ;  /* 0xffffffdf17177812 */ /* 0x000fc800078ec0ff */
[----:B------:R-:W0:Y:S02]  /*119c0*/  SHFL.IDX PT, R0, R0, RZ, 0x1f ;  /* 0x00001fff00007589 */ /* 0x000e2400000e0000 */
[----:B0-----:R-:W-:-:S13]  /*119d0*/  ISETP.NE.AND P0, PT, R0, RZ, PT ;  /* 0x000000ff0000720c */ /* 0x001fda0003f05270 */
[----:B------:R-:W-:Y:S01]  /*119e0*/  @P0 LOP3.LUT R23, R23, 0x20, RZ, 0xfc, !PT ;  /* 0x0000002017170812 */ /* 0x000fe200078efcff */
[----:B------:R-:W-:Y:S06]  /*119f0*/  @!P0 BRA `(.L_x_1325) ;  /* 0x00000000001c8947 */ /* 0x000fec0003800000 */
[----:B------:R-:W0:Y:S08]  /*11a00*/  S2UR UR5, SR_CgaCtaId ;  /* 0x00000000000579c3 */ /* 0x000e300000008800 */
[----:B------:R-:W-:Y:S06]  /*11a10*/  BAR.SYNC.DEFER_BLOCKING 0x5, 0x200 ;  /* 0x0148000000007b1d */ /* 0x000fec0000010000 */
[----:B------:R-:W-:-:S02]  /*11a20*/  UMOV UR4, 0x400 ;  /* 0x0000040000047882 */ /* 0x000fc40000000000 */
[----:B0-----:R-:W-:-:S09]  /*11a30*/  ULEA UR4, UR5, UR4, 0x18 ;  /* 0x0000000405047291 */ /* 0x001fd2000f8ec03f */
[----:B------:R-:W1:Y:S01]  /*11a40*/  LDS.128 R16, [UR4+0x168d0] ;  /* 0x0168d004ff107984 */ /* 0x000e620008000c00 */
[----:B------:R-:W-:Y:S06]  /*11a50*/  BAR.ARV 0x4, 0x200 ;  /* 0x0108000000007b1d */ /* 0x000fec0000002000 */
[----:B------:R-:W-:Y:S05]  /*11a60*/  BRA `(.L_x_1326) ;  /* 0x0000000c00907947 */ /* 0x000fea0003800000 */
.L_x_1325:
[----:B------:R-:W0:Y:S01]  /*11a70*/  S2R R0, SR_TID.X ;  /* 0x0000000000007919 */ /* 0x000e220000002100 */
        /* <DEDUP_REMOVED lines=43> */
.L_x_1329:
[----:B------:R-:W0:Y:S01]  /*11d30*/  LDC R2, c[0x0][0xc3c] ;  /* 0x00030f00ff027b82 */ /* 0x000e220000000800 */
[----:B------:R-:W-:-:S06]  /*11d40*/  UIADD3 UR4, UR4, 0x1f, URZ ;  /* 0x0000001f04047890 */ /* 0x000fcc000fffe03f */
[----:B0-----:R-:W-:-:S13]  /*11d50*/  ISETP.LE.AND P6, PT, R2, UR4, PT ;  /* 0x0000000402007c0c */ /* 0x001fda000bfc3270 */
[----:B------:R-:W-:Y:S05]  /*11d60*/  @P6 BRA `(.L_x_1328) ;  /* 0x0000000800a46947 */ /* 0x000fea0003800000 */
[----:B------:R-:W-:-:S05]  /*11d70*/  VIADD R7, R0, UR4 ;  /* 0x0000000400077c36 */ /* 0x000fca0008000000 */
[----:B------:R-:W-:-:S13]  /*11d80*/  ISETP.GE.OR P6, PT, R7, R2, !P0 ;  /* 0x000000020700720c */ /* 0x000fda00047c6670 */
[----:B------:R-:W0:Y:S08]  /*11d90*/  @!P6 LDC.64 R4, c[0x0][0xc80] ;  /* 0x00032000ff04eb82 */ /* 0x000e300000000a00 */
[----:B------:R-:W1:Y:S01]  /*11da0*/  @!P6 LDC.64 R2, c[0x0][0xc78] ;  /* 0x00031e00ff02eb82 */ /* 0x000e620000000a00 */
[----:B0-----:R-:W-:-:S04]  /*11db0*/  @!P6 IMAD.WIDE R4, R7, 0x4, R4 ;  /* 0x000000040704e825 */ /* 0x001fc800078e0204 */
[----:B-1----:R-:W-:Y:S01]  /*11dc0*/  @!P6 IMAD.WIDE R2, R7, 0x4, R2 ;  /* 0x000000040702e825 */ /* 0x002fe200078e0202 */
[----:B------:R-:W-:-:S06]  /*11dd0*/  CS2R R6, SRZ ;  /* 0x0000000000067805 */ /* 0x000fcc000001ff00 */
[----:B------:R-:W2:Y:S04]  /*11de0*/  @!P6 LDG.E R6, desc[UR54][R4.64] ;  /* 0x000000360406e981 */ /* 0x000ea8000c1e1900 */
        /* <DEDUP_REMOVED lines=22> */
.L_x_1327:
        /* <DEDUP_REMOVED lines=8> */
[----:B------:R1:W2:Y:S01]  /*11fd0*/  SHFL.IDX PT, R6, R6, R19, 0x1f ;  /* 0x00001f1306067589 */ /* 0x0002a200000e0000 */
[----:B0-----:R-:W-:-:S07]  /*11fe0*/  ISETP.NE.AND P1, PT, R7, 0x1, PT ;  /* 0x000000010700780c */ /* 0x001fce0003f25270 */
[----:B-1----:R-:W-:Y:S06]  /*11ff0*/  @!P0 BRA `(.L_x_1330) ;  /* 0x0000000000088947 */ /* 0x002fec0003800000 */
[----:B------:R-:W-:-:S06]  /*12000*/  VIADD R16, R19, 0xffffffff ;  /* 0xffffffff13107836 */ /* 0x000fcc0000000000 */
[----:B------:R0:W1:Y:S02]  /*12010*/  SHFL.IDX PT, R16, R5, R16, 0x1f ;  /* 0x00001f1005107589 */ /* 0x00006400000e0000 */
.L_x_1330:
[----:B-1----:R-:W-:Y:S02]  /*12020*/  IMAD R16, R16, UR5, R3 ;  /* 0x0000000510107c24 */ /* 0x002fe4000f8e0203 */
[----:B------:R-:W-:-:S03]  /*12030*/  VIADD R19, R19, UR4 ;  /* 0x0000000413137c36 */ /* 0x000fc60008000000 */
[----:B0-----:R-:W-:Y:S01]  /*12040*/  IADD3 R5, -R16, UR6, RZ ;  /* 0x0000000610057c10 */ /* 0x001fe2000fffe1ff */
[----:B------:R-:W-:Y:S06]  /*12050*/  @!P1 BRA `(.L_x_1331) ;  /* 0x0000000000e89947 */ /* 0x000fec0003800000 */
[-C--:B--2---:R-:W-:Y:S02]  /*12060*/  IABS R8, R6.reuse ;  /* 0x0000000600087213 */ /* 0x084fe40000000000 */
[----:B------:R-:W-:Y:S02]  /*12070*/  IABS R4, R7 ;  /* 0x0000000700047213 */ /* 0x000fe40000000000 */
[----:B------:R-:W0:Y:S01]  /*12080*/  I2F.RP R9, R8 ;  /* 0x0000000800097306 */ /* 0x000e220000209400 */
[----:B------:R-:W-:Y:S02]  /*12090*/  IABS R10, R5 ;  /* 0x00000005000a7213 */ /* 0x000fe40000000000 */
[----:B------:R-:W-:-:S05]  /*120a0*/  IABS R12, R6 ;  /* 0x00000006000c7213 */ /* 0x000fca0000000000 */
[----:B0-----:R-:W0:Y:S02]  /*120b0*/  MUFU.RCP R9, R9 ;  /* 0x0000000900097308 */ /* 0x001e240000001000 */
[----:B0-----:R-:W-:-:S06]  /*120c0*/  VIADD R2, R9, 0xffffffe ;  /* 0x0ffffffe09027836 */ /* 0x001fcc0000000000 */
[----:B------:R-:W0:Y:S08]  /*120d0*/  I2F.RP R9, R4 ;  /* 0x0000000400097306 */ /* 0x000e300000209400 */
[----:B------:R1:W2:Y:S08]  /*120e0*/  F2I.FTZ.U32.TRUNC.NTZ R3, R2 ;  /* 0x0000000200037305 */ /* 0x0002b0000021f000 */
[----:B0-----:R-:W0:Y:S01]  /*120f0*/  MUFU.RCP R9, R9 ;  /* 0x0000000900097308 */ /* 0x001e220000001000 */
[----:B-1----:R-:W-:-:S02]  /*12100*/  IMAD.MOV.U32 R2, RZ, RZ, RZ ;  /* 0x000000ffff027224 */ /* 0x002fc400078e00ff */
[----:B--2---:R-:W-:-:S04]  /*12110*/  IMAD.MOV R11, RZ, RZ, -R3 ;  /* 0x000000ffff0b7224 */ /* 0x004fc800078e0a03 */
[----:B------:R-:W-:-:S04]  /*12120*/  IMAD R11, R11, R8, RZ ;  /* 0x000000080b0b7224 */ /* 0x000fc800078e02ff */
[----:B------:R-:W-:-:S04]  /*12130*/  IMAD.HI.U32 R3, R3, R11, R2 ;  /* 0x0000000b03037227 */ /* 0x000fc800078e0002 */
[----:B------:R-:W-:Y:S02]  /*12140*/  IMAD.MOV R11, RZ, RZ, -R12 ;  /* 0x000000ffff0b7224 */ /* 0x000fe400078e0a0c */
[----:B------:R-:W-:-:S04]  /*12150*/  IMAD.HI.U32 R2, R3, R10, RZ ;  /* 0x0000000a03027227 */ /* 0x000fc800078e00ff */
[----:B------:R-:W-:Y:S02]  /*12160*/  IMAD R3, R2, R11, R10 ;  /* 0x0000000b02037224 */ /* 0x000fe400078e020a */
[----:B0-----:R-:W-:-:S03]  /*12170*/  VIADD R10, R9, 0xffffffe ;  /* 0x0ffffffe090a7836 */ /* 0x001fc60000000000 */
[----:B------:R-:W-:-:S13]  /*12180*/  ISETP.GT.U32.AND P1, PT, R8, R3, PT ;  /* 0x000000030800720c */ /* 0x000fda0003f24070 */
[----:B------:R-:W-:Y:S02]  /*12190*/  @!P1 IMAD.IADD R3, R3, 0x1, -R8 ;  /* 0x0000000103039824 */ /* 0x000fe400078e0a08 */
[----:B------:R-:W-:Y:S01]  /*121a0*/  @!P1 VIADD R2, R2, 0x1 ;  /* 0x0000000102029836 */ /* 0x000fe20000000000 */
[----:B------:R-:W-:Y:S02]  /*121b0*/  ISETP.NE.AND P1, PT, R6, RZ, PT ;  /* 0x000000ff0600720c */ /* 0x000fe40003f25270 */
[----:B------:R-:W-:Y:S02]  /*121c0*/  ISETP.GE.U32.AND P0, PT, R3, R8, PT ;  /* 0x000000080300720c */ /* 0x000fe40003f06070 */
[----:B------:R-:W-:Y:S01]  /*121d0*/  LOP3.LUT R8, R5, R6, RZ, 0x3c, !PT ;  /* 0x0000000605087212 */ /* 0x000fe200078e3cff */
[----:B------:R-:W0:Y:S03]  /*121e0*/  F2I.FTZ.U32.TRUNC.NTZ R3, R10 ;  /* 0x0000000a00037305 */ /* 0x000e26000021f000 */
[----:B------:R-:W-:-:S07]  /*121f0*/  ISETP.GE.AND P2, PT, R8, RZ, PT ;  /* 0x000000ff0800720c */ /* 0x000fce0003f46270 */
[----:B------:R-:W-:-:S04]  /*12200*/  @P0 VIADD R2, R2, 0x1 ;  /* 0x0000000102020836 */ /* 0x000fc80000000000 */
[----:B------:R-:W-:Y:S01]  /*12210*/  IMAD.MOV.U32 R12, RZ, RZ, R2 ;  /* 0x000000ffff0c7224 */ /* 0x000fe200078e0002 */
[----:B------:R-:W-:Y:S01]  /*12220*/  IABS R2, R7 ;  /* 0x0000000700027213 */ /* 0x000fe20000000000 */
[----:B0-----:R-:W-:Y:S02]  /*12230*/  IMAD.MOV R9, RZ, RZ, -R3 ;  /* 0x000000ffff097224 */ /* 0x001fe400078e0a03 */
[----:B------:R-:W-:Y:S01]  /*12240*/  @!P2 IMAD.MOV R12, RZ, RZ, -R12 ;  /* 0x000000ffff0ca224 */ /* 0x000fe200078e0a0c */
[----:B------:R-:W-:Y:S01]  /*12250*/  @!P1 LOP3.LUT R12, RZ, R6, RZ, 0x33, !PT ;  /* 0x00000006ff0c9212 */ /* 0x000fe200078e33ff */
[----:B------:R-:W-:Y:S02]  /*12260*/  IMAD.MOV R10, RZ, RZ, -R2 ;  /* 0x000000ffff0a7224 */ /* 0x000fe400078e0a02 */
[----:B------:R-:W-:Y:S01]  /*12270*/  IMAD R9, R9, R4, RZ ;  /* 0x0000000409097224 */ /* 0x000fe200078e02ff */
[----:B------:R-:W-:Y:S01]  /*12280*/  IABS R8, R12 ;  /* 0x0000000c00087213 */ /* 0x000fe20000000000 */
[----:B------:R-:W-:-:S04]  /*12290*/  IMAD.MOV.U32 R2, RZ, RZ, RZ ;  /* 0x000000ffff027224 */ /* 0x000fc800078e00ff */
[----:B------:R-:W-:-:S04]  /*122a0*/  IMAD.HI.U32 R2, R3, R9, R2 ;  /* 0x0000000903027227 */ /* 0x000fc800078e0002 */
[----:B------:R-:W-:Y:S02]  /*122b0*/  IMAD.MOV.U32 R3, RZ, RZ, R8 ;  /* 0x000000ffff037224 */ /* 0x000fe400078e0008 */
[----:B------:R-:W-:Y:S02]  /*122c0*/  IMAD.MOV.U32 R8, RZ, RZ, R10 ;  /* 0x000000ffff087224 */ /* 0x000fe400078e000a */
[----:B------:R-:W-:-:S04]  /*122d0*/  IMAD.HI.U32 R2, R2, R3, RZ ;  /* 0x0000000302027227 */ /* 0x000fc800078e00ff */
[----:B------:R-:W-:-:S05]  /*122e0*/  IMAD R3, R2, R8, R3 ;  /* 0x0000000802037224 */ /* 0x000fca00078e0203 */
[----:B------:R-:W-:-:S13]  /*122f0*/  ISETP.GT.U32.AND P1, PT, R4, R3, PT ;  /* 0x000000030400720c */ /* 0x000fda0003f24070 */
[----:B------:R-:W-:Y:S02]  /*12300*/  @!P1 IMAD.IADD R3, R3, 0x1, -R4 ;  /* 0x0000000103039824 */ /* 0x000fe400078e0a04 */
[----:B------:R-:W-:Y:S01]  /*12310*/  @!P1 VIADD R2, R2, 0x1 ;  /* 0x0000000102029836 */ /* 0x000fe20000000000 */
[----:B------:R-:W-:Y:S02]  /*12320*/  ISETP.NE.AND P1, PT, R7, RZ, PT ;  /* 0x000000ff0700720c */ /* 0x000fe40003f25270 */
[----:B------:R-:W-:Y:S02]  /*12330*/  ISETP.GE.U32.AND P0, PT, R3, R4, PT ;  /* 0x000000040300720c */ /* 0x000fe40003f06070 */
[----:B------:R-:W-:-:S04]  /*12340*/  LOP3.LUT R3, R12, R7, RZ, 0x3c, !PT ;  /* 0x000000070c037212 */ /* 0x000fc800078e3cff */
[----:B------:R-:W-:Y:S01]  /*12350*/  ISETP.GE.AND P2, PT, R3, RZ, PT ;  /* 0x000000ff0300720c */ /* 0x000fe20003f46270 */
[----:B------:R-:W-:-:S06]  /*12360*/  IMAD.MOV R3, RZ, RZ, -R12 ;  /* 0x000000ffff037224 */ /* 0x000fcc00078e0a0c */
[----:B------:R-:W-:-:S06]  /*12370*/  @P0 VIADD R2, R2, 0x1 ;  /* 0x0000000102020836 */ /* 0x000fcc0000000000 */
[----:B------:R-:W-:Y:S01]  /*12380*/  @!P2 IMAD.MOV R2, RZ, RZ, -R2 ;  /* 0x000000ffff02a224 */ /* 0x000fe200078e0a02 */
[----:B------:R-:W-:-:S05]  /*12390*/  @!P1 LOP3.LUT R2, RZ, R7, RZ, 0x33, !PT ;  /* 0x00000007ff029212 */ /* 0x000fca00078e33ff */
[----:B------:R-:W-:-:S04]  /*123a0*/  IMAD.MOV R18, RZ, RZ, -R2 ;  /* 0x000000ffff127224 */ /* 0x000fc800078e0a02 */
[C---:B------:R-:W-:Y:S02]  /*123b0*/  IMAD R18, R7.reuse, R18, R12 ;  /* 0x0000001207127224 */ /* 0x040fe400078e020c */
[----:B------:R-:W-:Y:S02]  /*123c0*/  IMAD R7, R7, 0x1000000, R2 ;  /* 0x0100000007077824 */ /* 0x000fe400078e0202 */
[----:B------:R-:W-:Y:S02]  /*123d0*/  IMAD R2, R6, R3, R5 ;  /* 0x0000000306027224 */ /* 0x000fe400078e0205 */
[----:B------:R-:W-:Y:S01]  /*123e0*/  IMAD R18, R18, 0x10000, R7 ;  /* 0x0001000012127824 */ /* 0x000fe200078e0207 */
[----:B------:R-:W-:Y:S06]  /*123f0*/  BRA `(.L_x_1332) ;  /* 0x0000000000f47947 */ /* 0x000fec0003800000 */
.L_x_1331:
[----:B------:R-:W0:Y:S02]  /*12400*/  LDC.64 R2, c[0x0][0xc90] ;  /* 0x00032400ff027b82 */ /* 0x000e240000000a00 */
[----:B0-----:R-:W-:-:S05]  /*12410*/  IMAD.WIDE R2, R19, 0x4, R2 ;  /* 0x0000000413027825 */ /* 0x001fca00078e0202 */
[----:B------:R0:W2:Y:S01]  /*12420*/  LDG.E R7, desc[UR54][R2.64] ;  /* 0x0000003602077981 */ /* 0x0000a2000c1e1900 */
[----:B------:R-:W-:Y:S01]  /*12430*/  IABS R13, R5 ;  /* 0x00000005000d7213 */ /* 0x000fe20000000000 */
[----:B0-----:R-:W-:Y:S02]  /*12440*/  IMAD.MOV.U32 R2, RZ, RZ, RZ ;  /* 0x000000ffff027224 */ /* 0x001fe400078e00ff */
[----:B--2---:R-:W-:-:S05]  /*12450*/  IMAD R4, R6, R7, RZ ;  /* 0x0000000706047224 */ /* 0x004fca00078e02ff */
[-C--:B------:R-:W-:Y:S02]  /*12460*/  IABS R10, R4.reuse ;  /* 0x00000004000a7213 */ /* 0x080fe40000000000 */
[----:B------:R-:W-:Y:S02]  /*12470*/  IABS R12, R4 ;  /* 0x00000004000c7213 */ /* 0x000fe40000000000 */
[----:B------:R-:W0:Y:S08]  /*12480*/  I2F.RP R8, R10 ;  /* 0x0000000a00087306 */ /* 0x000e300000209400 */
[----:B0-----:R-:W0:Y:S02]  /*12490*/  MUFU.RCP R8, R8 ;  /* 0x0000000800087308 */ /* 0x001e240000001000 */
[----:B0-----:R-:W-:-:S06]  /*124a0*/  VIADD R9, R8, 0xffffffe ;  /* 0x0ffffffe08097836 */ /* 0x001fcc0000000000 */
[----:B------:R-:W0:Y:S02]  /*124b0*/  F2I.FTZ.U32.TRUNC.NTZ R3, R9 ;  /* 0x0000000900037305 */ /* 0x000e24000021f000 */
[----:B0-----:R-:W-:-:S04]  /*124c0*/  IMAD.MOV R11, RZ, RZ, -R3 ;  /* 0x000000ffff0b7224 */ /* 0x001fc800078e0a03 */
[----:B------:R-:W-:-:S04]  /*124d0*/  IMAD R11, R11, R10, RZ ;  /* 0x0000000a0b0b7224 */ /* 0x000fc800078e02ff */
[----:B------:R-:W-:-:S04]  /*124e0*/  IMAD.HI.U32 R2, R3, R11, R2 ;  /* 0x0000000b03027227 */ /* 0x000fc800078e0002 */
[----:B------:R-:W-:Y:S02]  /*124f0*/  IMAD.MOV R3, RZ, RZ, -R12 ;  /* 0x000000ffff037224 */ /* 0x000fe400078e0a0c */
        /* <DEDUP_REMOVED lines=12> */
[----:B------:R-:W-:Y:S02]  /*125c0*/  IMAD R8, R7, R2, RZ ;  /* 0x0000000207087224 */ /* 0x000fe400078e02ff */
[----:B------:R-:W-:Y:S02]  /*125d0*/  IMAD.MOV R2, RZ, RZ, -R2 ;  /* 0x000000ffff027224 */ /* 0x000fe400078e0a02 */
[----:B------:R-:W-:Y:S02]  /*125e0*/  IMAD.MOV R10, RZ, RZ, -R8 ;  /* 0x000000ffff0a7224 */ /* 0x000fe400078e0a08 */
[----:B------:R-:W-:-:S03]  /*125f0*/  IMAD R12, R4, R2, R5 ;  /* 0x00000002040c7224 */ /* 0x000fc600078e0205 */
[----:B------:R-:W-:-:S04]  /*12600*/  VIADDMNMX R7, R10, UR5, R7, PT ;  /* 0x000000050a077c46 */ /* 0x000fc8000b800107 */
[-C--:B------:R-:W-:Y:S01]  /*12610*/  IABS R9, R7.reuse ;  /* 0x0000000700097213 */ /* 0x080fe20000000000 */
[----:B------:R-:W-:Y:S01]  /*12620*/  IMAD.MOV R18, RZ, RZ, -R7 ;  /* 0x000000ffff127224 */ /* 0x000fe200078e0a07 */
[----:B------:R-:W-:Y:S02]  /*12630*/  IABS R4, R7 ;  /* 0x0000000700047213 */ /* 0x000fe40000000000 */
[----:B------:R-:W0:Y:S03]  /*12640*/  I2F.RP R10, R9 ;  /* 0x00000009000a7306 */ /* 0x000e260000209400 */
[----:B------:R-:W-:-:S05]  /*12650*/  IMAD.MOV R4, RZ, RZ, -R4 ;  /* 0x000000ffff047224 */ /* 0x000fca00078e0a04 */
[----:B0-----:R-:W0:Y:S02]  /*12660*/  MUFU.RCP R10, R10 ;  /* 0x0000000a000a7308 */ /* 0x001e240000001000 */
[----:B0-----:R-:W-:-:S06]  /*12670*/  VIADD R3, R10, 0xffffffe ;  /* 0x0ffffffe0a037836 */ /* 0x001fcc0000000000 */
[----:B------:R-:W0:Y:S02]  /*12680*/  F2I.FTZ.U32.TRUNC.NTZ R3, R3 ;  /* 0x0000000300037305 */ /* 0x000e24000021f000 */
[----:B0-----:R-:W-:-:S04]  /*12690*/  IMAD.MOV R11, RZ, RZ, -R3 ;  /* 0x000000ffff0b7224 */ /* 0x001fc800078e0a03 */
[----:B------:R-:W-:Y:S01]  /*126a0*/  IMAD.MOV.U32 R2, RZ, RZ, R11 ;  /* 0x000000ffff027224 */ /* 0x000fe200078e000b */
[----:B------:R-:W-:-:S03]  /*126b0*/  IABS R11, R12 ;  /* 0x0000000c000b7213 */ /* 0x000fc60000000000 */
[----:B------:R-:W-:Y:S02]  /*126c0*/  IMAD R5, R2, R9, RZ ;  /* 0x0000000902057224 */ /* 0x000fe400078e02ff */
[----:B------:R-:W-:-:S04]  /*126d0*/  IMAD.MOV.U32 R2, RZ, RZ, RZ ;  /* 0x000000ffff027224 */ /* 0x000fc800078e00ff */
[----:B------:R-:W-:Y:S01]  /*126e0*/  IMAD.HI.U32 R2, R3, R5, R2 ;  /* 0x0000000503027227 */ /* 0x000fe200078e0002 */
[----:B------:R-:W-:-:S04]  /*126f0*/  LOP3.LUT R3, R12, R7, RZ, 0x3c, !PT ;  /* 0x000000070c037212 */ /* 0x000fc800078e3cff */
[----:B------:R-:W-:Y:S01]  /*12700*/  ISETP.GE.AND P2, PT, R3, RZ, PT ;  /* 0x000000ff0300720c */ /* 0x000fe20003f46270 */
[----:B------:R-:W-:Y:S01]  /*12710*/  IMAD.HI.U32 R2, R2, R11, RZ ;  /* 0x0000000b02027227 */ /* 0x000fe200078e00ff */
[----:B------:R-:W-:-:S03]  /*12720*/  IADD3 R3, R8, 0x1000000, R12 ;  /* 0x0100000008037810 */ /* 0x000fc60007ffe00c */
[----:B------:R-:W-:-:S05]  /*12730*/  IMAD R4, R2, R4, R11 ;  /* 0x0000000402047224 */ /* 0x000fca00078e020b */
[----:B------:R-:W-:-:S13]  /*12740*/  ISETP.GT.U32.AND P1, PT, R9, R4, PT ;  /* 0x000000040900720c */ /* 0x000fda0003f24070 */
[----:B------:R-:W-:Y:S02]  /*12750*/  @!P1 IMAD.IADD R4, R4, 0x1, -R9 ;  /* 0x0000000104049824 */ /* 0x000fe400078e0a09 */
[----:B------:R-:W-:Y:S01]  /*12760*/  @!P1 VIADD R2, R2, 0x1 ;  /* 0x0000000102029836 */ /* 0x000fe20000000000 */
[----:B------:R-:W-:Y:S02]  /*12770*/  ISETP.NE.AND P1, PT, R7, RZ, PT ;  /* 0x000000ff0700720c */ /* 0x000fe40003f25270 */
[----:B------:R-:W-:-:S13]  /*12780*/  ISETP.GE.U32.AND P0, PT, R4, R9, PT ;  /* 0x000000090400720c */ /* 0x000fda0003f06070 */
[----:B------:R-:W-:-:S04]  /*12790*/  @P0 VIADD R2, R2, 0x1 ;  /* 0x0000000102020836 */ /* 0x000fc80000000000 */
[----:B------:R-:W-:Y:S01]  /*127a0*/  @!P2 IMAD.MOV R2, RZ, RZ, -R2 ;  /* 0x000000ffff02a224 */ /* 0x000fe200078e0a02 */
[----:B------:R-:W-:-:S05]  /*127b0*/  @!P1 LOP3.LUT R2, RZ, R7, RZ, 0x33, !PT ;  /* 0x00000007ff029212 */ /* 0x000fca00078e33ff */
[----:B------:R-:W-:-:S07]  /*127c0*/  IMAD R18, R2, R18, R3 ;  /* 0x0000001202127224 */ /* 0x000fce00078e0203 */
.L_x_1332:
[----:B------:R-:W-:-:S05]  /*127d0*/  LOP3.LUT R17, RZ, R2, RZ, 0x33, !PT ;  /* 0x00000002ff117212 */ /* 0x000fca00078e33ff */
[----:B------:R-:W-:Y:S01]  /*127e0*/  IMAD.IADD R17, R6, 0x1, R17 ;  /* 0x0000000106117824 */ /* 0x000fe200078e0211 */
[----:B------:R-:W-:Y:S06]  /*127f0*/  BRA `(.L_x_1333) ;  /* 0x0000000000147947 */ /* 0x000fec0003800000 */
.L_x_1328:
[----:B------:R-:W-:Y:S01]  /*12800*/  ULDC UR4, c[0x0][0xc3c] ;  /* 0x00030f0000047ab9 */ /* 0x000fe20000000800 */
[----:B------:R-:W-:Y:S02]  /*12810*/  IMAD.MOV.U32 R17, RZ, RZ, RZ ;  /* 0x000000ffff117224 */ /* 0x000fe400078e00ff */
[----:B------:R-:W-:Y:S02]  /*12820*/  IMAD.U32 R16, RZ, RZ, UR6 ;  /* 0x00000006ff107e24 */ /* 0x000fe4000f8e00ff */
[----:B------:R-:W-:Y:S02]  /*12830*/  IMAD.MOV.U32 R18, RZ, RZ, RZ ;  /* 0x000000ffff127224 */ /* 0x000fe400078e00ff */
[----:B------:R-:W-:-:S07]  /*12840*/  IMAD.U32 R19, RZ, RZ, UR4 ;  /* 0x00000004ff137e24 */ /* 0x000fce000f8e00ff */
.L_x_1333:
[----:B------:R-:W-:-:S13]  /*12850*/  ISETP.NE.AND P0, PT, R0, RZ, PT ;  /* 0x000000ff0000720c */ /* 0x000fda0003f05270 */
[----:B------:R-:W0:Y:S01]  /*12860*/  @!P0 S2R R3, SR_CgaCtaId ;  /* 0x0000000000038919 */ /* 0x000e220000008800 */
[----:B------:R-:W-:-:S04]  /*12870*/  @!P0 MOV R0, 0x400 ;  /* 0x0000040000008802 */ /* 0x000fc80000000f00 */
[----:B0-----:R-:W-:-:S05]  /*12880*/  @!P0 LEA R0, R3, R0, 0x18 ;  /* 0x0000000003008211 */ /* 0x001fca00078ec0ff */
[----:B------:R0:W-:Y:S01]  /*12890*/  @!P0 STS.128 [R0+0x168d0], R16 ;  /* 0x0168d01000008388 */ /* 0x0001e20000000c00 */
[----:B------:R-:W-:Y:S06]  /*128a0*/  BAR.ARV 0x5, 0x200 ;  /* 0x0148000000007b1d */ /* 0x000fec0000002000 */
.L_x_1326:
[----:B------:R2:W-:Y:S01]  /*128b0*/  STL [R1+0x30], RZ ;  /* 0x000030ff01007387 */ /* 0x0005e20000100800 */
[----:B------:R-:W-:Y:S01]  /*128c0*/  ULDC UR4, c[0x0][0xc3c] ;  /* 0x00030f0000047ab9 */ /* 0x000fe20000000800 */
[----:B------:R-:W-:Y:S01]  /*128d0*/  IMAD.MOV.U32 R28, RZ, RZ, 0x1 ;  /* 0x00000001ff1c7424 */ /* 0x000fe200078e00ff */
[----:B-1----:R-:W-:Y:S01]  /*128e0*/  ISETP.GE.AND P0, PT, R19, UR4, PT ;  /* 0x0000000413007c0c */ /* 0x002fe2000bf06270 */
[----:B------:R-:W-:-:S12]  /*128f0*/  IMAD.MOV.U32 R25, RZ, RZ, RZ ;  /* 0x000000ffff197224 */ /* 0x000fd800078e00ff */
[----:B--2---:R-:W-:Y:S05]  /*12900*/  @P0 BRA `(.L_x_1334) ;  /* 0x0000005400600947 */ /* 0x004fea0003800000 */
[----:B------:R-:W1:Y:S01]  /*12910*/  S2R R4, SR_TID.X ;  /* 0x0000000000047919 */ /* 0x000e620000002100 */
[----:B------:R-:W2:Y:S01]  /*12920*/  S2UR UR5, SR_CgaCtaId ;  /* 0x00000000000579c3 */ /* 0x000ea20000008800 */
[----:B------:R-:W-:Y:S01]  /*12930*/  UMOV UR4, 0x400 ;  /* 0x0000040000047882 */ /* 0x000fe20000000000 */
[----:B------:R-:W-:Y:S01]  /*12940*/  BSSY B8, `(.L_x_1334) ;  /* 0x0000554000087945 */ /* 0x000fe20003800000 */
[----:B------:R3:W-:Y:S01]  /*12950*/  STL [R1+0x30], RZ ;  /* 0x000030ff01007387 */ /* 0x0007e20000100800 */
[----:B------:R-:W-:Y:S01]  /*12960*/  IMAD.MOV.U32 R28, RZ, RZ, 0x1 ;  /* 0x00000001ff1c7424 */ /* 0x000fe200078e00ff */
[----:B------:R-:W-:Y:S01]  /*12970*/  ULOP3.LUT UR37, UR36, 0x2, URZ, 0xfc, !UPT ;  /* 0x0000000224257892 */ /* 0x000fe2000f8efc3f */
[----:B------:R-:W-:Y:S01]  /*12980*/  IMAD.MOV.U32 R25, RZ, RZ, RZ ;  /* 0x000000ffff197224 */ /* 0x000fe200078e00ff */
[----:B------:R-:W-:Y:S01]  /*12990*/  ULDC UR38, c[0x0][0xc] ;  /* 0x0000030000267ab9 */ /* 0x000fe20000000800 */
[----:B--2---:R-:W-:-:S06]  /*129a0*/  ULEA UR4, UR5, UR4, 0x18 ;  /* 0x0000000405047291 */ /* 0x004fcc000f8ec03f */
[----:B------:R-:W-:Y:S01]  /*129b0*/  IMAD.U32 R22, RZ, RZ, UR4 ;  /* 0x00000004ff167e24 */ /* 0x000fe2000f8e00ff */
[C---:B-1----:R-:W-:Y:S01]  /*129c0*/  LOP3.LUT R3, R4.reuse, 0x7f, RZ, 0xc0, !PT ;  /* 0x0000007f04037812 */ /* 0x042fe200078ec0ff */
[C---:B------:R-:W-:Y:S02]  /*129d0*/  IMAD.SHL.U32 R29, R4.reuse, 0x8, RZ ;  /* 0x00000008041d7824 */ /* 0x040fe400078e00ff */
[----:B------:R-:W-:Y:S01]  /*129e0*/  IMAD.SHL.U32 R2, R4, 0x10, RZ ;  /* 0x0000001004027824 */ /* 0x000fe200078e00ff */
[----:B------:R-:W-:Y:S02]  /*129f0*/  SHF.R.U32.HI R3, RZ, 0x3, R3 ;  /* 0x00000003ff037819 */ /* 0x000fe40000011603 */
[----:B0-----:R-:W-:Y:S02]  /*12a00*/  LOP3.LUT R0, R29, 0x1f8, RZ, 0xc0, !PT ;  /* 0x000001f81d007812 */ /* 0x001fe400078ec0ff */
[----:B------:R-:W-:Y:S02]  /*12a10*/  LOP3.LUT R2, R2, 0x70, RZ, 0xc0, !PT ;  /* 0x0000007002027812 */ /* 0x000fe400078ec0ff */
[----:B------:R-:W-:-:S02]  /*12a20*/  LOP3.LUT R0, R0, 0x38, R4, 0x78, !PT ;  /* 0x0000003800007812 */ /* 0x000fc400078e7804 */
[----:B------:R-:W-:Y:S02]  /*12a30*/  LOP3.LUT R2, R3, R2, RZ, 0xfc, !PT ;  /* 0x0000000203027212 */ /* 0x000fe400078efcff */
[----:B------:R-:W-:Y:S02]  /*12a40*/  LOP3.LUT R0, R0, 0x200, R29, 0xf8, !PT ;  /* 0x0000020000007812 */ /* 0x000fe400078ef81d */
[----:B------:R-:W-:-:S03]  /*12a50*/  LOP3.LUT R29, R29, 0x38, RZ, 0xc0, !PT ;  /* 0x000000381d1d7812 */ /* 0x000fc600078ec0ff */
[----:B------:R-:W-:-:S05]  /*12a60*/  IMAD R0, R0, 0x2, R22 ;  /* 0x0000000200007824 */ /* 0x000fca00078e0216 */
[----:B------:R3:W-:Y:S02]  /*12a70*/  STL [R1+0x1c], R0 ;  /* 0x00001c0001007387 */ /* 0x0007e40000100800 */
.L_x_1405:
[----:B------:R-:W-:Y:S05]  /*12a80*/  YIELD ;  /* 0x0000000000007946 */ /* 0x000fea0003800000 */
[----:B------:R-:W-:Y:S01]  /*12a90*/  ULDC.64 UR4, c[0x0][0xa28] ;  /* 0x00028a0000047ab9 */ /* 0x000fe20000000a00 */
[----:B------:R-:W-:Y:S01]  /*12aa0*/  IMAD.MOV.U32 R24, RZ, RZ, RZ ;  /* 0x000000ffff187224 */ /* 0x000fe200078e00ff */
[----:B------:R-:W-:-:S04]  /*12ab0*/  ISETP.NE.U32.AND P0, PT, RZ, UR4, PT ;  /* 0x00000004ff007c0c */ /* 0x000fc8000bf05070 */
[----:B------:R-:W-:Y:S01]  /*12ac0*/  ISETP.NE.AND.EX P0, PT, RZ, UR5, PT, P0 ;  /* 0x00000005ff007c0c */ /* 0x000fe2000bf05300 */
[----:B------:R-:W-:-:S12]  /*12ad0*/  ULDC.64 UR4, c[0x0][0xa18] ;  /* 0x0002860000047ab9 */ /* 0x000fd80000000a00 */
[----:B0-----:R-:W0:Y:S02]  /*12ae0*/  @P0 LDC.64 R2, c[0x0][0xa28] ;  /* 0x00028a00ff020b82 */ /* 0x001e240000000a00 */
[----:B0-----:R-:W-:-:S05]  /*12af0*/  @P0 IMAD.WIDE R2, R19, 0x4, R2 ;  /* 0x0000000413020825 */ /* 0x001fca00078e0202 */
[----:B------:R0:W2:Y:S01]  /*12b00*/  @P0 LDG.E R24, desc[UR54][R2.64] ;  /* 0x0000003602180981 */ /* 0x0000a2000c1e1900 */
[----:B------:R-:W-:Y:S01]  /*12b10*/  ISETP.NE.U32.AND P0, PT, RZ, UR4, PT ;  /* 0x00000004ff007c0c */ /* 0x000fe2000bf05070 */
[----:B---3--:R-:W-:Y:S01]  /*12b20*/  IMAD.MOV.U32 R0, RZ, RZ, RZ ;  /* 0x000000ffff007224 */ /* 0x008fe200078e00ff */
[----:B------:R-:W-:Y:S02]  /*12b30*/  LOP3.LUT R23, R23, 0xffffffef, RZ, 0xc0, !PT ;  /* 0xffffffef17177812 */ /* 0x000fe400078ec0ff */
[----:B------:R-:W-:Y:S01]  /*12b40*/  ISETP.NE.AND.EX P1, PT, RZ, UR5, PT, P0 ;  /* 0x00000005ff007c0c */ /* 0x000fe2000bf25300 */
[----:B------:R-:W-:Y:S02]  /*12b50*/  ULDC.64 UR4, c[0x0][0xa00] ;  /* 0x0002800000047ab9 */ /* 0x000fe40000000a00 */
[----:B------:R-:W-:Y:S01]  /*12b60*/  ISETP.NE.U32.AND P0, PT, RZ, UR4, PT ;  /* 0x00000004ff007c0c */ /* 0x000fe2000bf05070 */
[----:B0-----:R-:W0:Y:S03]  /*12b70*/  LDC.64 R2, c[0x0][0xa00] ;  /* 0x00028000ff027b82 */ /* 0x001e260000000a00 */
[----:B------:R-:W-:Y:S01]  /*12b80*/  ISETP.NE.AND.EX P2, PT, RZ, UR5, PT, P0 ;  /* 0x00000005ff007c0c */ /* 0x000fe2000bf45300 */
[----:B------:R-:W-:-:S05]  /*12b90*/  ULDC.64 UR4, c[0x0][0x418] ;  /* 0x0001060000047ab9 */ /* 0x000fca0000000a00 */
[----:B-1----:R-:W1:Y:S07]  /*12ba0*/  @P1 LDC.64 R4, c[0x0][0xa18] ;  /* 0x00028600ff041b82 */ /* 0x002e6e0000000a00 */
[----:B------:R-:W-:Y:S01]  /*12bb0*/  @P2 LOP3.LUT R23, R23, 0x10, RZ, 0xfc, !PT ;  /* 0x0000001017172812 */ /* 0x000fe200078efcff */
[----:B0-----:R-:W-:-:S05]  /*12bc0*/  IMAD.WIDE R2, R19, 0x4, R2 ;  /* 0x0000000413027825 */ /* 0x001fca00078e0202 */
[----:B------:R-:W3:Y:S01]  /*12bd0*/  @P2 LDG.E R0, desc[UR54][R2.64] ;  /* 0x0000003602002981 */ /* 0x000ee2000c1e1900 */
[----:B-1----:R-:W-:-:S06]  /*12be0*/  @P1 IMAD.WIDE R4, R19, 0x4, R4 ;  /* 0x0000000413041825 */ /* 0x002fcc00078e0204 */
[----:B------:R-:W4:Y:S01]  /*12bf0*/  @P1 LDG.E R4, desc[UR54][R4.64] ;  /* 0x0000003604041981 */ /* 0x000f22000c1e1900 */
[----:B------:R-:W-:-:S03]  /*12c00*/  UISETP.NE.U32.AND UP0, UPT, UR4, URZ, UPT ;  /* 0x0000003f0400728c */ /* 0x000fc6000bf05070 */
[----:B------:R-:W-:Y:S01]  /*12c10*/  ULDC UR4, c[0x0][0x424] ;  /* 0x0001090000047ab9 */ /* 0x000fe20000000800 */
[----:B------:R-:W-:-:S03]  /*12c20*/  UISETP.NE.AND.EX UP0, UPT, UR5, URZ, UPT, UP0 ;  /* 0x0000003f0500728c */ /* 0x000fc6000bf05300 */
[----:B------:R-:W-:Y:S01]  /*12c30*/  ULDC UR5, c[0x0][0x2f0] ;  /* 0x0000bc0000057ab9 */ /* 0x000fe20000000800 */
[----:B------:R-:W-:-:S04]  /*12c40*/  USEL UR4, UR4, 0x1, UP0 ;  /* 0x0000000104047887 */ /* 0x000fc80008000000 */
[----:B------:R-:W-:Y:S01]  /*12c50*/  UIMAD UR4, UR4, UR5, URZ ;  /* 0x00000005040472a4 */ /* 0x000fe2000f8e023f */
[----:B---3--:R0:W-:Y:S04]  /*12c60*/  STL [R1+0x20], R0 ;  /* 0x0000200001007387 */ /* 0x0081e80000100800 */
[----:B--2---:R1:W-:Y:S04]  /*12c70*/  STL [R1+0x14], R24 ;  /* 0x0000141801007387 */ /* 0x0043e80000100800 */
[----:B----4-:R1:W-:Y:S01]  /*12c80*/  @P1 STL [R1], R4 ;  /* 0x0000000401001387 */ /* 0x0103e20000100800 */
[----:B0-----:R-:W-:Y:S01]  /*12c90*/  IMAD.U32 R0, RZ, RZ, UR4 ;  /* 0x00000004ff007e24 */ /* 0x001fe2000f8e00ff */
[----:B------:R-:W-:Y:S06]  /*12ca0*/  @P1 BRA `(.L_x_1335) ;  /* 0x0000000000201947 */ /* 0x000fec0003800000 */
[----:B------:R-:W-:Y:S02]  /*12cb0*/  ULDC UR4, c[0x0][0x288] ;  /* 0x0000a20000047ab9 */ /* 0x000fe40000000800 */
[----:B-1----:R-:W-:-:S05]  /*12cc0*/  IMAD.U32 R4, RZ, RZ, UR4 ;  /* 0x00000004ff047e24 */ /* 0x002fca000f8e00ff */
[----:B------:R0:W-:Y:S01]  /*12cd0*/  STL [R1], R4 ;  /* 0x0000000401007387 */ /* 0x0001e20000100800 */
[----:B------:R-:W-:Y:S05]  /*12ce0*/  @!P2 BRA `(.L_x_1335) ;  /* 0x000000000010a947 */ /* 0x000fea0003800000 */
[----:B------:R-:W2:Y:S04]  /*12cf0*/  LDG.E R5, desc[UR54][R2.64] ;  /* 0x0000003602057981 */ /* 0x000ea8000c1e1900 */
[----:B0-----:R-:W2:Y:S02]  /*12d00*/  LDG.E R4, desc[UR54][R2.64+0x4] ;  /* 0x0000043602047981 */ /* 0x001ea4000c1e1900 */
[----:B--2---:R-:W-:-:S05]  /*12d10*/  IMAD.IADD R2, R4, 0x1, -R5 ;  /* 0x0000000104027824 */ /* 0x004fca00078e0a05 */
[----:B------:R2:W-:Y:S02]  /*12d20*/  STL [R1], R2 ;  /* 0x0000000201007387 */ /* 0x0005e40000100800 */
.L_x_1335:
[----:B------:R-:W-:Y:S02]  /*12d30*/  ULDC.64 UR4, c[0x0][0xa20] ;  /* 0x0002880000047ab9 */ /* 0x000fe40000000a00 */
[----:B------:R-:W-:-:S04]  /*12d40*/  ISETP.NE.U32.AND P0, PT, RZ, UR4, PT ;  /* 0x00000004ff007c0c */ /* 0x000fc8000bf05070 */
[----:B------:R-:W-:-:S13]  /*12d50*/  ISETP.NE.AND.EX P0, PT, RZ, UR5, PT, P0 ;  /* 0x00000005ff007c0c */ /* 0x000fda000bf05300 */
[----:B------:R-:W-:Y:S05]  /*12d60*/  @!P0 BRA `(.L_x_1336) ;  /* 0x0000000000108947 */ /* 0x000fea0003800000 */
[----:B--2---:R-:W2:Y:S02]  /*12d70*/  LDC.64 R2, c[0x0][0xa20] ;  /* 0x00028800ff027b82 */ /* 0x004ea40000000a00 */
[----:B--2---:R-:W-:-:S05]  /*12d80*/  IMAD.WIDE R2, R19, 0x4, R2 ;  /* 0x0000000413027825 */ /* 0x004fca00078e0202 */
[----:B------:R2:W5:Y:S01]  /*12d90*/  LDG.E R0, desc[UR54][R2.64] ;  /* 0x0000003602007981 */ /* 0x000562000c1e1900 */
[----:B------:R-:W-:Y:S05]  /*12da0*/  BRA `(.L_x_1337) ;  /* 0x0000000000247947 */ /* 0x000fea0003800000 */
.L_x_1336:
[----:B------:R-:W-:Y:S02]  /*12db0*/  ULDC.64 UR4, c[0x0][0xa08] ;  /* 0x0002820000047ab9 */ /* 0x000fe40000000a00 */
[----:B------:R-:W-:-:S04]  /*12dc0*/  ISETP.NE.U32.AND P0, PT, RZ, UR4, PT ;  /* 0x00000004ff007c0c */ /* 0x000fc8000bf05070 */
[----:B------:R-:W-:-:S13]  /*12dd0*/  ISETP.NE.AND.EX P0, PT, RZ, UR5, PT, P0 ;  /* 0x00000005ff007c0c */ /* 0x000fda000bf05300 */
[----:B------:R-:W-:Y:S05]  /*12de0*/  @!P0 BRA `(.L_x_1337) ;  /* 0x0000000000148947 */ /* 0x000fea0003800000 */
[----:B--2---:R-:W2:Y:S02]  /*12df0*/  LDC.64 R2, c[0x0][0xa08] ;  /* 0x00028200ff027b82 */ /* 0x004ea40000000a00 */
[----:B--2---:R-:W-:-:S05]  /*12e00*/  IMAD.WIDE R2, R19, 0x4, R2 ;  /* 0x0000000413027825 */ /* 0x004fca00078e0202 */
[----:B------:R-:W2:Y:S04]  /*12e10*/  LDG.E R0, desc[UR54][R2.64] ;  /* 0x0000003602007981 */ /* 0x000ea8000c1e1900 */
[----:B------:R-:W2:Y:S02]  /*12e20*/  LDG.E R5, desc[UR54][R2.64+0x4] ;  /* 0x0000043602057981 */ /* 0x000ea4000c1e1900 */
[----:B--2---:R-:W-:-:S07]  /*12e30*/  IMAD.IADD R0, R5, 0x1, -R0 ;  /* 0x0000000105007824 */ /* 0x004fce00078e0a00 */
.L_x_1337:
[----:B------:R-:W3:Y:S01]  /*12e40*/  LDL R9, [R1] ;  /* 0x0000000001097983 */ /* 0x000ee20000100800 */
[----:B--2---:R-:W2:Y:S01]  /*12e50*/  LDC R2, c[0x0][0x448] ;  /* 0x00011200ff027b82 */ /* 0x004ea20000000800 */
[----:B-----5:R-:W-:Y:S01]  /*12e60*/  IMAD.IADD R8, R0, 0x1, -R24 ;  /* 0x0000000100087824 */ /* 0x020fe200078e0a18 */
[----:B------:R-:W-:Y:S01]  /*12e70*/  LOP3.LUT R23, R23, 0xfffffff7, RZ, 0xc0, !PT ;  /* 0xfffffff717177812 */ /* 0x000fe200078ec0ff */
[----:B------:R-:W-:-:S03]  /*12e80*/  IMAD R27, R17, 0xc0, RZ ;  /* 0x000000c0111b7824 */ /* 0x000fc600078e02ff */
[----:B------:R4:W-:Y:S01]  /*12e90*/  STL [R1+0xc], R8 ;  /* 0x00000c0801007387 */ /* 0x0009e20000100800 */
[----:B------:R-:W-:Y:S01]  /*12ea0*/  VIADD R7, R27, 0xbf ;  /* 0x000000bf1b077836 */ /* 0x000fe20000000000 */
[----:B--2---:R-:W-:Y:S02]  /*12eb0*/  ISETP.NE.AND P2, PT, R2, 0x1, PT ;  /* 0x000000010200780c */ /* 0x004fe40003f45270 */
[----:B------:R-:W2:Y:S11]  /*12ec0*/  LDC.64 R2, c[0x0][0x9e0] ;  /* 0x00027800ff027b82 */ /* 0x000eb60000000a00 */
[----:B------:R-:W4:Y:S01]  /*12ed0*/  @P2 LDC R6, c[0x0][0x44c] ;  /* 0x00011300ff062b82 */ /* 0x000f220000000800 */
[----:B------:R-:W-:-:S07]  /*12ee0*/  @P2 LOP3.LUT R23, R23, 0x8, RZ, 0xfc, !PT ;  /* 0x0000000817172812 */ /* 0x000fce00078efcff */
[----:B01----:R-:W0:Y:S01]  /*12ef0*/  @P2 LDC R4, c[0x0][0x450] ;  /* 0x00011400ff042b82 */ /* 0x003e220000000800 */
[----:B--2---:R-:W-:Y:S01]  /*12f00*/  ISETP.GE.AND P1, PT, R3, 0x1, PT ;  /* 0x000000010300780c */ /* 0x004fe20003f26270 */
[----:B----4-:R-:W-:-:S05]  /*12f10*/  @P2 IMAD.HI.U32 R5, R7, R6, RZ ;  /* 0x0000000607052227 */ /* 0x010fca00078e00ff */
[----:B0-----:R-:W-:Y:S02]  /*12f20*/  @P2 SHF.R.U32.HI R7, RZ, R4, R5 ;  /* 0x00000004ff072219 */ /* 0x001fe40000011605 */
[----:B---3--:R-:W-:-:S05]  /*12f30*/  IADD3 R0, R8, 0x1, -R9 ;  /* 0x0000000108007810 */ /* 0x008fca0007ffe809 */
[----:B------:R-:W-:-:S04]  /*12f40*/  IMAD.IADD R7, R0, 0x1, R7 ;  /* 0x0000000100077824 */ /* 0x000fc800078e0207 */
[----:B------:R-:W-:Y:S01]  /*12f50*/  IMAD.IADD R2, R7, 0x1, R2 ;  /* 0x0000000107027824 */ /* 0x000fe200078e0202 */
[----:B------:R-:W-:Y:S06]  /*12f60*/  @!P1 BRA `(.L_x_1338) ;  /* 0x0000000000489947 */ /* 0x000fec0003800000 */
[C---:B------:R-:W-:Y:S01]  /*12f70*/  ISETP.GT.AND P0, PT, R7.reuse, RZ, PT ;  /* 0x000000ff0700720c */ /* 0x040fe20003f04270 */
[----:B------:R-:W-:Y:S01]  /*12f80*/  BSSY B0, `(.L_x_1339) ;  /* 0x000000e000007945 */ /* 0x000fe20003800000 */
[----:B------:R-:W-:-:S11]  /*12f90*/  VIADD R0, R7, 0xffffffff ;  /* 0xffffffff07007836 */ /* 0x000fd60000000000 */
[----:B------:R-:W-:Y:S05]  /*12fa0*/  @P0 BRA `(.L_x_1340) ;  /* 0x00000000001c0947 */ /* 0x000fea0003800000 */
[----:B------:R-:W-:Y:S01]  /*12fb0*/  ISETP.NE.AND P0, PT, R3, 0x1, PT ;  /* 0x000000010300780c */ /* 0x000fe20003f05270 */
[----:B------:R-:W-:-:S12]  /*12fc0*/  IMAD.MOV R7, RZ, RZ, -R7 ;  /* 0x000000ffff077224 */ /* 0x000fd800078e0a07 */
[----:B------:R-:W0:Y:S02]  /*12fd0*/  @P0 LDC.64 R4, c[0x0][0x9e8] ;  /* 0x00027a00ff040b82 */ /* 0x000e240000000a00 */
[----:B0-----:R-:W-:-:S05]  /*12fe0*/  @P0 IMAD.HI.U32 R4, R7, R4, RZ ;  /* 0x0000000407040227 */ /* 0x001fca00078e00ff */
[----:B------:R-:W-:-:S04]  /*12ff0*/  @P0 SHF.R.U32.HI R7, RZ, R5, R4 ;  /* 0x00000005ff070219 */ /* 0x000fc80000011604 */
[----:B------:R-:W-:Y:S01]  /*13000*/  LOP3.LUT R0, RZ, R7, RZ, 0x33, !PT ;  /* 0x00000007ff007212 */ /* 0x000fe200078e33ff */
[----:B------:R-:W-:Y:S06]  /*13010*/  BRA `(.L_x_1341) ;  /* 0x0000000000107947 */ /* 0x000fec0003800000 */
.L_x_1340:
[----:B------:R-:W-:-:S13]  /*13020*/  ISETP.NE.AND P0, PT, R3, 0x1, PT ;  /* 0x000000010300780c */ /* 0x000fda0003f05270 */
[----:B------:R-:W0:Y:S02]  /*13030*/  @P0 LDC.64 R4, c[0x0][0x9e8] ;  /* 0x00027a00ff040b82 */ /* 0x000e240000000a00 */
[----:B0-----:R-:W-:-:S05]  /*13040*/  @P0 IMAD.HI.U32 R4, R0, R4, RZ ;  /* 0x0000000400040227 */ /* 0x001fca00078e00ff */
[----:B------:R-:W-:-:S07]  /*13050*/  @P0 SHF.R.U32.HI R0, RZ, R5, R4 ;  /* 0x00000005ff000219 */ /* 0x000fce0000011604 */
.L_x_1341:
[----:B------:R-:W-:Y:S05]  /*13060*/  BSYNC B0 ;  /* 0x0000000000007941 */ /* 0x000fea0003800000 */
.L_x_1339:
[----:B------:R-:W-:-:S05]  /*13070*/  IMAD R5, R0, R3, R3 ;  /* 0x0000000300057224 */ /* 0x000fca00078e0203 */
[----:B------:R-:W-:-:S07]  /*13080*/  VIMNMX R2, R2, R5, PT ;  /* 0x0000000502027248 */ /* 0x000fce0003fe0100 */
.L_x_1338:
[----:B------:R-:W0:Y:S01]  /*13090*/  @P2 LDC R0, c[0x0][0x44c] ;  /* 0x00011300ff002b82 */ /* 0x000e220000000800 */
[----:B------:R-:W-:Y:S01]  /*130a0*/  VIADD R2, R2, 0x7f ;  /* 0x0000007f02027836 */ /* 0x000fe20000000000 */
[----:B------:R-:W-:Y:S01]  /*130b0*/  ULDC UR4, c[0x0][0x9dc] ;  /* 0x0002770000047ab9 */ /* 0x000fe20000000800 */
[----:B------:R-:W-:-:S05]  /*130c0*/  IMAD.MOV.U32 R4, RZ, RZ, R27 ;  /* 0x000000ffff047224 */ /* 0x000fca00078e001b */
[----:B------:R-:W1:Y:S01]  /*130d0*/  @P2 LDC R5, c[0x0][0x450] ;  /* 0x00011400ff052b82 */ /* 0x000e620000000800 */
[----:B0-----:R-:W-:-:S05]  /*130e0*/  @P2 IMAD.HI.U32 R0, R27, R0, RZ ;  /* 0x000000001b002227 */ /* 0x001fca00078e00ff */
[----:B-1----:R-:W-:Y:S01]  /*130f0*/  @P2 SHF.R.U32.HI R4, RZ, R5, R0 ;  /* 0x00000005ff042219 */ /* 0x002fe20000011600 */
[----:B------:R-:W-:Y:S01]  /*13100*/  VIADD R0, R8, 0x7f ;  /* 0x0000007f08007836 */ /* 0x000fe20000000000 */
[----:B------:R-:W-:Y:S02]  /*13110*/  SHF.R.S32.HI R5, RZ, 0x1f, R2 ;  /* 0x0000001fff057819 */ /* 0x000fe40000011402 */
[----:B------:R-:W-:Y:S02]  /*13120*/  IADD3 R6, R4, R8, -R9 ;  /* 0x0000000804067210 */ /* 0x000fe40007ffe809 */
[----:B------:R-:W-:Y:S02]  /*13130*/  LEA.HI R2, R5, R2, RZ, 0x7 ;  /* 0x0000000205027211 */ /* 0x000fe400078f38ff */
[----:B------:R-:W-:Y:S02]  /*13140*/  SHF.R.S32.HI R5, RZ, 0x1f, R0 ;  /* 0x0000001fff057819 */ /* 0x000fe40000011400 */
[----:B------:R-:W-:Y:S01]  /*13150*/  SHF.R.S32.HI R7, RZ, 0x7, R2 ;  /* 0x00000007ff077819 */ /* 0x000fe20000011402 */
[----:B------:R-:W-:Y:S01]  /*13160*/  VIADD R2, R6, -UR4 ;  /* 0x8000000406027c36 */ /* 0x000fe20008000000 */
[----:B------:R-:W-:-:S04]  /*13170*/  LEA.HI R5, R5, R0, RZ, 0x7 ;  /* 0x0000000005057211 */ /* 0x000fc800078f38ff */
[----:B------:R-:W-:-:S04]  /*13180*/  SHF.R.S32.HI R0, RZ, 0x7, R5 ;  /* 0x00000007ff007819 */ /* 0x000fc80000011405 */
[----:B------:R-:W-:Y:S01]  /*13190*/  VIMNMX R0, R0, R7, PT ;  /* 0x0000000700007248 */ /* 0x000fe20003fe0100 */
[----:B------:R-:W-:Y:S06]  /*131a0*/  @!P1 BRA `(.L_x_1342) ;  /* 0x0000000000449947 */ /* 0x000fec0003800000 */
[----:B------:R-:W-:Y:S01]  /*131b0*/  ISETP.GT.AND P0, PT, R6, -0x1, PT ;  /* 0xffffffff0600780c */ /* 0x000fe20003f04270 */
[----:B------:R-:W-:-:S12]  /*131c0*/  BSSY B0, `(.L_x_1343) ;  /* 0x000000d000007945 */ /* 0x000fd80003800000 */
[----:B------:R-:W-:Y:S05]  /*131d0*/  @P0 BRA `(.L_x_1344) ;  /* 0x00000000001c0947 */ /* 0x000fea0003800000 */
[----:B------:R-:W-:Y:S02]  /*131e0*/  ISETP.NE.AND P0, PT, R3, 0x1, PT ;  /* 0x000000010300780c */ /* 0x000fe40003f05270 */
[----:B------:R-:W-:-:S11]  /*131f0*/  LOP3.LUT R7, RZ, R6, RZ, 0x33, !PT ;  /* 0x00000006ff077212 */ /* 0x000fd600078e33ff */
[----:B------:R-:W0:Y:S02]  /*13200*/  @P0 LDC.64 R4, c[0x0][0x9e8] ;  /* 0x00027a00ff040b82 */ /* 0x000e240000000a00 */
[----:B0-----:R-:W-:-:S05]  /*13210*/  @P0 IMAD.HI.U32 R4, R7, R4, RZ ;  /* 0x0000000407040227 */ /* 0x001fca00078e00ff */
[----:B------:R-:W-:-:S04]  /*13220*/  @P0 SHF.R.U32.HI R7, RZ, R5, R4 ;  /* 0x00000005ff070219 */ /* 0x000fc80000011604 */
[----:B------:R-:W-:Y:S01]  /*13230*/  LOP3.LUT R6, RZ, R7, RZ, 0x33, !PT ;  /* 0x00000007ff067212 */ /* 0x000fe200078e33ff */
[----:B------:R-:W-:Y:S06]  /*13240*/  BRA `(.L_x_1345) ;  /* 0x0000000000107947 */ /* 0x000fec0003800000 */
.L_x_1344:
[----:B------:R-:W-:-:S13]  /*13250*/  ISETP.NE.AND P0, PT, R3, 0x1, PT ;  /* 0x000000010300780c */ /* 0x000fda0003f05270 */
[----:B------:R-:W0:Y:S02]  /*13260*/  @P0 LDC.64 R4, c[0x0][0x9e8] ;  /* 0x00027a00ff040b82 */ /* 0x000e240000000a00 */
[----:B0-----:R-:W-:-:S05]  /*13270*/  @P0 IMAD.HI.U32 R4, R6, R4, RZ ;  /* 0x0000000406040227 */ /* 0x001fca00078e00ff */
[----:B------:R-:W-:-:S07]  /*13280*/  @P0 SHF.R.U32.HI R6, RZ, R5, R4 ;  /* 0x00000005ff060219 */ /* 0x000fce0000011604 */
.L_x_1345:
[----:B------:R-:W-:Y:S05]  /*13290*/  BSYNC B0 ;  /* 0x0000000000007941 */ /* 0x000fea0003800000 */
.L_x_1343:
[----:B------:R-:W-:-:S05]  /*132a0*/  IMAD R3, R6, R3, RZ ;  /* 0x0000000306037224 */ /* 0x000fca00078e02ff */
[----:B------:R-:W-:-:S07]  /*132b0*/  VIMNMX R2, R2, R3, !PT ;  /* 0x0000000302027248 */ /* 0x000fce0007fe0100 */
.L_x_1342:
[----:B------:R-:W-:Y:S01]  /*132c0*/  SHF.R.S32.HI R3, RZ, 0x1f, R2 ;  /* 0x0000001fff037819 */ /* 0x000fe20000011402 */
[----:B------:R-:W-:Y:S03]  /*132d0*/  BSSY B0, `(.L_x_1346) ;  /* 0x000002a000007945 */ /* 0x000fe60003800000 */
[----:B------:R-:W-:Y:S02]  /*132e0*/  LEA.HI R3, R3, R2, RZ, 0x7 ;  /* 0x0000000203037211 */ /* 0x000fe400078f38ff */
[----:B------:R-:W-:Y:S02]  /*132f0*/  LOP3.LUT R2, R18, 0xff000000, RZ, 0xc0, !PT ;  /* 0xff00000012027812 */ /* 0x000fe400078ec0ff */
[----:B------:R-:W-:-:S04]  /*13300*/  SHF.R.S32.HI R3, RZ, 0x7, R3 ;  /* 0x00000007ff037819 */ /* 0x000fc80000011403 */
[----:B------:R-:W-:Y:S02]  /*13310*/  VIMNMX R4, RZ, R3, !PT ;  /* 0x00000003ff047248 */ /* 0x000fe40007fe0100 */
[----:B------:R-:W-:Y:S02]  /*13320*/  SHF.R.U32.HI R3, RZ, 0x8, R2 ;  /* 0x00000008ff037819 */ /* 0x000fe40000011602 */
[----:B------:R-:W-:Y:S02]  /*13330*/  ISETP.GT.AND P0, PT, R0, R4, PT ;  /* 0x000000040000720c */ /* 0x000fe40003f04270 */
[----:B------:R-:W-:-:S04]  /*13340*/  LOP3.LUT R2, R18, 0xff0000, RZ, 0xc0, !PT ;  /* 0x00ff000012027812 */ /* 0x000fc800078ec0ff */
[----:B------:R-:W-:Y:S01]  /*13350*/  LEA.HI R2, R2, R3, RZ, 0x10 ;  /* 0x0000000302027211 */ /* 0x000fe200078f80ff */
[----:B------:R-:W-:-:S03]  /*13360*/  IMAD.MOV.U32 R3, RZ, RZ, RZ ;  /* 0x000000ffff037224 */ /* 0x000fc600078e00ff */
[----:B------:R-:W-:-:S03]  /*13370*/  LOP3.LUT R5, R2, 0xff, RZ, 0xc0, !PT ;  /* 0x000000ff02057812 */ /* 0x000fc600078ec0ff */
[----:B------:R-:W-:Y:S05]  /*13380*/  @!P0 BRA `(.L_x_1347) ;  /* 0x0000000000788947 */ /* 0x000fea0003800000 */
[----:B------:R-:W-:-:S04]  /*13390*/  SHF.R.U32.HI R6, RZ, 0x10, R2 ;  /* 0x00000010ff067819 */ /* 0x000fc80000011602 */
[----:B------:R-:W-:-:S13]  /*133a0*/  ISETP.NE.AND P0, PT, R6, RZ, PT ;  /* 0x000000ff0600720c */ /* 0x000fda0003f05270 */
[----:B------:R-:W0:Y:S02]  /*133b0*/  @!P0 LDC R6, c[0x0][0x9f0] ;  /* 0x00027c00ff068b82 */ /* 0x000e240000000800 */
[----:B0-----:R-:W-:Y:S02]  /*133c0*/  IABS R8, R6 ;  /* 0x0000000600087213 */ /* 0x001fe40000000000 */
[----:B------:R-:W-:Y:S02]  /*133d0*/  IADD3 R7, R6, -0x1, R0 ;  /* 0xffffffff06077810 */ /* 0x000fe40007ffe000 */
[----:B------:R-:W0:Y:S03]  /*133e0*/  I2F.RP R10, R8 ;  /* 0x00000008000a7306 */ /* 0x000e260000209400 */
[----:B------:R-:W-:-:S05]  /*133f0*/  IMAD.IADD R7, R7, 0x1, -R4 ;  /* 0x0000000107077824 */ /* 0x000fca00078e0a04 */
[----:B------:R-:W-:-:S04]  /*13400*/  LOP3.LUT R2, R7, R6, RZ, 0x3c, !PT ;  /* 0x0000000607027212 */ /* 0x000fc800078e3cff */
[----:B------:R-:W-:Y:S01]  /*13410*/  ISETP.GE.AND P2, PT, R2, RZ, PT ;  /* 0x000000ff0200720c */ /* 0x000fe20003f46270 */
[----:B0-----:R-:W0:Y:S02]  /*13420*/  MUFU.RCP R10, R10 ;  /* 0x0000000a000a7308 */ /* 0x001e240000001000 */
[----:B0-----:R-:W-:-:S06]  /*13430*/  VIADD R3, R10, 0xffffffe ;  /* 0x0ffffffe0a037836 */ /* 0x001fcc0000000000 */
[----:B------:R-:W0:Y:S02]  /*13440*/  F2I.FTZ.U32.TRUNC.NTZ R3, R3 ;  /* 0x0000000300037305 */ /* 0x000e24000021f000 */
[----:B0-----:R-:W-:-:S04]  /*13450*/  IMAD.MOV R2, RZ, RZ, -R3 ;  /* 0x000000ffff027224 */ /* 0x001fc800078e0a03 */
        /* <DEDUP_REMOVED lines=9> */
[----:B------:R-:W-:Y:S02]  /*134f0*/  @!P1 IMAD.IADD R2, R2, 0x1, -R8 ;  /* 0x0000000102029824 */ /* 0x000fe400078e0a08 */
[----:B------:R-:W-:Y:S01]  /*13500*/  @!P1 VIADD R9, R9, 0x1 ;  /* 0x0000000109099836 */ /* 0x000fe20000000000 */
[----:B------:R-:W-:Y:S02]  /*13510*/  ISETP.NE.AND P1, PT, R6, RZ, PT ;  /* 0x000000ff0600720c */ /* 0x000fe40003f25270 */
[----:B------:R-:W-:-:S13]  /*13520*/  ISETP.GE.U32.AND P0, PT, R2, R8, PT ;  /* 0x000000080200720c */ /* 0x000fda0003f06070 */
[----:B------:R-:W-:-:S04]  /*13530*/  @P0 VIADD R9, R9, 0x1 ;  /* 0x0000000109090836 */ /* 0x000fc80000000000 */
[----:B------:R-:W-:-:S04]  /*13540*/  IMAD.MOV.U32 R3, RZ, RZ, R9 ;  /* 0x000000ffff037224 */ /* 0x000fc800078e0009 */
[----:B------:R-:W-:Y:S01]  /*13550*/  @!P2 IMAD.MOV R3, RZ, RZ, -R3 ;  /* 0x000000ffff03a224 */ /* 0x000fe200078e0a03 */
[----:B------:R-:W-:-:S07]  /*13560*/  @!P1 LOP3.LUT R3, RZ, R6, RZ, 0x33, !PT ;  /* 0x00000006ff039212 */ /* 0x000fce00078e33ff */
.L_x_1347:
[----:B------:R-:W-:Y:S05]  /*13570*/  BSYNC B0 ;  /* 0x0000000000007941 */ /* 0x000fea0003800000 */
.L_x_1346:
[-C--:B------:R-:W-:Y:S01]  /*13580*/  IMAD R2, R5, R3.reuse, R4 ;  /* 0x0000000305027224 */ /* 0x080fe200078e0204 */
[----:B------:R-:W-:Y:S04]  /*13590*/  BSSY B7, `(.L_x_1348) ;  /* 0x000038b000077945 */ /* 0x000fe80003800000 */
        /* <DEDUP_REMOVED lines=22> */
.L_x_1349:
        /* <DEDUP_REMOVED lines=20> */
.L_x_1352:
[----:B------:R-:W-:Y:S05]  /*13840*/  BSYNC B6 ;  /* 0x0000000000067941 */ /* 0x000fea0003800000 */
.L_x_1351:
        /* <DEDUP_REMOVED lines=9> */
[----:B------:R-:W-:Y:S02]  /*138e0*/  IMAD.U32 R4, RZ, RZ, UR6 ;  /* 0x00000006ff047e24 */ /* 0x000fe4000f8e00ff */
[----:B------:R-:W-:Y:S02]  /*138f0*/  IMAD.U32 R5, RZ, RZ, UR7 ;  /* 0x00000007ff057e24 */ /* 0x000fe4000f8e00ff */
[----:B------:R-:W-:Y:S02]  /*13900*/  IMAD.U32 R6, RZ, RZ, UR8 ;  /* 0x00000008ff067e24 */ /* 0x000fe4000f8e00ff */
[----:B------:R-:W-:-:S02]  /*13910*/  IMAD.U32 R7, RZ, RZ, UR9 ;  /* 0x00000009ff077e24 */ /* 0x000fc4000f8e00ff */
[----:B------:R-:W-:Y:S02]  /*13920*/  IMAD.U32 R10, RZ, RZ, UR4 ;  /* 0x00000004ff0a7e24 */ /* 0x000fe4000f8e00ff */
[----:B------:R-:W-:Y:S02]  /*13930*/  IMAD.U32 R11, RZ, RZ, UR5 ;  /* 0x00000005ff0b7e24 */ /* 0x000fe4000f8e00ff */
[----:B------:R-:W-:Y:S02]  /*13940*/  IMAD.MOV.U32 R8, RZ, RZ, 0x70 ;  /* 0x00000070ff087424 */ /* 0x000fe400078e00ff */
[----:B------:R-:W-:Y:S02]  /*13950*/  IMAD.MOV.U32 R12, RZ, RZ, 0x1 ;  /* 0x00000001ff0c7424 */ /* 0x000fe400078e00ff */
[----:B0-----:R-:W-:-:S07]  /*13960*/  IMAD.MOV.U32 R13, RZ, RZ, RZ ;  /* 0x000000ffff0d7224 */ /* 0x001fce00078e00ff */
[----:B------:R-:W-:-:S07]  /*13970*/  LEPC R20, `(.L_x_1355) ;  /* 0x000000001014794e */ /* 0x000fce0000000000 */
[----:B-1----:R-:W-:Y:S05]  /*13980*/  CALL.ABS.NOINC R2 ;  /* 0x0000000002007343 */ /* 0x002fea0003c00000 */
.L_x_1355:
[----:B------:R0:W1:Y:S01]  /*13990*/  LDC.64 R2, c[0x4][R17] ;  /* 0x0100000011027b82 */ /* 0x0000620000000a00 */
[----:B------:R-:W-:Y:S01]  /*139a0*/  ULDC.64 UR6, c[0x4][0x88] ;  /* 0x0100220000067ab9 */ /* 0x000fe20000000a00 */
[----:B------:R-:W-:Y:S01]  /*139b0*/  ULDC.64 UR8, c[0x4][0x90] ;  /* 0x0100240000087ab9 */ /* 0x000fe20000000a00 */
[----:B------:R-:W-:Y:S01]  /*139c0*/  ULDC.64 UR4, c[0x4][0x18] ;  /* 0x0100060000047ab9 */ /* 0x000fe20000000a00 */
        /* <DEDUP_REMOVED lines=11> */
.L_x_1354:
[----:B------:R-:W-:Y:S05]  /*13a80*/  BSYNC B6 ;  /* 0x0000000000067941 */ /* 0x000fea0003800000 */
.L_x_1353:
[----:B------:R-:W-:Y:S01]  /*13a90*/  ULDC.64 UR4, c[0x0][0x9f8] ;  /* 0x00027e0000047ab9 */ /* 0x000fe20000000a00 */
[----:B------:R-:W2:Y:S01]  /*13aa0*/  LDL R17, [R1+0xc] ;  /* 0x00000c0001117983 */ /* 0x000ea20000100800 */
[----:B------:R-:W-:Y:S01]  /*13ab0*/  ISETP.NE.U32.AND P0, PT, RZ, UR4, PT ;  /* 0x00000004ff007c0c */ /* 0x000fe2000bf05070 */
[----:B------:R-:W-:Y:S01]  /*13ac0*/  IMAD.MOV.U32 R7, RZ, RZ, R19 ;  /* 0x000000ffff077224 */ /* 0x000fe200078e0013 */
[----:B------:R-:W0:Y:S02]  /*13ad0*/  LDC R6, c[0x0][0x430] ;  /* 0x00010c00ff067b82 */ /* 0x000e240000000800 */
[----:B------:R-:W-:-:S13]  /*13ae0*/  ISETP.NE.AND.EX P0, PT, RZ, UR5, PT, P0 ;  /* 0x00000005ff007c0c */ /* 0x000fda000bf05300 */
[----:B------:R-:W1:Y:S02]  /*13af0*/  @P0 LDC.64 R2, c[0x0][0x9f8] ;  /* 0x00027e00ff020b82 */ /* 0x000e640000000a00 */
[----:B-1----:R-:W-:-:S05]  /*13b00*/  @P0 IMAD.WIDE R2, R19, 0x4, R2 ;  /* 0x0000000413020825 */ /* 0x002fca00078e0202 */
[----:B------:R1:W3:Y:S01]  /*13b10*/  @P0 LDG.E R7, desc[UR54][R2.64] ;  /* 0x0000003602070981 */ /* 0x0002e2000c1e1900 */
[----:B0-----:R-:W-:Y:S01]  /*13b20*/  ISETP.NE.AND P1, PT, R6, 0x1, PT ;  /* 0x000000010600780c */ /* 0x001fe20003f25270 */
[----:B------:R-:W-:Y:S01]  /*13b30*/  VIADD R26, R26, 0xffffffff ;  /* 0xffffffff1a1a7836 */ /* 0x000fe20000000000 */
[----:B------:R-:W-:Y:S01]  /*13b40*/  LOP3.LUT R23, R23, 0xfffffffb, RZ, 0xc0, !PT ;  /* 0xfffffffb17177812 */ /* 0x000fe200078ec0ff */
[----:B------:R-:W0:Y:S02]  /*13b50*/  S2R R21, SR_TID.X ;  /* 0x0000000000157919 */ /* 0x000e240000002100 */
[----:B------:R-:W-:Y:S01]  /*13b60*/  IMAD.SHL.U32 R8, R26, 0x80, RZ ;  /* 0x000000801a087824 */ /* 0x000fe200078e00ff */
[----:B------:R-:W4:Y:S07]  /*13b70*/  S2R R20, SR_TID.X ;  /* 0x0000000000147919 */ /* 0x000f2e0000002100 */
[----:B-1----:R-:W1:Y:S01]  /*13b80*/  @P1 LDC R3, c[0x0][0x434] ;  /* 0x00010d00ff031b82 */ /* 0x002e620000000800 */
[----:B------:R-:W-:-:S07]  /*13b90*/  @P1 LOP3.LUT R23, R23, 0x4, RZ, 0xfc, !PT ;  /* 0x0000000417171812 */ /* 0x000fce00078efcff */
[----:B------:R-:W1:Y:S01]  /*13ba0*/  @P1 LDC R2, c[0x0][0x438] ;  /* 0x00010e00ff021b82 */ /* 0x000e620000000800 */
[----:B0-----:R-:W-:Y:S01]  /*13bb0*/  IMAD.SHL.U32 R21, R21, 0x10, RZ ;  /* 0x0000001015157824 */ /* 0x001fe200078e00ff */
[----:B----4-:R-:W-:-:S04]  /*13bc0*/  LOP3.LUT R20, R20, 0x7f, RZ, 0xc0, !PT ;  /* 0x0000007f14147812 */ /* 0x010fc800078ec0ff */
[----:B------:R-:W-:Y:S02]  /*13bd0*/  LOP3.LUT R21, R21, 0x70, RZ, 0xc0, !PT ;  /* 0x0000007015157812 */ /* 0x000fe400078ec0ff */
[----:B------:R-:W-:-:S04]  /*13be0*/  SHF.R.U32.HI R20, RZ, 0x3, R20 ;  /* 0x00000003ff147819 */ /* 0x000fc80000011614 */
[----:B------:R-:W-:-:S04]  /*13bf0*/  LOP3.LUT R0, R8, R20, R21, 0xfe, !PT ;  /* 0x0000001408007212 */ /* 0x000fc800078efe15 */
[C---:B--2---:R-:W-:Y:S01]  /*13c00*/  ISETP.GE.AND P0, PT, R0.reuse, R17, PT ;  /* 0x000000110000720c */ /* 0x044fe20003f06270 */
[----:B------:R-:W-:-:S04]  /*13c10*/  IMAD.IADD R0, R0, 0x1, R24 ;  /* 0x0000000100007824 */ /* 0x000fc800078e0218 */
[----:B-1----:R-:W-:-:S04]  /*13c20*/  @P1 IMAD.HI.U32 R3, R0, R3, RZ ;  /* 0x0000000300031227 */ /* 0x002fc800078e00ff */
[----:B------:R-:W-:Y:S01]  /*13c30*/  IMAD.MOV.U32 R4, RZ, RZ, R0 ;  /* 0x000000ffff047224 */ /* 0x000fe200078e0000 */
[----:B------:R-:W-:-:S03]  /*13c40*/  @P1 SHF.R.U32.HI R4, RZ, R2, R3 ;  /* 0x00000002ff041219 */ /* 0x000fc60000011603 */
[----:B------:R-:W0:Y:S02]  /*13c50*/  @!P0 LDC.64 R2, c[0x0][0x428] ;  /* 0x00010a00ff028b82 */ /* 0x000e240000000a00 */
[----:B------:R-:W-:-:S04]  /*13c60*/  IMAD.MOV R5, RZ, RZ, -R4 ;  /* 0x000000ffff057224 */ /* 0x000fc800078e0a04 */
[----:B------:R-:W-:Y:S01]  /*13c70*/  IMAD R0, R6, R5, R0 ;  /* 0x0000000506007224 */ /* 0x000fe200078e0200 */
[--C-:B------:R-:W-:Y:S02]  /*13c80*/  @!P0 SHF.R.S32.HI R5, RZ, 0x1f, R4.reuse ;  /* 0x0000001fff058819 */ /* 0x100fe40000011404 */
[----:B---3--:R-:W-:Y:S01]  /*13c90*/  SHF.R.S32.HI R6, RZ, 0x1f, R7 ;  /* 0x0000001fff067819 */ /* 0x008fe20000011407 */
[----:B------:R-:W-:Y:S01]  /*13ca0*/  STL [R1+0x4], R7 ;  /* 0x0000040701007387 */ /* 0x000fe20000100800 */
[----:B0-----:R-:W-:-:S03]  /*13cb0*/  @!P0 IMAD.WIDE.U32 R4, R7, R2, R4 ;  /* 0x0000000207048225 */ /* 0x001fc600078e0004 */
[----:B------:R0:W-:Y:S02]  /*13cc0*/  STL [R1+0x18], R6 ;  /* 0x0000180601007387 */ /* 0x0001e40000100800 */
[----:B0-----:R-:W-:-:S04]  /*13cd0*/  @!P0 IMAD R6, R6, R2, RZ ;  /* 0x0000000206068224 */ /* 0x001fc800078e02ff */
[----:B------:R-:W-:Y:S02]  /*13ce0*/  @!P0 IMAD R6, R7, R3, R6 ;  /* 0x0000000307068224 */ /* 0x000fe400078e0206 */
[----:B------:R-:W0:Y:S02]  /*13cf0*/  @!P0 LDC.64 R2, c[0x0][0x418] ;  /* 0x00010600ff028b82 */ /* 0x000e240000000a00 */
[----:B------:R-:W-:Y:S01]  /*13d00*/  @!P0 IMAD.IADD R5, R5, 0x1, R6 ;  /* 0x0000000105058824 */ /* 0x000fe200078e0206 */
[----:B0-----:R-:W-:-:S04]  /*13d10*/  @!P0 LEA R2, P1, R4, R2, 0x2 ;  /* 0x0000000204028211 */ /* 0x001fc800078210ff */
[----:B------:R-:W-:Y:S01]  /*13d20*/  @!P0 LEA.HI.X R3, R4, R3, R5, 0x2, P1 ;  /* 0x0000000304038211 */ /* 0x000fe200008f1405 */
[----:B------:R-:W-:-:S06]  /*13d30*/  IMAD.MOV.U32 R4, RZ, RZ, RZ ;  /* 0x000000ffff047224 */ /* 0x000fcc00078e00ff */
[----:B------:R0:W5:Y:S01]  /*13d40*/  @!P0 LDG.E R4, desc[UR54][R2.64] ;  /* 0x0000003602048981 */ /* 0x000162000c1e1900 */
[----:B------:R-:W-:Y:S01]  /*13d50*/  IMAD.U32 R7, RZ, RZ, UR37 ;  /* 0x00000025ff077e24 */ /* 0x000fe2000f8e00ff */
[----:B------:R-:W-:Y:S01]  /*13d60*/  UMOV UR4, 0xffffffff ;  /* 0xffffffff00047882 */ /* 0x000fe20000000000 */
[----:B------:R-:W-:-:S03]  /*13d70*/  LOP3.LUT R23, R23, 0xfffffffd, RZ, 0xc0, !PT ;  /* 0xfffffffd17177812 */ /* 0x000fc600078ec0ff */
[----:B------:R-:W-:-:S13]  /*13d80*/  ISETP.NE.AND P2, PT, R7, 0x3, PT ;  /* 0x000000030700780c */ /* 0x000fda0003f45270 */
[----:B------:R-:W-:Y:S01]  /*13d90*/  @P2 LOP3.LUT R23, R23, 0x2, RZ, 0xfc, !PT ;  /* 0x0000000217172812 */ /* 0x000fe200078efcff */
[----:B0-----:R-:W-:Y:S06]  /*13da0*/  BRA.DIV UR4, `(.L_x_1356) ;  /* 0x0000004604f47947 */ /* 0x001fec000b800000 */
.L_x_1422:
[----:B------:R-:W-:Y:S01]  /*13db0*/  LOP3.LUT R24, R18, 0xffff, RZ, 0xc0, !PT ;  /* 0x0000ffff12187812 */ /* 0x000fe200078ec0ff */
[----:B------:R-:W-:Y:S06]  /*13dc0*/  @!P2 BRA `(.L_x_1357) ;  /* 0x000000000004a947 */ /* 0x000fec0003800000 */
[----:B------:R-:W-:Y:S01]  /*13dd0*/  BPT.TRAP 0x1 ;  /* 0x000000040000795c */ /* 0x000fe20000300000 */
.L_x_1357:
[----:B------:R-:W-:Y:S01]  /*13de0*/  SHF.R.S32.HI R6, RZ, 0x1f, R0 ;  /* 0x0000001fff067819 */ /* 0x000fe20000011400 */
        /* <DEDUP_REMOVED lines=13> */
[----:B------:R-:W-:Y:S02]  /*13ec0*/  IMAD.IADD R3, R3, 0x1, R5 ;  /* 0x0000000103037824 */ /* 0x000fe400078e0205 */
        /* <DEDUP_REMOVED lines=8> */
.L_x_1423:
[----:B------:R-:W-:Y:S05]  /*13f50*/  BSYNC B0 ;  /* 0x0000000000007941 */ /* 0x000fea0003800000 */
.L_x_1358:
[----:B------:R-:W2:Y:S01]  /*13f60*/  LDL R10, [R1+0xc] ;  /* 0x00000c00010a7983 */ /* 0x000ea20000100800 */
[----:B------:R-:W-:Y:S01]  /*13f70*/  ULDC.64 UR4, c[0x0][0x300] ;  /* 0x0000c00000047ab9 */ /* 0x000fe20000000a00 */
[----:B------:R-:W-:Y:S01]  /*13f80*/  ULDC.64 UR6, c[0x0][0x2e8] ;  /* 0x0000ba0000067ab9 */ /* 0x000fe20000000a00 */
[----:B------:R-:W-:Y:S01]  /*13f90*/  IMAD R6, R6, UR4, RZ ;  /* 0x0000000406067c24 */ /* 0x000fe2000f8e02ff */
[----:B------:R-:W1:Y:S01]  /*13fa0*/  S2R R9, SR_TID.X ;  /* 0x0000000000097919 */ /* 0x000e620000002100 */
[C---:B0-----:R-:W-:Y:S01]  /*13fb0*/  IMAD.WIDE.U32 R2, R0.reuse, UR4, RZ ;  /* 0x0000000400027c25 */ /* 0x041fe2000f8e00ff */
[----:B------:R-:W-:Y:S01]  /*13fc0*/  LOP3.LUT R23, R23, 0xfffffffe, RZ, 0xc0, !PT ;  /* 0xfffffffe17177812 */ /* 0x000fe200078ec0ff */
[----:B------:R-:W0:Y:S02]  /*13fd0*/  S2R R11, SR_TID.X ;  /* 0x00000000000b7919 */ /* 0x000e240000002100 */
[----:B------:R-:W-:Y:S01]  /*13fe0*/  IMAD R6, R0, UR5, R6 ;  /* 0x0000000500067c24 */ /* 0x000fe2000f8e0206 */
[----:B------:R-:W-:-:S02]  /*13ff0*/  ULDC.64 UR4, c[0x0][0x310] ;  /* 0x0000c40000047ab9 */ /* 0x000fc40000000a00 */
[----:B------:R-:W-:Y:S02]  /*14000*/  IMAD R7, R7, UR4, RZ ;  /* 0x0000000407077c24 */ /* 0x000fe4000f8e02ff */
[----:B------:R-:W-:Y:S02]  /*14010*/  IMAD.IADD R3, R3, 0x1, R6 ;  /* 0x0000000103037824 */ /* 0x000fe400078e0206 */
[C---:B------:R-:W-:Y:S02]  /*14020*/  IMAD R7, R4.reuse, UR5, R7 ;  /* 0x0000000504077c24 */ /* 0x040fe4000f8e0207 */
[----:B------:R-:W-:Y:S01]  /*14030*/  IMAD.WIDE.U32 R2, R4, UR4, R2 ;  /* 0x0000000404027c25 */ /* 0x000fe2000f8e0002 */
[----:B------:R-:W-:-:S03]  /*14040*/  ULDC.64 UR4, c[0x0][0x308] ;  /* 0x0000c20000047ab9 */ /* 0x000fc60000000a00 */
[----:B------:R-:W-:Y:S02]  /*14050*/  IMAD.IADD R3, R3, 0x1, R7 ;  /* 0x0000000103037824 */ /* 0x000fe400078e0207 */
[C---:B------:R-:W-:Y:S01]  /*14060*/  IMAD.WIDE.U32 R2, R24.reuse, UR4, R2 ;  /* 0x0000000418027c25 */ /* 0x040fe2000f8e0002 */
[----:B------:R-:W-:Y:S02]  /*14070*/  ULDC UR4, c[0x0][0x2f4] ;  /* 0x0000bd0000047ab9 */ /* 0x000fe40000000800 */
[----:B------:R-:W-:Y:S01]  /*14080*/  ISETP.GE.AND P2, PT, R29, UR4, PT ;  /* 0x000000041d007c0c */ /* 0x000fe2000bf46270 */
[----:B------:R-:W-:Y:S01]  /*14090*/  IMAD R3, R24, UR5, R3 ;  /* 0x0000000518037c24 */ /* 0x000fe2000f8e0203 */
[----:B------:R-:W-:Y:S01]  /*140a0*/  LEA R0, P0, R2, UR6, 0x1 ;  /* 0x0000000602007c11 */ /* 0x000fe2000f8008ff */
[----:B------:R-:W-:-:S03]  /*140b0*/  UMOV UR4, 0xffffffff ;  /* 0xffffffff00047882 */ /* 0x000fc60000000000 */
[----:B------:R-:W-:Y:S02]  /*140c0*/  LEA.HI.X R2, R2, UR7, R3, 0x1, P0 ;  /* 0x0000000702027c11 */ /* 0x000fe400080f0c03 */
[----:B-1----:R-:W-:-:S04]  /*140d0*/  LOP3.LUT R9, R9, 0x7f, RZ, 0xc0, !PT ;  /* 0x0000007f09097812 */ /* 0x002fc800078ec0ff */
[----:B------:R-:W-:Y:S02]  /*140e0*/  SHF.R.U32.HI R9, RZ, 0x3, R9 ;  /* 0x00000003ff097819 */ /* 0x000fe40000011609 */
[----:B------:R-:W-:Y:S02]  /*140f0*/  @P2 LOP3.LUT R23, R23, 0x1, RZ, 0xfc, !PT ;  /* 0x0000000117172812 */ /* 0x000fe400078efcff */
[----:B--2---:R-:W-:Y:S01]  /*14100*/  IADD3 R4, -R9, R10, -R8 ;  /* 0x0000000a09047210 */ /* 0x004fe20007ffe908 */
[C---:B0-----:R-:W-:Y:S02]  /*14110*/  IMAD.SHL.U32 R9, R11.reuse, 0x8, RZ ;  /* 0x000000080b097824 */ /* 0x041fe400078e00ff */
[----:B------:R-:W-:Y:S01]  /*14120*/  IMAD.SHL.U32 R10, R11, 0x8, RZ ;  /* 0x000000080b0a7824 */ /* 0x000fe200078e00ff */
[----:B------:R-:W-:Y:S02]  /*14130*/  ISETP.GE.AND P0, PT, R4, 0x1, PT ;  /* 0x000000010400780c */ /* 0x000fe40003f06270 */
[----:B------:R-:W-:-:S04]  /*14140*/  LOP3.LUT R9, R9, 0x1f8, RZ, 0xc0, !PT ;  /* 0x000001f809097812 */ /* 0x000fc800078ec0ff */
[----:B------:R-:W-:-:S04]  /*14150*/  LOP3.LUT R9, R9, 0x38, R11, 0x78, !PT ;  /* 0x0000003809097812 */ /* 0x000fc800078e780b */
[----:B------:R-:W-:-:S05]  /*14160*/  LOP3.LUT R9, R9, 0x200, R10, 0xf8, !PT ;  /* 0x0000020009097812 */ /* 0x000fca00078ef80a */
[----:B------:R-:W-:Y:S01]  /*14170*/  IMAD R3, R25, 0x2000, R9 ;  /* 0x0000200019037824 */ /* 0x000fe200078e0209 */
[----:B------:R-:W-:Y:S06]  /*14180*/  BRA.DIV UR4, `(.L_x_1360) ;  /* 0x0000004604447947 */ /* 0x000fec000b800000 */
[----:B------:R-:W0:Y:S01]  /*14190*/  SHFL.IDX PT, R7, R0, RZ, 0x181f ;  /* 0x00181fff00077589 */ /* 0x000e2200000e0000 */
[----:B------:R-:W-:-:S03]  /*141a0*/  @P0 IMAD R8, R3, 0x2, R22 ;  /* 0x0000000203080824 */ /* 0x000fc600078e0216 */
[----:B------:R-:W1:Y:S01]  /*141b0*/  SHFL.IDX PT, R6, R2, RZ, 0x181f ;  /* 0x00181fff02067589 */ /* 0x000e6200000e0000 */
[----:B0-----:R-:W-:-:S05]  /*141c0*/  @P0 LEA R7, P1, R29, R7, 0x1 ;  /* 0x000000071d070211 */ /* 0x001fca00078208ff */
[----:B-1----:R-:W-:Y:S01]  /*141d0*/  @P0 IMAD.X R6, RZ, RZ, R6, P1 ;  /* 0x000000ffff060224 */ /* 0x002fe200008e0606 */
[----:B------:R-:W-:-:S04]  /*141e0*/  ISETP.GE.AND P1, PT, R4, 0x11, PT ;  /* 0x000000110400780c */ /* 0x000fc80003f26270 */
[----:B------:R-:W-:-:S04]  /*141f0*/  @P0 LOP3.LUT R7, R7, R6, RZ, 0x3c, !PT ;  /* 0x0000000607070212 */ /* 0x000fc800078e3cff */
[----:B------:R-:W-:-:S04]  /*14200*/  @P0 LOP3.LUT R6, R7, R6, RZ, 0x3c, !PT ;  /* 0x0000000607060212 */ /* 0x000fc800078e3cff */
[----:B------:R-:W-:-:S05]  /*14210*/  @P0 LOP3.LUT R7, R7, R6, RZ, 0x3c, !PT ;  /* 0x0000000607070212 */ /* 0x000fca00078e3cff */
[----:B------:R-:W-:Y:S01]  /*14220*/  @!PT LDS RZ, [RZ] ;  /* 0x00000000fffff984 */ /* 0x000fe20000000800 */
[----:B------:R0:W-:Y:S04]  /*14230*/  @P0 LDGSTS.E.BYPASS.LTC128B.128 [R8+0xe400], desc[UR54][R6.64], !P2 ;  /* 0x0e40000006080fae */ /* 0x0001e8000d101d76 */
[----:B0-----:R-:W0:Y:S01]  /*14240*/  SHFL.IDX PT, R7, R0, 0x1, 0x181f ;  /* 0x00381f0000077f89 */ /* 0x001e2200000e0000 */
[----:B------:R-:W-:-:S03]  /*14250*/  @P1 IMAD R8, R3, 0x2, R22 ;  /* 0x0000000203081824 */ /* 0x000fc600078e0216 */
        /* <DEDUP_REMOVED lines=59> */
.L_x_1441:
        /* <DEDUP_REMOVED lines=10> */
.L_x_1361:
        /* <DEDUP_REMOVED lines=11> */
.L_x_1362:
[----:B0-----:R0:W5:Y:S01]  /*14760*/  LDL.LU R3, [R1+0x20] ;  /* 0x0000200001037983 */ /* 0x0011620000300800 */
[----:B------:R0:W-:Y:S02]  /*14770*/  SYNCS.ARRIVE.TRANS64.A1T0 RZ, [R5+URZ+0x16830], RZ ;  /* 0x016830ff05ff79a7 */ /* 0x0001e4000810003f */
[----:B------:R-:W-:Y:S05]  /*14780*/  WARPSYNC.ALL ;  /* 0x0000000000007948 */ /* 0x000fea0003800000 */
[----:B------:R-:W-:Y:S01]  /*14790*/  ULDC.64 UR4, c[0x0][0x298] ;  /* 0x0000a60000047ab9 */ /* 0x000fe20000000a00 */
[----:B------:R-:W-:Y:S01]  /*147a0*/  VIADD R2, R22, 0x8400 ;  /* 0x0000840016027836 */ /* 0x000fe20000000000 */
[----:B------:R-:W-:Y:S01]  /*147b0*/  BSSY B6, `(.L_x_1363) ;  /* 0x000001b000067945 */ /* 0x000fe20003800000 */
[----:B------:R-:W-:Y:S03]  /*147c0*/  BAR.SYNC.DEFER_BLOCKING 0x8, 0x200 ;  /* 0x0208000000007b1d */ /* 0x000fe60000010000 */
[----:B------:R-:W-:-:S02]  /*147d0*/  LOP3.LUT P0, RZ, R2, 0x3ff, RZ, 0xc0, !PT ;  /* 0x000003ff02ff7812 */ /* 0x000fc4000780c0ff */
[----:B-----5:R-:W-:-:S05]  /*147e0*/  SHF.R.S32.HI R0, RZ, 0x1f, R3 ;  /* 0x0000001fff007819 */ /* 0x020fca0000011403 */
[----:B------:R-:W-:-:S04]  /*147f0*/  IMAD R0, R0, UR4, RZ ;  /* 0x0000000400007c24 */ /* 0x000fc8000f8e02ff */
[C---:B------:R-:W-:Y:S02]  /*14800*/  IMAD R0, R3.reuse, UR5, R0 ;  /* 0x0000000503007c24 */ /* 0x040fe4000f8e0200 */
[----:B------:R-:W-:-:S04]  /*14810*/  IMAD.WIDE.U32 R2, R3, UR4, RZ ;  /* 0x0000000403027c25 */ /* 0x000fc8000f8e00ff */
[----:B------:R-:W-:Y:S01]  /*14820*/  IMAD.IADD R0, R3, 0x1, R0 ;  /* 0x0000000103007824 */ /* 0x000fe200078e0200 */
[----:B------:R1:W-:Y:S04]  /*14830*/  STL.64 [R1+0x20], R2 ;  /* 0x0000200201007387 */ /* 0x0003e80000100a00 */
[----:B------:R1:W-:Y:S01]  /*14840*/  STL [R1+0x2c], R0 ;  /* 0x00002c0001007387 */ /* 0x0003e20000100800 */
[----:B------:R-:W-:Y:S05]  /*14850*/  @!P0 BRA `(.L_x_1364) ;  /* 0x0000000000408947 */ /* 0x000fea0003800000 */
[----:B-1----:R-:W-:Y:S01]  /*14860*/  MOV R2, 0x0 ;  /* 0x0000000000027802 */ /* 0x002fe20000000f00 */
[----:B------:R-:W-:Y:S01]  /*14870*/  ULDC.64 UR6, c[0x4][0x88] ;  /* 0x0100220000067ab9 */ /* 0x000fe20000000a00 */
[----:B------:R-:W-:Y:S01]  /*14880*/  ULDC.64 UR8, c[0x4][0x90] ;  /* 0x0100240000087ab9 */ /* 0x000fe20000000a00 */
[----:B------:R-:W-:Y:S01]  /*14890*/  ULDC.64 UR4, c[0x4][0x20] ;  /* 0x0100080000047ab9 */ /* 0x000fe20000000a00 */
[----:B------:R-:W-:Y:S02]  /*148a0*/  IMAD.U32 R4, RZ, RZ, UR6 ;  /* 0x00000006ff047e24 */ /* 0x000fe4000f8e00ff */
[----:B------:R-:W1:Y:S01]  /*148b0*/  LDC.64 R2, c[0x4][R2] ;  /* 0x0100000002027b82 */ /* 0x000e620000000a00 */
[----:B0-----:R-:W-:Y:S02]  /*148c0*/  IMAD.U32 R5, RZ, RZ, UR7 ;  /* 0x00000007ff057e24 */ /* 0x001fe4000f8e00ff */
        /* <DEDUP_REMOVED lines=8> */
[----:B-1----:R-:W-:Y:S05]  /*14950*/  CALL.ABS.NOINC R2 ;  /* 0x0000000002007343 */ /* 0x002fea0003c00000 */
.L_x_1364:
[----:B------:R-:W-:Y:S05]  /*14960*/  BSYNC B6 ;  /* 0x0000000000067941 */ /* 0x000fea0003800000 */
.L_x_1363:
[----:B-1----:R-:W2:Y:S01]  /*14970*/  LDL.LU R2, [R1+0x2c] ;  /* 0x00002c0001027983 */ /* 0x002ea20000300800 */
[----:B------:R-:W1:Y:S01]  /*14980*/  LDC R4, c[0x0][0x448] ;  /* 0x00011200ff047b82 */ /* 0x000e620000000800 */
[----:B------:R-:W-:Y:S01]  /*14990*/  LOP3.LUT P6, RZ, R23, 0x10, RZ, 0xc0, !PT ;  /* 0x0000001017ff7812 */ /* 0x000fe200078cc0ff */
[----:B------:R-:W-:Y:S01]  /*149a0*/  ULDC.64 UR4, c[0x0][0x2d8] ;  /* 0x0000b60000047ab9 */ /* 0x000fe20000000a00 */
[----:B------:R-:W3:Y:S01]  /*149b0*/  LDL.LU.64 R20, [R1+0x20] ;  /* 0x0000200001147983 */ /* 0x000ee20000300a00 */
[----:B0-----:R-:W-:Y:S01]  /*149c0*/  SHF.R.S32.HI R5, RZ, 0x1f, R19 ;  /* 0x0000001fff057819 */ /* 0x001fe20000011413 */
[----:B------:R-:W-:Y:S01]  /*149d0*/  ULDC.64 UR6, c[0x0][0x2e0] ;  /* 0x0000b80000067ab9 */ /* 0x000fe20000000a00 */
[----:B------:R-:W-:Y:S01]  /*149e0*/  SEL R0, R19, RZ, !P6 ;  /* 0x000000ff13007207 */ /* 0x000fe20007000000 */
[----:B------:R0:W5:Y:S01]  /*149f0*/  LDL R10, [R1+0x1c] ;  /* 0x00001c00010a7983 */ /* 0x0001620000100800 */
[----:B------:R-:W-:Y:S01]  /*14a00*/  SEL R5, R5, RZ, !P6 ;  /* 0x000000ff05057207 */ /* 0x000fe20007000000 */
[----:B------:R-:W4:Y:S01]  /*14a10*/  LDC R9, c[0x0][0x448] ;  /* 0x00011200ff097b82 */ /* 0x000f220000000800 */
[----:B------:R-:W-:-:S03]  /*14a20*/  ULDC.64 UR8, c[0x0][0x280] ;  /* 0x0000a00000087ab9 */ /* 0x000fc60000000a00 */
[----:B------:R-:W-:-:S04]  /*14a30*/  IMAD R5, R5, UR6, RZ ;  /* 0x0000000605057c24 */ /* 0x000fc8000f8e02ff */
[----:B------:R-:W-:Y:S01]  /*14a40*/  IMAD R5, R0, UR7, R5 ;  /* 0x0000000700057c24 */ /* 0x000fe2000f8e0205 */
[----:B-1----:R-:W-:-:S13]  /*14a50*/  ISETP.NE.AND P6, PT, R4, 0x1, PT ;  /* 0x000000010400780c */ /* 0x002fda0003fc5270 */
[----:B------:R-:W1:Y:S08]  /*14a60*/  @P6 LDC R4, c[0x0][0x450] ;  /* 0x00011400ff046b82 */ /* 0x000e700000000800 */
[----:B------:R-:W0:Y:S01]  /*14a70*/  @P6 LDC R8, c[0x0][0x44c] ;  /* 0x00011300ff086b82 */ /* 0x000e220000000800 */
[----:B--2---:R-:W-:Y:S01]  /*14a80*/  IMAD.MOV.U32 R3, RZ, RZ, R2 ;  /* 0x000000ffff037224 */ /* 0x004fe200078e0002 */
[----:B---3--:R-:W2:Y:S01]  /*14a90*/  S2R R21, SR_TID.X ;  /* 0x0000000000157919 */ /* 0x008ea20000002100 */
[----:B------:R-:W-:-:S02]  /*14aa0*/  IMAD.MOV.U32 R2, RZ, RZ, R20 ;  /* 0x000000ffff027224 */ /* 0x000fc400078e0014 */
[----:B------:R-:W3:Y:S02]  /*14ab0*/  S2R R20, SR_TID.X ;  /* 0x0000000000147919 */ /* 0x000ee40000002100 */
[----:B------:R-:W-:-:S04]  /*14ac0*/  IMAD.WIDE.U32 R2, R24, UR4, R2 ;  /* 0x0000000418027c25 */ /* 0x000fc8000f8e0002 */
[----:B------:R-:W-:Y:S01]  /*14ad0*/  IMAD R3, R24, UR5, R3 ;  /* 0x0000000518037c24 */ /* 0x000fe2000f8e0203 */
[----:B------:R-:W-:Y:S01]  /*14ae0*/  ULDC.64 UR4, c[0x0][0x2d0] ;  /* 0x0000b40000047ab9 */ /* 0x000fe20000000a00 */
[----:B------:R-:W-:Y:S01]  /*14af0*/  IMAD.WIDE.U32 R2, R0, UR6, R2 ;  /* 0x0000000600027c25 */ /* 0x000fe2000f8e0002 */
[----:B------:R-:W-:Y:S01]  /*14b00*/  ULDC.64 UR6, c[0x0][0x2c8] ;  /* 0x0000b20000067ab9 */ /* 0x000fe20000000a00 */
[----:B------:R-:W4:Y:S02]  /*14b10*/  @P6 LDC R0, c[0x0][0x44c] ;  /* 0x00011300ff006b82 */ /* 0x000f240000000800 */
[----:B------:R-:W-:Y:S02]  /*14b20*/  IMAD.IADD R3, R3, 0x1, R5 ;  /* 0x0000000103037824 */ /* 0x000fe400078e0205 */
[----:B--2---:R-:W-:Y:S01]  /*14b30*/  IMAD.SHL.U32 R21, R21, 0x10, RZ ;  /* 0x0000001015157824 */ /* 0x004fe200078e00ff */
[----:B---3--:R-:W-:-:S04]  /*14b40*/  LOP3.LUT R20, R20, 0x7f, RZ, 0xc0, !PT ;  /* 0x0000007f14147812 */ /* 0x008fc800078ec0ff */
[----:B------:R-:W-:Y:S02]  /*14b50*/  LOP3.LUT R21, R21, 0x70, RZ, 0xc0, !PT ;  /* 0x0000007015157812 */ /* 0x000fe400078ec0ff */
[----:B------:R-:W-:-:S04]  /*14b60*/  SHF.R.U32.HI R20, RZ, 0x3, R20 ;  /* 0x00000003ff147819 */ /* 0x000fc80000011614 */
[----:B------:R-:W-:Y:S02]  /*14b70*/  LOP3.LUT R20, R20, R21, RZ, 0xfc, !PT ;  /* 0x0000001514147212 */ /* 0x000fe400078efcff */
[----:B------:R2:W5:Y:S03]  /*14b80*/  LDL R21, [R1] ;  /* 0x0000000001157983 */ /* 0x0005660000100800 */
[----:B------:R-:W-:-:S04]  /*14b90*/  IMAD.IADD R6, R20, 0x1, R27 ;  /* 0x0000000114067824 */ /* 0x000fc800078e021b */
[----:B----4-:R-:W-:-:S04]  /*14ba0*/  @P6 IMAD.HI.U32 R0, R6, R0, RZ ;  /* 0x0000000006006227 */ /* 0x010fc800078e00ff */
        /* <DEDUP_REMOVED lines=13> */
[----:B------:R-:W-:-:S03]  /*14c80*/  LEA R0, P0, R4, UR8, 0x1 ;  /* 0x0000000804007c11 */ /* 0x000fc6000f8008ff */
[----:B------:R-:W-:-:S05]  /*14c90*/  IMAD.IADD R5, R5, 0x1, R7 ;  /* 0x0000000105057824 */ /* 0x000fca00078e0207 */
[----:B------:R-:W-:Y:S02]  /*14ca0*/  LEA.HI.X R4, R4, UR9, R5, 0x1, P0 ;  /* 0x0000000904047c11 */ /* 0x000fe400080f0c05 */
[----:B------:R-:W1:Y:S01]  /*14cb0*/  @P6 LDC R5, c[0x0][0x450] ;  /* 0x00011400ff056b82 */ /* 0x000e620000000800 */
[----:B------:R-:W-:-:S04]  /*14cc0*/  VIADD R7, R6, 0x80 ;  /* 0x0000008006077836 */ /* 0x000fc80000000000 */
[----:B0-----:R-:W-:-:S04]  /*14cd0*/  @P6 IMAD.HI.U32 R8, R7, R8, RZ ;  /* 0x0000000807086227 */ /* 0x001fc800078e00ff */
[----:B------:R-:W-:Y:S01]  /*14ce0*/  IMAD.MOV.U32 R6, RZ, RZ, R7 ;  /* 0x000000ffff067224 */ /* 0x000fe200078e0007 */
[----:B------:R-:W0:Y:S01]  /*14cf0*/  S2R R20, SR_TID.X ;  /* 0x0000000000147919 */ /* 0x000e220000002100 */
[----:B-1----:R-:W-:-:S05]  /*14d00*/  @P6 SHF.R.U32.HI R6, RZ, R5, R8 ;  /* 0x00000005ff066219 */ /* 0x002fca0000011608 */
        /* <DEDUP_REMOVED lines=16> */
[----:B0-----:R-:W-:Y:S02]  /*14e10*/  LOP3.LUT R20, R20, 0x7f, RZ, 0xc0, !PT ;  /* 0x0000007f14147812 */ /* 0x001fe400078ec0ff */
[----:B------:R-:W-:Y:S02]  /*14e20*/  LEA.HI.X R2, R2, UR9, R6, 0x1, P1 ;  /* 0x0000000902027c11 */ /* 0x000fe400088f0c06 */
[----:B------:R-:W-:Y:S01]  /*14e30*/  SHF.R.U32.HI R20, RZ, 0x3, R20 ;  /* 0x00000003ff147819 */ /* 0x000fe20000011614 */
[----:B--2---:R-:W-:Y:S06]  /*14e40*/  BRA.DIV UR4, `(.L_x_1365) ;  /* 0x0000004204c47947 */ /* 0x004fec000b800000 */
[----:B------:R-:W0:Y:S01]  /*14e50*/  SHFL.IDX PT, R7, R0, RZ, 0x181f ;  /* 0x00181fff00077589 */ /* 0x000e2200000e0000 */
[----:B-----5:R-:W-:Y:S02]  /*14e60*/  IMAD R3, R21, R9, RZ ;  /* 0x0000000915037224 */ /* 0x020fe400078e02ff */
[----:B------:R-:W-:Y:S01]  /*14e70*/  IMAD.IADD R27, R20, 0x1, R27 ;  /* 0x00000001141b7824 */ /* 0x000fe200078e021b */
        /* <DEDUP_REMOVED lines=103> */
.L_x_1466:
[----:B------:R-:W-:-:S05]  /*154f0*/  VIADD R27, R27, 0xb0 ;  /* 0x000000b01b1b7836 */ /* 0x000fca0000000000 */
        /* <DEDUP_REMOVED lines=9> */
.L_x_1366:
        /* <DEDUP_REMOVED lines=14> */
[----:B------:R-:W2:Y:S01]  /*15670*/  LDL.LU R4, [R1+0x28] ;  /* 0x0000280001047983 */ /* 0x000ea20000300800 */
[----:B------:R1:W-:Y:S03]  /*15680*/  SYNCS.ARRIVE.TRANS64.A1T0 RZ, [R22+URZ+0x16800], RZ ;  /* 0x016800ff16ff79a7 */ /* 0x0003e6000810003f */
[----:B0-----:R-:W3:Y:S01]  /*15690*/  LDL R2, [R1+0x10] ;  /* 0x0000100001027983 */ /* 0x001ee20000100800 */
[----:B------:R-:W-:Y:S01]  /*156a0*/  BSSY B0, `(.L_x_1367) ;  /* 0x0000005000007945 */ /* 0x000fe20003800000 */
[----:B------:R-:W0:Y:S01]  /*156b0*/  SYNCS.PHASECHK.TRANS64.TRYWAIT P0, [R22+URZ+0x16820], R3 ;  /* 0x01682003160075a7 */ /* 0x000e22000800017f */
[----:B--2---:R-:W-:-:S05]  /*156c0*/  VIADD R7, R4, 0xfffffffe ;  /* 0xfffffffe04077836 */ /* 0x004fca0000000000 */
[----:B---3--:R-:W-:Y:S01]  /*156d0*/  ISETP.GE.AND P1, PT, R7, R2, PT ;  /* 0x000000020700720c */ /* 0x008fe20003f26270 */
[----:B01----:R-:W-:-:S12]  /*156e0*/  @!P0 BRA `(.L_x_1368) ;  /* 0x0000004800808947 */ /* 0x003fd80003800000 */
.L_x_1467:
[----:B------:R-:W-:Y:S05]  /*156f0*/  BSYNC B0 ;  /* 0x0000000000007941 */ /* 0x000fea0003800000 */
.L_x_1367:
[----:B------:R-:W-:Y:S04]  /*15700*/  BSSY B0, `(.L_x_1369) ;  /* 0x00000ff000007945 */ /* 0x000fe80003800000 */
[----:B------:R-:W-:Y:S05]  /*15710*/  @!P1 BRA `(.L_x_1370) ;  /* 0x0000000c00f49947 */ /* 0x000fea0003800000 */
[----:B------:R1:W-:Y:S01]  /*15720*/  STL [R1], R26 ;  /* 0x0000001a01007387 */ /* 0x0003e20000100800 */
[----:B------:R-:W-:Y:S01]  /*15730*/  ULDC UR4, c[0x0][0x2f4] ;  /* 0x0000bd0000047ab9 */ /* 0x000fe20000000800 */
[----:B------:R-:W-:Y:S01]  /*15740*/  IMAD.MOV.U32 R6, RZ, RZ, R25 ;  /* 0x000000ffff067224 */ /* 0x000fe200078e0019 */
[----:B------:R-:W-:Y:S01]  /*15750*/  ISETP.GE.AND P1, PT, R29, UR4, PT ;  /* 0x000000041d007c0c */ /* 0x000fe2000bf26270 */
[----:B------:R-:W-:-:S12]  /*15760*/  IMAD.MOV.U32 R20, RZ, RZ, R28 ;  /* 0x000000ffff147224 */ /* 0x000fd800078e001c */
.L_x_1383:
[----:B------:R-:W2:Y:S01]  /*15770*/  LDL R9, [R1+0x14] ;  /* 0x0000140001097983 */ /* 0x000ea20000100800 */
[----:B0-----:R-:W0:Y:S03]  /*15780*/  LDC R3, c[0x0][0x430] ;  /* 0x00010c00ff037b82 */ /* 0x001e260000000800 */
[----:B------:R-:W3:Y:S04]  /*15790*/  LDL R8, [R1+0x18] ;  /* 0x0000180001087983 */ /* 0x000ee80000100800 */
[----:B------:R-:W4:Y:S01]  /*157a0*/  LDL R5, [R1+0x4] ;  /* 0x0000040001057983 */ /* 0x000f220000100800 */
[----:B------:R-:W5:Y:S01]  /*157b0*/  S2R R2, SR_TID.X ;  /* 0x0000000000027919 */ /* 0x000f620000002100 */
[----:B0-----:R-:W-:-:S13]  /*157c0*/  ISETP.NE.AND P0, PT, R3, 0x1, PT ;  /* 0x000000010300780c */ /* 0x001fda0003f05270 */
[----:B------:R-:W0:Y:S01]  /*157d0*/  @P0 LDC R4, c[0x0][0x434] ;  /* 0x00010d00ff040b82 */ /* 0x000e220000000800 */
[----:B-----5:R-:W-:-:S04]  /*157e0*/  LOP3.LUT R0, R2, 0x7f, RZ, 0xc0, !PT ;  /* 0x0000007f02007812 */ /* 0x020fc800078ec0ff */
[----:B------:R-:W-:-:S03]  /*157f0*/  SHF.R.U32.HI R3, RZ, 0x3, R0 ;  /* 0x00000003ff037819 */ /* 0x000fc60000011600 */
[----:B------:R-:W5:Y:S01]  /*15800*/  @P0 LDC R0, c[0x0][0x438] ;  /* 0x00010e00ff000b82 */ /* 0x000f620000000800 */
[----:B------:R-:W-:Y:S02]  /*15810*/  IMAD.SHL.U32 R2, R2, 0x10, RZ ;  /* 0x0000001002027824 */ /* 0x000fe400078e00ff */
[----:B------:R-:W-:-:S03]  /*15820*/  IMAD R3, R7, 0x80, R3 ;  /* 0x0000008007037824 */ /* 0x000fc600078e0203 */
[----:B------:R-:W-:Y:S01]  /*15830*/  LOP3.LUT R2, R2, 0x70, RZ, 0xc0, !PT ;  /* 0x0000007002027812 */ /* 0x000fe200078ec0ff */
[----:B------:R-:W-:Y:S05]  /*15840*/  YIELD ;  /* 0x0000000000007946 */ /* 0x000fea0003800000 */
[----:B------:R-:W-:Y:S01]  /*15850*/  ULDC UR4, c[0x0][0x430] ;  /* 0x00010c0000047ab9 */ /* 0x000fe20000000800 */
[----:B--2---:R-:W-:-:S05]  /*15860*/  IADD3 R3, R2, R3, R9 ;  /* 0x0000000302037210 */ /* 0x004fca0007ffe009 */
[----:B0-----:R-:W-:-:S04]  /*15870*/  @P0 IMAD.HI.U32 R4, R3, R4, RZ ;  /* 0x0000000403040227 */ /* 0x001fc800078e00ff */
[----:B------:R-:W-:Y:S01]  /*15880*/  IMAD.MOV.U32 R2, RZ, RZ, R3 ;  /* 0x000000ffff027224 */ /* 0x000fe200078e0003 */
[----:B-----5:R-:W-:-:S05]  /*15890*/  @P0 SHF.R.U32.HI R2, RZ, R0, R4 ;  /* 0x00000000ff020219 */ /* 0x020fca0000011604 */
[----:B------:R-:W-:-:S04]  /*158a0*/  IMAD.MOV R0, RZ, RZ, -R2 ;  /* 0x000000ffff007224 */ /* 0x000fc800078e0a02 */
[----:B------:R-:W-:Y:S01]  /*158b0*/  IMAD R0, R0, UR4, R3 ;  /* 0x0000000400007c24 */ /* 0x000fe2000f8e0203 */
[----:B------:R-:W-:Y:S01]  /*158c0*/  ULDC.64 UR4, c[0x0][0x428] ;  /* 0x00010a0000047ab9 */ /* 0x000fe20000000a00 */
[----:B------:R-:W-:Y:S01]  /*158d0*/  SHF.R.S32.HI R3, RZ, 0x1f, R2 ;  /* 0x0000001fff037819 */ /* 0x000fe20000011402 */
[----:B---3--:R-:W-:-:S04]  /*158e0*/  IMAD R4, R8, UR4, RZ ;  /* 0x0000000408047c24 */ /* 0x008fc8000f8e02ff */
[C---:B----4-:R-:W-:Y:S02]  /*158f0*/  IMAD R4, R5.reuse, UR5, R4 ;  /* 0x0000000505047c24 */ /* 0x050fe4000f8e0204 */
[----:B------:R-:W-:Y:S01]  /*15900*/  IMAD.WIDE.U32 R2, R5, UR4, R2 ;  /* 0x0000000405027c25 */ /* 0x000fe2000f8e0002 */
[----:B------:R-:W-:-:S03]  /*15910*/  ULDC.64 UR4, c[0x0][0x418] ;  /* 0x0001060000047ab9 */ /* 0x000fc60000000a00 */
[----:B------:R-:W-:Y:S01]  /*15920*/  IMAD.IADD R3, R4, 0x1, R3 ;  /* 0x0000000104037824 */ /* 0x000fe200078e0203 */
        /* <DEDUP_REMOVED lines=8> */
[----:B-1----:R-:W-:Y:S01]  /*159b0*/  IMAD.MOV.U32 R26, RZ, RZ, R7 ;  /* 0x000000ffff1a7224 */ /* 0x002fe200078e0007 */
[----:B------:R-:W-:Y:S02]  /*159c0*/  SEL R25, R25, RZ, P0 ;  /* 0x000000ff19197207 */ /* 0x000fe40000000000 */
[----:B------:R-:W-:Y:S02]  /*159d0*/  LOP3.LUT R28, R20, R28, RZ, 0x3c, !PT ;  /* 0x0000001c141c7212 */ /* 0x000fe400078e3cff */
[----:B--2---:R-:W-:Y:S01]  /*159e0*/  SHF.R.S32.HI R27, RZ, 0x1f, R4 ;  /* 0x0000001fff1b7819 */ /* 0x004fe20000011404 */
[----:B------:R-:W-:Y:S06]  /*159f0*/  @!P2 BRA `(.L_x_1371) ;  /* 0x000000000004a947 */ /* 0x000fec0003800000 */
[----:B------:R-:W-:Y:S01]  /*15a00*/  BPT.TRAP 0x1 ;  /* 0x000000040000795c */ /* 0x000fe20000300000 */
.L_x_1371:
[----:B------:R-:W-:Y:S01]  /*15a10*/  IMAD R5, R25, 0x8, R22 ;  /* 0x0000000819057824 */ /* 0x000fe200078e0216 */
[----:B------:R-:W-:Y:S01]  /*15a20*/  SHF.L.U32 R2, R28, 0x1f, RZ ;  /* 0x0000001f1c027819 */ /* 0x000fe200000006ff */
[----:B------:R-:W-:Y:S03]  /*15a30*/  BSSY B1, `(.L_x_1372) ;  /* 0x0000003000017945 */ /* 0x000fe60003800000 */
[----:B------:R-:W0:Y:S02]  /*15a40*/  SYNCS.PHASECHK.TRANS64.TRYWAIT P0, [R5+URZ+0x16840], R2 ;  /* 0x01684002050075a7 */ /* 0x000e24000800017f */
[----:B0-----:R-:W-:Y:S05]  /*15a50*/  @!P0 BRA `(.L_x_1373) ;  /* 0x0000004400b88947 */ /* 0x001fea0003800000 */
.L_x_1468:
[----:B------:R-:W-:Y:S05]  /*15a60*/  BSYNC B1 ;  /* 0x0000000000017941 */ /* 0x000fea0003800000 */
.L_x_1372:
[----:B------:R-:W1:Y:S01]  /*15a70*/  S2R R8, SR_TID.X ;  /* 0x0000000000087919 */ /* 0x000e620000002100 */
[----:B------:R-:W-:Y:S01]  /*15a80*/  SHF.R.S32.HI R21, RZ, 0x1f, R0 ;  /* 0x0000001fff157819 */ /* 0x000fe20000011400 */
[----:B------:R-:W-:Y:S01]  /*15a90*/  ULDC.64 UR4, c[0x0][0x300] ;  /* 0x0000c00000047ab9 */ /* 0x000fe20000000a00 */
[----:B------:R-:W-:Y:S01]  /*15aa0*/  ULDC.64 UR6, c[0x0][0x2e8] ;  /* 0x0000ba0000067ab9 */ /* 0x000fe20000000a00 */
[----:B0-----:R-:W-:Y:S01]  /*15ab0*/  IMAD.WIDE.U32 R2, R0, UR4, RZ ;  /* 0x0000000400027c25 */ /* 0x001fe2000f8e00ff */
[----:B------:R-:W-:-:S03]  /*15ac0*/  LOP3.LUT P2, RZ, R23, 0x1, RZ, 0xc0, !PT ;  /* 0x0000000117ff7812 */ /* 0x000fc6000784c0ff */
        /* <DEDUP_REMOVED lines=9> */
[----:B-1----:R-:W-:Y:S02]  /*15b60*/  IMAD.SHL.U32 R9, R8, 0x8, RZ ;  /* 0x0000000808097824 */ /* 0x002fe400078e00ff */
[----:B------:R-:W-:Y:S01]  /*15b70*/  IMAD.WIDE.U32 R2, R24, UR4, R2 ;  /* 0x0000000418027c25 */ /* 0x000fe2000f8e0002 */
[----:B------:R-:W-:Y:S02]  /*15b80*/  UMOV UR4, 0xffffffff ;  /* 0xffffffff00047882 */ /* 0x000fe40000000000 */
[----:B------:R-:W-:Y:S01]  /*15b90*/  LOP3.LUT R9, R9, 0x1f8, RZ, 0xc0, !PT ;  /* 0x000001f809097812 */ /* 0x000fe200078ec0ff */
[----:B------:R-:W-:Y:S02]  /*15ba0*/  IMAD.SHL.U32 R11, R8, 0x8, RZ ;  /* 0x00000008080b7824 */ /* 0x000fe400078e00ff */
[----:B------:R-:W-:Y:S01]  /*15bb0*/  IMAD R10, R24, UR5, R3 ;  /* 0x00000005180a7c24 */ /* 0x000fe2000f8e0203 */
[----:B------:R-:W-:-:S02]  /*15bc0*/  LOP3.LUT R9, R9, 0x38, R8, 0x78, !PT ;  /* 0x0000003809097812 */ /* 0x000fc400078e7808 */
[C---:B------:R-:W-:Y:S02]  /*15bd0*/  LEA R8, P0, R2.reuse, UR6, 0x1 ;  /* 0x0000000602087c11 */ /* 0x040fe4000f8008ff */
[----:B------:R-:W-:Y:S02]  /*15be0*/  LOP3.LUT R9, R9, 0x200, R11, 0xf8, !PT ;  /* 0x0000020009097812 */ /* 0x000fe400078ef80b */
[----:B------:R-:W-:-:S03]  /*15bf0*/  LEA.HI.X R10, R2, UR7, R10, 0x1, P0 ;  /* 0x00000007020a7c11 */ /* 0x000fc600080f0c0a */
[----:B------:R-:W-:Y:S01]  /*15c00*/  IMAD R9, R25, 0x2000, R9 ;  /* 0x0000200019097824 */ /* 0x000fe200078e0209 */
[----:B------:R-:W-:Y:S06]  /*15c10*/  BRA.DIV UR4, `(.L_x_1374) ;  /* 0x00000046045c7947 */ /* 0x000fec000b800000 */
        /* <DEDUP_REMOVED lines=40> */
.L_x_1486:
[----:B-1----:R-:W-:-:S05]  /*15ea0*/  IADD3 R2, P0, R2, R7, RZ ;  /* 0x0000000702027210 */ /* 0x002fca0007f1e0ff */
[----:B------:R-:W-:Y:S01]  /*15eb0*/  IMAD.X R3, RZ, RZ, R10, P0 ;  /* 0x000000ffff037224 */ /* 0x000fe200000e060a */
[----:B------:R-:W-:-:S04]  /*15ec0*/  PLOP3.LUT P0, PT, PT, PT, PT, 0x80, 0x0 ;  /* 0x000000000000781c */ /* 0x000fc80003f0f070 */
[----:B------:R-:W-:Y:S01]  /*15ed0*/  @!PT LDS RZ, [RZ] ;  /* 0x00000000fffff984 */ /* 0x000fe20000000800 */
[----:B------:R-:W-:Y:S01]  /*15ee0*/  @!PT LDS RZ, [RZ] ;  /* 0x00000000fffff984 */ /* 0x000fe20000000800 */
[----:B------:R-:W-:Y:S01]  /*15ef0*/  @!PT LDS RZ, [RZ] ;  /* 0x00000000fffff984 */ /* 0x000fe20000000800 */
[----:B------:R1:W-:Y:S01]  /*15f00*/  LDGSTS.E.BYPASS.LTC128B.128 [R9+0x11c00], desc[UR54][R2.64], !P2 ;  /* 0x11c0000002097fae */ /* 0x0003e2000d101d76 */
[----:B------:R-:W-:-:S08]  /*15f10*/  NOP ;  /* 0x0000000000007918 */ /* 0x000fd00000000000 */
.L_x_1375:
        /* <DEDUP_REMOVED lines=11> */
.L_x_1376:
[----:B------:R1:W-:Y:S01]  /*15fd0*/  SYNCS.ARRIVE.TRANS64.A1T0 RZ, [R5+URZ+0x16830], RZ ;  /* 0x016830ff05ff79a7 */ /* 0x0003e2000810003f */
[----:B------:R-:W-:Y:S05]  /*15fe0*/  @!P3 BRA `(.L_x_1377) ;  /* 0x000000000004b947 */ /* 0x000fea0003800000 */
[----:B------:R-:W-:Y:S01]  /*15ff0*/  BPT.TRAP 0x1 ;  /* 0x000000040000795c */ /* 0x000fe20000300000 */
.L_x_1377:
[----:B------:R-:W-:Y:S01]  /*16000*/  SHF.L.U32 R2, R20, 0x1f, RZ ;  /* 0x0000001f14027819 */ /* 0x000fe200000006ff */
[----:B-1----:R-:W-:Y:S01]  /*16010*/  IMAD R5, R6, 0x8, R22 ;  /* 0x0000000806057824 */ /* 0x002fe200078e0216 */
[----:B------:R-:W-:Y:S03]  /*16020*/  BSSY B1, `(.L_x_1378) ;  /* 0x0000003000017945 */ /* 0x000fe60003800000 */
[----:B------:R-:W1:Y:S02]  /*16030*/  SYNCS.PHASECHK.TRANS64.TRYWAIT P0, [R5+URZ+0x16860], R2 ;  /* 0x01686002050075a7 */ /* 0x000e64000800017f */
[----:B-1----:R-:W-:Y:S05]  /*16040*/  @!P0 BRA `(.L_x_1379) ;  /* 0x0000004800808947 */ /* 0x002fea0003800000 */
.L_x_1487:
[----:B------:R-:W-:Y:S05]  /*16050*/  BSYNC B1 ;  /* 0x0000000000017941 */ /* 0x000fea0003800000 */
.L_x_1378:
[----:B------:R-:W2:Y:S04]  /*16060*/  LDL R11, [R1+0xc] ;  /* 0x00000c00010b7983 */ /* 0x000ea80000100800 */
[----:B0-----:R-:W2:Y:S01]  /*16070*/  LDL.LU R8, [R1] ;  /* 0x0000000001087983 */ /* 0x001ea20000300800 */
        /* <DEDUP_REMOVED lines=59> */
.L_x_1505:
        /* <DEDUP_REMOVED lines=25> */
.L_x_1381:
        /* <DEDUP_REMOVED lines=11> */
.L_x_1382:
[----:B------:R-:W2:Y:S01]  /*16670*/  LDL R0, [R1+0x10] ;  /* 0x0000100001007983 */ /* 0x000ea20000100800 */
[----:B------:R3:W-:Y:S01]  /*16680*/  SYNCS.ARRIVE.TRANS64.A1T0 RZ, [R5+URZ+0x16850], RZ ;  /* 0x016850ff05ff79a7 */ /* 0x0007e2000810003f */
[C---:B------:R-:W-:Y:S02]  /*16690*/  VIADD R7, R26.reuse, 0xffffffff ;  /* 0xffffffff1a077836 */ /* 0x040fe40000000000 */
[----:B------:R3:W-:Y:S01]  /*166a0*/  STL [R1], R26 ;  /* 0x0000001a01007387 */ /* 0x0007e20000100800 */
[----:B------:R-:W-:Y:S02]  /*166b0*/  IMAD.MOV.U32 R6, RZ, RZ, R25 ;  /* 0x000000ffff067224 */ /* 0x000fe400078e0019 */
[----:B------:R-:W-:Y:S01]  /*166c0*/  IMAD.MOV.U32 R20, RZ, RZ, R28 ;  /* 0x000000ffff147224 */ /* 0x000fe200078e001c */
[----:B--2---:R-:W-:-:S13]  /*166d0*/  ISETP.GT.AND P0, PT, R26, R0, PT ;  /* 0x000000001a00720c */ /* 0x004fda0003f04270 */
[----:B---3--:R-:W-:Y:S05]  /*166e0*/  @P0 BRA `(.L_x_1383) ;  /* 0xfffffff000200947 */ /* 0x008fea000383ffff */
.L_x_1370:
[----:B------:R-:W-:Y:S05]  /*166f0*/  BSYNC B0 ;  /* 0x0000000000007941 */ /* 0x000fea0003800000 */
.L_x_1369:
[----:B------:R-:W1:Y:S01]  /*16700*/  S2R R0, SR_TID.X ;  /* 0x0000000000007919 */ /* 0x000e620000002100 */
[----:B------:R-:W-:Y:S01]  /*16710*/  BSSY B0, `(.L_x_1384) ;  /* 0x0000010000007945 */ /* 0x000fe20003800000 */
[----:B-1----:R-:W-:-:S04]  /*16720*/  LOP3.LUT R0, R0, 0x7f, RZ, 0xc0, !PT ;  /* 0x0000007f00007812 */ /* 0x002fc800078ec0ff */
[----:B------:R-:W-:-:S13]  /*16730*/  ISETP.NE.AND P0, PT, R0, RZ, PT ;  /* 0x000000ff0000720c */ /* 0x000fda0003f05270 */
[----:B------:R-:W-:Y:S05]  /*16740*/  @P0 BRA `(.L_x_1385) ;  /* 0x0000000000300947 */ /* 0x000fea0003800000 */
[----:B------:R-:W1:Y:S01]  /*16750*/  S2R R5, SR_LANEID ;  /* 0x0000000000057919 */ /* 0x000e620000000000 */
[----:B------:R-:W-:Y:S01]  /*16760*/  VOTEU.ANY UR4, UPT, PT ;  /* 0x0000000000047886 */ /* 0x000fe200038e0100 */
[----:B0-----:R-:W0:Y:S01]  /*16770*/  LDC.64 R2, c[0x0][0xc60] ;  /* 0x00031800ff027b82 */ /* 0x001e220000000a00 */
[----:B------:R-:W1:Y:S02]  /*16780*/  FLO.U32 R0, UR4 ;  /* 0x0000000400007d00 */ /* 0x000e6400080e0000 */
[----:B-1----:R-:W-:-:S06]  /*16790*/  ISETP.EQ.U32.AND P0, PT, R0, R5, PT ;  /* 0x000000050000720c */ /* 0x002fcc0003f02070 */
[----:B------:R-:W0:Y:S07]  /*167a0*/  POPC R5, UR4 ;  /* 0x0000000400057d09 */ /* 0x000e2e0008000000 */
[----:B0-----:R-:W2:Y:S01]  /*167b0*/  @P0 ATOMG.E.ADD.STRONG.GPU PT, R3, desc[UR54][R2.64], R5 ;  /* 0x00000005020309a8 */ /* 0x001ea200081ee1f6 */
[----:B------:R-:W0:Y:S02]  /*167c0*/  S2R R4, SR_LTMASK ;  /* 0x0000000000047919 */ /* 0x000e240000003900 */
[----:B0-----:R-:W-:-:S04]  /*167d0*/  LOP3.LUT R4, R4, UR4, RZ, 0xc0, !PT ;  /* 0x0000000404047c12 */ /* 0x001fc8000f8ec0ff */
[----:B------:R-:W0:Y:S01]  /*167e0*/  POPC R7, R4 ;  /* 0x0000000400077309 */ /* 0x000e220000000000 */
[----:B--2---:R-:W0:Y:S02]  /*167f0*/  SHFL.IDX PT, R0, R3, R0, 0x1f ;  /* 0x00001f0003007589 */ /* 0x004e2400000e0000 */
[----:B0-----:R-:W-:-:S07]  /*16800*/  IADD3 R16, R0, UR38, R7 ;  /* 0x0000002600107c10 */ /* 0x001fce000fffe007 */
.L_x_1385:
[----:B------:R-:W-:Y:S05]  /*16810*/  BSYNC B0 ;  /* 0x0000000000007941 */ /* 0x000fea0003800000 */
.L_x_1384:
[----:B------:R-:W-:-:S05]  /*16820*/  IMAD.U32 R0, RZ, RZ, UR37 ;  /* 0x00000025ff007e24 */ /* 0x000fca000f8e00ff */
[----:B------:R-:W-:-:S13]  /*16830*/  ISETP.NE.AND P0, PT, R0, 0x3, PT ;  /* 0x000000030000780c */ /* 0x000fda0003f05270 */
[----:B------:R-:W-:Y:S05]  /*16840*/  @!P0 BRA `(.L_x_1386) ;  /* 0x0000000000048947 */ /* 0x000fea0003800000 */
[----:B------:R-:W-:Y:S01]  /*16850*/  BPT.TRAP 0x1 ;  /* 0x000000040000795c */ /* 0x000fe20000300000 */
.L_x_1386:
[----:B------:R-:W2:Y:S01]  /*16860*/  LDL.LU R2, [R1+0xc] ;  /* 0x00000c0001027983 */ /* 0x000ea20000300800 */
[----:B------:R-:W-:Y:S01]  /*16870*/  IMAD R0, R25, 0x8, R22 ;  /* 0x0000000819007824 */ /* 0x000fe200078e0216 */
[----:B0-----:R-:W-:Y:S01]  /*16880*/  SHF.L.U32 R3, R28, 0x1f, RZ ;  /* 0x0000001f1c037819 */ /* 0x001fe200000006ff */
[----:B------:R-:W-:Y:S03]  /*16890*/  BSSY B0, `(.L_x_1387) ;  /* 0x0000004000007945 */ /* 0x000fe60003800000 */
[----:B------:R-:W0:Y:S01]  /*168a0*/  SYNCS.PHASECHK.TRANS64.TRYWAIT P0, [R0+URZ+0x16860], R3 ;  /* 0x01686003000075a7 */ /* 0x000e22000800017f */
[----:B--2---:R-:W-:Y:S01]  /*168b0*/  IMAD R6, R26, -0x80, R2 ;  /* 0xffffff801a067824 */ /* 0x004fe200078e0202 */
[----:B0-----:R-:W-:Y:S06]  /*168c0*/  @!P0 BRA `(.L_x_1388) ;  /* 0x0000004800bc8947 */ /* 0x001fec0003800000 */
.L_x_1506:
[----:B------:R-:W-:Y:S05]  /*168d0*/  BSYNC B0 ;  /* 0x0000000000007941 */ /* 0x000fea0003800000 */
.L_x_1387:
[----:B------:R-:W1:Y:S01]  /*168e0*/  S2R R7, SR_TID.X ;  /* 0x0000000000077919 */ /* 0x000e620000002100 */
[----:B------:R-:W-:Y:S02]  /*168f0*/  ULDC UR4, c[0x0][0x2f4] ;  /* 0x0000bd0000047ab9 */ /* 0x000fe40000000800 */
[----:B------:R-:W-:Y:S01]  /*16900*/  ISETP.GE.AND P0, PT, R29, UR4, PT ;  /* 0x000000041d007c0c */ /* 0x000fe2000bf06270 */
[----:B------:R-:W-:Y:S01]  /*16910*/  UMOV UR4, 0xffffffff ;  /* 0xffffffff00047882 */ /* 0x000fe20000000000 */
[C---:B-1----:R-:W-:Y:S01]  /*16920*/  IMAD.SHL.U32 R2, R7.reuse, 0x8, RZ ;  /* 0x0000000807027824 */ /* 0x042fe200078e00ff */
[C---:B------:R-:W-:Y:S01]  /*16930*/  LOP3.LUT R5, R7.reuse, 0x7f, RZ, 0xc0, !PT ;  /* 0x0000007f07057812 */ /* 0x040fe200078ec0ff */
[----:B------:R-:W-:-:S03]  /*16940*/  IMAD.SHL.U32 R4, R7, 0x8, RZ ;  /* 0x0000000807047824 */ /* 0x000fc600078e00ff */
[----:B------:R-:W-:Y:S02]  /*16950*/  LOP3.LUT R2, R2, 0x1f8, RZ, 0xc0, !PT ;  /* 0x000001f802027812 */ /* 0x000fe400078ec0ff */
[----:B------:R-:W-:Y:S02]  /*16960*/  SHF.R.U32.HI R5, RZ, 0x3, R5 ;  /* 0x00000003ff057819 */ /* 0x000fe40000011605 */
        /* <DEDUP_REMOVED lines=9> */
[----:B0-----:R-:W0:Y:S04]  /*16a00*/  SHFL.IDX PT, R3, R18, RZ, 0x181f ;  /* 0x00181fff12037589 */ /* 0x001e2800000e0000 */
[----:B------:R-:W2:Y:S04]  /*16a10*/  SHFL.IDX PT, R9, R17, 0x1, 0x181f ;  /* 0x00381f0011097f89 */ /* 0x000ea800000e0000 */
[----:B------:R-:W3:Y:S04]  /*16a20*/  SHFL.IDX PT, R7, R18, 0x1, 0x181f ;  /* 0x00381f0012077f89 */ /* 0x000ee800000e0000 */
[----:B------:R-:W4:Y:S04]  /*16a30*/  SHFL.IDX PT, R10, R17, 0x2, 0x181f ;  /* 0x00581f00110a7f89 */ /* 0x000f2800000e0000 */
[----:B------:R-:W5:Y:S01]  /*16a40*/  SHFL.IDX PT, R8, R18, 0x2, 0x181f ;  /* 0x00581f0012087f89 */ /* 0x000f6200000e0000 */
[----:B-1----:R-:W-:-:S03]  /*16a50*/  IADD3 R2, P2, R14, R5, RZ ;  /* 0x000000050e027210 */ /* 0x002fc60007f5e0ff */
[----:B------:R-:W-:Y:S02]  /*16a60*/  SHFL.IDX PT, R14, R17, 0x6, 0x181f ;  /* 0x00d81f00110e7f89 */ /* 0x000fe400000e0000 */
[----:B0-----:R-:W-:-:S05]  /*16a70*/  IMAD.X R3, RZ, RZ, R3, P2 ;  /* 0x000000ffff037224 */ /* 0x001fca00010e0603 */
        /* <DEDUP_REMOVED lines=20> */
[----:B--2---:R-:W-:-:S05]  /*16bc0*/  IADD3 R2, P2, R10, R5, RZ ;  /* 0x000000050a027210 */ /* 0x004fca0007f5e0ff */
[----:B---3--:R-:W-:Y:S02]  /*16bd0*/  IMAD.X R3, RZ, RZ, R8, P2 ;  /* 0x000000ffff037224 */ /* 0x008fe400010e0608 */
[----:B------:R-:W2:Y:S04]  /*16be0*/  SHFL.IDX PT, R8, R18, 0x6, 0x181f ;  /* 0x00d81f0012087f89 */ /* 0x000ea800000e0000 */
[----:B------:R0:W-:Y:S01]  /*16bf0*/  LDGSTS.E.BYPASS.LTC128B.128 [R4+0x2400], desc[UR54][R2.64], !P1 ;  /* 0x0240000002047fae */ /* 0x0001e2000c901d76 */
[----:B------:R-:W-:-:S03]  /*16c00*/  ISETP.LT.OR P1, PT, R6, 0x51, P0 ;  /* 0x000000510600780c */ /* 0x000fc60000721670 */
[----:B------:R-:W3:Y:S01]  /*16c10*/  SHFL.IDX PT, R18, R18, 0x7, 0x181f ;  /* 0x00f81f0012127f89 */ /* 0x000ee200000e0000 */
[----:B0-----:R-:W-:-:S05]  /*16c20*/  IADD3 R2, P2, R9, R5, RZ ;  /* 0x0000000509027210 */ /* 0x001fca0007f5e0ff */
[----:B-1----:R-:W-:-:S05]  /*16c30*/  IMAD.X R3, RZ, RZ, R7, P2 ;  /* 0x000000ffff037224 */ /* 0x002fca00010e0607 */
[----:B------:R0:W-:Y:S01]  /*16c40*/  LDGSTS.E.BYPASS.LTC128B.128 [R4+0x2c00], desc[UR54][R2.64], !P1 ;  /* 0x02c0000002047fae */ /* 0x0001e2000c901d76 */
[----:B------:R-:W-:Y:S02]  /*16c50*/  ISETP.LT.OR P1, PT, R6, 0x61, P0 ;  /* 0x000000610600780c */ /* 0x000fe40000721670 */
[----:B0-----:R-:W-:Y:S02]  /*16c60*/  IADD3 R2, P2, R14, R5, RZ ;  /* 0x000000050e027210 */ /* 0x001fe40007f5e0ff */
[----:B------:R0:W1:Y:S03]  /*16c70*/  SHFL.IDX PT, R14, R17, 0x7, 0x181f ;  /* 0x00f81f00110e7f89 */ /* 0x00006600000e0000 */
[----:B--2---:R-:W-:-:S06]  /*16c80*/  IMAD.X R3, RZ, RZ, R8, P2 ;  /* 0x000000ffff037224 */ /* 0x004fcc00010e0608 */
[----:B---3--:R0:W-:Y:S02]  /*16c90*/  LDGSTS.E.BYPASS.LTC128B.128 [R4+0x3400], desc[UR54][R2.64], !P1 ;  /* 0x0340000002047fae */ /* 0x0081e4000c901d76 */
.L_x_1524:
[----:B------:R-:W-:Y:S02]  /*16ca0*/  ISETP.LT.OR P0, PT, R6, 0x71, P0 ;  /* 0x000000710600780c */ /* 0x000fe40000701670 */
[----:B01----:R-:W-:-:S05]  /*16cb0*/  IADD3 R2, P1, R14, R5, RZ ;  /* 0x000000050e027210 */ /* 0x003fca0007f3e0ff */
[----:B------:R-:W-:-:S06]  /*16cc0*/  IMAD.X R3, RZ, RZ, R18, P1 ;  /* 0x000000ffff037224 */ /* 0x000fcc00008e0612 */
[----:B------:R-:W-:Y:S01]  /*16cd0*/  @!PT LDS RZ, [RZ] ;  /* 0x00000000fffff984 */ /* 0x000fe20000000800 */
[----:B------:R-:W-:Y:S01]  /*16ce0*/  @!PT LDS RZ, [RZ] ;  /* 0x00000000fffff984 */ /* 0x000fe20000000800 */
[----:B------:R-:W-:Y:S01]  /*16cf0*/  @!PT LDS RZ, [RZ] ;  /* 0x00000000fffff984 */ /* 0x000fe20000000800 */
[----:B------:R0:W-:Y:S01]  /*16d00*/  LDGSTS.E.BYPASS.LTC128B.128 [R4+0x3c00], desc[UR54][R2.64], !P0 ;  /* 0x03c0000002047fae */ /* 0x0001e2000c101d76 */
[----:B------:R-:W-:Y:S01]  /*16d10*/  PLOP3.LUT P0, PT, PT, PT, PT, 0x80, 0x0 ;  /* 0x000000000000781c */ /* 0x000fe20003f0f070 */
[----:B------:R-:W-:-:S12]  /*16d20*/  NOP ;  /* 0x0000000000007918 */ /* 0x000fd80000000000 */
.L_x_1390:
        /* <DEDUP_REMOVED lines=11> */
.L_x_1391:
[----:B------:R0:W-:Y:S01]  /*16de0*/  SYNCS.ARRIVE.TRANS64.A1T0 RZ, [R0+URZ+0x16850], RZ ;  /* 0x016850ff00ff79a7 */ /* 0x0001e2000810003f */
[----:B------:R-:W-:-:S05]  /*16df0*/  VIADD R25, R25, 0x1 ;  /* 0x0000000119197836 */ /* 0x000fca0000000000 */
[----:B------:R-:W-:-:S04]  /*16e00*/  ISETP.NE.AND P0, PT, R25, 0x2, PT ;  /* 0x000000021900780c */ /* 0x000fc80003f05270 */
[----:B------:R-:W-:Y:S02]  /*16e10*/  SEL R3, RZ, 0x1, P0 ;  /* 0x00000001ff037807 */ /* 0x000fe40000000000 */
[----:B------:R-:W-:Y:S02]  /*16e20*/  SEL R25, R25, RZ, P0 ;  /* 0x000000ff19197207 */ /* 0x000fe40000000000 */
[----:B0-----:R-:W-:-:S07]  /*16e30*/  LOP3.LUT R28, R28, R3, RZ, 0x3c, !PT ;  /* 0x000000031c1c7212 */ /* 0x001fce00078e3cff */
.L_x_1350:
[----:B------:R-:W-:Y:S05]  /*16e40*/  BSYNC B7 ;  /* 0x0000000000077941 */ /* 0x000fea0003800000 */
.L_x_1348:
[----:B------:R-:W-:-:S13]  /*16e50*/  LOP3.LUT P0, RZ, R23, 0x20, RZ, 0xc0, !PT ;  /* 0x0000002017ff7812 */ /* 0x000fda000780c0ff */
[----:B------:R-:W-:Y:S05]  /*16e60*/  @!P0 BRA `(.L_x_1392) ;  /* 0x0000000000248947 */ /* 0x000fea0003800000 */
[----:B------:R-:W-:Y:S05]  /*16e70*/  WARPSYNC.ALL ;  /* 0x0000000000007948 */ /* 0x000fea0003800000 */
[----:B------:R-:W0:Y:S08]  /*16e80*/  S2UR UR5, SR_CgaCtaId ;  /* 0x00000000000579c3 */ /* 0x000e300000008800 */
[----:B------:R-:W-:Y:S06]  /*16e90*/  BAR.SYNC.DEFER_BLOCKING 0x5, 0x200 ;  /* 0x0148000000007b1d */ /* 0x000fec0000010000 */
[----:B------:R-:W-:-:S02]  /*16ea0*/  UMOV UR4, 0x400 ;  /* 0x0000040000047882 */ /* 0x000fc40000000000 */
[----:B0-----:R-:W-:-:S06]  /*16eb0*/  ULEA UR4, UR5, UR4, 0x18 ;  /* 0x0000000405047291 */ /* 0x001fcc000f8ec03f */
[----:B------:R-:W-:-:S05]  /*16ec0*/  IMAD.U32 R22, RZ, RZ, UR4 ;  /* 0x00000004ff167e24 */ /* 0x000fca000f8e00ff */
[----:B------:R1:W2:Y:S01]  /*16ed0*/  LDS.128 R16, [R22+0x168d0] ;  /* 0x0168d00016107984 */ /* 0x0002a20000000c00 */
[----:B------:R-:W-:Y:S06]  /*16ee0*/  BAR.ARV 0x4, 0x200 ;  /* 0x0108000000007b1d */ /* 0x000fec0000002000 */
[----:B------:R-:W-:Y:S05]  /*16ef0*/  BRA `(.L_x_1393) ;  /* 0x0000000c00d47947 */ /* 0x000fea0003800000 */
.L_x_1392:
        /* <DEDUP_REMOVED lines=42> */
[----:B------:R0:W1:Y:S02]  /*171a0*/  SHFL.IDX PT, R14, R2, 0x1f, 0x1f ;  /* 0x03e01f00020e7f89 */ /* 0x00006400000e0000 */
.L_x_1534:
[----:B------:R-:W-:Y:S02]  /*171b0*/  ULDC UR4, c[0x0][0xc38] ;  /* 0x00030e0000047ab9 */ /* 0x000fe40000000800 */
[----:B------:R-:W-:-:S04]  /*171c0*/  IMAD.U32 R4, RZ, RZ, UR4 ;  /* 0x00000004ff047e24 */ /* 0x000fc8000f8e00ff */
[----:B-1----:R-:W-:-:S04]  /*171d0*/  IMAD R3, R14, R4, RZ ;  /* 0x000000040e037224 */ /* 0x002fc800078e02ff */
[----:B------:R-:W-:-:S05]  /*171e0*/  IMAD.IADD R6, R6, 0x1, R3 ;  /* 0x0000000106067824 */ /* 0x000fca00078e0203 */
[----:B------:R-:W-:-:S13]  /*171f0*/  ISETP.GT.AND P6, PT, R6, R0, PT ;  /* 0x000000000600720c */ /* 0x000fda0003fc4270 */
[----:B------:R-:W-:Y:S05]  /*17200*/  @P6 BRA `(.L_x_1395) ;  /* 0x0000000000a46947 */ /* 0x000fea0003800000 */
.L_x_1398:
[----:B0-----:R-:W0:Y:S01]  /*17210*/  LDC R2, c[0x0][0xc3c] ;  /* 0x00030f00ff027b82 */ /* 0x001e220000000800 */
[----:B------:R-:W-:-:S05]  /*17220*/  VIADD R19, R19, 0x1f ;  /* 0x0000001f13137836 */ /* 0x000fca0000000000 */
[----:B0-----:R-:W-:-:S13]  /*17230*/  ISETP.GE.AND P6, PT, R19, R2, PT ;  /* 0x000000021300720c */ /* 0x001fda0003fc6270 */
[----:B------:R-:W-:Y:S05]  /*17240*/  @P6 BRA `(.L_x_1396) ;  /* 0x0000000800bc6947 */ /* 0x000fea0003800000 */
[----:B------:R-:W0:Y:S01]  /*17250*/  S2R R3, SR_TID.X ;  /* 0x0000000000037919 */ /* 0x000e220000002100 */
        /* <DEDUP_REMOVED lines=30> */
.L_x_1542:
[----:B------:R-:W-:Y:S02]  /*17440*/  ULDC UR4, c[0x0][0xc38] ;  /* 0x00030e0000047ab9 */ /* 0x000fe40000000800 */
[----:B------:R-:W-:-:S04]  /*17450*/  IMAD.U32 R4, RZ, RZ, UR4 ;  /* 0x00000004ff047e24 */ /* 0x000fc8000f8e00ff */
[----:B-1----:R-:W-:-:S04]  /*17460*/  IMAD R3, R14, R4, RZ ;  /* 0x000000040e037224 */ /* 0x002fc800078e02ff */
[----:B------:R-:W-:-:S05]  /*17470*/  IMAD.IADD R6, R3, 0x1, R6 ;  /* 0x0000000103067824 */ /* 0x000fca00078e0206 */
[----:B------:R-:W-:-:S13]  /*17480*/  ISETP.GT.AND P6, PT, R6, R0, PT ;  /* 0x000000000600720c */ /* 0x000fda0003fc4270 */
[----:B------:R-:W-:Y:S05]  /*17490*/  @!P6 BRA `(.L_x_1398) ;  /* 0xfffffffc005ce947 */ /* 0x000fea000383ffff */
.L_x_1395:
[----:B------:R-:W-:Y:S01]  /*174a0*/  IMAD.IADD R6, R6, 0x1, -R3 ;  /* 0x0000000106067824 */ /* 0x000fe200078e0a03 */
[----:B------:R-:W-:-:S03]  /*174b0*/  UMOV UR4, 0xffffffff ;  /* 0xffffffff00047882 */ /* 0x000fc60000000000 */
[----:B------:R-:W-:-:S05]  /*174c0*/  IMAD R3, R2, R4, R6 ;  /* 0x0000000402037224 */ /* 0x000fca00078e0206 */
[----:B------:R-:W-:Y:S01]  /*174d0*/  ISETP.GT.AND P6, PT, R3, R0, PT ;  /* 0x000000000300720c */ /* 0x000fe20003fc4270 */
[----:B------:R-:W-:-:S12]  /*174e0*/  BRA.DIV UR4, `(.L_x_1399) ;  /* 0x0000004e04f87947 */ /* 0x000fd8000b800000 */
[----:B------:R-:W-:-:S04]  /*174f0*/  VOTE.ANY R3, PT, !P6 ;  /* 0x0000000000037806 */ /* 0x000fc800070e0100 */
[----:B------:R-:W1:Y:S02]  /*17500*/  POPC R7, R3 ;  /* 0x0000000300077309 */ /* 0x000e640000000000 */
[----:B-1----:R1:W2:Y:S01]  /*17510*/  SHFL.IDX PT, R17, R17, R7, 0x1f ;  /* 0x00001f0711117589 */ /* 0x0022a200000e0000 */
[----:B------:R-:W-:-:S03]  /*17520*/  IMAD.IADD R19, R7, 0x1, R19 ;  /* 0x0000000107137824 */ /* 0x000fc600078e0213 */
[----:B------:R1:W3:Y:S04]  /*17530*/  SHFL.IDX PT, R5, R5, R7, 0x1f ;  /* 0x00001f0705057589 */ /* 0x0002e800000e0000 */
.L_x_1547:
[----:B------:R-:W-:-:S13]  /*17540*/  ISETP.NE.AND P0, PT, R3, RZ, PT ;  /* 0x000000ff0300720c */ /* 0x000fda0003f05270 */
[----:B------:R-:W-:Y:S05]  /*17550*/  @!P0 BRA `(.L_x_1400) ;  /* 0x0000000000108947 */ /* 0x000fea0003800000 */
[----:B------:R-:W-:Y:S01]  /*17560*/  UMOV UR4, 0xffffffff ;  /* 0xffffffff00047882 */ /* 0x000fe20000000000 */
[----:B------:R-:W-:Y:S02]  /*17570*/  VIADD R12, R7, 0xffffffff ;  /* 0xffffffff070c7836 */ /* 0x000fe40000000000 */
[----:B------:R-:W-:Y:S05]  /*17580*/  BRA.DIV UR4, `(.L_x_1401) ;  /* 0x0000005204307947 */ /* 0x000fea000b800000 */
[----:B------:R4:W0:Y:S02]  /*17590*/  SHFL.IDX PT, R16, R2, R12, 0x1f ;  /* 0x00001f0c02107589 */ /* 0x00082400000e0000 */
.L_x_1400:
[----:B---3--:R-:W-:Y:S01]  /*175a0*/  ISETP.NE.AND P0, PT, R5, 0x1, PT ;  /* 0x000000010500780c */ /* 0x008fe20003f05270 */
[----:B0-----:R-:W-:-:S04]  /*175b0*/  IMAD R16, R16, R4, R6 ;  /* 0x0000000410107224 */ /* 0x001fc800078e0206 */
[----:B------:R-:W-:-:S08]  /*175c0*/  IMAD.IADD R0, R0, 0x1, -R16 ;  /* 0x0000000100007824 */ /* 0x000fd000078e0a10 */
[----:B------:R-:W-:Y:S05]  /*175d0*/  @!P0 BRA `(.L_x_1402) ;  /* 0x0000000000dc8947 */ /* 0x000fea0003800000 */
[----:B--2---:R-:W-:Y:S01]  /*175e0*/  IABS R4, R17 ;  /* 0x0000001100047213 */ /* 0x004fe20000000000 */
[----:B----4-:R-:W-:Y:S01]  /*175f0*/  IMAD.MOV.U32 R2, RZ, RZ, RZ ;  /* 0x000000ffff027224 */ /* 0x010fe200078e00ff */
[----:B------:R-:W-:Y:S02]  /*17600*/  IABS R6, R5 ;  /* 0x0000000500067213 */ /* 0x000fe40000000000 */
[----:B-1----:R-:W0:Y:S08]  /*17610*/  I2F.RP R7, R4 ;  /* 0x0000000400077306 */ /* 0x002e300000209400 */
[----:B------:R-:W-:Y:S08]  /*17620*/  I2F.RP R10, R6 ;  /* 0x00000006000a7306 */ /* 0x000ff00000209400 */
[----:B0-----:R-:W0:Y:S02]  /*17630*/  MUFU.RCP R7, R7 ;  /* 0x0000000700077308 */ /* 0x001e240000001000 */
[----:B0-----:R-:W-:-:S06]  /*17640*/  VIADD R3, R7, 0xffffffe ;  /* 0x0ffffffe07037836 */ /* 0x001fcc0000000000 */
[----:B------:R-:W0:Y:S02]  /*17650*/  F2I.FTZ.U32.TRUNC.NTZ R3, R3 ;  /* 0x0000000300037305 */ /* 0x000e24000021f000 */
[----:B0-----:R-:W-:-:S04]  /*17660*/  IMAD.MOV R9, RZ, RZ, -R3 ;  /* 0x000000ffff097224 */ /* 0x001fc800078e0a03 */
[----:B------:R-:W-:-:S04]  /*17670*/  IMAD R9, R9, R4, RZ ;  /* 0x0000000409097224 */ /* 0x000fc800078e02ff */
[----:B------:R-:W-:Y:S01]  /*17680*/  IMAD.HI.U32 R8, R3, R9, R2 ;  /* 0x0000000903087227 */ /* 0x000fe200078e0002 */
[----:B------:R-:W-:Y:S01]  /*17690*/  IABS R9, R0 ;  /* 0x0000000000097213 */ /* 0x000fe20000000000 */
[----:B------:R-:W0:Y:S01]  /*176a0*/  MUFU.RCP R2, R10 ;  /* 0x0000000a00027308 */ /* 0x000e220000001000 */
[----:B------:R-:W-:-:S03]  /*176b0*/  IABS R3, R17 ;  /* 0x0000001100037213 */ /* 0x000fc60000000000 */
[----:B------:R-:W-:-:S04]  /*176c0*/  IMAD.HI.U32 R7, R8, R9, RZ ;  /* 0x0000000908077227 */ /* 0x000fc800078e00ff */
[----:B------:R-:W-:-:S04]  /*176d0*/  IMAD.MOV R12, RZ, RZ, -R3 ;  /* 0x000000ffff0c7224 */ /* 0x000fc800078e0a03 */
[----:B------:R-:W-:Y:S02]  /*176e0*/  IMAD R9, R7, R12, R9 ;  /* 0x0000000c07097224 */ /* 0x000fe400078e0209 */
[----:B0-----:R-:W-:-:S03]  /*176f0*/  VIADD R3, R2, 0xffffffe ;  /* 0x0ffffffe02037836 */ /* 0x001fc60000000000 */
[----:B------:R-:W-:Y:S01]  /*17700*/  ISETP.GT.U32.AND P1, PT, R4, R9, PT ;  /* 0x000000090400720c */ /* 0x000fe20003f24070 */
[----:B------:R-:W-:Y:S02]  /*17710*/  IMAD.MOV.U32 R2, RZ, RZ, RZ ;  /* 0x000000ffff027224 */ /* 0x000fe400078e00ff */
[----:B------:R-:W0:Y:S10]  /*17720*/  F2I.FTZ.U32.TRUNC.NTZ R3, R3 ;  /* 0x0000000300037305 */ /* 0x000e34000021f000 */
[----:B------:R-:W-:-:S02]  /*17730*/  @!P1 IMAD.IADD R9, R9, 0x1, -R4 ;  /* 0x0000000109099824 */ /* 0x000fc400078e0a04 */
[----:B------:R-:W-:Y:S01]  /*17740*/  @!P1 VIADD R7, R7, 0x1 ;  /* 0x0000000107079836 */ /* 0x000fe20000000000 */
[----:B------:R-:W-:Y:S02]  /*17750*/  ISETP.NE.AND P1, PT, R17, RZ, PT ;  /* 0x000000ff1100720c */ /* 0x000fe40003f25270 */
[----:B------:R-:W-:Y:S01]  /*17760*/  ISETP.GE.U32.AND P0, PT, R9, R4, PT ;  /* 0x000000040900720c */ /* 0x000fe20003f06070 */
[----:B0-----:R-:W-:-:S04]  /*17770*/  IMAD.MOV R9, RZ, RZ, -R3 ;  /* 0x000000ffff097224 */ /* 0x001fc800078e0a03 */
[----:B------:R-:W-:-:S04]  /*17780*/  IMAD R9, R9, R6, RZ ;  /* 0x0000000609097224 */ /* 0x000fc800078e02ff */
[----:B------:R-:W-:Y:S01]  /*17790*/  IMAD.HI.U32 R4, R3, R9, R2 ;  /* 0x0000000903047227 */ /* 0x000fe200078e0002 */
[----:B------:R-:W-:-:S03]  /*177a0*/  LOP3.LUT R2, R0, R17, RZ, 0x3c, !PT ;  /* 0x0000001100027212 */ /* 0x000fc600078e3cff */
[----:B------:R-:W-:Y:S01]  /*177b0*/  @P0 VIADD R7, R7, 0x1 ;  /* 0x0000000107070836 */ /* 0x000fe20000000000 */
[----:B------:R-:W-:Y:S02]  /*177c0*/  ISETP.GE.AND P2, PT, R2, RZ, PT ;  /* 0x000000ff0200720c */ /* 0x000fe40003f46270 */
[----:B------:R-:W-:-:S05]  /*177d0*/  IABS R2, R5 ;  /* 0x0000000500027213 */ /* 0x000fca0000000000 */
[----:B------:R-:W-:-:S06]  /*177e0*/  IMAD.MOV R2, RZ, RZ, -R2 ;  /* 0x000000ffff027224 */ /* 0x000fcc00078e0a02 */
[----:B------:R-:W-:Y:S01]  /*177f0*/  @!P2 IMAD.MOV R7, RZ, RZ, -R7 ;  /* 0x000000ffff07a224 */ /* 0x000fe200078e0a07 */
[----:B------:R-:W-:-:S04]  /*17800*/  @!P1 LOP3.LUT R7, RZ, R17, RZ, 0x33, !PT ;  /* 0x00000011ff079212 */ /* 0x000fc800078e33ff */
[----:B------:R-:W-:-:S05]  /*17810*/  IABS R3, R7 ;  /* 0x0000000700037213 */ /* 0x000fca0000000000 */
[----:B------:R-:W-:-:S04]  /*17820*/  IMAD.HI.U32 R4, R4, R3, RZ ;  /* 0x0000000304047227 */ /* 0x000fc800078e00ff */
[----:B------:R-:W-:Y:S01]  /*17830*/  IMAD R3, R4, R2, R3 ;  /* 0x0000000204037224 */ /* 0x000fe200078e0203 */
[----:B------:R-:W-:-:S04]  /*17840*/  LOP3.LUT R2, R7, R5, RZ, 0x3c, !PT ;  /* 0x0000000507027212 */ /* 0x000fc800078e3cff */
[----:B------:R-:W-:Y:S02]  /*17850*/  ISETP.GT.U32.AND P1, PT, R6, R3, PT ;  /* 0x000000030600720c */ /* 0x000fe40003f24070 */
[----:B------:R-:W-:-:S11]  /*17860*/  ISETP.GE.AND P2, PT, R2, RZ, PT ;  /* 0x000000ff0200720c */ /* 0x000fd60003f46270 */
[----:B------:R-:W-:Y:S02]  /*17870*/  @!P1 IMAD.IADD R3, R3, 0x1, -R6 ;  /* 0x0000000103039824 */ /* 0x000fe400078e0a06 */
[----:B------:R-:W-:Y:S01]  /*17880*/  @!P1 VIADD R4, R4, 0x1 ;  /* 0x0000000104049836 */ /* 0x000fe20000000000 */
[----:B------:R-:W-:Y:S02]  /*17890*/  ISETP.NE.AND P1, PT, R5, RZ, PT ;  /* 0x000000ff0500720c */ /* 0x000fe40003f25270 */
[----:B------:R-:W-:Y:S01]  /*178a0*/  ISETP.GE.U32.AND P0, PT, R3, R6, PT ;  /* 0x000000060300720c */ /* 0x000fe20003f06070 */
[----:B------:R-:W-:-:S04]  /*178b0*/  IMAD.MOV R3, RZ, RZ, -R7 ;  /* 0x000000ffff037224 */ /* 0x000fc800078e0a07 */
[----:B------:R-:W-:-:S08]  /*178c0*/  IMAD R3, R17, R3, R0 ;  /* 0x0000000311037224 */ /* 0x000fd000078e0200 */
[----:B------:R-:W-:-:S04]  /*178d0*/  @P0 VIADD R4, R4, 0x1 ;  /* 0x0000000104040836 */ /* 0x000fc80000000000 */
[----:B------:R-:W-:Y:S01]  /*178e0*/  @!P2 IMAD.MOV R4, RZ, RZ, -R4 ;  /* 0x000000ffff04a224 */ /* 0x000fe200078e0a04 */
[----:B------:R-:W-:-:S05]  /*178f0*/  @!P1 LOP3.LUT R4, RZ, R5, RZ, 0x33, !PT ;  /* 0x00000005ff049212 */ /* 0x000fca00078e33ff */
[--C-:B------:R-:W-:Y:S02]  /*17900*/  IMAD.MOV R2, RZ, RZ, -R4.reuse ;  /* 0x000000ffff027224 */ /* 0x100fe400078e0a04 */
[C---:B------:R-:W-:Y:S02]  /*17910*/  IMAD R4, R5.reuse, 0x1000000, R4 ;  /* 0x0100000005047824 */ /* 0x040fe400078e0204 */
[----:B------:R-:W-:-:S04]  /*17920*/  IMAD R5, R5, R2, R7 ;  /* 0x0000000205057224 */ /* 0x000fc800078e0207 */
[----:B------:R-:W-:Y:S01]  /*17930*/  IMAD R18, R5, 0x10000, R4 ;  /* 0x0001000005127824 */ /* 0x000fe200078e0204 */
[----:B------:R-:W-:Y:S06]  /*17940*/  BRA `(.L_x_1403) ;  /* 0x0000000000f07947 */ /* 0x000fec0003800000 */
.L_x_1402:
[----:B----4-:R-:W0:Y:S02]  /*17950*/  LDC.64 R2, c[0x0][0xc90] ;  /* 0x00032400ff027b82 */ /* 0x010e240000000a00 */
[----:B0-----:R-:W-:-:S05]  /*17960*/  IMAD.WIDE R2, R19, 0x4, R2 ;  /* 0x0000000413027825 */ /* 0x001fca00078e0202 */
[----:B------:R0:W2:Y:S02]  /*17970*/  LDG.E R6, desc[UR54][R2.64] ;  /* 0x0000003602067981 */ /* 0x0000a4000c1e1900 */
[----:B0-----:R-:W-:Y:S02]  /*17980*/  IMAD.MOV.U32 R2, RZ, RZ, RZ ;  /* 0x000000ffff027224 */ /* 0x001fe400078e00ff */
[----:B--2---:R-:W-:-:S05]  /*17990*/  IMAD R5, R17, R6, RZ ;  /* 0x0000000611057224 */ /* 0x004fca00078e02ff */
[----:B-1----:R-:W-:-:S04]  /*179a0*/  IABS R7, R5 ;  /* 0x0000000500077213 */ /* 0x002fc80000000000 */
[----:B------:R-:W0:Y:S08]  /*179b0*/  I2F.RP R8, R7 ;  /* 0x0000000700087306 */ /* 0x000e300000209400 */
[----:B0-----:R-:W0:Y:S02]  /*179c0*/  MUFU.RCP R8, R8 ;  /* 0x0000000800087308 */ /* 0x001e240000001000 */
[----:B0-----:R-:W-:-:S06]  /*179d0*/  VIADD R9, R8, 0xffffffe ;  /* 0x0ffffffe08097836 */ /* 0x001fcc0000000000 */
[----:B------:R-:W0:Y:S02]  /*179e0*/  F2I.FTZ.U32.TRUNC.NTZ R3, R9 ;  /* 0x0000000900037305 */ /* 0x000e24000021f000 */
[----:B0-----:R-:W-:-:S04]  /*179f0*/  IMAD.MOV R10, RZ, RZ, -R3 ;  /* 0x000000ffff0a7224 */ /* 0x001fc800078e0a03 */
[----:B------:R-:W-:Y:S01]  /*17a00*/  IMAD R11, R10, R7, RZ ;  /* 0x000000070a0b7224 */ /* 0x000fe200078e02ff */
[----:B------:R-:W-:-:S03]  /*17a10*/  IABS R10, R5 ;  /* 0x00000005000a7213 */ /* 0x000fc60000000000 */
[----:B------:R-:W-:Y:S01]  /*17a20*/  IMAD.HI.U32 R2, R3, R11, R2 ;  /* 0x0000000b03027227 */ /* 0x000fe200078e0002 */
[----:B------:R-:W-:-:S03]  /*17a30*/  IABS R3, R0 ;  /* 0x0000000000037213 */ /* 0x000fc60000000000 */
        /* <DEDUP_REMOVED lines=17> */
[----:B------:R-:W-:-:S04]  /*17b50*/  VIADDMNMX R4, R3, R4, R6, PT ;  /* 0x0000000403047246 */ /* 0x000fc80003800106 */
[----:B------:R-:W-:-:S04]  /*17b60*/  IABS R6, R4 ;  /* 0x0000000400067213 */ /* 0x000fc80000000000 */
[----:B------:R-:W0:Y:S08]  /*17b70*/  I2F.RP R8, R6 ;  /* 0x0000000600087306 */ /* 0x000e300000209400 */
[----:B0-----:R-:W0:Y:S02]  /*17b80*/  MUFU.RCP R8, R8 ;  /* 0x0000000800087308 */ /* 0x001e240000001000 */
[----:B0-----:R-:W-:Y:S01]  /*17b90*/  VIADD R2, R8, 0xffffffe ;  /* 0x0ffffffe08027836 */ /* 0x001fe20000000000 */
[----:B------:R-:W-:-:S05]  /*17ba0*/  IABS R8, R0 ;  /* 0x0000000000087213 */ /* 0x000fca0000000000 */
[----:B------:R0:W1:Y:S02]  /*17bb0*/  F2I.FTZ.U32.TRUNC.NTZ R3, R2 ;  /* 0x0000000200037305 */ /* 0x000064000021f000 */
[----:B0-----:R-:W-:Y:S02]  /*17bc0*/  IMAD.MOV.U32 R2, RZ, RZ, RZ ;  /* 0x000000ffff027224 */ /* 0x001fe400078e00ff */
[----:B-1----:R-:W-:-:S04]  /*17bd0*/  IMAD.MOV R5, RZ, RZ, -R3 ;  /* 0x000000ffff057224 */ /* 0x002fc800078e0a03 */
[----:B------:R-:W-:-:S04]  /*17be0*/  IMAD R5, R5, R6, RZ ;  /* 0x0000000605057224 */ /* 0x000fc800078e02ff */
[----:B------:R-:W-:Y:S01]  /*17bf0*/  IMAD.HI.U32 R3, R3, R5, R2 ;  /* 0x0000000503037227 */ /* 0x000fe200078e0002 */
[-C--:B------:R-:W-:Y:S02]  /*17c00*/  IABS R5, R4.reuse ;  /* 0x0000000400057213 */ /* 0x080fe40000000000 */
[----:B------:R-:W-:Y:S02]  /*17c10*/  LOP3.LUT R2, R0, R4, RZ, 0x3c, !PT ;  /* 0x0000000400027212 */ /* 0x000fe400078e3cff */
[----:B------:R-:W-:Y:S01]  /*17c20*/  IADD3 R0, R7, 0x1000000, R0 ;  /* 0x0100000007007810 */ /* 0x000fe20007ffe000 */
[----:B------:R-:W-:Y:S01]  /*17c30*/  IMAD.MOV R5, RZ, RZ, -R5 ;  /* 0x000000ffff057224 */ /* 0x000fe200078e0a05 */
[----:B------:R-:W-:Y:S01]  /*17c40*/  ISETP.GE.AND P2, PT, R2, RZ, PT ;  /* 0x000000ff0200720c */ /* 0x000fe20003f46270 */
[----:B------:R-:W-:-:S04]  /*17c50*/  IMAD.HI.U32 R3, R3, R8, RZ ;  /* 0x0000000803037227 */ /* 0x000fc800078e00ff */
        /* <DEDUP_REMOVED lines=8> */
[----:B------:R-:W-:Y:S01]  /*17ce0*/  @!P1 LOP3.LUT R3, RZ, R4, RZ, 0x33, !PT ;  /* 0x00000004ff039212 */ /* 0x000fe200078e33ff */
[----:B------:R-:W-:-:S04]  /*17cf0*/  IMAD.MOV R4, RZ, RZ, -R4 ;  /* 0x000000ffff047224 */ /* 0x000fc800078e0a04 */
[----:B------:R-:W-:-:S07]  /*17d00*/  IMAD R18, R3, R4, R0 ;  /* 0x0000000403127224 */ /* 0x000fce00078e0200 */
.L_x_1403:
[----:B------:R-:W-:-:S05]  /*17d10*/  LOP3.LUT R0, RZ, R3, RZ, 0x33, !PT ;  /* 0x00000003ff007212 */ /* 0x000fca00078e33ff */
[----:B------:R-:W-:Y:S01]  /*17d20*/  IMAD.IADD R17, R17, 0x1, R0 ;  /* 0x0000000111117824 */ /* 0x000fe200078e0200 */
[----:B------:R-:W-:Y:S06]  /*17d30*/  BRA `(.L_x_1404) ;  /* 0x00000000001c7947 */ /* 0x000fec0003800000 */
.L_x_1396:
[----:B------:R-:W-:Y:S01]  /*17d40*/  UMOV UR4, URZ ;  /* 0x0000003f00047c82 */ /* 0x000fe20008000000 */
[----:B------:R-:W-:Y:S01]  /*17d50*/  UMOV UR5, URZ ;  /* 0x0000003f00057c82 */ /* 0x000fe20008000000 */
[----:B------:R-:W-:Y:S01]  /*17d60*/  ULDC UR6, c[0x0][0xc3c] ;  /* 0x00030f0000067ab9 */ /* 0x000fe20000000800 */
[----:B------:R-:W-:Y:S02]  /*17d70*/  IMAD.MOV.U32 R16, RZ, RZ, R0 ;  /* 0x000000ffff107224 */ /* 0x000fe400078e0000 */
[----:B------:R-:W-:Y:S02]  /*17d80*/  IMAD.U32 R17, RZ, RZ, UR4 ;  /* 0x00000004ff117e24 */ /* 0x000fe4000f8e00ff */
[----:B------:R-:W-:Y:S02]  /*17d90*/  IMAD.U32 R18, RZ, RZ, UR5 ;  /* 0x00000005ff127e24 */ /* 0x000fe4000f8e00ff */
[----:B------:R-:W-:-:S07]  /*17da0*/  IMAD.U32 R19, RZ, RZ, UR6 ;  /* 0x00000006ff137e24 */ /* 0x000fce000f8e00ff */
.L_x_1404:
[----:B------:R-:W0:Y:S01]  /*17db0*/  S2R R0, SR_TID.X ;  /* 0x0000000000007919 */ /* 0x000e220000002100 */
[----:B------:R-:W-:Y:S05]  /*17dc0*/  WARPSYNC.ALL ;  /* 0x0000000000007948 */ /* 0x000fea0003800000 */
[----:B------:R-:W-:Y:S01]  /*17dd0*/  BAR.SYNC.DEFER_BLOCKING 0x4, 0x200 ;  /* 0x0108000000007b1d */ /* 0x000fe20000010000 */
[----:B0-----:R-:W-:-:S04]  /*17de0*/  LOP3.LUT R0, R0, 0x1f, RZ, 0xc0, !PT ;  /* 0x0000001f00007812 */ /* 0x001fc800078ec0ff */
[----:B------:R-:W-:-:S13]  /*17df0*/  ISETP.NE.AND P0, PT, R0, RZ, PT ;  /* 0x000000ff0000720c */ /* 0x000fda0003f05270 */
[----:B------:R-:W0:Y:S01]  /*17e00*/  @!P0 S2R R3, SR_CgaCtaId ;  /* 0x0000000000038919 */ /* 0x000e220000008800 */
[----:B------:R-:W-:-:S04]  /*17e10*/  @!P0 MOV R0, 0x400 ;  /* 0x0000040000008802 */ /* 0x000fc80000000f00 */
[----:B0-----:R-:W-:-:S05]  /*17e20*/  @!P0 LEA R22, R3, R0, 0x18 ;  /* 0x0000000003168211 */ /* 0x001fca00078ec0ff */
[----:B------:R0:W-:Y:S01]  /*17e30*/  @!P0 STS.128 [R22+0x168d0], R16 ;  /* 0x0168d01016008388 */ /* 0x0001e20000000c00 */
[----:B------:R-:W-:Y:S06]  /*17e40*/  BAR.ARV 0x5, 0x200 ;  /* 0x0148000000007b1d */ /* 0x000fec0000002000 */
.L_x_1393:
[----:B------:R-:W-:Y:S02]  /*17e50*/  ULDC UR4, c[0x0][0xc3c] ;  /* 0x00030f0000047ab9 */ /* 0x000fe40000000800 */
[----:B--2---:R-:W-:-:S13]  /*17e60*/  ISETP.GE.AND P0, PT, R19, UR4, PT ;  /* 0x0000000413007c0c */ /* 0x004fda000bf06270 */
[----:B------:R-:W-:Y:S05]  /*17e70*/  @!P0 BRA `(.L_x_1405) ;  /* 0xffffffac00008947 */ /* 0x000fea000383ffff */
[----:B------:R-:W-:Y:S05]  /*17e80*/  BSYNC B8 ;  /* 0x0000000000087941 */ /* 0x000fea0003800000 */
.L_x_1334:
[----:B0-----:R-:W2:Y:S01]  /*17e90*/  LDL.LU R0, [R1+0x30] ;  /* 0x0000300001007983 */ /* 0x001ea20000300800 */
[----:B------:R-:W-:Y:S01]  /*17ea0*/  BSSY B0, `(.L_x_1406) ;  /* 0x000000b000007945 */ /* 0x000fe20003800000 */
[----:B------:R-:W0:Y:S01]  /*17eb0*/  S2R R5, SR_CgaCtaId ;  /* 0x0000000000057919 */ /* 0x000e220000008800 */
[----:B--2---:R-:W-:-:S05]  /*17ec0*/  VIADD R0, R0, 0x1 ;  /* 0x0000000100007836 */ /* 0x004fca0000000000 */
        /* <DEDUP_REMOVED lines=8> */
.L_x_1550:
[----:B------:R-:W-:Y:S05]  /*17f50*/  BSYNC B0 ;  /* 0x0000000000007941 */ /* 0x000fea0003800000 */
.L_x_1406:
[----:B------:R-:W-:-:S03]  /*17f60*/  UMOV UR4, 0xffffffff ;  /* 0xffffffff00047882 */ /* 0x000fc60000000000 */
[----:B------:R-:W-:Y:S05]  /*17f70*/  BRA.DIV UR4, `(.L_x_1408) ;  /* 0x0000004604f07947 */ /* 0x000fea000b800000 */
[----:B0-----:R-:W0:Y:S02]  /*17f80*/  S2R R0, SR_TID.X ;  /* 0x0000000000007919 */ /* 0x001e240000002100 */
[----:B0-----:R-:W-:-:S04]  /*17f90*/  SHF.R.U32.HI R0, RZ, 0x5, R0 ;  /* 0x00000005ff007819 */ /* 0x001fc80000011600 */
[----:B------:R-:W-:-:S05]  /*17fa0*/  LOP3.LUT R0, R0, 0x3, RZ, 0xc0, !PT ;  /* 0x0000000300007812 */ /* 0x000fca00078ec0ff */
[----:B------:R0:W2:Y:S02]  /*17fb0*/  SHFL.IDX PT, R14, R0, RZ, 0x1f ;  /* 0x00001fff000e7589 */ /* 0x0000a400000e0000 */
.L_x_1553:
[----:B--2---:R-:W-:Y:S01]  /*17fc0*/  ISETP.NE.AND P0, PT, R14, RZ, PT ;  /* 0x000000ff0e00720c */ /* 0x004fe20003f05270 */
[----:B------:R-:W-:-:S12]  /*17fd0*/  BSSY B0, `(.L_x_1409) ;  /* 0x0000024000007945 */ /* 0x000fd80003800000 */
[----:B------:R-:W-:Y:S05]  /*17fe0*/  @P0 BRA `(.L_x_1410) ;  /* 0x0000000000880947 */ /* 0x000fea0003800000 */
[----:B------:R-:W-:-:S03]  /*17ff0*/  UMOV UR4, 0xffffffff ;  /* 0xffffffff00047882 */ /* 0x000fc60000000000 */
[----:B------:R-:W-:Y:S05]  /*18000*/  BRA.DIV UR4, `(.L_x_1411) ;  /* 0x0000004a04007947 */ /* 0x000fea000b800000 */
[----:B------:R-:W-:-:S13]  /*18010*/  ELECT P6, URZ, PT ;  /* 0x00000000003f782f */ /* 0x000fda00038c0000 */
.L_x_1556:
[----:B------:R-:W-:Y:S05]  /*18020*/  @!P6 BRA `(.L_x_1410) ;  /* 0x000000000078e947 */ /* 0x000fea0003800000 */
[----:B------:R-:W-:-:S06]  /*18030*/  ULOP3.LUT UR4, UR36, 0x2, URZ, 0xfc, !UPT ;  /* 0x0000000224047892 */ /* 0x000fcc000f8efc3f */
[----:B0-----:R-:W-:-:S05]  /*18040*/  IMAD.U32 R0, RZ, RZ, UR4 ;  /* 0x00000004ff007e24 */ /* 0x001fca000f8e00ff */
[----:B------:R-:W-:-:S13]  /*18050*/  ISETP.NE.AND P0, PT, R0, 0x3, PT ;  /* 0x000000030000780c */ /* 0x000fda0003f05270 */
[----:B------:R-:W-:Y:S05]  /*18060*/  @!P0 BRA `(.L_x_1412) ;  /* 0x0000000000048947 */ /* 0x000fea0003800000 */
[----:B------:R-:W-:Y:S01]  /*18070*/  BPT.TRAP 0x1 ;  /* 0x000000040000795c */ /* 0x000fe20000300000 */
.L_x_1412:
[C---:B------:R-:W-:Y:S01]  /*18080*/  IMAD R5, R25.reuse, 0x8, R4 ;  /* 0x0000000819057824 */ /* 0x040fe200078e0204 */
[----:B------:R-:W-:Y:S01]  /*18090*/  SHF.L.U32 R0, R28, 0x1f, RZ ;  /* 0x0000001f1c007819 */ /* 0x000fe200000006ff */
[----:B------:R-:W-:-:S03]  /*180a0*/  VIADD R25, R25, 0x1 ;  /* 0x0000000119197836 */ /* 0x000fc60000000000 */
[----:B------:R-:W0:Y:S02]  /*180b0*/  SYNCS.PHASECHK.TRANS64.TRYWAIT P1, [R5+URZ+0x16840], R0 ;  /* 0x01684000050075a7 */ /* 0x000e24000802017f */
[----:B------:R-:W-:-:S04]  /*180c0*/  ISETP.NE.AND P2, PT, R25, 0x2, PT ;  /* 0x000000021900780c */ /* 0x000fc80003f45270 */
[----:B------:R-:W-:Y:S01]  /*180d0*/  SEL R3, RZ, 0x1, P2 ;  /* 0x00000001ff037807 */ /* 0x000fe20001000000 */
[----:B0-----:R-:W-:Y:S08]  /*180e0*/  @!P1 BRA `(.L_x_1413) ;  /* 0x0000004400e89947 */ /* 0x001ff00003800000 */
.L_x_1557:
[----:B------:R-:W-:Y:S02]  /*180f0*/  SEL R25, R25, RZ, P2 ;  /* 0x000000ff19197207 */ /* 0x000fe40001000000 */
[----:B------:R-:W-:Y:S01]  /*18100*/  LOP3.LUT R2, R28, R3, RZ, 0x3c, !PT ;  /* 0x000000031c027212 */ /* 0x000fe200078e3cff */
[----:B------:R-:W-:Y:S06]  /*18110*/  @!P0 BRA `(.L_x_1414) ;  /* 0x0000000000048947 */ /* 0x000fec0003800000 */
[----:B------:R-:W-:Y:S01]  /*18120*/  BPT.TRAP 0x1 ;  /* 0x000000040000795c */ /* 0x000fe20000300000 */
.L_x_1414:
[----:B------:R-:W-:Y:S01]  /*18130*/  IMAD R25, R25, 0x8, R4 ;  /* 0x0000000819197824 */ /* 0x000fe200078e0204 */
[----:B------:R-:W-:-:S04]  /*18140*/  SHF.L.U32 R2, R2, 0x1f, RZ ;  /* 0x0000001f02027819 */ /* 0x000fc800000006ff */
[----:B------:R-:W2:Y:S02]  /*18150*/  SYNCS.PHASECHK.TRANS64.TRYWAIT P1, [R25+URZ+0x16840], R2 ;  /* 0x01684002190075a7 */ /* 0x000ea4000802017f */
[----:B--2---:R-:W-:Y:S05]  /*18160*/  @!P1 BRA `(.L_x_1415) ;  /* 0x0000004400dc9947 */ /* 0x004fea0003800000 */
.L_x_1558:
[----:B------:R-:W-:Y:S05]  /*18170*/  @!P0 BRA `(.L_x_1416) ;  /* 0x0000000000048947 */ /* 0x000fea0003800000 */
[----:B------:R-:W-:Y:S01]  /*18180*/  BPT.TRAP 0x1 ;  /* 0x000000040000795c */ /* 0x000fe20000300000 */
.L_x_1416:
[----:B------:R-:W3:Y:S02]  /*18190*/  SYNCS.PHASECHK.TRANS64.TRYWAIT P1, [R5+URZ+0x16860], R0 ;  /* 0x01686000050075a7 */ /* 0x000ee4000802017f */
[----:B---3--:R-:W-:Y:S05]  /*181a0*/  @!P1 BRA `(.L_x_1417) ;  /* 0x0000004400e09947 */ /* 0x008fea0003800000 */
.L_x_1559:
[----:B------:R-:W-:Y:S05]  /*181b0*/  @!P0 BRA `(.L_x_1418) ;  /* 0x0000000000048947 */ /* 0x000fea0003800000 */
[----:B------:R-:W-:Y:S01]  /*181c0*/  BPT.TRAP 0x1 ;  /* 0x000000040000795c */ /* 0x000fe20000300000 */
.L_x_1418:
[----:B----4-:R4:W0:Y:S02]  /*181d0*/  SYNCS.PHASECHK.TRANS64.TRYWAIT P0, [R25+URZ+0x16860], R2 ;  /* 0x01686002190075a7 */ /* 0x010824000800017f */
[----:B0-----:R-:W-:Y:S05]  /*181e0*/  @!P0 NANOSLEEP.SYNCS 0x989680 ;  /* 0x009896800000895d */ /* 0x001fea0003900000 */
[----:B------:R-:W0:Y:S02]  /*181f0*/  @!P0 SYNCS.PHASECHK.TRANS64 P0, [R25+URZ+0x16860], R2 ;  /* 0x01686002190085a7 */ /* 0x000e24000800007f */
[----:B0-----:R-:W-:Y:S05]  /*18200*/  @!P0 BRA `(.L_x_1418) ;  /* 0xfffffffc00f08947 */ /* 0x001fea000383ffff */
.L_x_1410:
[----:B------:R-:W-:Y:S05]  /*18210*/  BSYNC B0 ;  /* 0x0000000000007941 */ /* 0x000fea0003800000 */
.L_x_1409:
[----:B------:R-:W-:Y:S05]  /*18220*/  EXIT ;  /* 0x000000000000794d */ /* 0x000fea0003800000 */
.L_x_1237:
[----:B0-----:R-:W-:-:S04]  /*18230*/  IMAD.U32 R3, RZ, RZ, UR45 ;  /* 0x0000002dff037e24 */ /* 0x001fc8000f8e00ff */
[----:B------:R0:W1:Y:S03]  /*18240*/  SYNCS.PHASECHK.TRANS64.TRYWAIT P1, [R3+URZ+0x16800], R0 ;  /* 0x01680000030075a7 */ /* 0x000066000802017f */
[----:B-1----:R-:W-:Y:S05]  /*18250*/  @!P1 NANOSLEEP.SYNCS 0x989680 ;  /* 0x009896800000995d */ /* 0x002fea0003900000 */
[----:B------:R-:W1:Y:S02]  /*18260*/  @!P1 SYNCS.PHASECHK.TRANS64 P1, [R3+URZ+0x16800], R0 ;  /* 0x01680000030095a7 */ /* 0x000e64000802007f */
[----:B-1----:R-:W-:Y:S05]  /*18270*/  @!P1 BRA `(.L_x_1237) ;  /* 0xfffffffc00ec9947 */ /* 0x002fea000383ffff */
[----:B------:R-:W-:Y:S05]  /*18280*/  BRA `(.L_x_1419) ;  /* 0xfffffe9c00107947 */ /* 0x000fea000383ffff */
.L_x_1241:
[----:B-1----:R1:W2:Y:S02]  /*18290*/  SYNCS.PHASECHK.TRANS64.TRYWAIT P1, [R91+URZ+0x16830], R0 ;  /* 0x016830005b0075a7 */ /* 0x0022a4000802017f */
[----:B--2---:R-:W-:Y:S05]  /*182a0*/  @!P1 NANOSLEEP.SYNCS 0x989680 ;  /* 0x009896800000995d */ /* 0x004fea0003900000 */
[----:B------:R-:W2:Y:S02]  /*182b0*/  @!P1 SYNCS.PHASECHK.TRANS64 P1, [R91+URZ+0x16830], R0 ;  /* 0x016830005b0095a7 */ /* 0x000ea4000802007f */
[----:B--2---:R-:W-:Y:S05]  /*182c0*/  @!P1 BRA `(.L_x_1241) ;  /* 0xfffffffc00f09947 */ /* 0x004fea000383ffff */
[----:B------:R-:W-:Y:S05]  /*182d0*/  BRA `(.L_x_1240) ;  /* 0xfffffe9c002c7947 */ /* 0x000fea000383ffff */
.L_x_1258:
[----:B-1----:R-:W-:-:S04]  /*182e0*/  IMAD.U32 R7, RZ, RZ, UR6 ;  /* 0x00000006ff077e24 */ /* 0x002fc8000f8e00ff */
[----:B------:R1:W2:Y:S03]  /*182f0*/  SYNCS.PHASECHK.TRANS64.TRYWAIT P1, [R7+URZ+0x16830], R6 ;  /* 0x01683006070075a7 */ /* 0x0002a6000802017f */
[----:B--2---:R-:W-:Y:S05]  /*18300*/  @!P1 NANOSLEEP.SYNCS 0x989680 ;  /* 0x009896800000995d */ /* 0x004fea0003900000 */
[----:B------:R-:W2:Y:S02]  /*18310*/  @!P1 SYNCS.PHASECHK.TRANS64 P1, [R7+URZ+0x16830], R6 ;  /* 0x01683006070095a7 */ /* 0x000ea4000802007f */
[----:B--2---:R-:W-:Y:S05]  /*18320*/  @!P1 BRA `(.L_x_1258) ;  /* 0xfffffffc00ec9947 */ /* 0x004fea000383ffff */
[----:B------:R-:W-:Y:S05]  /*18330*/  BRA `(.L_x_1255) ;  /* 0xfffffed400b87947 */ /* 0x000fea000383ffff */
.L_x_1262:
[----:B-1----:R-:W-:-:S04]  /*18340*/  IMAD.U32 R7, RZ, RZ, UR6 ;  /* 0x00000006ff077e24 */ /* 0x002fc8000f8e00ff */
[----:B------:R1:W2:Y:S03]  /*18350*/  SYNCS.PHASECHK.TRANS64.TRYWAIT P1, [R7+URZ+0x16850], R6 ;  /* 0x01685006070075a7 */ /* 0x0002a6000802017f */
[----:B--2---:R-:W-:Y:S05]  /*18360*/  @!P1 NANOSLEEP.SYNCS 0x989680 ;  /* 0x009896800000995d */ /* 0x004fea0003900000 */
[----:B------:R-:W2:Y:S02]  /*18370*/  @!P1 SYNCS.PHASECHK.TRANS64 P1, [R7+URZ+0x16850], R6 ;  /* 0x01685006070095a7 */ /* 0x000ea4000802007f */
[----:B--2---:R-:W-:Y:S05]  /*18380*/  @!P1 BRA `(.L_x_1262) ;  /* 0xfffffffc00ec9947 */ /* 0x004fea000383ffff */
[----:B------:R-:W-:Y:S05]  /*18390*/  BRA `(.L_x_1259) ;  /* 0xfffffed8003c7947 */ /* 0x000fea000383ffff */
.L_x_1281:
[----:B-1----:R-:W-:-:S04]  /*183a0*/  IMAD.U32 R7, RZ, RZ, UR6 ;  /* 0x00000006ff077e24 */ /* 0x002fc8000f8e00ff */
[----:B------:R1:W2:Y:S03]  /*183b0*/  SYNCS.PHASECHK.TRANS64.TRYWAIT P1, [R7+URZ+0x16830], R6 ;  /* 0x01683006070075a7 */ /* 0x0002a6000802017f */
[----:B--2---:R-:W-:Y:S05]  /*183c0*/  @!P1 NANOSLEEP.SYNCS 0x989680 ;  /* 0x009896800000995d */ /* 0x004fea0003900000 */
[----:B------:R-:W2:Y:S02]  /*183d0*/  @!P1 SYNCS.PHASECHK.TRANS64 P1, [R7+URZ+0x16830], R6 ;  /* 0x01683006070095a7 */ /* 0x000ea4000802007f */
[----:B--2---:R-:W-:Y:S05]  /*183e0*/  @!P1 BRA `(.L_x_1281) ;  /* 0xfffffffc00ec9947 */ /* 0x004fea000383ffff */
[----:B------:R-:W-:Y:S05]  /*183f0*/  BRA `(.L_x_1278) ;  /* 0xffffff0c00bc7947 */ /* 0x000fea000383ffff */
.L_x_1285:
[----:B-1----:R-:W-:-:S04]  /*18400*/  IMAD.U32 R7, RZ, RZ, UR6 ;  /* 0x00000006ff077e24 */ /* 0x002fc8000f8e00ff */
[----:B------:R1:W2:Y:S03]  /*18410*/  SYNCS.PHASECHK.TRANS64.TRYWAIT P1, [R7+URZ+0x16850], R6 ;  /* 0x01685006070075a7 */ /* 0x0002a6000802017f */
[----:B--2---:R-:W-:Y:S05]  /*18420*/  @!P1 NANOSLEEP.SYNCS 0x989680 ;  /* 0x009896800000995d */ /* 0x004fea0003900000 */
[----:B------:R-:W2:Y:S02]  /*18430*/  @!P1 SYNCS.PHASECHK.TRANS64 P1, [R7+URZ+0x16850], R6 ;  /* 0x01685006070095a7 */ /* 0x000ea4000802007f */
[----:B--2---:R-:W-:Y:S05]  /*18440*/  @!P1 BRA `(.L_x_1285) ;  /* 0xfffffffc00ec9947 */ /* 0x004fea000383ffff */
[----:B------:R-:W-:Y:S05]  /*18450*/  BRA `(.L_x_1282) ;  /* 0xffffff1000407947 */ /* 0x000fea000383ffff */
.L_x_1293:
[----:B-1----:R-:W-:-:S04]  /*18460*/  IMAD.U32 R7, RZ, RZ, UR6 ;  /* 0x00000006ff077e24 */ /* 0x002fc8000f8e00ff */
[----:B------:R1:W2:Y:S03]  /*18470*/  SYNCS.PHASECHK.TRANS64.TRYWAIT P1, [R7+URZ+0x16830], R6 ;  /* 0x01683006070075a7 */ /* 0x0002a6000802017f */
[----:B--2---:R-:W-:Y:S05]  /*18480*/  @!P1 NANOSLEEP.SYNCS 0x989680 ;  /* 0x009896800000995d */ /* 0x004fea0003900000 */
[----:B------:R-:W2:Y:S02]  /*18490*/  @!P1 SYNCS.PHASECHK.TRANS64 P1, [R7+URZ+0x16830], R6 ;  /* 0x01683006070095a7 */ /* 0x000ea4000802007f */
[----:B--2---:R-:W-:Y:S05]  /*184a0*/  @!P1 BRA `(.L_x_1293) ;  /* 0xfffffffc00ec9947 */ /* 0x004fea000383ffff */
[----:B------:R-:W-:Y:S05]  /*184b0*/  BRA `(.L_x_1290) ;  /* 0xffffff3000f07947 */ /* 0x000fea000383ffff */
.L_x_1297:
[----:B-1----:R-:W-:-:S04]  /*184c0*/  IMAD.U32 R7, RZ, RZ, UR6 ;  /* 0x00000006ff077e24 */ /* 0x002fc8000f8e00ff */
[----:B------:R1:W2:Y:S03]  /*184d0*/  SYNCS.PHASECHK.TRANS64.TRYWAIT P1, [R7+URZ+0x16850], R6 ;  /* 0x01685006070075a7 */ /* 0x0002a6000802017f */
[----:B--2---:R-:W-:Y:S05]  /*184e0*/  @!P1 NANOSLEEP.SYNCS 0x989680 ;  /* 0x009896800000995d */ /* 0x004fea0003900000 */
[----:B------:R-:W2:Y:S02]  /*184f0*/  @!P1 SYNCS.PHASECHK.TRANS64 P1, [R7+URZ+0x16850], R6 ;  /* 0x01685006070095a7 */ /* 0x000ea4000802007f */
[----:B--2---:R-:W-:Y:S05]  /*18500*/  @!P1 BRA `(.L_x_1297) ;  /* 0xfffffffc00ec9947 */ /* 0x004fea000383ffff */
[----:B------:R-:W-:Y:S05]  /*18510*/  BRA `(.L_x_1294) ;  /* 0xffffff3400687947 */ /* 0x000fea000383ffff */
.L_x_1312:
[----:B-1----:R-:W-:-:S04]  /*18520*/  IMAD.U32 R4, RZ, RZ, UR5 ;  /* 0x00000005ff047e24 */ /* 0x002fc8000f8e00ff */
[----:B------:R1:W2:Y:S03]  /*18530*/  SYNCS.PHASECHK.TRANS64.TRYWAIT P1, [R4+URZ+0x16850], R3 ;  /* 0x01685003040075a7 */ /* 0x0002a6000802017f */
[----:B--2---:R-:W-:Y:S05]  /*18540*/  @!P1 NANOSLEEP.SYNCS 0x989680 ;  /* 0x009896800000995d */ /* 0x004fea0003900000 */
[----:B------:R-:W2:Y:S02]  /*18550*/  @!P1 SYNCS.PHASECHK.TRANS64 P1, [R4+URZ+0x16850], R3 ;  /* 0x01685003040095a7 */ /* 0x000ea4000802007f */
[----:B--2---:R-:W-:Y:S05]  /*18560*/  @!P1 BRA `(.L_x_1312) ;  /* 0xfffffffc00ec9947 */ /* 0x004fea000383ffff */
[----:B------:R-:W-:Y:S05]  /*18570*/  BRA `(.L_x_1311) ;  /* 0xffffff6800147947 */ /* 0x000fea000383ffff */
.L_x_1356:
[----:B------:R-:W0:Y:S01]  /*18580*/  S2R R17, SR_TID.X ;  /* 0x0000000000117919 */ /* 0x000e220000002100 */
[----:B------:R-:W-:Y:S01]  /*18590*/  BSSY B0, `(.L_x_1420) ;  /* 0x000000a000007945 */ /* 0x000fe20003800000 */
[----:B------:R-:W-:Y:S02]  /*185a0*/  IMAD.MOV.U32 R12, RZ, RZ, RZ ;  /* 0x000000ffff0c7224 */ /* 0x000fe400078e00ff */
[----:B------:R-:W-:Y:S02]  /*185b0*/  IMAD.MOV.U32 R11, RZ, RZ, 0x1f ;  /* 0x0000001fff0b7424 */ /* 0x000fe400078e00ff */
[----:B------:R-:W-:Y:S01]  /*185c0*/  IMAD.MOV.U32 R15, RZ, RZ, -0x1 ;  /* 0xffffffffff0f7424 */ /* 0x000fe200078e00ff */
[----:B0-----:R-:W-:-:S04]  /*185d0*/  SHF.R.U32.HI R7, RZ, 0x5, R17 ;  /* 0x00000005ff077819 */ /* 0x001fc80000011611 */
[----:B------:R-:W-:-:S05]  /*185e0*/  LOP3.LUT R7, R7, 0x3, RZ, 0xc0, !PT ;  /* 0x0000000307077812 */ /* 0x000fca00078ec0ff */
[----:B------:R-:W-:-:S07]  /*185f0*/  IMAD.MOV.U32 R13, RZ, RZ, R7 ;  /* 0x000000ffff0d7224 */ /* 0x000fce00078e0007 */
[----:B-----5:R-:W-:Y:S05]  /*18600*/  WARPSYNC.COLLECTIVE R15, `(.L_x_1421) ;  /* 0x000000000f087348 */ /* 0x020fea0003c00000 */
[----:B------:R0:W1:Y:S02]  /*18610*/  SHFL.IDX P6, R14, R13, R12, R11 ;  /* 0x0000000c0d0e7389 */ /* 0x00006400000c000b */
[----:B01---5:R-:W-:Y:S01]  /*18620*/  ENDCOLLECTIVE ;  /* 0x000000000000791b */ /* 0x023fe20003800000 */
.L_x_1421:
[----:B------:R-:W-:Y:S05]  /*18630*/  BSYNC B0 ;  /* 0x0000000000007941 */ /* 0x000fea0003800000 */
.L_x_1420:
[----:B------:R-:W-:Y:S05]  /*18640*/  BRA `(.L_x_1422) ;  /* 0xffffffb400d87947 */ /* 0x000fea000383ffff */
.L_x_1359:
[----:B0-----:R0:W1:Y:S02]  /*18650*/  SYNCS.PHASECHK.TRANS64.TRYWAIT P0, [R5+URZ+0x16840], R2 ;  /* 0x01684002050075a7 */ /* 0x001064000800017f */
[----:B-1----:R-:W-:Y:S05]  /*18660*/  @!P0 NANOSLEEP.SYNCS 0x989680 ;  /* 0x009896800000895d */ /* 0x002fea0003900000 */
[----:B------:R-:W1:Y:S02]  /*18670*/  @!P0 SYNCS.PHASECHK.TRANS64 P0, [R5+URZ+0x16840], R2 ;  /* 0x01684002050085a7 */ /* 0x000e64000800007f */
[----:B-1----:R-:W-:Y:S05]  /*18680*/  @!P0 BRA `(.L_x_1359) ;  /* 0xfffffffc00f08947 */ /* 0x002fea000383ffff */
[----:B------:R-:W-:Y:S05]  /*18690*/  BRA `(.L_x_1423) ;  /* 0xffffffb8002c7947 */ /* 0x000fea000383ffff */
.L_x_1360:
        /* <DEDUP_REMOVED lines=8> */
.L_x_1425:
[----:B------:R-:W-:Y:S05]  /*18720*/  BSYNC B0 ;  /* 0x0000000000007941 */ /* 0x000fea0003800000 */
.L_x_1424:
[----:B------:R-:W-:Y:S02]  /*18730*/  IMAD.MOV.U32 R13, RZ, RZ, R0 ;  /* 0x000000ffff0d7224 */ /* 0x000fe400078e0000 */
[----:B------:R-:W-:Y:S02]  /*18740*/  IMAD.MOV.U32 R12, RZ, RZ, RZ ;  /* 0x000000ffff0c7224 */ /* 0x000fe400078e00ff */
[----:B------:R-:W-:Y:S02]  /*18750*/  IMAD.MOV.U32 R11, RZ, RZ, 0x181f ;  /* 0x0000181fff0b7424 */ /* 0x000fe400078e00ff */
[----:B------:R-:W-:Y:S02]  /*18760*/  IMAD.MOV.U32 R15, RZ, RZ, -0x1 ;  /* 0xffffffffff0f7424 */ /* 0x000fe400078e00ff */
[----:B------:R-:W-:Y:S02]  /*18770*/  IMAD.MOV.U32 R6, RZ, RZ, R14 ;  /* 0x000000ffff067224 */ /* 0x000fe400078e000e */
[----:B------:R-:W-:-:S07]  /*18780*/  @P0 IMAD R8, R3, 0x2, R22 ;  /* 0x0000000203080824 */ /* 0x000fce00078e0216 */
[----:B------:R-:W-:Y:S05]  /*18790*/  WARPSYNC.COLLECTIVE R15, `(.L_x_1426) ;  /* 0x000000000f087348 */ /* 0x000fea0003c00000 */
[----:B------:R0:W1:Y:S02]  /*187a0*/  SHFL.IDX P6, R14, R13, R12, R11 ;  /* 0x0000000c0d0e7389 */ /* 0x00006400000c000b */
[----:B01----:R-:W-:Y:S01]  /*187b0*/  ENDCOLLECTIVE ;  /* 0x000000000000791b */ /* 0x003fe20003800000 */
.L_x_1426:
[----:B------:R-:W-:Y:S02]  /*187c0*/  IMAD.MOV.U32 R13, RZ, RZ, R2 ;  /* 0x000000ffff0d7224 */ /* 0x000fe400078e0002 */
[----:B------:R-:W-:Y:S02]  /*187d0*/  IMAD.MOV.U32 R12, RZ, RZ, 0x1 ;  /* 0x00000001ff0c7424 */ /* 0x000fe400078e00ff */
[----:B------:R-:W-:-:S07]  /*187e0*/  IMAD.MOV.U32 R7, RZ, RZ, R14 ;  /* 0x000000ffff077224 */ /* 0x000fce00078e000e */
[----:B------:R-:W-:Y:S05]  /*187f0*/  WARPSYNC.COLLECTIVE R15, `(.L_x_1427) ;  /* 0x000000000f087348 */ /* 0x000fea0003c00000 */
[----:B------:R0:W1:Y:S02]  /*18800*/  SHFL.IDX P6, R14, R13, R12, R11 ;  /* 0x0000000c0d0e7389 */ /* 0x00006400000c000b */
[----:B01----:R-:W-:Y:S01]  /*18810*/  ENDCOLLECTIVE ;  /* 0x000000000000791b */ /* 0x003fe20003800000 */
.L_x_1427:
[----:B------:R-:W-:-:S05]  /*18820*/  @P0 LEA R7, P1, R29, R7, 0x1 ;  /* 0x000000071d070211 */ /* 0x000fca00078208ff */
[----:B------:R-:W-:Y:S01]  /*18830*/  @P0 IMAD.X R6, RZ, RZ, R6, P1 ;  /* 0x000000ffff060224 */ /* 0x000fe200008e0606 */
[----:B------:R-:W-:-:S04]  /*18840*/  ISETP.GE.AND P1, PT, R4, 0x11, PT ;  /* 0x000000110400780c */ /* 0x000fc80003f26270 */
        /* <DEDUP_REMOVED lines=12> */
.L_x_1428:
[----:B------:R-:W-:Y:S02]  /*18910*/  @P1 IMAD R8, R3, 0x2, R22 ;  /* 0x0000000203081824 */ /* 0x000fe400078e0216 */
[----:B------:R-:W-:Y:S02]  /*18920*/  IMAD.MOV.U32 R13, RZ, RZ, R2 ;  /* 0x000000ffff0d7224 */ /* 0x000fe400078e0002 */
[----:B------:R-:W-:Y:S02]  /*18930*/  IMAD.MOV.U32 R12, RZ, RZ, 0x2 ;  /* 0x00000002ff0c7424 */ /* 0x000fe400078e00ff */
[----:B------:R-:W-:-:S07]  /*18940*/  IMAD.MOV.U32 R7, RZ, RZ, R14 ;  /* 0x000000ffff077224 */ /* 0x000fce00078e000e */
[----:B------:R-:W-:Y:S05]  /*18950*/  WARPSYNC.COLLECTIVE R15, `(.L_x_1429) ;  /* 0x000000000f087348 */ /* 0x000fea0003c00000 */
[----:B------:R0:W1:Y:S02]  /*18960*/  SHFL.IDX P6, R14, R13, R12, R11 ;  /* 0x0000000c0d0e7389 */ /* 0x00006400000c000b */
[----:B01----:R-:W-:Y:S01]  /*18970*/  ENDCOLLECTIVE ;  /* 0x000000000000791b */ /* 0x003fe20003800000 */
.L_x_1429:
        /* <DEDUP_REMOVED lines=15> */
.L_x_1430:
[----:B------:R-:W-:Y:S02]  /*18a70*/  @P1 IMAD R8, R3, 0x2, R22 ;  /* 0x0000000203081824 */ /* 0x000fe400078e0216 */
[----:B------:R-:W-:Y:S02]  /*18a80*/  IMAD.MOV.U32 R13, RZ, RZ, R2 ;  /* 0x000000ffff0d7224 */ /* 0x000fe400078e0002 */
[----:B------:R-:W-:Y:S02]  /*18a90*/  IMAD.MOV.U32 R12, RZ, RZ, 0x3 ;  /* 0x00000003ff0c7424 */ /* 0x000fe400078e00ff */
[----:B------:R-:W-:-:S07]  /*18aa0*/  IMAD.MOV.U32 R7, RZ, RZ, R14 ;  /* 0x000000ffff077224 */ /* 0x000fce00078e000e */
[----:B------:R-:W-:Y:S05]  /*18ab0*/  WARPSYNC.COLLECTIVE R15, `(.L_x_1431) ;  /* 0x000000000f087348 */ /* 0x000fea0003c00000 */
[----:B------:R0:W1:Y:S02]  /*18ac0*/  SHFL.IDX P6, R14, R13, R12, R11 ;  /* 0x0000000c0d0e7389 */ /* 0x00006400000c000b */
[----:B01----:R-:W-:Y:S01]  /*18ad0*/  ENDCOLLECTIVE ;  /* 0x000000000000791b */ /* 0x003fe20003800000 */
.L_x_1431:
        /* <DEDUP_REMOVED lines=15> */
.L_x_1432:
[----:B------:R-:W-:Y:S02]  /*18bd0*/  @P1 IMAD R8, R3, 0x2, R22 ;  /* 0x0000000203081824 */ /* 0x000fe400078e0216 */
[----:B------:R-:W-:Y:S02]  /*18be0*/  IMAD.MOV.U32 R13, RZ, RZ, R2 ;  /* 0x000000ffff0d7224 */ /* 0x000fe400078e0002 */
[----:B------:R-:W-:Y:S02]  /*18bf0*/  IMAD.MOV.U32 R12, RZ, RZ, 0x4 ;  /* 0x00000004ff0c7424 */ /* 0x000fe400078e00ff */
[----:B------:R-:W-:-:S07]  /*18c00*/  IMAD.MOV.U32 R7, RZ, RZ, R14 ;  /* 0x000000ffff077224 */ /* 0x000fce00078e000e */
[----:B------:R-:W-:Y:S05]  /*18c10*/  WARPSYNC.COLLECTIVE R15, `(.L_x_1433) ;  /* 0x000000000f087348 */ /* 0x000fea0003c00000 */
[----:B------:R0:W1:Y:S02]  /*18c20*/  SHFL.IDX P6, R14, R13, R12, R11 ;  /* 0x0000000c0d0e7389 */ /* 0x00006400000c000b */
[----:B01----:R-:W-:Y:S01]  /*18c30*/  ENDCOLLECTIVE ;  /* 0x000000000000791b */ /* 0x003fe20003800000 */
.L_x_1433:
        /* <DEDUP_REMOVED lines=15> */
.L_x_1434:
[----:B------:R-:W-:Y:S02]  /*18d30*/  @P1 IMAD R8, R3, 0x2, R22 ;  /* 0x0000000203081824 */ /* 0x000fe400078e0216 */
[----:B------:R-:W-:Y:S02]  /*18d40*/  IMAD.MOV.U32 R13, RZ, RZ, R2 ;  /* 0x000000ffff0d7224 */ /* 0x000fe400078e0002 */
[----:B------:R-:W-:Y:S02]  /*18d50*/  IMAD.MOV.U32 R12, RZ, RZ, 0x5 ;  /* 0x00000005ff0c7424 */ /* 0x000fe400078e00ff */
[----:B------:R-:W-:-:S07]  /*18d60*/  IMAD.MOV.U32 R7, RZ, RZ, R14 ;  /* 0x000000ffff077224 */ /* 0x000fce00078e000e */
[----:B------:R-:W-:Y:S05]  /*18d70*/  WARPSYNC.COLLECTIVE R15, `(.L_x_1435) ;  /* 0x000000000f087348 */ /* 0x000fea0003c00000 */
[----:B------:R0:W1:Y:S02]  /*18d80*/  SHFL.IDX P6, R14, R13, R12, R11 ;  /* 0x0000000c0d0e7389 */ /* 0x00006400000c000b */
[----:B01----:R-:W-:Y:S01]  /*18d90*/  ENDCOLLECTIVE ;  /* 0x000000000000791b */ /* 0x003fe20003800000 */
.L_x_1435:
        /* <DEDUP_REMOVED lines=15> */
.L_x_1436:
[----:B------:R-:W-:Y:S02]  /*18e90*/  @P1 IMAD R8, R3, 0x2, R22 ;  /* 0x0000000203081824 */ /* 0x000fe400078e0216 */
[----:B------:R-:W-:Y:S02]  /*18ea0*/  IMAD.MOV.U32 R13, RZ, RZ, R2 ;  /* 0x000000ffff0d7224 */ /* 0x000fe400078e0002 */
[----:B------:R-:W-:Y:S02]  /*18eb0*/  IMAD.MOV.U32 R12, RZ, RZ, 0x6 ;  /* 0x00000006ff0c7424 */ /* 0x000fe400078e00ff */
[----:B------:R-:W-:-:S07]  /*18ec0*/  IMAD.MOV.U32 R7, RZ, RZ, R14 ;  /* 0x000000ffff077224 */ /* 0x000fce00078e000e */
[----:B------:R-:W-:Y:S05]  /*18ed0*/  WARPSYNC.COLLECTIVE R15, `(.L_x_1437) ;  /* 0x000000000f087348 */ /* 0x000fea0003c00000 */
[----:B------:R0:W1:Y:S02]  /*18ee0*/  SHFL.IDX P6, R14, R13, R12, R11 ;  /* 0x0000000c0d0e7389 */ /* 0x00006400000c000b */
[----:B01----:R-:W-:Y:S01]  /*18ef0*/  ENDCOLLECTIVE ;  /* 0x000000000000791b */ /* 0x003fe20003800000 */
.L_x_1437:
        /* <DEDUP_REMOVED lines=15> */
.L_x_1438:
[----:B------:R-:W-:Y:S02]  /*18ff0*/  @P1 IMAD R8, R3, 0x2, R22 ;  /* 0x0000000203081824 */ /* 0x000fe400078e0216 */
[----:B------:R-:W-:Y:S02]  /*19000*/  IMAD.MOV.U32 R13, RZ, RZ, R2 ;  /* 0x000000ffff0d7224 */ /* 0x000fe400078e0002 */
[----:B------:R-:W-:Y:S02]  /*19010*/  IMAD.MOV.U32 R12, RZ, RZ, 0x7 ;  /* 0x00000007ff0c7424 */ /* 0x000fe400078e00ff */
[----:B------:R-:W-:-:S07]  /*19020*/  IMAD.MOV.U32 R7, RZ, RZ, R14 ;  /* 0x000000ffff077224 */ /* 0x000fce00078e000e */
[----:B------:R-:W-:Y:S05]  /*19030*/  WARPSYNC.COLLECTIVE R15, `(.L_x_1439) ;  /* 0x000000000f087348 */ /* 0x000fea0003c00000 */
[----:B------:R0:W1:Y:S02]  /*19040*/  SHFL.IDX P6, R14, R13, R12, R11 ;  /* 0x0000000c0d0e7389 */ /* 0x00006400000c000b */
[----:B01----:R-:W-:Y:S01]  /*19050*/  ENDCOLLECTIVE ;  /* 0x000000000000791b */ /* 0x003fe20003800000 */
.L_x_1439:
        /* <DEDUP_REMOVED lines=10> */
.L_x_1440:
[----:B------:R-:W-:Y:S01]  /*19100*/  @!PT LDS RZ, [RZ] ;  /* 0x00000000fffff984 */ /* 0x000fe20000000800 */
[----:B------:R-:W-:Y:S01]  /*19110*/  @!PT LDS RZ, [RZ] ;  /* 0x00000000fffff984 */ /* 0x000fe20000000800 */
[----:B------:R-:W-:Y:S01]  /*19120*/  @!PT LDS RZ, [RZ] ;  /* 0x00000000fffff984 */ /* 0x000fe20000000800 */
[----:B------:R0:W-:Y:S01]  /*19130*/  @P1 LDGSTS.E.BYPASS.LTC128B.128 [R8+0x11400], desc[UR54][R6.64], !P2 ;  /* 0x1140000006081fae */ /* 0x0001e2000d101d76 */
[----:B------:R-:W-:Y:S01]  /*19140*/  IMAD.MOV.U32 R0, RZ, RZ, R14 ;  /* 0x000000ffff007224 */ /* 0x000fe200078e000e */
[----:B------:R-:W-:Y:S06]  /*19150*/  BRA `(.L_x_1441) ;  /* 0xffffffb4002c7947 */ /* 0x000fec000383ffff */
.L_x_1365:
[----:B------:R-:W-:Y:S02]  /*19160*/  IMAD.MOV.U32 R13, RZ, RZ, R4 ;  /* 0x000000ffff0d7224 */ /* 0x000fe400078e0004 */
[----:B------:R-:W-:Y:S02]  /*19170*/  IMAD.MOV.U32 R12, RZ, RZ, RZ ;  /* 0x000000ffff0c7224 */ /* 0x000fe400078e00ff */
[----:B------:R-:W-:Y:S02]  /*19180*/  IMAD.MOV.U32 R11, RZ, RZ, 0x181f ;  /* 0x0000181fff0b7424 */ /* 0x000fe400078e00ff */
[----:B------:R-:W-:Y:S02]  /*19190*/  IMAD.MOV.U32 R15, RZ, RZ, -0x1 ;  /* 0xffffffffff0f7424 */ /* 0x000fe400078e00ff */
[----:B-----5:R-:W-:Y:S02]  /*191a0*/  IMAD R3, R21, R9, RZ ;  /* 0x0000000915037224 */ /* 0x020fe400078e02ff */
[----:B------:R-:W-:-:S07]  /*191b0*/  IMAD.IADD R27, R20, 0x1, R27 ;  /* 0x00000001141b7824 */ /* 0x000fce00078e021b */
[----:B------:R-:W-:Y:S05]  /*191c0*/  WARPSYNC.COLLECTIVE R15, `(.L_x_1442) ;  /* 0x000000000f087348 */ /* 0x000fea0003c00000 */
[----:B------:R0:W1:Y:S02]  /*191d0*/  SHFL.IDX P6, R14, R13, R12, R11 ;  /* 0x0000000c0d0e7389 */ /* 0x00006400000c000b */
[----:B01----:R-:W-:Y:S01]  /*191e0*/  ENDCOLLECTIVE ;  /* 0x000000000000791b */ /* 0x003fe20003800000 */
.L_x_1442:
[C---:B------:R-:W-:Y:S01]  /*191f0*/  VIADD R8, R27.reuse, 0x10 ;  /* 0x000000101b087836 */ /* 0x040fe20000000000 */
[----:B------:R-:W-:Y:S01]  /*19200*/  ISETP.GE.AND P2, PT, R27, R3, PT ;  /* 0x000000031b00720c */ /* 0x000fe20003f46270 */
[----:B------:R-:W-:Y:S02]  /*19210*/  IMAD.MOV.U32 R13, RZ, RZ, R0 ;  /* 0x000000ffff0d7224 */ /* 0x000fe400078e0000 */
[----:B------:R-:W-:-:S10]  /*19220*/  IMAD.MOV.U32 R6, RZ, RZ, R14 ;  /* 0x000000ffff067224 */ /* 0x000fd400078e000e */
[----:B------:R-:W-:Y:S05]  /*19230*/  WARPSYNC.COLLECTIVE R15, `(.L_x_1443) ;  /* 0x000000000f087348 */ /* 0x000fea0003c00000 */
[----:B------:R0:W1:Y:S02]  /*19240*/  SHFL.IDX P6, R14, R13, R12, R11 ;  /* 0x0000000c0d0e7389 */ /* 0x00006400000c000b */
[----:B01----:R-:W-:Y:S01]  /*19250*/  ENDCOLLECTIVE ;  /* 0x000000000000791b */ /* 0x003fe20003800000 */
.L_x_1443:
[----:B------:R-:W-:Y:S02]  /*19260*/  IMAD.MOV.U32 R13, RZ, RZ, R4 ;  /* 0x000000ffff0d7224 */ /* 0x000fe400078e0004 */
[----:B------:R-:W-:Y:S02]  /*19270*/  IMAD.MOV.U32 R12, RZ, RZ, 0x1 ;  /* 0x00000001ff0c7424 */ /* 0x000fe400078e00ff */
[----:B------:R-:W-:-:S07]  /*19280*/  IMAD.MOV.U32 R7, RZ, RZ, R14 ;  /* 0x000000ffff077224 */ /* 0x000fce00078e000e */
[----:B------:R-:W-:Y:S05]  /*19290*/  WARPSYNC.COLLECTIVE R15, `(.L_x_1444) ;  /* 0x000000000f087348 */ /* 0x000fea0003c00000 */
[----:B------:R0:W1:Y:S02]  /*192a0*/  SHFL.IDX P6, R14, R13, R12, R11 ;  /* 0x0000000c0d0e7389 */ /* 0x00006400000c000b */
[----:B01----:R-:W-:Y:S01]  /*192b0*/  ENDCOLLECTIVE ;  /* 0x000000000000791b */ /* 0x003fe20003800000 */
.L_x_1444:
        /* <DEDUP_REMOVED lines=11> */
[----:B0-----:R-:W-:-:S07]  /*19370*/  IMAD.MOV.U32 R6, RZ, RZ, R14 ;  /* 0x000000ffff067224 */ /* 0x001fce00078e000e */
[----:B------:R-:W-:Y:S05]  /*19380*/  WARPSYNC.COLLECTIVE R15, `(.L_x_1445) ;  /* 0x000000000f087348 */ /* 0x000fea0003c00000 */
[----:B------:R0:W1:Y:S02]  /*19390*/  SHFL.IDX P6, R14, R13, R12, R11 ;  /* 0x0000000c0d0e7389 */ /* 0x00006400000c000b */
[----:B01----:R-:W-:Y:S01]  /*193a0*/  ENDCOLLECTIVE ;  /* 0x000000000000791b */ /* 0x003fe20003800000 */
.L_x_1445:
[----:B------:R-:W-:Y:S02]  /*193b0*/  IMAD.MOV.U32 R13, RZ, RZ, R4 ;  /* 0x000000ffff0d7224 */ /* 0x000fe400078e0004 */
[----:B------:R-:W-:Y:S02]  /*193c0*/  IMAD.MOV.U32 R12, RZ, RZ, 0x2 ;  /* 0x00000002ff0c7424 */ /* 0x000fe400078e00ff */
[----:B------:R-:W-:-:S07]  /*193d0*/  IMAD.MOV.U32 R7, RZ, RZ, R14 ;  /* 0x000000ffff077224 */ /* 0x000fce00078e000e */
[----:B------:R-:W-:Y:S05]  /*193e0*/  WARPSYNC.COLLECTIVE R15, `(.L_x_1446) ;  /* 0x000000000f087348 */ /* 0x000fea0003c00000 */
[----:B------:R0:W1:Y:S02]  /*193f0*/  SHFL.IDX P6, R14, R13, R12, R11 ;  /* 0x0000000c0d0e7389 */ /* 0x00006400000c000b */
[----:B01----:R-:W-:Y:S01]  /*19400*/  ENDCOLLECTIVE ;  /* 0x000000000000791b */ /* 0x003fe20003800000 */
.L_x_1446:
        /* <DEDUP_REMOVED lines=16> */
.L_x_1447:
[----:B------:R-:W-:Y:S02]  /*19510*/  IMAD.MOV.U32 R13, RZ, RZ, R4 ;  /* 0x000000ffff0d7224 */ /* 0x000fe400078e0004 */
[----:B------:R-:W-:Y:S02]  /*19520*/  IMAD.MOV.U32 R12, RZ, RZ, 0x3 ;  /* 0x00000003ff0c7424 */ /* 0x000fe400078e00ff */
[----:B------:R-:W-:-:S07]  /*19530*/  IMAD.MOV.U32 R7, RZ, RZ, R14 ;  /* 0x000000ffff077224 */ /* 0x000fce00078e000e */
[----:B------:R-:W-:Y:S05]  /*19540*/  WARPSYNC.COLLECTIVE R15, `(.L_x_1448) ;  /* 0x000000000f087348 */ /* 0x000fea0003c00000 */
[----:B------:R0:W1:Y:S02]  /*19550*/  SHFL.IDX P6, R14, R13, R12, R11 ;  /* 0x0000000c0d0e7389 */ /* 0x00006400000c000b */
[----:B01----:R-:W-:Y:S01]  /*19560*/  ENDCOLLECTIVE ;  /* 0x000000000000791b */ /* 0x003fe20003800000 */
.L_x_1448:
        /* <DEDUP_REMOVED lines=16> */
.L_x_1449:
[----:B------:R-:W-:Y:S02]  /*19670*/  IMAD.MOV.U32 R13, RZ, RZ, R4 ;  /* 0x000000ffff0d7224 */ /* 0x000fe400078e0004 */
[----:B------:R-:W-:Y:S02]  /*19680*/  IMAD.MOV.U32 R12, RZ, RZ, 0x4 ;  /* 0x00000004ff0c7424 */ /* 0x000fe400078e00ff */
[----:B------:R-:W-:-:S07]  /*19690*/  IMAD.MOV.U32 R7, RZ, RZ, R14 ;  /* 0x000000ffff077224 */ /* 0x000fce00078e000e */
[----:B------:R-:W-:Y:S05]  /*196a0*/  WARPSYNC.COLLECTIVE R15, `(.L_x_1450) ;  /* 0x000000000f087348 */ /* 0x000fea0003c00000 */
[----:B------:R0:W1:Y:S02]  /*196b0*/  SHFL.IDX P6, R14, R13, R12, R11 ;  /* 0x0000000c0d0e7389 */ /* 0x00006400000c000b */
[----:B01----:R-:W-:Y:S01]  /*196c0*/  ENDCOLLECTIVE ;  /* 0x000000000000791b */ /* 0x003fe20003800000 */
.L_x_1450:
        /* <DEDUP_REMOVED lines=16> */
.L_x_1451:
[----:B------:R-:W-:Y:S02]  /*197d0*/  IMAD.MOV.U32 R13, RZ, RZ, R4 ;  /* 0x000000ffff0d7224 */ /* 0x000fe400078e0004 */
[----:B------:R-:W-:Y:S02]  /*197e0*/  IMAD.MOV.U32 R12, RZ, RZ, 0x5 ;  /* 0x00000005ff0c7424 */ /* 0x000fe400078e00ff */
[----:B------:R-:W-:-:S07]  /*197f0*/  IMAD.MOV.U32 R7, RZ, RZ, R14 ;  /* 0x000000ffff077224 */ /* 0x000fce00078e000e */
[----:B------:R-:W-:Y:S05]  /*19800*/  WARPSYNC.COLLECTIVE R15, `(.L_x_1452) ;  /* 0x000000000f087348 */ /* 0x000fea0003c00000 */
[----:B------:R0:W1:Y:S02]  /*19810*/  SHFL.IDX P6, R14, R13, R12, R11 ;  /* 0x0000000c0d0e7389 */ /* 0x00006400000c000b */
[----:B01----:R-:W-:Y:S01]  /*19820*/  ENDCOLLECTIVE ;  /* 0x000000000000791b */ /* 0x003fe20003800000 */
.L_x_1452:
        /* <DEDUP_REMOVED lines=16> */
.L_x_1453:
[----:B------:R-:W-:Y:S02]  /*19930*/  IMAD.MOV.U32 R13, RZ, RZ, R4 ;  /* 0x000000ffff0d7224 */ /* 0x000fe400078e0004 */
[----:B------:R-:W-:Y:S02]  /*19940*/  IMAD.MOV.U32 R12, RZ, RZ, 0x6 ;  /* 0x00000006ff0c7424 */ /* 0x000fe400078e00ff */
[----:B------:R-:W-:-:S07]  /*19950*/  IMAD.MOV.U32 R7, RZ, RZ, R14 ;  /* 0x000000ffff077224 */ /* 0x000fce00078e000e */
[----:B------:R-:W-:Y:S05]  /*19960*/  WARPSYNC.COLLECTIVE R15, `(.L_x_1454) ;  /* 0x000000000f087348 */ /* 0x000fea0003c00000 */
[----:B------:R0:W1:Y:S02]  /*19970*/  SHFL.IDX P6, R14, R13, R12, R11 ;  /* 0x0000000c0d0e7389 */ /* 0x00006400000c000b */
[----:B01----:R-:W-:Y:S01]  /*19980*/  ENDCOLLECTIVE ;  /* 0x000000000000791b */ /* 0x003fe20003800000 */
.L_x_1454:
        /* <DEDUP_REMOVED lines=16> */
.L_x_1455:
[----:B------:R-:W-:Y:S02]  /*19a90*/  IMAD.MOV.U32 R13, RZ, RZ, R4 ;  /* 0x000000ffff0d7224 */ /* 0x000fe400078e0004 */
[----:B------:R-:W-:Y:S02]  /*19aa0*/  IMAD.MOV.U32 R12, RZ, RZ, 0x7 ;  /* 0x00000007ff0c7424 */ /* 0x000fe400078e00ff */
[----:B------:R-:W-:-:S07]  /*19ab0*/  IMAD.MOV.U32 R7, RZ, RZ, R14 ;  /* 0x000000ffff077224 */ /* 0x000fce00078e000e */
[----:B------:R-:W-:Y:S05]  /*19ac0*/  WARPSYNC.COLLECTIVE R15, `(.L_x_1456) ;  /* 0x000000000f087348 */ /* 0x000fea0003c00000 */
[----:B------:R0:W1:Y:S02]  /*19ad0*/  SHFL.IDX P6, R14, R13, R12, R11 ;  /* 0x0000000c0d0e7389 */ /* 0x00006400000c000b */
[----:B01----:R-:W-:Y:S01]  /*19ae0*/  ENDCOLLECTIVE ;  /* 0x000000000000791b */ /* 0x003fe20003800000 */
.L_x_1456:
[----:B------:R-:W-:-:S05]  /*19af0*/  @!P1 LEA R7, P2, R29, R7, 0x1 ;  /* 0x000000071d079211 */ /* 0x000fca00078408ff */
[----:B------:R-:W-:-:S05]  /*19b00*/  @!P1 IMAD.X R6, RZ, RZ, R6, P2 ;  /* 0x000000ffff069224 */ /* 0x000fca00010e0606 */
[-C--:B------:R-:W-:Y:S01]  /*19b10*/  @!P1 LOP3.LUT R7, R7, R6.reuse, RZ, 0x3c, !PT ;  /* 0x0000000607079212 */ /* 0x080fe200078e3cff */
[----:B------:R-:W-:Y:S02]  /*19b20*/  IMAD.MOV.U32 R13, RZ, RZ, R0 ;  /* 0x000000ffff0d7224 */ /* 0x000fe400078e0000 */
[----:B------:R-:W-:Y:S01]  /*19b30*/  VIADD R0, R27, 0x70 ;  /* 0x000000701b007836 */ /* 0x000fe20000000000 */
[----:B------:R-:W-:-:S04]  /*19b40*/  @!P1 LOP3.LUT R6, R7, R6, RZ, 0x3c, !PT ;  /* 0x0000000607069212 */ /* 0x000fc800078e3cff */
[----:B------:R-:W-:Y:S01]  /*19b50*/  @!P1 LOP3.LUT R7, R7, R6, RZ, 0x3c, !PT ;  /* 0x0000000607079212 */ /* 0x000fe200078e3cff */
[----:B------:R-:W-:-:S07]  /*19b60*/  IMAD.MOV.U32 R4, RZ, RZ, R14 ;  /* 0x000000ffff047224 */ /* 0x000fce00078e000e */
[----:B------:R-:W-:Y:S05]  /*19b70*/  WARPSYNC.COLLECTIVE R15, `(.L_x_1457) ;  /* 0x000000000f087348 */ /* 0x000fea0003c00000 */
[----:B------:R0:W1:Y:S02]  /*19b80*/  SHFL.IDX P6, R14, R13, R12, R11 ;  /* 0x0000000c0d0e7389 */ /* 0x00006400000c000b */
[----:B01----:R-:W-:Y:S01]  /*19b90*/  ENDCOLLECTIVE ;  /* 0x000000000000791b */ /* 0x003fe20003800000 */
.L_x_1457:
[----:B------:R-:W-:Y:S01]  /*19ba0*/  @!PT LDS RZ, [RZ] ;  /* 0x00000000fffff984 */ /* 0x000fe20000000800 */
[----:B------:R-:W-:Y:S01]  /*19bb0*/  @!PT LDS RZ, [RZ] ;  /* 0x00000000fffff984 */ /* 0x000fe20000000800 */
[----:B------:R-:W-:Y:S01]  /*19bc0*/  @!PT LDS RZ, [RZ] ;  /* 0x00000000fffff984 */ /* 0x000fe20000000800 */
[----:B------:R0:W-:Y:S01]  /*19bd0*/  @!P1 LDGSTS.E.BYPASS.LTC128B.128 [R10+0xb400], desc[UR54][R6.64], !P0 ;  /* 0x0b400000060a9fae */ /* 0x0001e2000c101d76 */
[----:B------:R-:W-:Y:S01]  /*19be0*/  ISETP.GE.AND P1, PT, R0, R3, PT ;  /* 0x000000030000720c */ /* 0x000fe20003f26270 */
[----:B------:R-:W-:Y:S02]  /*19bf0*/  VIADD R0, R27, 0x80 ;  /* 0x000000801b007836 */ /* 0x000fe40000000000 */
[----:B------:R-:W-:Y:S02]  /*19c00*/  IMAD.MOV.U32 R13, RZ, RZ, R2 ;  /* 0x000000ffff0d7224 */ /* 0x000fe400078e0002 */
[----:B------:R-:W-:Y:S02]  /*19c10*/  IMAD.MOV.U32 R12, RZ, RZ, RZ ;  /* 0x000000ffff0c7224 */ /* 0x000fe400078e00ff */
[----:B0-----:R-:W-:-:S07]  /*19c20*/  IMAD.MOV.U32 R6, RZ, RZ, R14 ;  /* 0x000000ffff067224 */ /* 0x001fce00078e000e */
[----:B------:R-:W-:Y:S05]  /*19c30*/  WARPSYNC.COLLECTIVE R15, `(.L_x_1458) ;  /* 0x000000000f087348 */ /* 0x000fea0003c00000 */
[----:B------:R0:W1:Y:S02]  /*19c40*/  SHFL.IDX P6, R14, R13, R12, R11 ;  /* 0x0000000c0d0e7389 */ /* 0x00006400000c000b */
[----:B01----:R-:W-:Y:S01]  /*19c50*/  ENDCOLLECTIVE ;  /* 0x000000000000791b */ /* 0x003fe20003800000 */
.L_x_1458:
        /* <DEDUP_REMOVED lines=12> */
.L_x_1459:
[----:B------:R-:W-:Y:S02]  /*19d20*/  IMAD.MOV.U32 R13, RZ, RZ, R2 ;  /* 0x000000ffff0d7224 */ /* 0x000fe400078e0002 */
[----:B------:R-:W-:Y:S02]  /*19d30*/  IMAD.MOV.U32 R12, RZ, RZ, 0x1 ;  /* 0x00000001ff0c7424 */ /* 0x000fe400078e00ff */
[----:B------:R-:W-:-:S07]  /*19d40*/  IMAD.MOV.U32 R4, RZ, RZ, R14 ;  /* 0x000000ffff047224 */ /* 0x000fce00078e000e */
[----:B------:R-:W-:Y:S05]  /*19d50*/  WARPSYNC.COLLECTIVE R15, `(.L_x_1460) ;  /* 0x000000000f087348 */ /* 0x000fea0003c00000 */
[----:B------:R0:W1:Y:S02]  /*19d60*/  SHFL.IDX P6, R14, R13, R12, R11 ;  /* 0x0000000c0d0e7389 */ /* 0x00006400000c000b */
[----:B01----:R-:W-:Y:S01]  /*19d70*/  ENDCOLLECTIVE ;  /* 0x000000000000791b */ /* 0x003fe20003800000 */
.L_x_1460:
        /* <DEDUP_REMOVED lines=16> */
.L_x_1461:
[----:B------:R-:W-:Y:S02]  /*19e80*/  IMAD.MOV.U32 R13, RZ, RZ, R2 ;  /* 0x000000ffff0d7224 */ /* 0x000fe400078e0002 */
[----:B------:R-:W-:Y:S02]  /*19e90*/  IMAD.MOV.U32 R12, RZ, RZ, 0x2 ;  /* 0x00000002ff0c7424 */ /* 0x000fe400078e00ff */
[----:B------:R-:W-:-:S07]  /*19ea0*/  IMAD.MOV.U32 R6, RZ, RZ, R14 ;  /* 0x000000ffff067224 */ /* 0x000fce00078e000e */
[----:B------:R-:W-:Y:S05]  /*19eb0*/  WARPSYNC.COLLECTIVE R15, `(.L_x_1462) ;  /* 0x000000000f087348 */ /* 0x000fea0003c00000 */
[----:B------:R0:W1:Y:S02]  /*19ec0*/  SHFL.IDX P6, R14, R13, R12, R11 ;  /* 0x0000000c0d0e7389 */ /* 0x00006400000c000b */
[----:B01----:R-:W-:Y:S01]  /*19ed0*/  ENDCOLLECTIVE ;  /* 0x000000000000791b */ /* 0x003fe20003800000 */
.L_x_1462:
[----:B------:R-:W-:-:S05]  /*19ee0*/  @!P1 LEA R6, P2, R29, R6, 0x1 ;  /* 0x000000061d069211 */ /* 0x000fca00078408ff */
[----:B------:R-:W-:Y:S01]  /*19ef0*/  @!P1 IMAD.X R0, RZ, RZ, R0, P2 ;  /* 0x000000ffff009224 */ /* 0x000fe200010e0600 */
[----:B------:R-:W-:-:S03]  /*19f00*/  ISETP.GE.AND P2, PT, R4, R3, PT ;  /* 0x000000030400720c */ /* 0x000fc60003f46270 */
        /* <DEDUP_REMOVED lines=10> */
.L_x_1463:
[----:B------:R-:W-:Y:S02]  /*19fb0*/  IMAD.MOV.U32 R13, RZ, RZ, R2 ;  /* 0x000000ffff0d7224 */ /* 0x000fe400078e0002 */
[----:B------:R-:W-:Y:S02]  /*19fc0*/  IMAD.MOV.U32 R12, RZ, RZ, 0x3 ;  /* 0x00000003ff0c7424 */ /* 0x000fe400078e00ff */
[----:B------:R-:W-:-:S07]  /*19fd0*/  IMAD.MOV.U32 R6, RZ, RZ, R14 ;  /* 0x000000ffff067224 */ /* 0x000fce00078e000e */
[----:B------:R-:W-:Y:S05]  /*19fe0*/  WARPSYNC.COLLECTIVE R15, `(.L_x_1464) ;  /* 0x000000000f087348 */ /* 0x000fea0003c00000 */
[----:B------:R0:W1:Y:S02]  /*19ff0*/  SHFL.IDX P6, R14, R13, R12, R11 ;  /* 0x0000000c0d0e7389 */ /* 0x00006400000c000b */
[----:B01----:R-:W-:Y:S01]  /*1a000*/  ENDCOLLECTIVE ;  /* 0x000000000000791b */ /* 0x003fe20003800000 */
.L_x_1464:
        /* <DEDUP_REMOVED lines=12> */
.L_x_1465:
[----:B------:R-:W-:Y:S01]  /*1a0d0*/  IMAD.MOV.U32 R2, RZ, RZ, R14 ;  /* 0x000000ffff027224 */ /* 0x000fe200078e000e */
[----:B------:R-:W-:Y:S06]  /*1a0e0*/  BRA `(.L_x_1466) ;  /* 0xffffffb400007947 */ /* 0x000fec000383ffff */
.L_x_1368:
[----:B0-----:R0:W1:Y:S02]  /*1a0f0*/  SYNCS.PHASECHK.TRANS64.TRYWAIT P0, [R22+URZ+0x16820], R3 ;  /* 0x01682003160075a7 */ /* 0x001064000800017f */
[----:B-1----:R-:W-:Y:S05]  /*1a100*/  @!P0 NANOSLEEP.SYNCS 0x989680 ;  /* 0x009896800000895d */ /* 0x002fea0003900000 */
[----:B------:R-:W1:Y:S02]  /*1a110*/  @!P0 SYNCS.PHASECHK.TRANS64 P0, [R22+URZ+0x16820], R3 ;  /* 0x01682003160085a7 */ /* 0x000e64000800007f */
[----:B-1----:R-:W-:Y:S05]  /*1a120*/  @!P0 BRA `(.L_x_1368) ;  /* 0xfffffffc00f08947 */ /* 0x002fea000383ffff */
[----:B------:R-:W-:Y:S05]  /*1a130*/  BRA `(.L_x_1467) ;  /* 0xffffffb4006c7947 */ /* 0x000fea000383ffff */
.L_x_1373:
[----:B0-----:R0:W1:Y:S02]  /*1a140*/  SYNCS.PHASECHK.TRANS64.TRYWAIT P0, [R5+URZ+0x16840], R2 ;  /* 0x01684002050075a7 */ /* 0x001064000800017f */
[----:B-1----:R-:W-:Y:S05]  /*1a150*/  @!P0 NANOSLEEP.SYNCS 0x989680 ;  /* 0x009896800000895d */ /* 0x002fea0003900000 */
[----:B------:R-:W1:Y:S02]  /*1a160*/  @!P0 SYNCS.PHASECHK.TRANS64 P0, [R5+URZ+0x16840], R2 ;  /* 0x01684002050085a7 */ /* 0x000e64000800007f */
[----:B-1----:R-:W-:Y:S05]  /*1a170*/  @!P0 BRA `(.L_x_1373) ;  /* 0xfffffffc00f08947 */ /* 0x002fea000383ffff */
[----:B------:R-:W-:Y:S05]  /*1a180*/  BRA `(.L_x_1468) ;  /* 0xffffffb800347947 */ /* 0x000fea000383ffff */
.L_x_1374:
        /* <DEDUP_REMOVED lines=8> */
.L_x_1470:
[----:B------:R-:W-:Y:S05]  /*1a210*/  BSYNC B1 ;  /* 0x0000000000017941 */ /* 0x000fea0003800000 */
.L_x_1469:
[----:B------:R-:W-:Y:S02]  /*1a220*/  IMAD.MOV.U32 R13, RZ, RZ, R8 ;  /* 0x000000ffff0d7224 */ /* 0x000fe400078e0008 */
[----:B------:R-:W-:Y:S02]  /*1a230*/  IMAD.MOV.U32 R12, RZ, RZ, RZ ;  /* 0x000000ffff0c7224 */ /* 0x000fe400078e00ff */
[----:B------:R-:W-:Y:S02]  /*1a240*/  IMAD.MOV.U32 R11, RZ, RZ, 0x181f ;  /* 0x0000181fff0b7424 */ /* 0x000fe400078e00ff */
[----:B------:R-:W-:Y:S02]  /*1a250*/  IMAD.MOV.U32 R15, RZ, RZ, -0x1 ;  /* 0xffffffffff0f7424 */ /* 0x000fe400078e00ff */
[----:B------:R-:W-:Y:S02]  /*1a260*/  IMAD.MOV.U32 R3, RZ, RZ, R14 ;  /* 0x000000ffff037224 */ /* 0x000fe400078e000e */
[----:B------:R-:W-:-:S07]  /*1a270*/  IMAD.SHL.U32 R7, R29, 0x2, RZ ;  /* 0x000000021d077824 */ /* 0x000fce00078e00ff */
[----:B------:R-:W-:Y:S05]  /*1a280*/  WARPSYNC.COLLECTIVE R15, `(.L_x_1471) ;  /* 0x000000000f087348 */ /* 0x000fea0003c00000 */
[----:B------:R0:W1:Y:S02]  /*1a290*/  SHFL.IDX P6, R14, R13, R12, R11 ;  /* 0x0000000c0d0e7389 */ /* 0x00006400000c000b */
[----:B01----:R-:W-:Y:S01]  /*1a2a0*/  ENDCOLLECTIVE ;  /* 0x000000000000791b */ /* 0x003fe20003800000 */
.L_x_1471:
[----:B------:R-:W-:Y:S02]  /*1a2b0*/  IMAD R9, R9, 0x2, R22 ;  /* 0x0000000209097824 */ /* 0x000fe400078e0216 */
[----:B------:R-:W-:Y:S02]  /*1a2c0*/  IMAD.MOV.U32 R13, RZ, RZ, R10 ;  /* 0x000000ffff0d7224 */ /* 0x000fe400078e000a */
[----:B------:R-:W-:Y:S02]  /*1a2d0*/  IMAD.MOV.U32 R12, RZ, RZ, 0x1 ;  /* 0x00000001ff0c7424 */ /* 0x000fe400078e00ff */
[----:B------:R-:W-:-:S07]  /*1a2e0*/  IMAD.MOV.U32 R2, RZ, RZ, R14 ;  /* 0x000000ffff027224 */ /* 0x000fce00078e000e */
[----:B------:R-:W-:Y:S05]  /*1a2f0*/  WARPSYNC.COLLECTIVE R15, `(.L_x_1472) ;  /* 0x000000000f087348 */ /* 0x000fea0003c00000 */
[----:B------:R0:W1:Y:S02]  /*1a300*/  SHFL.IDX P6, R14, R13, R12, R11 ;  /* 0x0000000c0d0e7389 */ /* 0x00006400000c000b */
[----:B01----:R-:W-:Y:S01]  /*1a310*/  ENDCOLLECTIVE ;  /* 0x000000000000791b */ /* 0x003fe20003800000 */
.L_x_1472:
        /* <DEDUP_REMOVED lines=11> */
.L_x_1473:
[----:B------:R-:W-:Y:S02]  /*1a3d0*/  IMAD.MOV.U32 R13, RZ, RZ, R10 ;  /* 0x000000ffff0d7224 */ /* 0x000fe400078e000a */
[----:B------:R-:W-:Y:S02]  /*1a3e0*/  IMAD.MOV.U32 R12, RZ, RZ, 0x2 ;  /* 0x00000002ff0c7424 */ /* 0x000fe400078e00ff */
[----:B------:R-:W-:-:S07]  /*1a3f0*/  IMAD.MOV.U32 R2, RZ, RZ, R14 ;  /* 0x000000ffff027224 */ /* 0x000fce00078e000e */
[----:B------:R-:W-:Y:S05]  /*1a400*/  WARPSYNC.COLLECTIVE R15, `(.L_x_1474) ;  /* 0x000000000f087348 */ /* 0x000fea0003c00000 */
[----:B------:R0:W1:Y:S02]  /*1a410*/  SHFL.IDX P6, R14, R13, R12, R11 ;  /* 0x0000000c0d0e7389 */ /* 0x00006400000c000b */
[----:B01----:R-:W-:Y:S01]  /*1a420*/  ENDCOLLECTIVE ;  /* 0x000000000000791b */ /* 0x003fe20003800000 */
.L_x_1474:
        /* <DEDUP_REMOVED lines=11> */
.L_x_1475:
[----:B------:R-:W-:Y:S02]  /*1a4e0*/  IMAD.MOV.U32 R13, RZ, RZ, R10 ;  /* 0x000000ffff0d7224 */ /* 0x000fe400078e000a */
[----:B------:R-:W-:Y:S02]  /*1a4f0*/  IMAD.MOV.U32 R12, RZ, RZ, 0x3 ;  /* 0x00000003ff0c7424 */ /* 0x000fe400078e00ff */
[----:B------:R-:W-:-:S07]  /*1a500*/  IMAD.MOV.U32 R2, RZ, RZ, R14 ;  /* 0x000000ffff027224 */ /* 0x000fce00078e000e */
[----:B------:R-:W-:Y:S05]  /*1a510*/  WARPSYNC.COLLECTIVE R15, `(.L_x_1476) ;  /* 0x000000000f087348 */ /* 0x000fea0003c00000 */
[----:B------:R0:W1:Y:S02]  /*1a520*/  SHFL.IDX P6, R14, R13, R12, R11 ;  /* 0x0000000c0d0e7389 */ /* 0x00006400000c000b */
[----:B01----:R-:W-:Y:S01]  /*1a530*/  ENDCOLLECTIVE ;  /* 0x000000000000791b */ /* 0x003fe20003800000 */
.L_x_1476:
        /* <DEDUP_REMOVED lines=11> */
.L_x_1477:
[----:B------:R-:W-:Y:S02]  /*1a5f0*/  IMAD.MOV.U32 R13, RZ, RZ, R10 ;  /* 0x000000ffff0d7224 */ /* 0x000fe400078e000a */
[----:B------:R-:W-:Y:S02]  /*1a600*/  IMAD.MOV.U32 R12, RZ, RZ, 0x4 ;  /* 0x00000004ff0c7424 */ /* 0x000fe400078e00ff */
[----:B------:R-:W-:-:S07]  /*1a610*/  IMAD.MOV.U32 R2, RZ, RZ, R14 ;  /* 0x000000ffff027224 */ /* 0x000fce00078e000e */
[----:B------:R-:W-:Y:S05]  /*1a620*/  WARPSYNC.COLLECTIVE R15, `(.L_x_1478) ;  /* 0x000000000f087348 */ /* 0x000fea0003c00000 */
[----:B------:R0:W1:Y:S02]  /*1a630*/  SHFL.IDX P6, R14, R13, R12, R11 ;  /* 0x0000000c0d0e7389 */ /* 0x00006400000c000b */
[----:B01----:R-:W-:Y:S01]  /*1a640*/  ENDCOLLECTIVE ;  /* 0x000000000000791b */ /* 0x003fe20003800000 */
.L_x_1478:
        /* <DEDUP_REMOVED lines=11> */
.L_x_1479:
[----:B------:R-:W-:Y:S02]  /*1a700*/  IMAD.MOV.U32 R13, RZ, RZ, R10 ;  /* 0x000000ffff0d7224 */ /* 0x000fe400078e000a */
[----:B------:R-:W-:Y:S02]  /*1a710*/  IMAD.MOV.U32 R12, RZ, RZ, 0x5 ;  /* 0x00000005ff0c7424 */ /* 0x000fe400078e00ff */
[----:B------:R-:W-:-:S07]  /*1a720*/  IMAD.MOV.U32 R2, RZ, RZ, R14 ;  /* 0x000000ffff027224 */ /* 0x000fce00078e000e */
[----:B------:R-:W-:Y:S05]  /*1a730*/  WARPSYNC.COLLECTIVE R15, `(.L_x_1480) ;  /* 0x000000000f087348 */ /* 0x000fea0003c00000 */
[----:B------:R0:W1:Y:S02]  /*1a740*/  SHFL.IDX P6, R14, R13, R12, R11 ;  /* 0x0000000c0d0e7389 */ /* 0x00006400000c000b */
[----:B01----:R-:W-:Y:S01]  /*1a750*/  ENDCOLLECTIVE ;  /* 0x000000000000791b */ /* 0x003fe20003800000 */
.L_x_1480:
        /* <DEDUP_REMOVED lines=11> */
.L_x_1481:
[----:B------:R-:W-:Y:S02]  /*1a810*/  IMAD.MOV.U32 R13, RZ, RZ, R10 ;  /* 0x000000ffff0d7224 */ /* 0x000fe400078e000a */
[----:B------:R-:W-:Y:S02]  /*1a820*/  IMAD.MOV.U32 R12, RZ, RZ, 0x6 ;  /* 0x00000006ff0c7424 */ /* 0x000fe400078e00ff */
[----:B------:R-:W-:-:S07]  /*1a830*/  IMAD.MOV.U32 R2, RZ, RZ, R14 ;  /* 0x000000ffff027224 */ /* 0x000fce00078e000e */
[----:B------:R-:W-:Y:S05]  /*1a840*/  WARPSYNC.COLLECTIVE R15, `(.L_x_1482) ;  /* 0x000000000f087348 */ /* 0x000fea0003c00000 */
[----:B------:R0:W1:Y:S02]  /*1a850*/  SHFL.IDX P6, R14, R13, R12, R11 ;  /* 0x0000000c0d0e7389 */ /* 0x00006400000c000b */
[----:B01----:R-:W-:Y:S01]  /*1a860*/  ENDCOLLECTIVE ;  /* 0x000000000000791b */ /* 0x003fe20003800000 */
.L_x_1482:
        /* <DEDUP_REMOVED lines=11> */
.L_x_1483:
[----:B------:R-:W-:Y:S02]  /*1a920*/  IMAD.MOV.U32 R13, RZ, RZ, R10 ;  /* 0x000000ffff0d7224 */ /* 0x000fe400078e000a */
[----:B------:R-:W-:Y:S02]  /*1a930*/  IMAD.MOV.U32 R12, RZ, RZ, 0x7 ;  /* 0x00000007ff0c7424 */ /* 0x000fe400078e00ff */
[----:B------:R-:W-:-:S07]  /*1a940*/  IMAD.MOV.U32 R2, RZ, RZ, R14 ;  /* 0x000000ffff027224 */ /* 0x000fce00078e000e */
[----:B------:R-:W-:Y:S05]  /*1a950*/  WARPSYNC.COLLECTIVE R15, `(.L_x_1484) ;  /* 0x000000000f087348 */ /* 0x000fea0003c00000 */
[----:B------:R0:W1:Y:S02]  /*1a960*/  SHFL.IDX P6, R14, R13, R12, R11 ;  /* 0x0000000c0d0e7389 */ /* 0x00006400000c000b */
[----:B01----:R-:W-:Y:S01]  /*1a970*/  ENDCOLLECTIVE ;  /* 0x000000000000791b */ /* 0x003fe20003800000 */
.L_x_1484:
        /* <DEDUP_REMOVED lines=11> */
.L_x_1485:
[----:B------:R-:W-:Y:S01]  /*1aa30*/  IMAD.MOV.U32 R2, RZ, RZ, R14 ;  /* 0x000000ffff027224 */ /* 0x000fe200078e000e */
[----:B------:R-:W-:Y:S06]  /*1aa40*/  BRA `(.L_x_1486) ;  /* 0xffffffb400147947 */ /* 0x000fec000383ffff */
.L_x_1379:
[----:B-1----:R1:W2:Y:S02]  /*1aa50*/  SYNCS.PHASECHK.TRANS64.TRYWAIT P0, [R5+URZ+0x16860], R2 ;  /* 0x01686002050075a7 */ /* 0x0022a4000800017f */
[----:B--2---:R-:W-:Y:S05]  /*1aa60*/  @!P0 NANOSLEEP.SYNCS 0x989680 ;  /* 0x009896800000895d */ /* 0x004fea0003900000 */
[----:B------:R-:W2:Y:S02]  /*1aa70*/  @!P0 SYNCS.PHASECHK.TRANS64 P0, [R5+URZ+0x16860], R2 ;  /* 0x01686002050085a7 */ /* 0x000ea4000800007f */
[----:B--2---:R-:W-:Y:S05]  /*1aa80*/  @!P0 BRA `(.L_x_1379) ;  /* 0xfffffffc00f08947 */ /* 0x004fea000383ffff */
[----:B------:R-:W-:Y:S05]  /*1aa90*/  BRA `(.L_x_1487) ;  /* 0xffffffb4006c7947 */ /* 0x000fea000383ffff */
.L_x_1380:
[----:B------:R-:W-:Y:S01]  /*1aaa0*/  BSSY B1, `(.L_x_1488) ;  /* 0x0000008000017945 */ /* 0x000fe20003800000 */
[----:B------:R-:W-:Y:S02]  /*1aab0*/  IMAD.MOV.U32 R13, RZ, RZ, R18 ;  /* 0x000000ffff0d7224 */ /* 0x000fe400078e0012 */
[----:B------:R-:W-:Y:S02]  /*1aac0*/  IMAD.MOV.U32 R12, RZ, RZ, RZ ;  /* 0x000000ffff0c7224 */ /* 0x000fe400078e00ff */
[----:B------:R-:W-:Y:S02]  /*1aad0*/  IMAD.MOV.U32 R11, RZ, RZ, 0x181f ;  /* 0x0000181fff0b7424 */ /* 0x000fe400078e00ff */
[----:B------:R-:W-:-:S07]  /*1aae0*/  IMAD.MOV.U32 R15, RZ, RZ, -0x1 ;  /* 0xffffffffff0f7424 */ /* 0x000fce00078e00ff */
[----:B-1----:R-:W-:Y:S05]  /*1aaf0*/  WARPSYNC.COLLECTIVE R15, `(.L_x_1489) ;  /* 0x000000000f087348 */ /* 0x002fea0003c00000 */
[----:B------:R0:W2:Y:S02]  /*1ab00*/  SHFL.IDX P6, R14, R13, R12, R11 ;  /* 0x0000000c0d0e7389 */ /* 0x0000a400000c000b */
[----:B012---:R-:W-:Y:S01]  /*1ab10*/  ENDCOLLECTIVE ;  /* 0x000000000000791b */ /* 0x007fe20003800000 */
.L_x_1489:
[----:B------:R-:W-:Y:S05]  /*1ab20*/  BSYNC B1 ;  /* 0x0000000000017941 */ /* 0x000fea0003800000 */
.L_x_1488:
[----:B------:R-:W-:Y:S01]  /*1ab30*/  IMAD.MOV.U32 R13, RZ, RZ, R17 ;  /* 0x000000ffff0d7224 */ /* 0x000fe200078e0011 */
[----:B------:R-:W-:Y:S01]  /*1ab40*/  ISETP.LT.OR P2, PT, R8, 0x1, P1 ;  /* 0x000000010800780c */ /* 0x000fe20000f41670 */
[----:B------:R-:W-:Y:S02]  /*1ab50*/  IMAD.MOV.U32 R12, RZ, RZ, RZ ;  /* 0x000000ffff0c7224 */ /* 0x000fe400078e00ff */
[----:B------:R-:W-:Y:S02]  /*1ab60*/  IMAD.MOV.U32 R11, RZ, RZ, 0x181f ;  /* 0x0000181fff0b7424 */ /* 0x000fe400078e00ff */
[----:B------:R-:W-:Y:S02]  /*1ab70*/  IMAD.MOV.U32 R15, RZ, RZ, -0x1 ;  /* 0xffffffffff0f7424 */ /* 0x000fe400078e00ff */
[----:B------:R-:W-:Y:S02]  /*1ab80*/  IMAD.MOV.U32 R3, RZ, RZ, R14 ;  /* 0x000000ffff037224 */ /* 0x000fe400078e000e */
[----:B------:R-:W-:-:S07]  /*1ab90*/  IMAD R6, R6, 0x2, R22 ;  /* 0x0000000206067824 */ /* 0x000fce00078e0216 */
[----:B------:R-:W-:Y:S05]  /*1aba0*/  WARPSYNC.COLLECTIVE R15, `(.L_x_1490) ;  /* 0x000000000f087348 */ /* 0x000fea0003c00000 */
[----:B------:R0:W1:Y:S02]  /*1abb0*/  SHFL.IDX P6, R14, R13, R12, R11 ;  /* 0x0000000c0d0e7389 */ /* 0x00006400000c000b */
[----:B01----:R-:W-:Y:S01]  /*1abc0*/  ENDCOLLECTIVE ;  /* 0x000000000000791b */ /* 0x003fe20003800000 */
.L_x_1490:
[----:B------:R-:W-:Y:S02]  /*1abd0*/  IMAD.MOV.U32 R13, RZ, RZ, R18 ;  /* 0x000000ffff0d7224 */ /* 0x000fe400078e0012 */
[----:B------:R-:W-:Y:S02]  /*1abe0*/  IMAD.MOV.U32 R12, RZ, RZ, 0x1 ;  /* 0x00000001ff0c7424 */ /* 0x000fe400078e00ff */
[----:B------:R-:W-:-:S07]  /*1abf0*/  IMAD.MOV.U32 R2, RZ, RZ, R14 ;  /* 0x000000ffff027224 */ /* 0x000fce00078e000e */
[----:B------:R-:W-:Y:S05]  /*1ac00*/  WARPSYNC.COLLECTIVE R15, `(.L_x_1491) ;  /* 0x000000000f087348 */ /* 0x000fea0003c00000 */
[----:B------:R0:W1:Y:S02]  /*1ac10*/  SHFL.IDX P6, R14, R13, R12, R11 ;  /* 0x0000000c0d0e7389 */ /* 0x00006400000c000b */
[----:B01----:R-:W-:Y:S01]  /*1ac20*/  ENDCOLLECTIVE ;  /* 0x000000000000791b */ /* 0x003fe20003800000 */
.L_x_1491:
        /* <DEDUP_REMOVED lines=12> */
.L_x_1492:
[----:B------:R-:W-:Y:S02]  /*1acf0*/  IMAD.MOV.U32 R13, RZ, RZ, R18 ;  /* 0x000000ffff0d7224 */ /* 0x000fe400078e0012 */
[----:B------:R-:W-:Y:S02]  /*1ad00*/  IMAD.MOV.U32 R12, RZ, RZ, 0x2 ;  /* 0x00000002ff0c7424 */ /* 0x000fe400078e00ff */
[----:B------:R-:W-:-:S07]  /*1ad10*/  IMAD.MOV.U32 R2, RZ, RZ, R14 ;  /* 0x000000ffff027224 */ /* 0x000fce00078e000e */
[----:B------:R-:W-:Y:S05]  /*1ad20*/  WARPSYNC.COLLECTIVE R15, `(.L_x_1493) ;  /* 0x000000000f087348 */ /* 0x000fea0003c00000 */
[----:B------:R0:W1:Y:S02]  /*1ad30*/  SHFL.IDX P6, R14, R13, R12, R11 ;  /* 0x0000000c0d0e7389 */ /* 0x00006400000c000b */
[----:B01----:R-:W-:Y:S01]  /*1ad40*/  ENDCOLLECTIVE ;  /* 0x000000000000791b */ /* 0x003fe20003800000 */
.L_x_1493:
        /* <DEDUP_REMOVED lines=12> */
.L_x_1494:
[----:B------:R-:W-:Y:S02]  /*1ae10*/  IMAD.MOV.U32 R13, RZ, RZ, R18 ;  /* 0x000000ffff0d7224 */ /* 0x000fe400078e0012 */
[----:B------:R-:W-:Y:S02]  /*1ae20*/  IMAD.MOV.U32 R12, RZ, RZ, 0x3 ;  /* 0x00000003ff0c7424 */ /* 0x000fe400078e00ff */
[----:B------:R-:W-:-:S07]  /*1ae30*/  IMAD.MOV.U32 R2, RZ, RZ, R14 ;  /* 0x000000ffff027224 */ /* 0x000fce00078e000e */
[----:B------:R-:W-:Y:S05]  /*1ae40*/  WARPSYNC.COLLECTIVE R15, `(.L_x_1495) ;  /* 0x000000000f087348 */ /* 0x000fea0003c00000 */
[----:B------:R0:W1:Y:S02]  /*1ae50*/  SHFL.IDX P6, R14, R13, R12, R11 ;  /* 0x0000000c0d0e7389 */ /* 0x00006400000c000b */
[----:B01----:R-:W-:Y:S01]  /*1ae60*/  ENDCOLLECTIVE ;  /* 0x000000000000791b */ /* 0x003fe20003800000 */
.L_x_1495:
        /* <DEDUP_REMOVED lines=12> */
.L_x_1496:
[----:B------:R-:W-:Y:S02]  /*1af30*/  IMAD.MOV.U32 R13, RZ, RZ, R18 ;  /* 0x000000ffff0d7224 */ /* 0x000fe400078e0012 */
[----:B------:R-:W-:Y:S02]  /*1af40*/  IMAD.MOV.U32 R12, RZ, RZ, 0x4 ;  /* 0x00000004ff0c7424 */ /* 0x000fe400078e00ff */
[----:B------:R-:W-:-:S07]  /*1af50*/  IMAD.MOV.U32 R2, RZ, RZ, R14 ;  /* 0x000000ffff027224 */ /* 0x000fce00078e000e */
[----:B------:R-:W-:Y:S05]  /*1af60*/  WARPSYNC.COLLECTIVE R15, `(.L_x_1497) ;  /* 0x000000000f087348 */ /* 0x000fea0003c00000 */
[----:B------:R0:W1:Y:S02]  /*1af70*/  SHFL.IDX P6, R14, R13, R12, R11 ;  /* 0x0000000c0d0e7389 */ /* 0x00006400000c000b */
[----:B01----:R-:W-:Y:S01]  /*1af80*/  ENDCOLLECTIVE ;  /* 0x000000000000791b */ /* 0x003fe20003800000 */
.L_x_1497:
        /* <DEDUP_REMOVED lines=12> */
.L_x_1498:
[----:B------:R-:W-:Y:S02]  /*1b050*/  IMAD.MOV.U32 R13, RZ, RZ, R18 ;  /* 0x000000ffff0d7224 */ /* 0x000fe400078e0012 */
[----:B------:R-:W-:Y:S02]  /*1b060*/  IMAD.MOV.U32 R12, RZ, RZ, 0x5 ;  /* 0x00000005ff0c7424 */ /* 0x000fe400078e00ff */
[----:B------:R-:W-:-:S07]  /*1b070*/  IMAD.MOV.U32 R2, RZ, RZ, R14 ;  /* 0x000000ffff027224 */ /* 0x000fce00078e000e */
[----:B------:R-:W-:Y:S05]  /*1b080*/  WARPSYNC.COLLECTIVE R15, `(.L_x_1499) ;  /* 0x000000000f087348 */ /* 0x000fea0003c00000 */
[----:B------:R0:W1:Y:S02]  /*1b090*/  SHFL.IDX P6, R14, R13, R12, R11 ;  /* 0x0000000c0d0e7389 */ /* 0x00006400000c000b */
[----:B01----:R-:W-:Y:S01]  /*1b0a0*/  ENDCOLLECTIVE ;  /* 0x000000000000791b */ /* 0x003fe20003800000 */
.L_x_1499:
        /* <DEDUP_REMOVED lines=12> */
.L_x_1500:
[----:B------:R-:W-:Y:S02]  /*1b170*/  IMAD.MOV.U32 R13, RZ, RZ, R18 ;  /* 0x000000ffff0d7224 */ /* 0x000fe400078e0012 */
[----:B------:R-:W-:Y:S02]  /*1b180*/  IMAD.MOV.U32 R12, RZ, RZ, 0x6 ;  /* 0x00000006ff0c7424 */ /* 0x000fe400078e00ff */
[----:B------:R-:W-:-:S07]  /*1b190*/  IMAD.MOV.U32 R2, RZ, RZ, R14 ;  /* 0x000000ffff027224 */ /* 0x000fce00078e000e */
[----:B------:R-:W-:Y:S05]  /*1b1a0*/  WARPSYNC.COLLECTIVE R15, `(.L_x_1501) ;  /* 0x000000000f087348 */ /* 0x000fea0003c00000 */
[----:B------:R0:W1:Y:S02]  /*1b1b0*/  SHFL.IDX P6, R14, R13, R12, R11 ;  /* 0x0000000c0d0e7389 */ /* 0x00006400000c000b */
[----:B01----:R-:W-:Y:S01]  /*1b1c0*/  ENDCOLLECTIVE ;  /* 0x000000000000791b */ /* 0x003fe20003800000 */
.L_x_1501:
        /* <DEDUP_REMOVED lines=12> */
.L_x_1502:
[----:B------:R-:W-:Y:S02]  /*1b290*/  IMAD.MOV.U32 R13, RZ, RZ, R18 ;  /* 0x000000ffff0d7224 */ /* 0x000fe400078e0012 */
[----:B------:R-:W-:Y:S02]  /*1b2a0*/  IMAD.MOV.U32 R12, RZ, RZ, 0x7 ;  /* 0x00000007ff0c7424 */ /* 0x000fe400078e00ff */
[----:B------:R-:W-:-:S07]  /*1b2b0*/  IMAD.MOV.U32 R2, RZ, RZ, R14 ;  /* 0x000000ffff027224 */ /* 0x000fce00078e000e */
[----:B------:R-:W-:Y:S05]  /*1b2c0*/  WARPSYNC.COLLECTIVE R15, `(.L_x_1503) ;  /* 0x000000000f087348 */ /* 0x000fea0003c00000 */
[----:B------:R0:W1:Y:S02]  /*1b2d0*/  SHFL.IDX P6, R14, R13, R12, R11 ;  /* 0x0000000c0d0e7389 */ /* 0x00006400000c000b */
[----:B01----:R-:W-:Y:S01]  /*1b2e0*/  ENDCOLLECTIVE ;  /* 0x000000000000791b */ /* 0x003fe20003800000 */
.L_x_1503:
        /* <DEDUP_REMOVED lines=11> */
.L_x_1504:
[----:B------:R-:W-:Y:S01]  /*1b3a0*/  IMAD.MOV.U32 R2, RZ, RZ, R14 ;  /* 0x000000ffff027224 */ /* 0x000fe200078e000e */
[----:B------:R-:W-:Y:S06]  /*1b3b0*/  BRA `(.L_x_1505) ;  /* 0xffffffb0001c7947 */ /* 0x000fec000383ffff */
.L_x_1388:
[----:B0-----:R0:W1:Y:S02]  /*1b3c0*/  SYNCS.PHASECHK.TRANS64.TRYWAIT P0, [R0+URZ+0x16860], R3 ;  /* 0x01686003000075a7 */ /* 0x001064000800017f */
[----:B-1----:R-:W-:Y:S05]  /*1b3d0*/  @!P0 NANOSLEEP.SYNCS 0x989680 ;  /* 0x009896800000895d */ /* 0x002fea0003900000 */
[----:B------:R-:W1:Y:S02]  /*1b3e0*/  @!P0 SYNCS.PHASECHK.TRANS64 P0, [R0+URZ+0x16860], R3 ;  /* 0x01686003000085a7 */ /* 0x000e64000800007f */
[----:B-1----:R-:W-:Y:S05]  /*1b3f0*/  @!P0 BRA `(.L_x_1388) ;  /* 0xfffffffc00f08947 */ /* 0x002fea000383ffff */
[----:B------:R-:W-:Y:S05]  /*1b400*/  BRA `(.L_x_1506) ;  /* 0xffffffb400307947 */ /* 0x000fea000383ffff */
.L_x_1389:
        /* <DEDUP_REMOVED lines=8> */
.L_x_1508:
[----:B------:R-:W-:Y:S05]  /*1b490*/  BSYNC B0 ;  /* 0x0000000000007941 */ /* 0x000fea0003800000 */
.L_x_1507:
[----:B------:R-:W-:Y:S01]  /*1b4a0*/  IMAD.MOV.U32 R13, RZ, RZ, R17 ;  /* 0x000000ffff0d7224 */ /* 0x000fe200078e0011 */
[----:B------:R-:W-:Y:S01]  /*1b4b0*/  ISETP.LT.OR P2, PT, R6, 0x1, P0 ;  /* 0x000000010600780c */ /* 0x000fe20000741670 */
        /* <DEDUP_REMOVED lines=8> */
.L_x_1509:
[----:B------:R-:W-:Y:S02]  /*1b540*/  IMAD R4, R4, 0x2, R22 ;  /* 0x0000000204047824 */ /* 0x000fe400078e0216 */
[----:B------:R-:W-:Y:S02]  /*1b550*/  IMAD.MOV.U32 R13, RZ, RZ, R18 ;  /* 0x000000ffff0d7224 */ /* 0x000fe400078e0012 */
[----:B------:R-:W-:Y:S01]  /*1b560*/  IMAD.MOV.U32 R12, RZ, RZ, 0x1 ;  /* 0x00000001ff0c7424 */ /* 0x000fe200078e00ff */
[----:B------:R-:W-:-:S13]  /*1b570*/  IADD3 R2, P1, R14, R5, RZ ;  /* 0x000000050e027210 */ /* 0x000fda0007f3e0ff */
[----:B------:R-:W-:Y:S05]  /*1b580*/  WARPSYNC.COLLECTIVE R15, `(.L_x_1510) ;  /* 0x000000000f087348 */ /* 0x000fea0003c00000 */
[----:B------:R0:W1:Y:S02]  /*1b590*/  SHFL.IDX P6, R14, R13, R12, R11 ;  /* 0x0000000c0d0e7389 */ /* 0x00006400000c000b */
[----:B01----:R-:W-:Y:S01]  /*1b5a0*/  ENDCOLLECTIVE ;  /* 0x000000000000791b */ /* 0x003fe20003800000 */
.L_x_1510:
        /* <DEDUP_REMOVED lines=11> */
.L_x_1511:
[----:B------:R-:W-:Y:S02]  /*1b660*/  IMAD.MOV.U32 R13, RZ, RZ, R18 ;  /* 0x000000ffff0d7224 */ /* 0x000fe400078e0012 */
[----:B------:R-:W-:Y:S02]  /*1b670*/  IMAD.MOV.U32 R12, RZ, RZ, 0x2 ;  /* 0x00000002ff0c7424 */ /* 0x000fe400078e00ff */
[----:B------:R-:W-:-:S07]  /*1b680*/  IMAD.MOV.U32 R9, RZ, RZ, R14 ;  /* 0x000000ffff097224 */ /* 0x000fce00078e000e */
[----:B------:R-:W-:Y:S05]  /*1b690*/  WARPSYNC.COLLECTIVE R15, `(.L_x_1512) ;  /* 0x000000000f087348 */ /* 0x000fea0003c00000 */
[----:B------:R0:W1:Y:S02]  /*1b6a0*/  SHFL.IDX P6, R14, R13, R12, R11 ;  /* 0x0000000c0d0e7389 */ /* 0x00006400000c000b */
[----:B01----:R-:W-:Y:S01]  /*1b6b0*/  ENDCOLLECTIVE ;  /* 0x000000000000791b */ /* 0x003fe20003800000 */
.L_x_1512:
        /* <DEDUP_REMOVED lines=12> */
.L_x_1513:
[----:B------:R-:W-:Y:S02]  /*1b780*/  IMAD.MOV.U32 R13, RZ, RZ, R18 ;  /* 0x000000ffff0d7224 */ /* 0x000fe400078e0012 */
[----:B------:R-:W-:Y:S02]  /*1b790*/  IMAD.MOV.U32 R12, RZ, RZ, 0x3 ;  /* 0x00000003ff0c7424 */ /* 0x000fe400078e00ff */
[----:B------:R-:W-:-:S07]  /*1b7a0*/  IMAD.MOV.U32 R10, RZ, RZ, R14 ;  /* 0x000000ffff0a7224 */ /* 0x000fce00078e000e */
[----:B------:R-:W-:Y:S05]  /*1b7b0*/  WARPSYNC.COLLECTIVE R15, `(.L_x_1514) ;  /* 0x000000000f087348 */ /* 0x000fea0003c00000 */
[----:B------:R0:W1:Y:S02]  /*1b7c0*/  SHFL.IDX P6, R14, R13, R12, R11 ;  /* 0x0000000c0d0e7389 */ /* 0x00006400000c000b */
[----:B01----:R-:W-:Y:S01]  /*1b7d0*/  ENDCOLLECTIVE ;  /* 0x000000000000791b */ /* 0x003fe20003800000 */
.L_x_1514:
        /* <DEDUP_REMOVED lines=12> */
.L_x_1515:
[----:B------:R-:W-:Y:S02]  /*1b8a0*/  IMAD.MOV.U32 R13, RZ, RZ, R18 ;  /* 0x000000ffff0d7224 */ /* 0x000fe400078e0012 */
[----:B------:R-:W-:Y:S02]  /*1b8b0*/  IMAD.MOV.U32 R12, RZ, RZ, 0x4 ;  /* 0x00000004ff0c7424 */ /* 0x000fe400078e00ff */
[----:B------:R-:W-:-:S07]  /*1b8c0*/  IMAD.MOV.U32 R9, RZ, RZ, R14 ;  /* 0x000000ffff097224 */ /* 0x000fce00078e000e */
[----:B------:R-:W-:Y:S05]  /*1b8d0*/  WARPSYNC.COLLECTIVE R15, `(.L_x_1516) ;  /* 0x000000000f087348 */ /* 0x000fea0003c00000 */
[----:B------:R0:W1:Y:S02]  /*1b8e0*/  SHFL.IDX P6, R14, R13, R12, R11 ;  /* 0x0000000c0d0e7389 */ /* 0x00006400000c000b */
[----:B01----:R-:W-:Y:S01]  /*1b8f0*/  ENDCOLLECTIVE ;  /* 0x000000000000791b */ /* 0x003fe20003800000 */
.L_x_1516:
        /* <DEDUP_REMOVED lines=12> */
.L_x_1517:
[----:B------:R-:W-:Y:S02]  /*1b9c0*/  IMAD.MOV.U32 R13, RZ, RZ, R18 ;  /* 0x000000ffff0d7224 */ /* 0x000fe400078e0012 */
[----:B------:R-:W-:Y:S02]  /*1b9d0*/  IMAD.MOV.U32 R12, RZ, RZ, 0x5 ;  /* 0x00000005ff0c7424 */ /* 0x000fe400078e00ff */
[----:B------:R-:W-:-:S07]  /*1b9e0*/  IMAD.MOV.U32 R10, RZ, RZ, R14 ;  /* 0x000000ffff0a7224 */ /* 0x000fce00078e000e */
[----:B------:R-:W-:Y:S05]  /*1b9f0*/  WARPSYNC.COLLECTIVE R15, `(.L_x_1518) ;  /* 0x000000000f087348 */ /* 0x000fea0003c00000 */
[----:B------:R0:W1:Y:S02]  /*1ba00*/  SHFL.IDX P6, R14, R13, R12, R11 ;  /* 0x0000000c0d0e7389 */ /* 0x00006400000c000b */
[----:B01----:R-:W-:Y:S01]  /*1ba10*/  ENDCOLLECTIVE ;  /* 0x000000000000791b */ /* 0x003fe20003800000 */
.L_x_1518:
        /* <DEDUP_REMOVED lines=12> */
.L_x_1519:
[----:B------:R-:W-:Y:S02]  /*1bae0*/  IMAD.MOV.U32 R13, RZ, RZ, R18 ;  /* 0x000000ffff0d7224 */ /* 0x000fe400078e0012 */
[----:B------:R-:W-:Y:S02]  /*1baf0*/  IMAD.MOV.U32 R12, RZ, RZ, 0x6 ;  /* 0x00000006ff0c7424 */ /* 0x000fe400078e00ff */
[----:B------:R-:W-:-:S07]  /*1bb00*/  IMAD.MOV.U32 R9, RZ, RZ, R14 ;  /* 0x000000ffff097224 */ /* 0x000fce00078e000e */
[----:B------:R-:W-:Y:S05]  /*1bb10*/  WARPSYNC.COLLECTIVE R15, `(.L_x_1520) ;  /* 0x000000000f087348 */ /* 0x000fea0003c00000 */
[----:B------:R0:W1:Y:S02]  /*1bb20*/  SHFL.IDX P6, R14, R13, R12, R11 ;  /* 0x0000000c0d0e7389 */ /* 0x00006400000c000b */
[----:B01----:R-:W-:Y:S01]  /*1bb30*/  ENDCOLLECTIVE ;  /* 0x000000000000791b */ /* 0x003fe20003800000 */
.L_x_1520:
        /* <DEDUP_REMOVED lines=12> */
.L_x_1521:
[----:B------:R-:W-:Y:S02]  /*1bc00*/  IMAD.MOV.U32 R13, RZ, RZ, R18 ;  /* 0x000000ffff0d7224 */ /* 0x000fe400078e0012 */
[----:B------:R-:W-:Y:S01]  /*1bc10*/  IMAD.MOV.U32 R12, RZ, RZ, 0x7 ;  /* 0x00000007ff0c7424 */ /* 0x000fe200078e00ff */
[----:B------:R-:W-:-:S13]  /*1bc20*/  IADD3 R2, P1, R14, R5, RZ ;  /* 0x000000050e027210 */ /* 0x000fda0007f3e0ff */
[----:B------:R-:W-:Y:S05]  /*1bc30*/  WARPSYNC.COLLECTIVE R15, `(.L_x_1522) ;  /* 0x000000000f087348 */ /* 0x000fea0003c00000 */
[----:B------:R0:W1:Y:S02]  /*1bc40*/  SHFL.IDX P6, R14, R13, R12, R11 ;  /* 0x0000000c0d0e7389 */ /* 0x00006400000c000b */
[----:B01----:R-:W-:Y:S01]  /*1bc50*/  ENDCOLLECTIVE ;  /* 0x000000000000791b */ /* 0x003fe20003800000 */
.L_x_1522:
        /* <DEDUP_REMOVED lines=10> */
.L_x_1523:
[----:B------:R-:W-:Y:S05]  /*1bd00*/  BRA `(.L_x_1524) ;  /* 0xffffffac00e47947 */ /* 0x000fea000383ffff */
.L_x_1394:
        /* <DEDUP_REMOVED lines=8> */
.L_x_1526:
[----:B------:R-:W-:Y:S05]  /*1bd90*/  BSYNC B0 ;  /* 0x0000000000007941 */ /* 0x000fea0003800000 */
.L_x_1525:
[----:B------:R-:W-:Y:S02]  /*1bda0*/  IMAD.MOV.U32 R13, RZ, RZ, R16 ;  /* 0x000000ffff0d7224 */ /* 0x000fe400078e0010 */
[----:B------:R-:W-:Y:S02]  /*1bdb0*/  IMAD.MOV.U32 R12, RZ, RZ, 0x1 ;  /* 0x00000001ff0c7424 */ /* 0x000fe400078e00ff */
[----:B------:R-:W-:Y:S02]  /*1bdc0*/  IMAD.MOV.U32 R11, RZ, RZ, 0x1f ;  /* 0x0000001fff0b7424 */ /* 0x000fe400078e00ff */
[----:B------:R-:W-:Y:S02]  /*1bdd0*/  IMAD.MOV.U32 R15, RZ, RZ, -0x1 ;  /* 0xffffffffff0f7424 */ /* 0x000fe400078e00ff */
[----:B------:R-:W-:Y:S02]  /*1bde0*/  IMAD.IADD R9, R19, 0x1, R8 ;  /* 0x0000000113097824 */ /* 0x000fe400078e0208 */
[----:B------:R-:W-:-:S07]  /*1bdf0*/  IMAD.MOV.U32 R0, RZ, RZ, R14 ;  /* 0x000000ffff007224 */ /* 0x000fce00078e000e */
[----:B------:R-:W-:Y:S05]  /*1be00*/  WARPSYNC.COLLECTIVE R15, `(.L_x_1527) ;  /* 0x000000000f087348 */ /* 0x000fea0003c00000 */
[----:B------:R0:W1:Y:S02]  /*1be10*/  SHFL.IDX P6, R14, R13, R12, R11 ;  /* 0x0000000c0d0e7389 */ /* 0x00006400000c000b */
[----:B01----:R-:W-:Y:S01]  /*1be20*/  ENDCOLLECTIVE ;  /* 0x000000000000791b */ /* 0x003fe20003800000 */
.L_x_1527:
[----:B------:R-:W-:Y:S02]  /*1be30*/  ULDC UR4, c[0x0][0xc3c] ;  /* 0x00030f0000047ab9 */ /* 0x000fe40000000800 */
[----:B------:R-:W-:-:S13]  /*1be40*/  ISETP.GE.OR P1, PT, R9, UR4, !P0 ;  /* 0x0000000409007c0c */ /* 0x000fda000c726670 */
[----:B------:R-:W0:Y:S08]  /*1be50*/  @!P1 LDC.64 R2, c[0x0][0xc80] ;  /* 0x00032000ff029b82 */ /* 0x000e300000000a00 */
[----:B------:R-:W1:Y:S01]  /*1be60*/  @!P1 LDC.64 R4, c[0x0][0xc78] ;  /* 0x00031e00ff049b82 */ /* 0x000e620000000a00 */
[----:B------:R-:W-:Y:S01]  /*1be70*/  CS2R R16, SRZ ;  /* 0x0000000000107805 */ /* 0x000fe2000001ff00 */
[----:B------:R-:W-:-:S02]  /*1be80*/  IMAD.MOV.U32 R11, RZ, RZ, RZ ;  /* 0x000000ffff0b7224 */ /* 0x000fc400078e00ff */
[----:B------:R-:W-:Y:S02]  /*1be90*/  IMAD.MOV.U32 R6, RZ, RZ, R14 ;  /* 0x000000ffff067224 */ /* 0x000fe400078e000e */
[----:B0-----:R-:W-:-:S05]  /*1bea0*/  @!P1 IMAD.WIDE R2, R9, 0x4, R2 ;  /* 0x0000000409029825 */ /* 0x001fca00078e0202 */
[----:B------:R1:W2:Y:S02]  /*1beb0*/  @!P1 LDG.E R7, desc[UR54][R2.64] ;  /* 0x0000003602079981 */ /* 0x0002a4000c1e1900 */
[----:B-1----:R-:W-:-:S05]  /*1bec0*/  @!P1 IMAD.WIDE R2, R9, 0x4, R4 ;  /* 0x0000000409029825 */ /* 0x002fca00078e0204 */
[----:B------:R-:W3:Y:S01]  /*1bed0*/  @!P1 LDG.E R4, desc[UR54][R2.64] ;  /* 0x0000003602049981 */ /* 0x000ee2000c1e1900 */
[----:B------:R-:W-:Y:S01]  /*1bee0*/  IMAD.MOV.U32 R5, RZ, RZ, RZ ;  /* 0x000000ffff057224 */ /* 0x000fe200078e00ff */
[C---:B------:R-:W-:Y:S02]  /*1bef0*/  ISETP.GE.U32.AND P2, PT, R8.reuse, 0x2, PT ;  /* 0x000000020800780c */ /* 0x040fe40003f46070 */
[C---:B------:R-:W-:Y:S02]  /*1bf00*/  ISETP.GE.U32.AND P3, PT, R8.reuse, 0x4, PT ;  /* 0x000000040800780c */ /* 0x040fe40003f66070 */
[C---:B------:R-:W-:Y:S02]  /*1bf10*/  ISETP.GE.U32.AND P4, PT, R8.reuse, 0x8, PT ;  /* 0x000000080800780c */ /* 0x040fe40003f86070 */
[C---:B------:R-:W-:Y:S01]  /*1bf20*/  ISETP.GE.U32.AND P5, PT, R8.reuse, 0x10, PT ;  /* 0x000000100800780c */ /* 0x040fe20003fa6070 */
[----:B--2---:R-:W-:Y:S02]  /*1bf30*/  @!P1 IMAD.MOV.U32 R17, RZ, RZ, R7 ;  /* 0x000000ffff119224 */ /* 0x004fe400078e0007 */
[----:B---3--:R-:W-:Y:S01]  /*1bf40*/  @!P1 IMAD.MOV.U32 R5, RZ, RZ, R4 ;  /* 0x000000ffff059224 */ /* 0x008fe200078e0004 */
[----:B------:R-:W-:-:S03]  /*1bf50*/  ISETP.NE.AND P1, PT, R8, RZ, PT ;  /* 0x000000ff0800720c */ /* 0x000fc60003f25270 */
[----:B------:R-:W-:-:S10]  /*1bf60*/  IMAD R13, R5, R17, RZ ;  /* 0x00000011050d7224 */ /* 0x000fd400078e02ff */
[----:B------:R-:W-:Y:S05]  /*1bf70*/  WARPSYNC.COLLECTIVE R15, `(.L_x_1528) ;  /* 0x000000000f087348 */ /* 0x000fea0003c00000 */
[----:B------:R0:W1:Y:S02]  /*1bf80*/  SHFL.UP P6, R14, R13, R12, R11 ;  /* 0x0400000c0d0e7389 */ /* 0x00006400000c000b */
[----:B01----:R-:W-:Y:S01]  /*1bf90*/  ENDCOLLECTIVE ;  /* 0x000000000000791b */ /* 0x003fe20003800000 */
.L_x_1528:
[----:B------:R-:W-:Y:S01]  /*1bfa0*/  IMAD.MOV.U32 R12, RZ, RZ, 0x2 ;  /* 0x00000002ff0c7424 */ /* 0x000fe200078e00ff */
[----:B------:R-:W-:-:S05]  /*1bfb0*/  SEL R4, R14, RZ, P1 ;  /* 0x000000ff0e047207 */ /* 0x000fca0000800000 */
[----:B------:R-:W-:-:S04]  /*1bfc0*/  IMAD.IADD R4, R13, 0x1, R4 ;  /* 0x000000010d047824 */ /* 0x000fc800078e0204 */
[----:B------:R-:W-:-:S07]  /*1bfd0*/  IMAD.MOV.U32 R13, RZ, RZ, R4 ;  /* 0x000000ffff0d7224 */ /* 0x000fce00078e0004 */
[----:B------:R-:W-:Y:S05]  /*1bfe0*/  WARPSYNC.COLLECTIVE R15, `(.L_x_1529) ;  /* 0x000000000f087348 */ /* 0x000fea0003c00000 */
[----:B------:R0:W1:Y:S02]  /*1bff0*/  SHFL.UP P6, R14, R13, R12, R11 ;  /* 0x0400000c0d0e7389 */ /* 0x00006400000c000b */
[----:B01----:R-:W-:Y:S01]  /*1c000*/  ENDCOLLECTIVE ;  /* 0x000000000000791b */ /* 0x003fe20003800000 */
.L_x_1529:
[----:B------:R-:W-:Y:S01]  /*1c010*/  IMAD.MOV.U32 R12, RZ, RZ, 0x4 ;  /* 0x00000004ff0c7424 */ /* 0x000fe200078e00ff */
[----:B------:R-:W-:-:S05]  /*1c020*/  SEL R3, R14, RZ, P2 ;  /* 0x000000ff0e037207 */ /* 0x000fca0001000000 */
[----:B------:R-:W-:-:S04]  /*1c030*/  IMAD.IADD R2, R4, 0x1, R3 ;  /* 0x0000000104027824 */ /* 0x000fc800078e0203 */
[----:B------:R-:W-:-:S07]  /*1c040*/  IMAD.MOV.U32 R13, RZ, RZ, R2 ;  /* 0x000000ffff0d7224 */ /* 0x000fce00078e0002 */
[----:B------:R-:W-:Y:S05]  /*1c050*/  WARPSYNC.COLLECTIVE R15, `(.L_x_1530) ;  /* 0x000000000f087348 */ /* 0x000fea0003c00000 */
[----:B------:R0:W1:Y:S02]  /*1c060*/  SHFL.UP P6, R14, R13, R12, R11 ;  /* 0x0400000c0d0e7389 */ /* 0x00006400000c000b */
[----:B01----:R-:W-:Y:S01]  /*1c070*/  ENDCOLLECTIVE ;  /* 0x000000000000791b */ /* 0x003fe20003800000 */
.L_x_1530:
[----:B------:R-:W-:Y:S01]  /*1c080*/  IMAD.MOV.U32 R12, RZ, RZ, 0x8 ;  /* 0x00000008ff0c7424 */ /* 0x000fe200078e00ff */
[----:B------:R-:W-:-:S05]  /*1c090*/  SEL R3, R14, RZ, P3 ;  /* 0x000000ff0e037207 */ /* 0x000fca0001800000 */
[----:B------:R-:W-:-:S04]  /*1c0a0*/  IMAD.IADD R3, R2, 0x1, R3 ;  /* 0x0000000102037824 */ /* 0x000fc800078e0203 */
[----:B------:R-:W-:-:S07]  /*1c0b0*/  IMAD.MOV.U32 R13, RZ, RZ, R3 ;  /* 0x000000ffff0d7224 */ /* 0x000fce00078e0003 */
[----:B------:R-:W-:Y:S05]  /*1c0c0*/  WARPSYNC.COLLECTIVE R15, `(.L_x_1531) ;  /* 0x000000000f087348 */ /* 0x000fea0003c00000 */
[----:B------:R0:W1:Y:S02]  /*1c0d0*/  SHFL.UP P6, R14, R13, R12, R11 ;  /* 0x0400000c0d0e7389 */ /* 0x00006400000c000b */
[----:B01----:R-:W-:Y:S01]  /*1c0e0*/  ENDCOLLECTIVE ;  /* 0x000000000000791b */ /* 0x003fe20003800000 */
.L_x_1531:
[----:B------:R-:W-:Y:S01]  /*1c0f0*/  IMAD.MOV.U32 R12, RZ, RZ, 0x10 ;  /* 0x00000010ff0c7424 */ /* 0x000fe200078e00ff */
[----:B------:R-:W-:-:S05]  /*1c100*/  SEL R4, R14, RZ, P4 ;  /* 0x000000ff0e047207 */ /* 0x000fca0002000000 */
[----:B------:R-:W-:-:S04]  /*1c110*/  IMAD.IADD R4, R3, 0x1, R4 ;  /* 0x0000000103047824 */ /* 0x000fc800078e0204 */
[----:B------:R-:W-:-:S07]  /*1c120*/  IMAD.MOV.U32 R13, RZ, RZ, R4 ;  /* 0x000000ffff0d7224 */ /* 0x000fce00078e0004 */
[----:B------:R-:W-:Y:S05]  /*1c130*/  WARPSYNC.COLLECTIVE R15, `(.L_x_1532) ;  /* 0x000000000f087348 */ /* 0x000fea0003c00000 */
[----:B------:R0:W1:Y:S02]  /*1c140*/  SHFL.UP P6, R14, R13, R12, R11 ;  /* 0x0400000c0d0e7389 */ /* 0x00006400000c000b */
[----:B01----:R-:W-:Y:S01]  /*1c150*/  ENDCOLLECTIVE ;  /* 0x000000000000791b */ /* 0x003fe20003800000 */
.L_x_1532:
        /* <DEDUP_REMOVED lines=8> */
.L_x_1533:
[----:B------:R-:W-:Y:S05]  /*1c1e0*/  BRA `(.L_x_1534) ;  /* 0xffffffac00f07947 */ /* 0x000fea000383ffff */
.L_x_1397:
[----:B------:R-:W-:Y:S01]  /*1c1f0*/  BSSY B0, `(.L_x_1535) ;  /* 0x0000007000007945 */ /* 0x000fe20003800000 */
[----:B------:R-:W-:Y:S02]  /*1c200*/  IMAD.MOV.U32 R12, RZ, RZ, 0x1 ;  /* 0x00000001ff0c7424 */ /* 0x000fe400078e00ff */
[----:B------:R-:W-:Y:S02]  /*1c210*/  IMAD.MOV.U32 R11, RZ, RZ, RZ ;  /* 0x000000ffff0b7224 */ /* 0x000fe400078e00ff */
[----:B------:R-:W-:-:S07]  /*1c220*/  IMAD.MOV.U32 R15, RZ, RZ, -0x1 ;  /* 0xffffffffff0f7424 */ /* 0x000fce00078e00ff */
[----:B------:R-:W-:Y:S05]  /*1c230*/  WARPSYNC.COLLECTIVE R15, `(.L_x_1536) ;  /* 0x000000000f087348 */ /* 0x000fea0003c00000 */
[----:B------:R0:W1:Y:S02]  /*1c240*/  SHFL.UP P6, R14, R13, R12, R11 ;  /* 0x0400000c0d0e7389 */ /* 0x00006400000c000b */
[----:B01----:R-:W-:Y:S01]  /*1c250*/  ENDCOLLECTIVE ;  /* 0x000000000000791b */ /* 0x003fe20003800000 */
.L_x_1536:
[----:B------:R-:W-:Y:S05]  /*1c260*/  BSYNC B0 ;  /* 0x0000000000007941 */ /* 0x000fea0003800000 */
.L_x_1535:
[----:B------:R-:W-:Y:S01]  /*1c270*/  SEL R14, R14, RZ, P1 ;  /* 0x000000ff0e0e7207 */ /* 0x000fe20000800000 */
[----:B------:R-:W-:Y:S02]  /*1c280*/  IMAD.MOV.U32 R12, RZ, RZ, 0x2 ;  /* 0x00000002ff0c7424 */ /* 0x000fe400078e00ff */
[----:B------:R-:W-:Y:S02]  /*1c290*/  IMAD.MOV.U32 R11, RZ, RZ, RZ ;  /* 0x000000ffff0b7224 */ /* 0x000fe400078e00ff */
[----:B------:R-:W-:Y:S02]  /*1c2a0*/  IMAD.IADD R13, R13, 0x1, R14 ;  /* 0x000000010d0d7824 */ /* 0x000fe400078e020e */
[----:B------:R-:W-:-:S07]  /*1c2b0*/  IMAD.MOV.U32 R15, RZ, RZ, -0x1 ;  /* 0xffffffffff0f7424 */ /* 0x000fce00078e00ff */
[----:B------:R-:W-:Y:S05]  /*1c2c0*/  WARPSYNC.COLLECTIVE R15, `(.L_x_1537) ;  /* 0x000000000f087348 */ /* 0x000fea0003c00000 */
[----:B------:R0:W1:Y:S02]  /*1c2d0*/  SHFL.UP P6, R14, R13, R12, R11 ;  /* 0x0400000c0d0e7389 */ /* 0x00006400000c000b */
[----:B01----:R-:W-:Y:S01]  /*1c2e0*/  ENDCOLLECTIVE ;  /* 0x000000000000791b */ /* 0x003fe20003800000 */
.L_x_1537:
[----:B------:R-:W-:Y:S01]  /*1c2f0*/  IMAD.MOV.U32 R12, RZ, RZ, 0x4 ;  /* 0x00000004ff0c7424 */ /* 0x000fe200078e00ff */
[----:B------:R-:W-:-:S05]  /*1c300*/  SEL R2, R14, RZ, P2 ;  /* 0x000000ff0e027207 */ /* 0x000fca0001000000 */
[----:B------:R-:W-:-:S04]  /*1c310*/  IMAD.IADD R2, R13, 0x1, R2 ;  /* 0x000000010d027824 */ /* 0x000fc800078e0202 */
[----:B------:R-:W-:-:S07]  /*1c320*/  IMAD.MOV.U32 R13, RZ, RZ, R2 ;  /* 0x000000ffff0d7224 */ /* 0x000fce00078e0002 */
[----:B------:R-:W-:Y:S05]  /*1c330*/  WARPSYNC.COLLECTIVE R15, `(.L_x_1538) ;  /* 0x000000000f087348 */ /* 0x000fea0003c00000 */
[----:B------:R0:W1:Y:S02]  /*1c340*/  SHFL.UP P6, R14, R13, R12, R11 ;  /* 0x0400000c0d0e7389 */ /* 0x00006400000c000b */
[----:B01----:R-:W-:Y:S01]  /*1c350*/  ENDCOLLECTIVE ;  /* 0x000000000000791b */ /* 0x003fe20003800000 */
.L_x_1538:
[----:B------:R-:W-:Y:S01]  /*1c360*/  IMAD.MOV.U32 R12, RZ, RZ, 0x8 ;  /* 0x00000008ff0c7424 */ /* 0x000fe200078e00ff */
[----:B------:R-:W-:-:S05]  /*1c370*/  SEL R3, R14, RZ, P3 ;  /* 0x000000ff0e037207 */ /* 0x000fca0001800000 */
[----:B------:R-:W-:-:S04]  /*1c380*/  IMAD.IADD R3, R2, 0x1, R3 ;  /* 0x0000000102037824 */ /* 0x000fc800078e0203 */
[----:B------:R-:W-:-:S07]  /*1c390*/  IMAD.MOV.U32 R13, RZ, RZ, R3 ;  /* 0x000000ffff0d7224 */ /* 0x000fce00078e0003 */
[----:B------:R-:W-:Y:S05]  /*1c3a0*/  WARPSYNC.COLLECTIVE R15, `(.L_x_1539) ;  /* 0x000000000f087348 */ /* 0x000fea0003c00000 */
[----:B------:R0:W1:Y:S02]  /*1c3b0*/  SHFL.UP P6, R14, R13, R12, R11 ;  /* 0x0400000c0d0e7389 */ /* 0x00006400000c000b */
[----:B01----:R-:W-:Y:S01]  /*1c3c0*/  ENDCOLLECTIVE ;  /* 0x000000000000791b */ /* 0x003fe20003800000 */
.L_x_1539:
[----:B------:R-:W-:Y:S01]  /*1c3d0*/  IMAD.MOV.U32 R12, RZ, RZ, 0x10 ;  /* 0x00000010ff0c7424 */ /* 0x000fe200078e00ff */
[----:B------:R-:W-:-:S05]  /*1c3e0*/  SEL R4, R14, RZ, P4 ;  /* 0x000000ff0e047207 */ /* 0x000fca0002000000 */
[----:B------:R-:W-:-:S04]  /*1c3f0*/  IMAD.IADD R4, R3, 0x1, R4 ;  /* 0x0000000103047824 */ /* 0x000fc800078e0204 */
[----:B------:R-:W-:-:S07]  /*1c400*/  IMAD.MOV.U32 R13, RZ, RZ, R4 ;  /* 0x000000ffff0d7224 */ /* 0x000fce00078e0004 */
[----:B------:R-:W-:Y:S05]  /*1c410*/  WARPSYNC.COLLECTIVE R15, `(.L_x_1540) ;  /* 0x000000000f087348 */ /* 0x000fea0003c00000 */
[----:B------:R0:W1:Y:S02]  /*1c420*/  SHFL.UP P6, R14, R13, R12, R11 ;  /* 0x0400000c0d0e7389 */ /* 0x00006400000c000b */
[----:B01----:R-:W-:Y:S01]  /*1c430*/  ENDCOLLECTIVE ;  /* 0x000000000000791b */ /* 0x003fe20003800000 */
.L_x_1540:
        /* <DEDUP_REMOVED lines=8> */
.L_x_1541:
[----:B------:R-:W-:Y:S05]  /*1c4c0*/  BRA `(.L_x_1542) ;  /* 0xffffffac00dc7947 */ /* 0x000fea000383ffff */
.L_x_1399:
[----:B------:R-:W-:Y:S01]  /*1c4d0*/  BSSY B0, `(.L_x_1543) ;  /* 0x0000006000007945 */ /* 0x000fe20003800000 */
[----:B------:R-:W-:Y:S01]  /*1c4e0*/  PLOP3.LUT P6, PT, P6, PT, PT, 0x8, 0x0 ;  /* 0x000000000000781c */ /* 0x000fe200037ce170 */
[----:B------:R-:W-:-:S12]  /*1c4f0*/  IMAD.MOV.U32 R15, RZ, RZ, -0x1 ;  /* 0xffffffffff0f7424 */ /* 0x000fd800078e00ff */
[----:B0-----:R-:W-:Y:S05]  /*1c500*/  WARPSYNC.COLLECTIVE R15, `(.L_x_1544) ;  /* 0x000000000f087348 */ /* 0x001fea0003c00000 */
[----:B------:R-:W-:Y:S01]  /*1c510*/  VOTE.ANY R14, PT, P6 ;  /* 0x00000000000e7806 */ /* 0x000fe200030e0100 */
[----:B0-----:R-:W-:Y:S06]  /*1c520*/  ENDCOLLECTIVE ;  /* 0x000000000000791b */ /* 0x001fec0003800000 */
.L_x_1544:
[----:B------:R-:W-:Y:S05]  /*1c530*/  BSYNC B0 ;  /* 0x0000000000007941 */ /* 0x000fea0003800000 */
.L_x_1543:
[----:B------:R-:W-:Y:S02]  /*1c540*/  IMAD.MOV.U32 R3, RZ, RZ, R14 ;  /* 0x000000ffff037224 */ /* 0x000fe400078e000e */
[----:B------:R-:W-:Y:S02]  /*1c550*/  IMAD.MOV.U32 R13, RZ, RZ, R17 ;  /* 0x000000ffff0d7224 */ /* 0x000fe400078e0011 */
[----:B------:R-:W0:Y:S01]  /*1c560*/  POPC R7, R3 ;  /* 0x0000000300077309 */ /* 0x000e220000000000 */
[----:B------:R-:W-:Y:S02]  /*1c570*/  IMAD.MOV.U32 R11, RZ, RZ, 0x1f ;  /* 0x0000001fff0b7424 */ /* 0x000fe400078e00ff */
[----:B------:R-:W-:Y:S02]  /*1c580*/  IMAD.MOV.U32 R15, RZ, RZ, -0x1 ;  /* 0xffffffffff0f7424 */ /* 0x000fe400078e00ff */
[----:B0-----:R-:W-:Y:S02]  /*1c590*/  IMAD.MOV.U32 R12, RZ, RZ, R7 ;  /* 0x000000ffff0c7224 */ /* 0x001fe400078e0007 */
[----:B------:R-:W-:-:S07]  /*1c5a0*/  IMAD.IADD R19, R7, 0x1, R19 ;  /* 0x0000000107137824 */ /* 0x000fce00078e0213 */
[----:B------:R-:W-:Y:S05]  /*1c5b0*/  WARPSYNC.COLLECTIVE R15, `(.L_x_1545) ;  /* 0x000000000f087348 */ /* 0x000fea0003c00000 */
[----:B------:R0:W1:Y:S02]  /*1c5c0*/  SHFL.IDX P6, R14, R13, R12, R11 ;  /* 0x0000000c0d0e7389 */ /* 0x00006400000c000b */
[----:B01----:R-:W-:Y:S01]  /*1c5d0*/  ENDCOLLECTIVE ;  /* 0x000000000000791b */ /* 0x003fe20003800000 */
.L_x_1545:
[----:B------:R-:W-:Y:S02]  /*1c5e0*/  IMAD.MOV.U32 R13, RZ, RZ, R5 ;  /* 0x000000ffff0d7224 */ /* 0x000fe400078e0005 */
[----:B------:R-:W-:-:S07]  /*1c5f0*/  IMAD.MOV.U32 R17, RZ, RZ, R14 ;  /* 0x000000ffff117224 */ /* 0x000fce00078e000e */
[----:B------:R-:W-:Y:S05]  /*1c600*/  WARPSYNC.COLLECTIVE R15, `(.L_x_1546) ;  /* 0x000000000f087348 */ /* 0x000fea0003c00000 */
[----:B------:R0:W1:Y:S02]  /*1c610*/  SHFL.IDX P6, R14, R13, R12, R11 ;  /* 0x0000000c0d0e7389 */ /* 0x00006400000c000b */
[----:B01----:R-:W-:Y:S01]  /*1c620*/  ENDCOLLECTIVE ;  /* 0x000000000000791b */ /* 0x003fe20003800000 */
.L_x_1546:
[----:B------:R-:W-:Y:S01]  /*1c630*/  IMAD.MOV.U32 R5, RZ, RZ, R14 ;  /* 0x000000ffff057224 */ /* 0x000fe200078e000e */
[----:B------:R-:W-:Y:S06]  /*1c640*/  BRA `(.L_x_1547) ;  /* 0xffffffac00bc7947 */ /* 0x000fec000383ffff */
.L_x_1401:
[----:B------:R-:W-:Y:S01]  /*1c650*/  BSSY B0, `(.L_x_1548) ;  /* 0x0000007000007945 */ /* 0x000fe20003800000 */
[----:B------:R-:W-:Y:S02]  /*1c660*/  IMAD.MOV.U32 R13, RZ, RZ, R2 ;  /* 0x000000ffff0d7224 */ /* 0x000fe400078e0002 */
[----:B------:R-:W-:Y:S02]  /*1c670*/  IMAD.MOV.U32 R11, RZ, RZ, 0x1f ;  /* 0x0000001fff0b7424 */ /* 0x000fe400078e00ff */
[----:B------:R-:W-:-:S07]  /*1c680*/  IMAD.MOV.U32 R15, RZ, RZ, -0x1 ;  /* 0xffffffffff0f7424 */ /* 0x000fce00078e00ff */
[----:B0123--:R-:W-:Y:S05]  /*1c690*/  WARPSYNC.COLLECTIVE R15, `(.L_x_1549) ;  /* 0x000000000f087348 */ /* 0x00ffea0003c00000 */
[----:B------:R4:W0:Y:S02]  /*1c6a0*/  SHFL.IDX P6, R14, R13, R12, R11 ;  /* 0x0000000c0d0e7389 */ /* 0x00082400000c000b */
[----:B01234-:R-:W-:Y:S01]  /*1c6b0*/  ENDCOLLECTIVE ;  /* 0x000000000000791b */ /* 0x01ffe20003800000 */
.L_x_1549:
[----:B------:R-:W-:Y:S05]  /*1c6c0*/  BSYNC B0 ;  /* 0x0000000000007941 */ /* 0x000fea0003800000 */
.L_x_1548:
[----:B------:R-:W-:Y:S01]  /*1c6d0*/  IMAD.MOV.U32 R16, RZ, RZ, R14 ;  /* 0x000000ffff107224 */ /* 0x000fe200078e000e */
[----:B------:R-:W-:Y:S06]  /*1c6e0*/  BRA `(.L_x_1400) ;  /* 0xffffffac00ac7947 */ /* 0x000fec000383ffff */
.L_x_1407:
[----:B0-----:R0:W2:Y:S02]  /*1c6f0*/  SYNCS.PHASECHK.TRANS64.TRYWAIT P0, [R4+URZ+0x16820], R0 ;  /* 0x01682000040075a7 */ /* 0x0010a4000800017f */
[----:B--2---:R-:W-:Y:S05]  /*1c700*/  @!P0 NANOSLEEP.SYNCS 0x989680 ;  /* 0x009896800000895d */ /* 0x004fea0003900000 */
[----:B------:R-:W2:Y:S02]  /*1c710*/  @!P0 SYNCS.PHASECHK.TRANS64 P0, [R4+URZ+0x16820], R0 ;  /* 0x01682000040085a7 */ /* 0x000ea4000800007f */
[----:B--2---:R-:W-:Y:S05]  /*1c720*/  @!P0 BRA `(.L_x_1407) ;  /* 0xfffffffc00f08947 */ /* 0x004fea000383ffff */
[----:B------:R-:W-:Y:S05]  /*1c730*/  BRA `(.L_x_1550) ;  /* 0xffffffb800047947 */ /* 0x000fea000383ffff */
.L_x_1408:
[----:B------:R-:W2:Y:S01]  /*1c740*/  S2R R2, SR_TID.X ;  /* 0x0000000000027919 */ /* 0x000ea20000002100 */
[----:B------:R-:W-:Y:S01]  /*1c750*/  BSSY B0, `(.L_x_1551) ;  /* 0x000000a000007945 */ /* 0x000fe20003800000 */
[----:B------:R-:W-:Y:S02]  /*1c760*/  IMAD.MOV.U32 R12, RZ, RZ, RZ ;  /* 0x000000ffff0c7224 */ /* 0x000fe400078e00ff */
[----:B------:R-:W-:Y:S02]  /*1c770*/  IMAD.MOV.U32 R11, RZ, RZ, 0x1f ;  /* 0x0000001fff0b7424 */ /* 0x000fe400078e00ff */
[----:B------:R-:W-:Y:S01]  /*1c780*/  IMAD.MOV.U32 R15, RZ, RZ, -0x1 ;  /* 0xffffffffff0f7424 */ /* 0x000fe200078e00ff */
[----:B--2---:R-:W-:-:S04]  /*1c790*/  SHF.R.U32.HI R2, RZ, 0x5, R2 ;  /* 0x00000005ff027819 */ /* 0x004fc80000011602 */
[----:B------:R-:W-:-:S05]  /*1c7a0*/  LOP3.LUT R2, R2, 0x3, RZ, 0xc0, !PT ;  /* 0x0000000302027812 */ /* 0x000fca00078ec0ff */
[----:B------:R-:W-:-:S07]  /*1c7b0*/  IMAD.MOV.U32 R13, RZ, RZ, R2 ;  /* 0x000000ffff0d7224 */ /* 0x000fce00078e0002 */
[----:B01----:R-:W-:Y:S05]  /*1c7c0*/  WARPSYNC.COLLECTIVE R15, `(.L_x_1552) ;  /* 0x000000000f087348 */ /* 0x003fea0003c00000 */
[----:B------:R2:W3:Y:S02]  /*1c7d0*/  SHFL.IDX P6, R14, R13, R12, R11 ;  /* 0x0000000c0d0e7389 */ /* 0x0004e400000c000b */
[----:B0123--:R-:W-:Y:S01]  /*1c7e0*/  ENDCOLLECTIVE ;  /* 0x000000000000791b */ /* 0x00ffe20003800000 */
.L_x_1552:
[----:B------:R-:W-:Y:S05]  /*1c7f0*/  BSYNC B0 ;  /* 0x0000000000007941 */ /* 0x000fea0003800000 */
.L_x_1551:
[----:B------:R-:W-:Y:S05]  /*1c800*/  BRA `(.L_x_1553) ;  /* 0xffffffb400ec7947 */ /* 0x000fea000383ffff */
.L_x_1411:
[----:B------:R-:W-:Y:S01]  /*1c810*/  BSSY B1, `(.L_x_1554) ;  /* 0x0000006000017945 */ /* 0x000fe20003800000 */
[----:B------:R-:W-:-:S07]  /*1c820*/  IMAD.MOV.U32 R15, RZ, RZ, -0x1 ;  /* 0xffffffffff0f7424 */ /* 0x000fce00078e00ff */
[----:B01----:R-:W-:Y:S05]  /*1c830*/  WARPSYNC.COLLECTIVE R15, `(.L_x_1555) ;  /* 0x000000000f0c7348 */ /* 0x003fea0003c00000 */
[----:B------:R-:W-:Y:S02]  /*1c840*/  ELECT P6, UR62, PT ;  /* 0x00000000003e782f */ /* 0x000fe400038c0000 */
[----:B------:R-:W-:Y:S01]  /*1c850*/  MOV R14, UR62 ;  /* 0x0000003e000e7c02 */ /* 0x000fe20008000f00 */
[----:B01----:R-:W-:Y:S10]  /*1c860*/  ENDCOLLECTIVE ;  /* 0x000000000000791b */ /* 0x003ff40003800000 */
.L_x_1555:
[----:B------:R-:W-:Y:S05]  /*1c870*/  BSYNC B1 ;  /* 0x0000000000017941 */ /* 0x000fea0003800000 */
.L_x_1554:
[----:B------:R-:W-:Y:S05]  /*1c880*/  BRA `(.L_x_1556) ;  /* 0xffffffb400e47947 */ /* 0x000fea000383ffff */
.L_x_1413:
[----:B0-----:R0:W2:Y:S02]  /*1c890*/  SYNCS.PHASECHK.TRANS64.TRYWAIT P1, [R5+URZ+0x16840], R0 ;  /* 0x01684000050075a7 */ /* 0x0010a4000802017f */
[----:B--2---:R-:W-:Y:S05]  /*1c8a0*/  @!P1 NANOSLEEP.SYNCS 0x989680 ;  /* 0x009896800000995d */ /* 0x004fea0003900000 */
[----:B------:R-:W2:Y:S02]  /*1c8b0*/  @!P1 SYNCS.PHASECHK.TRANS64 P1, [R5+URZ+0x16840], R0 ;  /* 0x01684000050095a7 */ /* 0x000ea4000802007f */
[----:B--2---:R-:W-:Y:S05]  /*1c8c0*/  @!P1 BRA `(.L_x_1413) ;  /* 0xfffffffc00f09947 */ /* 0x004fea000383ffff */
[----:B------:R-:W-:Y:S05]  /*1c8d0*/  BRA `(.L_x_1557) ;  /* 0xffffffb800047947 */ /* 0x000fea000383ffff */
.L_x_1415:
[----:B--2---:R2:W3:Y:S02]  /*1c8e0*/  SYNCS.PHASECHK.TRANS64.TRYWAIT P1, [R25+URZ+0x16840], R2 ;  /* 0x01684002190075a7 */ /* 0x0044e4000802017f */
[----:B---3--:R-:W-:Y:S05]  /*1c8f0*/  @!P1 NANOSLEEP.SYNCS 0x989680 ;  /* 0x009896800000995d */ /* 0x008fea0003900000 */
[----:B------:R-:W3:Y:S02]  /*1c900*/  @!P1 SYNCS.PHASECHK.TRANS64 P1, [R25+URZ+0x16840], R2 ;  /* 0x01684002190095a7 */ /* 0x000ee4000802007f */
[----:B---3--:R-:W-:Y:S05]  /*1c910*/  @!P1 BRA `(.L_x_1415) ;  /* 0xfffffffc00f09947 */ /* 0x008fea000383ffff */
[----:B------:R-:W-:Y:S05]  /*1c920*/  BRA `(.L_x_1558) ;  /* 0xffffffb800107947 */ /* 0x000fea000383ffff */
.L_x_1417:
[----:B---3--:R3:W4:Y:S02]  /*1c930*/  SYNCS.PHASECHK.TRANS64.TRYWAIT P1, [R5+URZ+0x16860], R0 ;  /* 0x01686000050075a7 */ /* 0x008724000802017f */
[----:B----4-:R-:W-:Y:S05]  /*1c940*/  @!P1 NANOSLEEP.SYNCS 0x989680 ;  /* 0x009896800000995d */ /* 0x010fea0003900000 */
[----:B------:R-:W4:Y:S02]  /*1c950*/  @!P1 SYNCS.PHASECHK.TRANS64 P1, [R5+URZ+0x16860], R0 ;  /* 0x01686000050095a7 */ /* 0x000f24000802007f */
[----:B----4-:R-:W-:Y:S05]  /*1c960*/  @!P1 BRA `(.L_x_1417) ;  /* 0xfffffffc00f09947 */ /* 0x010fea000383ffff */
[----:B------:R-:W-:Y:S05]  /*1c970*/  BRA `(.L_x_1559) ;  /* 0xffffffb8000c7947 */ /* 0x000fea000383ffff */
.L_x_1560:
        /* <DEDUP_REMOVED lines=16> */
.L_x_3170:


//--------------------- .text._ZN7cutlass13device_kernelIN5flash11enable_sm90INS1_16FlashAttnFwdSm90INS1_25CollectiveMainloopFwdSm90ILi2EN4cute5tupleIJNS5_1CILi1EEES8_S8_EEENS6_IJNS7_ILi192EEENS7_ILi128EEENS7_ILi64EEEEEELi64ENS_6half_tEfNS_4arch4Sm90ELb0ELb1ELb1ELb1ELb1ELb1ELb0ELb1ELb1ELb1ELb1ELb0EEENS1_21CollectiveEpilogueFwdINS6_IJSA_SC_SB_EEES9_SE_SG_Li384ELb1ELb1ELb1ELb0EEENS1_36VarlenDynamicPersistentTileSchedulerILi192ELi128ELi384ELi128ELb1ELb1ELb1ELb1ELb0ELb1EEEEEEEEEvNT_6ParamsE --------------------------
	.section	.text._ZN7cutlass13device_kernelIN5flash11enable_sm90INS1_16FlashAttnFwdSm90INS1_25CollectiveMainloopFwdSm90ILi2EN4cute5tupleIJNS5_1CILi1EEES8_S8_EEENS6_IJNS7_ILi192EEENS7_ILi128EEENS7_ILi64EEEEEELi64ENS_6half_tEfNS_4arch4Sm90ELb0ELb1ELb1ELb1ELb1ELb1ELb0ELb1ELb1ELb1ELb1ELb0EEENS1_21CollectiveEpilogueFwdINS6_IJSA_SC_SB_EEES9_SE_SG_Li384ELb1ELb1ELb1ELb0EEENS1_36VarlenDynamicPersistentTileSchedulerILi192ELi128ELi384ELi128ELb1ELb1ELb1ELb1ELb0ELb1EEEEEEEEEvNT_6ParamsE,"ax",@progbits
	.align	128
.text._ZN7cutlass13device_kernelIN5flash11enable_sm90INS1_16FlashAttnFwdSm90INS1_25CollectiveMainloopFwdSm90ILi2EN4cute5tupleIJNS5_1CILi1EEES8_S8_EEENS6_IJNS7_ILi192EEENS7_ILi128EEENS7_ILi64EEEEEELi64ENS_6half_tEfNS_4arch4Sm90ELb0ELb1ELb1ELb1ELb1ELb1ELb0ELb1ELb1ELb1ELb1ELb0EEENS1_21CollectiveEpilogueFwdINS6_IJSA_SC_SB_EEES9_SE_SG_Li384ELb1ELb1ELb1ELb0EEENS1_36VarlenDynamicPersistentTileSchedulerILi192ELi128ELi384ELi128ELb1ELb1ELb1ELb1ELb0ELb1EEEEEEEEEvNT_6ParamsE:
        .type           _ZN7cutlass13device_kernelIN5flash11enable_sm90INS1_16FlashAttnFwdSm90INS1_25CollectiveMainloopFwdSm90ILi2EN4cute5tupleIJNS5_1CILi1EEES8_S8_EEENS6_IJNS7_ILi192EEENS7_ILi128EEENS7_ILi64EEEEEELi64ENS_6half_tEfNS_4arch4Sm90ELb0ELb1ELb1ELb1ELb1ELb1ELb0ELb1ELb1ELb1ELb1ELb0EEENS1_21CollectiveEpilogueFwdINS6_IJSA_SC_SB_EEES9_SE_SG_Li384ELb1ELb1ELb1ELb0EEENS1_36VarlenDynamicPersistentTileSchedulerILi192ELi128ELi384ELi128ELb1ELb1ELb1ELb1ELb0ELb1EEEEEEEEEvNT_6ParamsE,@function
        .size           _ZN7cutlass13device_kernelIN5flash11enable_sm90INS1_16FlashAttnFwdSm90INS1_25CollectiveMainloopFwdSm90ILi2EN4cute5tupleIJNS5_1CILi1EEES8_S8_EEENS6_IJNS7_ILi192EEENS7_ILi128EEENS7_ILi64EEEEEELi64ENS_6half_tEfNS_4arch4Sm90ELb0ELb1ELb1ELb1ELb1ELb1ELb0ELb1ELb1ELb1ELb1ELb0EEENS1_21CollectiveEpilogueFwdINS6_IJSA_SC_SB_EEES9_SE_SG_Li384ELb1ELb1ELb1ELb0EEENS1_36VarlenDynamicPersistentTileSchedulerILi192ELi128ELi384ELi128ELb1ELb1ELb1ELb1ELb0ELb1EEEEEEEEEvNT_6ParamsE,(.L_x_3171 - _ZN7cutlass13device_kernelIN5flash11enable_sm90INS1_16FlashAttnFwdSm90INS1_25CollectiveMainloopFwdSm90ILi2EN4cute5tupleIJNS5_1CILi1EEES8_S8_EEENS6_IJNS7_ILi192EEENS7_ILi128EEENS7_ILi64EEEEEELi64ENS_6half_tEfNS_4arch4Sm90ELb0ELb1ELb1ELb1ELb1ELb1ELb0ELb1ELb1ELb1ELb1ELb0EEENS1_21CollectiveEpilogueFwdINS6_IJSA_SC_SB_EEES9_SE_SG_Li384ELb1ELb1ELb1ELb0EEENS1_36VarlenDynamicPersistentTileSchedulerILi192ELi128ELi384ELi128ELb1ELb1ELb1ELb1ELb0ELb1EEEEEEEEEvNT_6ParamsE)
        .other          _ZN7cutlass13device_kernelIN5flash11enable_sm90INS1_16FlashAttnFwdSm90INS1_25CollectiveMainloopFwdSm90ILi2EN4cute5tupleIJNS5_1CILi1EEES8_S8_EEENS6_IJNS7_ILi192EEENS7_ILi128EEENS7_ILi64EEEEEELi64ENS_6half_tEfNS_4arch4Sm90ELb0ELb1ELb1ELb1ELb1ELb1ELb0ELb1ELb1ELb1ELb1ELb0EEENS1_21CollectiveEpilogueFwdINS6_IJSA_SC_SB_EEES9_SE_SG_Li384ELb1ELb1ELb1ELb0EEENS1_36VarlenDynamicPersistentTileSchedulerILi192ELi128ELi384ELi128ELb1ELb1ELb1ELb1ELb0ELb1EEEEEEEEEvNT_6ParamsE,@"STO_CUDA_ENTRY STV_DEFAULT"
_ZN7cutlass13device_kernelIN5flash11enable_sm90INS1_16FlashAttnFwdSm90INS1_25CollectiveMainloopFwdSm90ILi2EN4cute5tupleIJNS5_1CILi1EEES8_S8_EEENS6_IJNS7_ILi192EEENS7_ILi128EEENS7_ILi64EEEEEELi64ENS_6half_tEfNS_4arch4Sm90ELb0ELb1ELb1ELb1ELb1ELb1ELb0ELb1ELb1ELb1ELb1ELb0EEENS1_21CollectiveEpilogueFwdINS6_IJSA_SC_SB_EEES9_SE_SG_Li384ELb1ELb1ELb1ELb0EEENS1_36VarlenDynamicPersistentTileSchedulerILi192ELi128ELi384ELi128ELb1ELb1ELb1ELb1ELb0ELb1EEEEEEEEEvNT_6ParamsE:
        /* <DEDUP_REMOVED lines=18> */
.L_x_1562:
[----:B------:R-:W-:Y:S05]  /*0120*/  BSYNC B0 ;  /* 0x0000000000007941 */ /* 0x000fea0003800000 */
.L_x_1561:
        /* <DEDUP_REMOVED lines=41> */
.L_x_1563:
        /* <DEDUP_REMOVED lines=22> */
.L_x_1564:
        /* <DEDUP_REMOVED lines=18> */
.L_x_1565:
        /* <DEDUP_REMOVED lines=22> */
.L_x_1566:
        /* <DEDUP_REMOVED lines=22> */
.L_x_1567:
        /* <DEDUP_REMOVED lines=8> */
.L_x_1570:
[----:B------:R-:W-:-:S08]  /*0980*/  NOP ;  /* 0x0000000000007918 */ /* 0x000fd00000000000 */
[----:B------:R-:W0:Y:S02]  /*0990*/  USETMAXREG.TRY_ALLOC.CTAPOOL UP0, 0xa0 ;  /* 0x000000a0000079c8 */ /* 0x000e240008000600 */
[----:B0-----:R-:W-:-:S13]  /*09a0*/  PLOP3.LUT P0, PT, PT, PT, UP0, 0x80, 0x0 ;  /* 0x000000000000781c */ /* 0x001fda0003f0f008 */
[----:B------:R-:W-:Y:S05]  /*09b0*/  @!P0 BRA `(.L_x_1570) ;  /* 0xfffffffc00f08947 */ /* 0x000fea000383ffff */
[----:B------:R-:W0:Y:S01]  /*09c0*/  S2R R0, SR_TID.X ;  /* 0x0000000000007919 */ /* 0x000e220000002100 */
[----:B------:R-:W1:Y:S01]  /*09d0*/  S2UR UR38, SR_CgaCtaId ;  /* 0x00000000002679c3 */ /* 0x000e620000008800 */
[----:B------:R-:W-:Y:S01]  /*09e0*/  UMOV UR4, 0x400 ;  /* 0x0000040000047882 */ /* 0x000fe20000000000 */
[----:B------:R-:W-:-:S06]  /*09f0*/  LOP3.LUT R22, R22, 0xdfffffff, RZ, 0xc0, !PT ;  /* 0xdfffffff16167812 */ /* 0x000fcc00078ec0ff */
[----:B------:R-:W-:Y:S06]  /*0a00*/  BAR.ARV 0x8, 0x200 ;  /* 0x0208000000007b1d */ /* 0x000fec0000002000 */
[----:B-1----:R-:W-:-:S06]  /*0a10*/  ULEA UR4, UR38, UR4, 0x18 ;  /* 0x0000000426047291 */ /* 0x002fcc000f8ec03f */
[----:B------:R-:W-:Y:S01]  /*0a20*/  IMAD.U32 R2, RZ, RZ, UR4 ;  /* 0x00000004ff027e24 */ /* 0x000fe2000f8e00ff */
[----:B0-----:R-:W-:Y:S01]  /*0a30*/  SHF.R.U32.HI R0, RZ, 0x7, R0 ;  /* 0x00000007ff007819 */ /* 0x001fe20000011600 */
[----:B------:R-:W-:-:S03]  /*0a40*/  ULDC UR4, c[0x0][0xc3c] ;  /* 0x00030f0000047ab9 */ /* 0x000fc60000000800 */
[----:B------:R-:W-:-:S13]  /*0a50*/  ISETP.NE.AND P0, PT, R0, 0x1, PT ;  /* 0x000000010000780c */ /* 0x000fda0003f05270 */
[----:B------:R-:W-:Y:S01]  /*0a60*/  @P0 LOP3.LUT R22, R22, 0x20000000, RZ, 0xfc, !PT ;  /* 0x2000000016160812 */ /* 0x000fe200078efcff */
[----:B------:R-:W-:Y:S08]  /*0a70*/  @!P0 BAR.ARV 0x9, 0x100 ;  /* 0x0244000000008b1d */ /* 0x000ff00000002000 */
[----:B------:R-:W-:Y:S06]  /*0a80*/  BAR.SYNC.DEFER_BLOCKING 0x5, 0x200 ;  /* 0x0148000000007b1d */ /* 0x000fec0000010000 */
[----:B------:R-:W0:Y:S02]  /*0a90*/  LDS.128 R32, [R2+0x168d0] ;  /* 0x0168d00002207984 */ /* 0x000e240000000c00 */
[----:B------:R-:W-:Y:S06]  /*0aa0*/  BAR.ARV 0x4, 0x200 ;  /* 0x0108000000007b1d */ /* 0x000fec0000002000 */
[----:B0-----:R-:W-:-:S13]  /*0ab0*/  ISETP.GE.AND P0, PT, R35, UR4, PT ;  /* 0x0000000423007c0c */ /* 0x001fda000bf06270 */
[----:B------:R-:W-:Y:S05]  /*0ac0*/  @P0 BRA `(.L_x_1571) ;  /* 0x0000021000d00947 */ /* 0x000fea0003800000 */
[----:B------:R-:W0:Y:S01]  /*0ad0*/  S2R R0, SR_TID.X ;  /* 0x0000000000007919 */ /* 0x000e220000002100 */
[----:B------:R-:W-:Y:S01]  /*0ae0*/  IMAD.MOV.U32 R23, RZ, RZ, RZ ;  /* 0x000000ffff177224 */ /* 0x000fe200078e00ff */
[----:B------:R-:W-:Y:S01]  /*0af0*/  ULOP3.LUT UR39, UR37, 0x1, URZ, 0xfc, !UPT ;  /* 0x0000000125277892 */ /* 0x000fe2000f8efc3f */
[----:B------:R-:W-:Y:S01]  /*0b00*/  IMAD.MOV.U32 R154, RZ, RZ, RZ ;  /* 0x000000ffff9a7224 */ /* 0x000fe200078e00ff */
[----:B------:R-:W-:Y:S01]  /*0b10*/  UMOV UR36, URZ ;  /* 0x0000003f00247c82 */ /* 0x000fe20008000000 */
[----:B------:R-:W-:Y:S02]  /*0b20*/  IMAD.MOV.U32 R19, RZ, RZ, RZ ;  /* 0x000000ffff137224 */ /* 0x000fe400078e00ff */
[----:B0-----:R-:W-:-:S05]  /*0b30*/  VIADD R13, R0, 0xffffff80 ;  /* 0xffffff80000d7836 */ /* 0x001fca0000000000 */
[----:B------:R-:W-:-:S04]  /*0b40*/  SHF.R.S32.HI R0, RZ, 0x1f, R13 ;  /* 0x0000001fff007819 */ /* 0x000fc8000001140d */
[CC--:B------:R-:W-:Y:S02]  /*0b50*/  LEA.HI R3, R0.reuse, R13.reuse, RZ, 0x7 ;  /* 0x0000000d00037211 */ /* 0x0c0fe400078f38ff */
[CC--:B------:R-:W-:Y:S02]  /*0b60*/  LEA.HI R5, R0.reuse, R13.reuse, RZ, 0x4 ;  /* 0x0000000d00057211 */ /* 0x0c0fe400078f20ff */
[----:B------:R-:W-:Y:S02]  /*0b70*/  LOP3.LUT R4, R3, 0xffffff80, RZ, 0xc0, !PT ;  /* 0xffffff8003047812 */ /* 0x000fe400078ec0ff */
[----:B------:R-:W-:Y:S02]  /*0b80*/  SHF.R.S32.HI R12, RZ, 0x7, R3 ;  /* 0x00000007ff0c7819 */ /* 0x000fe40000011403 */
[----:B------:R-:W-:Y:S01]  /*0b90*/  SHF.R.S32.HI R6, RZ, 0x4, R5 ;  /* 0x00000004ff067819 */ /* 0x000fe20000011405 */
[----:B------:R-:W-:Y:S01]  /*0ba0*/  IMAD.IADD R11, R13, 0x1, -R4 ;  /* 0x000000010d0b7824 */ /* 0x000fe200078e0a04 */
[----:B------:R-:W-:-:S02]  /*0bb0*/  LEA.HI R4, R0, R13, RZ, 0x5 ;  /* 0x0000000d00047211 */ /* 0x000fc400078f28ff */
[----:B------:R-:W-:Y:S02]  /*0bc0*/  LOP3.LUT R3, R5, 0x3fffff0, RZ, 0xc0, !PT ;  /* 0x03fffff005037812 */ /* 0x000fe400078ec0ff */
[----:B------:R-:W-:Y:S02]  /*0bd0*/  SHF.R.S32.HI R7, RZ, 0x1f, R11 ;  /* 0x0000001fff077819 */ /* 0x000fe4000001140b */
[----:B------:R-:W-:Y:S01]  /*0be0*/  SHF.R.S32.HI R14, RZ, 0x5, R4 ;  /* 0x00000005ff0e7819 */ /* 0x000fe20000011404 */
[----:B------:R-:W-:Y:S01]  /*0bf0*/  IMAD.HI R4, R12, 0x55555556, RZ ;  /* 0x555555560c047827 */ /* 0x000fe200078e02ff */
[----:B------:R-:W-:Y:S02]  /*0c00*/  LEA.HI R8, R7, R11, RZ, 0x2 ;  /* 0x0000000b07087211 */ /* 0x000fe400078f10ff */
[----:B------:R-:W-:Y:S01]  /*0c10*/  LEA.HI R5, R5, R6, RZ, 0x1 ;  /* 0x0000000605057211 */ /* 0x000fe200078f08ff */
[----:B------:R-:W-:Y:S01]  /*0c20*/  IMAD.IADD R3, R13, 0x1, -R3 ;  /* 0x000000010d037824 */ /* 0x000fe200078e0a03 */
[----:B------:R-:W-:-:S02]  /*0c30*/  SHF.R.S32.HI R9, RZ, 0x2, R8 ;  /* 0x00000002ff097819 */ /* 0x000fc40000011408 */
[----:B------:R-:W-:Y:S02]  /*0c40*/  SHF.R.S32.HI R10, RZ, 0x1f, R8 ;  /* 0x0000001fff0a7819 */ /* 0x000fe40000011408 */
[----:B------:R-:W-:Y:S02]  /*0c50*/  LEA.HI R7, R7, R11, RZ, 0x5 ;  /* 0x0000000b07077211 */ /* 0x000fe400078f28ff */
[----:B------:R-:W-:Y:S02]  /*0c60*/  LEA.HI R10, R10, R9, RZ, 0x3 ;  /* 0x000000090a0a7211 */ /* 0x000fe400078f18ff */
[----:B------:R-:W-:Y:S02]  /*0c70*/  LOP3.LUT R5, R5, 0x1ffffffe, RZ, 0xc0, !PT ;  /* 0x1ffffffe05057812 */ /* 0x000fe400078ec0ff */
[----:B------:R-:W-:Y:S02]  /*0c80*/  LOP3.LUT R10, R10, 0xfffffff8, RZ, 0xc0, !PT ;  /* 0xfffffff80a0a7812 */ /* 0x000fe400078ec0ff */
[----:B------:R-:W-:Y:S01]  /*0c90*/  LEA.HI R4, R4, R4, RZ, 0x1 ;  /* 0x0000000404047211 */ /* 0x000fe200078f08ff */
[----:B------:R-:W-:Y:S01]  /*0ca0*/  IMAD.IADD R5, R6, 0x1, -R5 ;  /* 0x0000000106057824 */ /* 0x000fe200078e0a05 */
[----:B------:R-:W-:Y:S01]  /*0cb0*/  SHF.R.S32.HI R7, RZ, 0x5, R7 ;  /* 0x00000005ff077819 */ /* 0x000fe20000011407 */
[----:B------:R-:W-:Y:S01]  /*0cc0*/  IMAD.IADD R10, R9, 0x1, -R10 ;  /* 0x00000001090a7824 */ /* 0x000fe200078e0a0a */
[----:B------:R-:W-:Y:S01]  /*0cd0*/  LOP3.LUT R8, R8, 0x7ffffffc, RZ, 0xc0, !PT ;  /* 0x7ffffffc08087812 */ /* 0x000fe200078ec0ff */
[----:B------:R-:W-:Y:S01]  /*0ce0*/  IMAD R6, R14, 0x10, R3 ;  /* 0x000000100e067824 */ /* 0x000fe200078e0203 */
[----:B------:R-:W-:Y:S01]  /*0cf0*/  LEA.HI R3, R0, R13, RZ, 0x2 ;  /* 0x0000000d00037211 */ /* 0x000fe200078f10ff */
[----:B------:R-:W-:-:S02]  /*0d00*/  IMAD R4, R4, -0x3, R12 ;  /* 0xfffffffd04047824 */ /* 0x000fc400078e020c */
[----:B------:R-:W-:Y:S01]  /*0d10*/  IMAD R7, R7, 0x10, R10 ;  /* 0x0000001007077824 */ /* 0x000fe200078e020a */
[----:B------:R-:W-:Y:S01]  /*0d20*/  SHF.R.S32.HI R12, RZ, 0x2, R3 ;  /* 0x00000002ff0c7819 */ /* 0x000fe20000011403 */
[----:B------:R-:W-:Y:S01]  /*0d30*/  IMAD.IADD R8, R11, 0x1, -R8 ;  /* 0x000000010b087824 */ /* 0x000fe200078e0a08 */
[----:B------:R-:W-:Y:S01]  /*0d40*/  LEA R6, R6, R5, 0x3 ;  /* 0x0000000506067211 */ /* 0x000fe200078e18ff */
[----:B------:R-:W-:Y:S01]  /*0d50*/  IMAD R9, R4, 0x40, R7 ;  /* 0x0000004004097824 */ /* 0x000fe200078e0207 */
[----:B------:R-:W-:Y:S01]  /*0d60*/  LEA.HI R4, R0, R13, RZ, 0x3 ;  /* 0x0000000d00047211 */ /* 0x000fe200078f18ff */
[----:B------:R-:W-:Y:S01]  /*0d70*/  VIADD R7, R12, 0x60 ;  /* 0x000000600c077836 */ /* 0x000fe20000000000 */
[----:B------:R-:W-:Y:S01]  /*0d80*/  SHF.R.S32.HI R0, RZ, 0x1f, R3 ;  /* 0x0000001fff007819 */ /* 0x000fe20000011403 */
[----:B------:R-:W-:Y:S01]  /*0d90*/  IMAD.SHL.U32 R155, R8, 0x2, RZ ;  /* 0x00000002089b7824 */ /* 0x000fe200078e00ff */
[----:B------:R-:W-:Y:S01]  /*0da0*/  LOP3.LUT R3, R3, 0xfffffffc, RZ, 0xc0, !PT ;  /* 0xfffffffc03037812 */ /* 0x000fe200078ec0ff */
[----:B------:R-:W-:Y:S01]  /*0db0*/  STL [R1+0x5c], R9 ;  /* 0x00005c0901007387 */ /* 0x000fe20000100800 */
[----:B------:R-:W-:-:S02]  /*0dc0*/  LEA.HI R0, R0, R12, RZ, 0x3 ;  /* 0x0000000c00007211 */ /* 0x000fc400078f18ff */
[----:B------:R-:W-:Y:S01]  /*0dd0*/  LOP3.LUT R4, R4, 0xfffffff8, RZ, 0xc0, !PT ;  /* 0xfffffff804047812 */ /* 0x000fe200078ec0ff */
[C---:B------:R-:W-:Y:S01]  /*0de0*/  IMAD.IADD R10, R13.reuse, 0x1, -R3 ;  /* 0x000000010d0a7824 */ /* 0x040fe200078e0a03 */
[----:B------:R-:W-:Y:S01]  /*0df0*/  LOP3.LUT R0, R0, 0xfffffff8, RZ, 0xc0, !PT ;  /* 0xfffffff800007812 */ /* 0x000fe200078ec0ff */
[----:B------:R-:W-:Y:S01]  /*0e00*/  STL [R1+0x14], RZ ;  /* 0x000014ff01007387 */ /* 0x000fe20000100800 */
[----:B------:R-:W-:Y:S01]  /*0e10*/  SHF.R.S32.HI R5, RZ, 0x1f, R7 ;  /* 0x0000001fff057819 */ /* 0x000fe20000011407 */
[----:B------:R-:W-:Y:S01]  /*0e20*/  IMAD.IADD R3, R13, 0x1, -R4 ;  /* 0x000000010d037824 */ /* 0x000fe200078e0a04 */
[----:B------:R-:W-:Y:S01]  /*0e30*/  SHF.L.U32 R152, R10, 0x2, RZ ;  /* 0x000000020a987819 */ /* 0x000fe200000006ff */
[----:B------:R-:W-:Y:S01]  /*0e40*/  IMAD.IADD R0, R12, 0x1, -R0 ;  /* 0x000000010c007824 */ /* 0x000fe200078e0a00 */
[----:B------:R-:W-:Y:S01]  /*0e50*/  LEA.HI R5, R5, R7, RZ, 0x3 ;  /* 0x0000000705057211 */ /* 0x000fe200078f18ff */
[----:B------:R-:W-:Y:S01]  /*0e60*/  IMAD.SHL.U32 R4, R7, 0x40, RZ ;  /* 0x0000004007047824 */ /* 0x000fe200078e00ff */
[C---:B------:R-:W-:Y:S01]  /*0e70*/  LEA.HI R3, R10.reuse, R10, RZ, 0x1 ;  /* 0x0000000a0a037211 */ /* 0x040fe200078f08ff */
[----:B------:R-:W-:Y:S01]  /*0e80*/  IMAD.SHL.U32 R16, R10, 0x8, RZ ;  /* 0x000000080a107824 */ /* 0x000fe200078e00ff */
[----:B------:R0:W-:Y:S01]  /*0e90*/  STL [R1+0x44], R0 ;  /* 0x0000440001007387 */ /* 0x0001e20000100800 */
[----:B------:R-:W-:Y:S01]  /*0ea0*/  IMAD.SHL.U32 R5, R5, 0x40, RZ ;  /* 0x0000004005057824 */ /* 0x000fe200078e00ff */
[----:B------:R-:W-:Y:S01]  /*0eb0*/  LOP3.LUT R3, R3, 0x1ffffffe, RZ, 0xc0, !PT ;  /* 0x1ffffffe03037812 */ /* 0x000fe200078ec0ff */
[----:B------:R-:W-:Y:S01]  /*0ec0*/  VIADD R18, R16, 0x20 ;  /* 0x0000002010127836 */ /* 0x000fe20000000000 */
[----:B------:R-:W-:-:S03]  /*0ed0*/  SHF.R.S32.HI R17, RZ, 0x1f, R16 ;  /* 0x0000001fff117819 */ /* 0x000fc60000011410 */
[----:B------:R-:W-:Y:S01]  /*0ee0*/  IMAD.IADD R3, R10, 0x1, -R3 ;  /* 0x000000010a037824 */ /* 0x000fe200078e0a03 */
[----:B0-----:R-:W-:Y:S02]  /*0ef0*/  LOP3.LUT R0, R4, 0x1c0, RZ, 0xc0, !PT ;  /* 0x000001c004007812 */ /* 0x001fe400078ec0ff */
[----:B------:R-:W-:Y:S01]  /*0f00*/  LOP3.LUT R4, R5, 0xfffffe00, RZ, 0xc0, !PT ;  /* 0xfffffe0005047812 */ /* 0x000fe200078ec0ff */
[----:B------:R-:W-:Y:S01]  /*0f10*/  VIADD R5, R152, 0x10 ;  /* 0x0000001098057836 */ /* 0x000fe20000000000 */
[----:B------:R-:W-:Y:S01]  /*0f20*/  SHF.R.U32.HI R7, RZ, 0x3, R0 ;  /* 0x00000003ff077819 */ /* 0x000fe20000011600 */
[----:B------:R0:W-:Y:S04]  /*0f30*/  STL [R1+0x38], R0 ;  /* 0x0000380001007387 */ /* 0x0001e80000100800 */
[----:B------:R-:W-:Y:S04]  /*0f40*/  STL [R1+0x64], R7 ;  /* 0x0000640701007387 */ /* 0x000fe80000100800 */
[----:B------:R1:W-:Y:S01]  /*0f50*/  STL [R1+0x18], R5 ;  /* 0x0000180501007387 */ /* 0x0003e20000100800 */
[----:B0-----:R-:W-:-:S03]  /*0f60*/  LOP3.LUT R0, R0, 0x38, R16, 0xf8, !PT ;  /* 0x0000003800007812 */ /* 0x001fc600078ef810 */
[----:B------:R0:W-:Y:S01]  /*0f70*/  STL [R1+0x48], R4 ;  /* 0x0000480401007387 */ /* 0x0001e20000100800 */
[----:B-1----:R-:W-:Y:S01]  /*0f80*/  LOP3.LUT R5, R4, R0, R7, 0xf6, !PT ;  /* 0x0000000004057212 */ /* 0x002fe200078ef607 */
[----:B------:R-:W-:Y:S01]  /*0f90*/  IMAD.SHL.U32 R0, R6, 0x8, RZ ;  /* 0x0000000806007824 */ /* 0x000fe200078e00ff */
[----:B0-----:R-:W-:-:S05]  /*0fa0*/  SHF.R.S32.HI R4, RZ, 0x1f, R18 ;  /* 0x0000001fff047819 */ /* 0x001fca0000011412 */
[----:B------:R0:W-:Y:S04]  /*0fb0*/  STL [R1+0x10], R4 ;  /* 0x0000100401007387 */ /* 0x0001e80000100800 */
[----:B------:R1:W-:Y:S01]  /*0fc0*/  STL [R1+0x60], R0 ;  /* 0x0000600001007387 */ /* 0x0003e20000100800 */
[----:B0-----:R-:W-:Y:S01]  /*0fd0*/  IMAD R4, R5, 0x2, R2 ;  /* 0x0000000205047824 */ /* 0x001fe200078e0202 */
[----:B-1----:R-:W-:-:S04]  /*0fe0*/  LEA R0, R3, R9, 0x3 ;  /* 0x0000000903007211 */ /* 0x002fc800078e18ff */
[----:B------:R0:W-:Y:S04]  /*0ff0*/  STL [R1+0x58], R4 ;  /* 0x0000580401007387 */ /* 0x0001e80000100800 */
[----:B------:R0:W-:Y:S02]  /*1000*/  STL [R1+0x34], R0 ;  /* 0x0000340001007387 */ /* 0x0001e40000100800 */
.L_x_1787:
[----:B------:R-:W-:Y:S05]  /*1010*/  YIELD ;  /* 0x0000000000007946 */ /* 0x000fea0003800000 */
[----:B------:R-:W-:Y:S01]  /*1020*/  ULDC.64 UR4, c[0x0][0xa28] ;  /* 0x00028a0000047ab9 */ /* 0x000fe20000000a00 */
[----:B--23--:R-:W1:Y:S01]  /*1030*/  LDC.64 R6, c[0x0][0xa08] ;  /* 0x00028200ff067b82 */ /* 0x00ce620000000a00 */
[----:B------:R-:W-:Y:S01]  /*1040*/  ISETP.NE.U32.AND P1, PT, RZ, UR4, PT ;  /* 0x00000004ff007c0c */ /* 0x000fe2000bf25070 */
[----:B------:R-:W-:Y:S02]  /*1050*/  IMAD.MOV.U32 R13, RZ, RZ, RZ ;  /* 0x000000ffff0d7224 */ /* 0x000fe400078e00ff */
[----:B------:R-:W-:Y:S01]  /*1060*/  IMAD.MOV.U32 R67, RZ, RZ, RZ ;  /* 0x000000ffff437224 */ /* 0x000fe200078e00ff */
[----:B------:R-:W-:Y:S01]  /*1070*/  ISETP.NE.AND.EX P1, PT, RZ, UR5, PT, P1 ;  /* 0x00000005ff007c0c */ /* 0x000fe2000bf25310 */
[----:B------:R-:W-:-:S02]  /*1080*/  ULDC.64 UR4, c[0x0][0xa18] ;  /* 0x0002860000047ab9 */ /* 0x000fc40000000a00 */
[----:B------:R-:W-:-:S04]  /*1090*/  ISETP.NE.U32.AND P2, PT, RZ, UR4, PT ;  /* 0x00000004ff007c0c */ /* 0x000fc8000bf45070 */
[----:B------:R-:W-:Y:S01]  /*10a0*/  ISETP.NE.AND.EX P2, PT, RZ, UR5, PT, P2 ;  /* 0x00000005ff007c0c */ /* 0x000fe2000bf45320 */
[----:B------:R-:W-:Y:S02]  /*10b0*/  ULDC.64 UR4, c[0x0][0xa08] ;  /* 0x0002820000047ab9 */ /* 0x000fe40000000a00 */
[----:B------:R-:W-:-:S03]  /*10c0*/  ISETP.NE.U32.AND P0, PT, RZ, UR4, PT ;  /* 0x00000004ff007c0c */ /* 0x000fc6000bf05070 */
[----:B0-----:R-:W0:Y:S01]  /*10d0*/  @P1 LDC.64 R4, c[0x0][0xa28] ;  /* 0x00028a00ff041b82 */ /* 0x001e220000000a00 */
[----:B-1----:R-:W-:-:S07]  /*10e0*/  IMAD.WIDE R10, R35, 0x4, R6 ;  /* 0x00000004230a7825 */ /* 0x002fce00078e0206 */
[----:B------:R-:W1:Y:S01]  /*10f0*/  @P2 LDC.64 R8, c[0x0][0xa18] ;  /* 0x00028600ff082b82 */ /* 0x000e620000000a00 */
[----:B------:R-:W-:Y:S01]  /*1100*/  ULDC UR4, c[0x0][0x288] ;  /* 0x0000a20000047ab9 */ /* 0x000fe20000000800 */
[----:B------:R-:W-:Y:S01]  /*1110*/  ISETP.NE.AND.EX P0, PT, RZ, UR5, PT, P0 ;  /* 0x00000005ff007c0c */ /* 0x000fe2000bf05300 */
[----:B----4-:R-:W-:Y:S01]  /*1120*/  IMAD.U32 R0, RZ, RZ, UR4 ;  /* 0x00000004ff007e24 */ /* 0x010fe2000f8e00ff */
[----:B------:R-:W-:-:S11]  /*1130*/  ULDC.64 UR4, c[0x0][0x418] ;  /* 0x0001060000047ab9 */ /* 0x000fd60000000a00 */
[----:B------:R2:W5:Y:S01]  /*1140*/  @P0 LDG.E R67, desc[UR42][R10.64] ;  /* 0x0000002a0a430981 */ /* 0x000562000c1e1900 */
[----:B0-----:R-:W-:-:S05]  /*1150*/  @P1 IMAD.WIDE R4, R35, 0x4, R4 ;  /* 0x0000000423041825 */ /* 0x001fca00078e0204 */
[----:B------:R2:W5:Y:S01]  /*1160*/  @P1 LDG.E R13, desc[UR42][R4.64] ;  /* 0x0000002a040d1981 */ /* 0x000562000c1e1900 */
[----:B-1----:R-:W-:-:S05]  /*1170*/  @P2 IMAD.WIDE R6, R35, 0x4, R8 ;  /* 0x0000000423062825 */ /* 0x002fca00078e0208 */
[----:B------:R-:W3:Y:S01]  /*1180*/  @P2 LDG.E R0, desc[UR42][R6.64] ;  /* 0x0000002a06002981 */ /* 0x000ee2000c1e1900 */
[----:B------:R-:W-:-:S03]  /*1190*/  UISETP.NE.U32.AND UP0, UPT, UR4, URZ, UPT ;  /* 0x0000003f0400728c */ /* 0x000fc6000bf05070 */
[----:B------:R-:W-:Y:S01]  /*11a0*/  ULDC UR4, c[0x0][0x424] ;  /* 0x0001090000047ab9 */ /* 0x000fe20000000800 */
[----:B------:R-:W-:-:S03]  /*11b0*/  UISETP.NE.AND.EX UP0, UPT, UR5, URZ, UPT, UP0 ;  /* 0x0000003f0500728c */ /* 0x000fc6000bf05300 */
[----:B------:R-:W-:Y:S01]  /*11c0*/  ULDC UR5, c[0x0][0x2f0] ;  /* 0x0000bc0000057ab9 */ /* 0x000fe20000000800 */
[----:B------:R-:W-:-:S04]  /*11d0*/  USEL UR4, UR4, 0x1, UP0 ;  /* 0x0000000104047887 */ /* 0x000fc80008000000 */
[----:B------:R-:W-:-:S03]  /*11e0*/  UIMAD UR4, UR4, UR5, URZ ;  /* 0x00000005040472a4 */ /* 0x000fc6000f8e023f */
[----:B------:R-:W-:Y:S02]  /*11f0*/  ULDC UR5, c[0x0][0x348] ;  /* 0x0000d20000057ab9 */ /* 0x000fe40000000800 */
[----:B------:R-:W-:Y:S02]  /*1200*/  IMAD.U32 R25, RZ, RZ, UR5 ;  /* 0x00000005ff197e24 */ /* 0x000fe4000f8e00ff */
[----:B------:R-:W-:Y:S01]  /*1210*/  IMAD.U32 R30, RZ, RZ, UR4 ;  /* 0x00000004ff1e7e24 */ /* 0x000fe2000f8e00ff */
[----:B---3--:R2:W-:Y:S01]  /*1220*/  STL [R1], R0 ;  /* 0x0000000001007387 */ /* 0x0085e20000100800 */
[----:B------:R-:W-:Y:S01]  /*1230*/  IMAD.MOV.U32 R20, RZ, RZ, R0 ;  /* 0x000000ffff147224 */ /* 0x000fe200078e0000 */
[----:B------:R-:W-:Y:S06]  /*1240*/  @P2 BRA `(.L_x_1572) ;  /* 0x0000000000282947 */ /* 0x000fec0003800000 */
        /* <DEDUP_REMOVED lines=8> */
[----:B--2---:R-:W-:-:S05]  /*12d0*/  IMAD.IADD R20, R3, 0x1, -R0 ;  /* 0x0000000103147824 */ /* 0x004fca00078e0a00 */
[----:B------:R0:W-:Y:S02]  /*12e0*/  STL [R1], R20 ;  /* 0x0000001401007387 */ /* 0x0001e40000100800 */
.L_x_1572:
[C---:B------:R-:W-:Y:S01]  /*12f0*/  LOP3.LUT R3, R34.reuse, 0xff000000, RZ, 0xc0, !PT ;  /* 0xff00000022037812 */ /* 0x040fe200078ec0ff */
[----:B------:R-:W-:Y:S01]  /*1300*/  ULDC.64 UR4, c[0x0][0xa20] ;  /* 0x0002880000047ab9 */ /* 0x000fe20000000a00 */
[----:B--2---:R-:W-:Y:S01]  /*1310*/  LOP3.LUT R0, R34, 0xff0000, RZ, 0xc0, !PT ;  /* 0x00ff000022007812 */ /* 0x004fe200078ec0ff */
[----:B------:R1:W-:Y:S01]  /*1320*/  STL [R1+0x50], R35 ;  /* 0x0000502301007387 */ /* 0x0003e20000100800 */
[----:B------:R-:W-:Y:S02]  /*1330*/  SHF.R.U32.HI R3, RZ, 0x8, R3 ;  /* 0x00000008ff037819 */ /* 0x000fe40000011603 */
[----:B------:R-:W-:Y:S02]  /*1340*/  ISETP.NE.U32.AND P1, PT, RZ, UR4, PT ;  /* 0x00000004ff007c0c */ /* 0x000fe4000bf25070 */
[----:B------:R-:W-:Y:S02]  /*1350*/  LEA.HI R12, R0, R3, RZ, 0x10 ;  /* 0x00000003000c7211 */ /* 0x000fe400078f80ff */
[----:B------:R-:W-:-:S02]  /*1360*/  LOP3.LUT R0, R34, 0xffff, RZ, 0xc0, !PT ;  /* 0x0000ffff22007812 */ /* 0x000fc400078ec0ff */
[----:B------:R-:W-:-:S03]  /*1370*/  ISETP.NE.AND.EX P1, PT, RZ, UR5, PT, P1 ;  /* 0x00000005ff007c0c */ /* 0x000fc6000bf25310 */
[----:B------:R1:W-:Y:S10]  /*1380*/  STL [R1+0x4], R0 ;  /* 0x0000040001007387 */ /* 0x0003f40000100800 */
[----:B-1----:R-:W-:Y:S05]  /*1390*/  @!P1 BRA `(.L_x_1573) ;  /* 0x0000000000109947 */ /* 0x002fea0003800000 */
[----:B------:R-:W1:Y:S02]  /*13a0*/  LDC.64 R30, c[0x0][0xa20] ;  /* 0x00028800ff1e7b82 */ /* 0x000e640000000a00 */
[----:B-1----:R-:W-:-:S06]  /*13b0*/  IMAD.WIDE R30, R35, 0x4, R30 ;  /* 0x00000004231e7825 */ /* 0x002fcc00078e021e */
[----:B------:R1:W5:Y:S01]  /*13c0*/  LDG.E R30, desc[UR42][R30.64] ;  /* 0x0000002a1e1e7981 */ /* 0x000362000c1e1900 */
[----:B------:R-:W-:Y:S05]  /*13d0*/  BRA `(.L_x_1574) ;  /* 0x0000000000107947 */ /* 0x000fea0003800000 */
.L_x_1573:
[----:B------:R-:W-:Y:S05]  /*13e0*/  @!P0 BRA `(.L_x_1574) ;  /* 0x00000000000c8947 */ /* 0x000fea0003800000 */
[----:B------:R-:W2:Y:S04]  /*13f0*/  LDG.E R3, desc[UR42][R10.64] ;  /* 0x0000002a0a037981 */ /* 0x000ea8000c1e1900 */
[----:B------:R-:W2:Y:S02]  /*1400*/  LDG.E R30, desc[UR42][R10.64+0x4] ;  /* 0x0000042a0a1e7981 */ /* 0x000ea4000c1e1900 */
[----:B--2---:R-:W-:-:S07]  /*1410*/  IMAD.IADD R30, R30, 0x1, -R3 ;  /* 0x000000011e1e7824 */ /* 0x004fce00078e0a03 */
.L_x_1574:
[----:B------:R-:W-:Y:S01]  /*1420*/  ULDC.64 UR4, c[0x0][0xa10] ;  /* 0x0002840000047ab9 */ /* 0x000fe20000000a00 */
[----:B------:R-:W2:Y:S01]  /*1430*/  LDC R4, c[0x0][0x448] ;  /* 0x00011200ff047b82 */ /* 0x000ea20000000800 */
[----:B------:R-:W-:-:S04]  /*1440*/  ISETP.NE.U32.AND P0, PT, RZ, UR4, PT ;  /* 0x00000004ff007c0c */ /* 0x000fc8000bf05070 */
[----:B------:R-:W-:Y:S01]  /*1450*/  ISETP.NE.AND.EX P0, PT, RZ, UR5, PT, P0 ;  /* 0x00000005ff007c0c */ /* 0x000fe2000bf05300 */
[----:B------:R-:W-:Y:S02]  /*1460*/  ULDC.64 UR4, c[0x0][0xa30] ;  /* 0x00028c0000047ab9 */ /* 0x000fe40000000a00 */
[----:B------:R-:W-:-:S04]  /*1470*/  ISETP.NE.U32.AND P1, PT, RZ, UR4, PT ;  /* 0x00000004ff007c0c */ /* 0x000fc8000bf25070 */
[----:B------:R-:W-:-:S06]  /*1480*/  ISETP.NE.AND.EX P1, PT, RZ, UR5, PT, P1 ;  /* 0x00000005ff007c0c */ /* 0x000fcc000bf25310 */
[----:B------:R-:W3:Y:S08]  /*1490*/  @P0 LDC.64 R6, c[0x0][0xa10] ;  /* 0x00028400ff060b82 */ /* 0x000ef00000000a00 */
[----:B------:R-:W4:Y:S01]  /*14a0*/  @P1 LDC.64 R8, c[0x0][0xa30] ;  /* 0x00028c00ff081b82 */ /* 0x000f220000000a00 */
[----:B---3--:R-:W-:-:S05]  /*14b0*/  @P0 IMAD.WIDE R6, R35, 0x4, R6 ;  /* 0x0000000423060825 */ /* 0x008fca00078e0206 */
[----:B------:R-:W3:Y:S04]  /*14c0*/  @P0 LDG.E R0, desc[UR42][R6.64] ;  /* 0x0000002a06000981 */ /* 0x000ee8000c1e1900 */
[----:B------:R-:W3:Y:S01]  /*14d0*/  @P0 LDG.E R3, desc[UR42][R6.64+0x4] ;  /* 0x0000042a06030981 */ /* 0x000ee2000c1e1900 */
[----:B-----5:R-:W-:Y:S02]  /*14e0*/  IMAD.MOV.U32 R24, RZ, RZ, R30 ;  /* 0x000000ffff187224 */ /* 0x020fe400078e001e */
[----:B----4-:R-:W-:-:S05]  /*14f0*/  @P1 IMAD.WIDE R8, R35, 0x4, R8 ;  /* 0x0000000423081825 */ /* 0x010fca00078e0208 */
[----:B------:R4:W5:Y:S01]  /*1500*/  @P1 LDG.E R24, desc[UR42][R8.64] ;  /* 0x0000002a08181981 */ /* 0x000962000c1e1900 */
[----:B--2---:R-:W-:Y:S01]  /*1510*/  ISETP.NE.AND P1, PT, R4, 0x1, PT ;  /* 0x000000010400780c */ /* 0x004fe20003f25270 */
[----:B------:R-:W-:Y:S01]  /*1520*/  IMAD.IADD R14, R30, 0x1, -R13 ;  /* 0x000000011e0e7824 */ /* 0x000fe200078e0a0d */
[----:B------:R-:W2:Y:S01]  /*1530*/  LDC.64 R4, c[0x0][0x9e0] ;  /* 0x00027800ff047b82 */ /* 0x000ea20000000a00 */
[----:B------:R-:W-:-:S05]  /*1540*/  IMAD R21, R33, 0xc0, RZ ;  /* 0x000000c021157824 */ /* 0x000fca00078e02ff */
[----:B------:R0:W-:Y:S05]  /*1550*/  STL [R1+0x28], R21 ;  /* 0x0000281501007387 */ /* 0x0001ea0000100800 */
[----:B------:R-:W1:Y:S08]  /*1560*/  @P1 LDC R11, c[0x0][0x44c] ;  /* 0x00011300ff0b1b82 */ /* 0x000e700000000800 */
[----:B------:R-:W4:Y:S01]  /*1570*/  @P1 LDC R10, c[0x0][0x450] ;  /* 0x00011400ff0a1b82 */ /* 0x000f220000000800 */
[----:B--2---:R-:W-:-:S02]  /*1580*/  ISETP.GE.AND P2, PT, R5, 0x1, PT ;  /* 0x000000010500780c */ /* 0x004fc40003f46270 */
[----:B---3--:R-:W-:Y:S01]  /*1590*/  @P0 IADD3 R25, -R0, R3, RZ ;  /* 0x0000000300190210 */ /* 0x008fe20007ffe1ff */
[----:B------:R-:W-:-:S04]  /*15a0*/  VIADD R0, R21, 0xbf ;  /* 0x000000bf15007836 */ /* 0x000fc80000000000 */
[----:B------:R-:W-:Y:S02]  /*15b0*/  IMAD.IADD R15, R14, 0x1, R25 ;  /* 0x000000010e0f7824 */ /* 0x000fe400078e0219 */
[----:B-1----:R-:W-:-:S03]  /*15c0*/  @P1 IMAD.HI.U32 R3, R0, R11, RZ ;  /* 0x0000000b00031227 */ /* 0x002fc600078e00ff */
[----:B------:R0:W-:Y:S01]  /*15d0*/  STL [R1+0x8], R15 ;  /* 0x0000080f01007387 */ /* 0x0001e20000100800 */
[----:B------:R-:W-:Y:S01]  /*15e0*/  IMAD.MOV.U32 R6, RZ, RZ, R0 ;  /* 0x000000ffff067224 */ /* 0x000fe200078e0000 */
[----:B----4-:R-:W-:Y:S01]  /*15f0*/  @P1 SHF.R.U32.HI R6, RZ, R10, R3 ;  /* 0x0000000aff061219 */ /* 0x010fe20000011603 */
[C---:B------:R-:W-:Y:S01]  /*1600*/  VIADD R0, R15.reuse, 0x7f ;  /* 0x0000007f0f007836 */ /* 0x040fe20000000000 */
[----:B------:R-:W-:-:S04]  /*1610*/  IADD3 R7, R15, 0x1, -R20 ;  /* 0x000000010f077810 */ /* 0x000fc80007ffe814 */
[----:B------:R-:W-:Y:S01]  /*1620*/  SHF.R.S32.HI R3, RZ, 0x1f, R0 ;  /* 0x0000001fff037819 */ /* 0x000fe20000011400 */
[----:B------:R-:W-:-:S03]  /*1630*/  IMAD.IADD R9, R7, 0x1, R6 ;  /* 0x0000000107097824 */ /* 0x000fc600078e0206 */
[----:B------:R-:W-:Y:S01]  /*1640*/  LEA.HI R3, R3, R0, RZ, 0x7 ;  /* 0x0000000003037211 */ /* 0x000fe200078f38ff */
[----:B------:R-:W-:-:S03]  /*1650*/  IMAD.IADD R4, R9, 0x1, R4 ;  /* 0x0000000109047824 */ /* 0x000fc600078e0204 */
[----:B------:R-:W-:Y:S01]  /*1660*/  SHF.R.S32.HI R29, RZ, 0x7, R3 ;  /* 0x00000007ff1d7819 */ /* 0x000fe20000011403 */
[----:B0-----:R-:W-:Y:S06]  /*1670*/  @!P2 BRA `(.L_x_1575) ;  /* 0x000000000048a947 */ /* 0x001fec0003800000 */
        /* <DEDUP_REMOVED lines=11> */
.L_x_1577:
[----:B------:R-:W-:-:S13]  /*1730*/  ISETP.NE.AND P0, PT, R5, 0x1, PT ;  /* 0x000000010500780c */ /* 0x000fda0003f05270 */
[----:B------:R-:W0:Y:S02]  /*1740*/  @P0 LDC.64 R6, c[0x0][0x9e8] ;  /* 0x00027a00ff060b82 */ /* 0x000e240000000a00 */
[----:B0-----:R-:W-:-:S05]  /*1750*/  @P0 IMAD.HI.U32 R6, R0, R6, RZ ;  /* 0x0000000600060227 */ /* 0x001fca00078e00ff */
[----:B------:R-:W-:-:S07]  /*1760*/  @P0 SHF.R.U32.HI R0, RZ, R7, R6 ;  /* 0x00000007ff000219 */ /* 0x000fce0000011606 */
.L_x_1578:
[----:B------:R-:W-:Y:S05]  /*1770*/  BSYNC B0 ;  /* 0x0000000000007941 */ /* 0x000fea0003800000 */
.L_x_1576:
[----:B------:R-:W-:-:S05]  /*1780*/  IMAD R3, R0, R5, R5 ;  /* 0x0000000500037224 */ /* 0x000fca00078e0205 */
[----:B------:R-:W-:-:S07]  /*1790*/  VIMNMX R4, R4, R3, PT ;  /* 0x0000000304047248 */ /* 0x000fce0003fe0100 */
.L_x_1575:
[----:B------:R-:W0:Y:S01]  /*17a0*/  @P1 LDC R0, c[0x0][0x44c] ;  /* 0x00011300ff001b82 */ /* 0x000e220000000800 */
[----:B------:R-:W-:Y:S01]  /*17b0*/  IADD3 R4, R4, 0x7f, RZ ;  /* 0x0000007f04047810 */ /* 0x000fe20007ffe0ff */
[----:B------:R-:W-:Y:S01]  /*17c0*/  IMAD.MOV.U32 R7, RZ, RZ, R21 ;  /* 0x000000ffff077224 */ /* 0x000fe200078e0015 */
[----:B------:R-:W-:Y:S01]  /*17d0*/  ULDC UR4, c[0x0][0x9dc] ;  /* 0x0002770000047ab9 */ /* 0x000fe20000000800 */
[----:B------:R-:W-:Y:S01]  /*17e0*/  IMAD.IADD R88, R15, 0x1, -R20 ;  /* 0x000000010f587824 */ /* 0x000fe200078e0a14 */
[----:B------:R-:W-:-:S03]  /*17f0*/  SHF.R.S32.HI R3, RZ, 0x1f, R4 ;  /* 0x0000001fff037819 */ /* 0x000fc60000011404 */
[----:B------:R-:W1:Y:S01]  /*1800*/  @P1 LDC R9, c[0x0][0x450] ;  /* 0x00011400ff091b82 */ /* 0x000e620000000800 */
[----:B------:R-:W-:Y:S01]  /*1810*/  LEA.HI R3, R3, R4, RZ, 0x7 ;  /* 0x0000000403037211 */ /* 0x000fe200078f38ff */
[----:B0-----:R-:W-:-:S05]  /*1820*/  @P1 IMAD.HI.U32 R0, R21, R0, RZ ;  /* 0x0000000015001227 */ /* 0x001fca00078e00ff */
[----:B-1----:R-:W-:Y:S02]  /*1830*/  @P1 SHF.R.U32.HI R7, RZ, R9, R0 ;  /* 0x00000009ff071219 */ /* 0x002fe40000011600 */
[----:B------:R-:W-:-:S03]  /*1840*/  SHF.R.S32.HI R0, RZ, 0x7, R3 ;  /* 0x00000007ff007819 */ /* 0x000fc60000011403 */
[----:B------:R-:W-:Y:S01]  /*1850*/  IMAD.IADD R3, R88, 0x1, R7 ;  /* 0x0000000158037824 */ /* 0x000fe200078e0207 */
[----:B------:R-:W-:-:S03]  /*1860*/  VIMNMX R8, R29, R0, PT ;  /* 0x000000001d087248 */ /* 0x000fc60003fe0100 */
[----:B------:R-:W-:Y:S01]  /*1870*/  VIADD R0, R3, -UR4 ;  /* 0x8000000403007c36 */ /* 0x000fe20008000000 */
        /* <DEDUP_REMOVED lines=11> */
.L_x_1581:
[----:B------:R-:W-:-:S13]  /*1930*/  ISETP.NE.AND P0, PT, R5, 0x1, PT ;  /* 0x000000010500780c */ /* 0x000fda0003f05270 */
[----:B------:R-:W0:Y:S02]  /*1940*/  @P0 LDC.64 R6, c[0x0][0x9e8] ;  /* 0x00027a00ff060b82 */ /* 0x000e240000000a00 */
[----:B0-----:R-:W-:-:S05]  /*1950*/  @P0 IMAD.HI.U32 R4, R3, R6, RZ ;  /* 0x0000000603040227 */ /* 0x001fca00078e00ff */
[----:B------:R-:W-:-:S07]  /*1960*/  @P0 SHF.R.U32.HI R3, RZ, R7, R4 ;  /* 0x00000007ff030219 */ /* 0x000fce0000011604 */
.L_x_1582:
[----:B------:R-:W-:Y:S05]  /*1970*/  BSYNC B0 ;  /* 0x0000000000007941 */ /* 0x000fea0003800000 */
.L_x_1580:
[----:B------:R-:W-:-:S05]  /*1980*/  IMAD R3, R3, R5, RZ ;  /* 0x0000000503037224 */ /* 0x000fca00078e02ff */
[----:B------:R-:W-:-:S07]  /*1990*/  VIMNMX R0, R0, R3, !PT ;  /* 0x0000000300007248 */ /* 0x000fce0007fe0100 */
.L_x_1579:
[----:B------:R-:W-:Y:S01]  /*19a0*/  SHF.R.S32.HI R3, RZ, 0x1f, R0 ;  /* 0x0000001fff037819 */ /* 0x000fe20000011400 */
[----:B------:R-:W-:Y:S01]  /*19b0*/  BSSY B0, `(.L_x_1583) ;  /* 0x000002a000007945 */ /* 0x000fe20003800000 */
[----:B------:R-:W-:Y:S02]  /*19c0*/  LOP3.LUT R13, R12, 0xff, RZ, 0xc0, !PT ;  /* 0x000000ff0c0d7812 */ /* 0x000fe400078ec0ff */
[----:B------:R-:W-:Y:S01]  /*19d0*/  LEA.HI R3, R3, R0, RZ, 0x7 ;  /* 0x0000000003037211 */ /* 0x000fe200078f38ff */
[----:B------:R-:W-:Y:S01]  /*19e0*/  IMAD.MOV.U32 R0, RZ, RZ, RZ ;  /* 0x000000ffff007224 */ /* 0x000fe200078e00ff */
[----:B------:R-:W-:Y:S01]  /*19f0*/  SHF.R.U32.HI R4, RZ, 0x10, R12 ;  /* 0x00000010ff047819 */ /* 0x000fe2000001160c */
[----:B------:R0:W-:Y:S01]  /*1a00*/  STL [R1+0x54], R13 ;  /* 0x0000540d01007387 */ /* 0x0001e20000100800 */
[----:B------:R-:W-:-:S03]  /*1a10*/  SHF.R.S32.HI R3, RZ, 0x7, R3 ;  /* 0x00000007ff037819 */ /* 0x000fc60000011403 */
[----:B------:R0:W-:Y:S01]  /*1a20*/  STL [R1+0x4c], R4 ;  /* 0x00004c0401007387 */ /* 0x0001e20000100800 */
[----:B------:R-:W-:-:S04]  /*1a30*/  VIMNMX R9, RZ, R3, !PT ;  /* 0x00000003ff097248 */ /* 0x000fc80007fe0100 */
[----:B------:R-:W-:-:S13]  /*1a40*/  ISETP.GT.AND P0, PT, R8, R9, PT ;  /* 0x000000090800720c */ /* 0x000fda0003f04270 */
[----:B0-----:R-:W-:Y:S05]  /*1a50*/  @!P0 BRA `(.L_x_1584) ;  /* 0x00000000007c8947 */ /* 0x001fea0003800000 */
[----:B------:R-:W-:Y:S01]  /*1a60*/  ISETP.NE.AND P0, PT, R4, RZ, PT ;  /* 0x000000ff0400720c */ /* 0x000fe20003f05270 */
[----:B------:R-:W-:-:S03]  /*1a70*/  ULDC UR4, c[0x0][0x9f0] ;  /* 0x00027c0000047ab9 */ /* 0x000fc60000000800 */
[----:B------:R-:W-:-:S04]  /*1a80*/  SEL R11, R4, UR4, P0 ;  /* 0x00000004040b7c07 */ /* 0x000fc80008000000 */
[-C--:B------:R-:W-:Y:S02]  /*1a90*/  IABS R6, R11.reuse ;  /* 0x0000000b00067213 */ /* 0x080fe40000000000 */
[----:B------:R-:W-:Y:S02]  /*1aa0*/  IADD3 R0, R11, -0x1, R8 ;  /* 0xffffffff0b007810 */ /* 0x000fe40007ffe008 */
[----:B------:R-:W0:Y:S01]  /*1ab0*/  I2F.RP R3, R6 ;  /* 0x0000000600037306 */ /* 0x000e220000209400 */
[----:B------:R-:W-:Y:S02]  /*1ac0*/  IABS R12, R11 ;  /* 0x0000000b000c7213 */ /* 0x000fe40000000000 */
[----:B------:R-:W-:-:S05]  /*1ad0*/  IMAD.IADD R0, R0, 0x1, -R9 ;  /* 0x0000000100007824 */ /* 0x000fca00078e0a09 */
        /* <DEDUP_REMOVED lines=10> */
[----:B------:R-:W-:-:S04]  /*1b80*/  IMAD.HI.U32 R5, R5, R7, R4 ;  /* 0x0000000705057227 */ /* 0x000fc800078e0004 */
[----:B------:R-:W-:-:S04]  /*1b90*/  IMAD.MOV.U32 R4, RZ, RZ, R10 ;  /* 0x000000ffff047224 */ /* 0x000fc800078e000a */
        /* <DEDUP_REMOVED lines=11> */
.L_x_1584:
[----:B------:R-:W-:Y:S05]  /*1c50*/  BSYNC B0 ;  /* 0x0000000000007941 */ /* 0x000fea0003800000 */
.L_x_1583:
[----:B------:R-:W-:-:S05]  /*1c60*/  IMAD R3, R13, R0, R9 ;  /* 0x000000000d037224 */ /* 0x000fca00078e0209 */
[C---:B------:R-:W-:Y:S01]  /*1c70*/  VIADDMNMX R0, R3.reuse, R0, R8, PT ;  /* 0x0000000003007246 */ /* 0x040fe20003800108 */
[----:B------:R-:W-:-:S04]  /*1c80*/  IMAD R3, R3, 0x80, -R14 ;  /* 0x0000008003037824 */ /* 0x000fc800078e0a0e */
[----:B------:R-:W-:Y:S01]  /*1c90*/  IMAD R0, R0, 0x80, -R14 ;  /* 0x0000008000007824 */ /* 0x000fe200078e0a0e */
[----:B------:R-:W-:-:S04]  /*1ca0*/  VIMNMX R3, RZ, R3, !PT ;  /* 0x00000003ff037248 */ /* 0x000fc80007fe0100 */
[----:B------:R-:W-:Y:S02]  /*1cb0*/  VIMNMX R0, R0, R25, PT ;  /* 0x0000001900007248 */ /* 0x000fe40003fe0100 */
[----:B------:R-:W-:Y:S02]  /*1cc0*/  SHF.R.U32.HI R28, RZ, 0x7, R3 ;  /* 0x00000007ff1c7819 */ /* 0x000fe40000011603 */
[----:B------:R-:W-:Y:S02]  /*1cd0*/  ISETP.GT.AND P0, PT, R0, R3, PT ;  /* 0x000000030000720c */ /* 0x000fe40003f04270 */
[----:B------:R-:W-:-:S11]  /*1ce0*/  MOV R27, R28 ;  /* 0x0000001c001b7202 */ /* 0x000fd60000000f00 */
[----:B------:R-:W-:-:S05]  /*1cf0*/  @P0 VIADD R0, R0, 0x7f ;  /* 0x0000007f00000836 */ /* 0x000fca0000000000 */
        /* <DEDUP_REMOVED lines=18> */
[----:B------:R-:W-:Y:S01]  /*1e20*/  MOV R13, RZ ;  /* 0x000000ff000d7202 */ /* 0x000fe20000000f00 */
[----:B------:R-:W-:Y:S02]  /*1e30*/  IMAD.U32 R6, RZ, RZ, UR4 ;  /* 0x00000004ff067e24 */ /* 0x000fe4000f8e00ff */
[----:B------:R-:W-:-:S02]  /*1e40*/  IMAD.U32 R7, RZ, RZ, UR5 ;  /* 0x00000005ff077e24 */ /* 0x000fc4000f8e00ff */
[----:B------:R-:W-:Y:S02]  /*1e50*/  IMAD.U32 R11, RZ, RZ, UR7 ;  /* 0x00000007ff0b7e24 */ /* 0x000fe4000f8e00ff */
[----:B------:R-:W-:Y:S02]  /*1e60*/  IMAD.MOV.U32 R8, RZ, RZ, 0x70 ;  /* 0x00000070ff087424 */ /* 0x000fe400078e00ff */
[----:B0-----:R-:W-:-:S07]  /*1e70*/  IMAD.MOV.U32 R12, RZ, RZ, 0x1 ;  /* 0x00000001ff0c7424 */ /* 0x001fce00078e00ff */
[----:B------:R-:W-:-:S07]  /*1e80*/  LEPC R20, `(.L_x_1587) ;  /* 0x000000001014794e */ /* 0x000fce0000000000 */
[----:B-1---5:R-:W-:Y:S05]  /*1e90*/  CALL.ABS.NOINC R14 ;  /* 0x000000000e007343 */ /* 0x022fea0003c00000 */
.L_x_1587:
[----:B------:R-:W-:Y:S05]  /*1ea0*/  BSYNC B6 ;  /* 0x0000000000067941 */ /* 0x000fea0003800000 */
.L_x_1586:
        /* <DEDUP_REMOVED lines=20> */
.L_x_1589:
[----:B------:R-:W-:Y:S05]  /*1ff0*/  BSYNC B6 ;  /* 0x0000000000067941 */ /* 0x000fea0003800000 */
.L_x_1588:
[----:B------:R-:W-:Y:S01]  /*2000*/  ULDC.64 UR4, c[0x0][0x9f8] ;  /* 0x00027e0000047ab9 */ /* 0x000fe20000000a00 */
[----:B------:R-:W2:Y:S01]  /*2010*/  LDL R41, [R1+0x44] ;  /* 0x0000440001297983 */ /* 0x000ea20000100800 */
[----:B------:R-:W-:-:S03]  /*2020*/  ISETP.NE.U32.AND P0, PT, RZ, UR4, PT ;  /* 0x00000004ff007c0c */ /* 0x000fc6000bf05070 */
[----:B------:R-:W3:Y:S01]  /*2030*/  LDL R40, [R1+0x38] ;  /* 0x0000380001287983 */ /* 0x000ee20000100800 */
[----:B------:R-:W-:Y:S01]  /*2040*/  ISETP.NE.AND.EX P0, PT, RZ, UR5, PT, P0 ;  /* 0x00000005ff007c0c */ /* 0x000fe2000bf05300 */
[----:B------:R-:W-:Y:S01]  /*2050*/  IMAD.MOV.U32 R68, RZ, RZ, R35 ;  /* 0x000000ffff447224 */ /* 0x000fe200078e0023 */
[----:B------:R-:W0:Y:S01]  /*2060*/  LDC R37, c[0x0][0x3f4] ;  /* 0x0000fd00ff257b82 */ /* 0x000e220000000800 */
[----:B------:R-:W4:Y:S04]  /*2070*/  LDL R39, [R1+0x64] ;  /* 0x0000640001277983 */ /* 0x000f280000100800 */
[----:B------:R-:W4:Y:S03]  /*2080*/  LDL R36, [R1+0x48] ;  /* 0x0000480001247983 */ /* 0x000f260000100800 */
[----:B------:R-:W1:Y:S01]  /*2090*/  LDC.64 R62, c[0x0][0x408] ;  /* 0x00010200ff3e7b82 */ /* 0x000e620000000a00 */
[----:B------:R-:W0:Y:S07]  /*20a0*/  S2R R32, SR_TID.X ;  /* 0x0000000000207919 */ /* 0x000e2e0000002100 */
[----:B------:R-:W0:Y:S02]  /*20b0*/  @P0 LDC.64 R4, c[0x0][0x9f8] ;  /* 0x00027e00ff040b82 */ /* 0x000e240000000a00 */
[----:B0-----:R-:W-:-:S06]  /*20c0*/  @P0 IMAD.WIDE R4, R35, 0x4, R4 ;  /* 0x0000000423040825 */ /* 0x001fcc00078e0204 */
[----:B------:R-:W0:Y:S01]  /*20d0*/  LDC.64 R34, c[0x0][0x3f8] ;  /* 0x0000fe00ff227b82 */ /* 0x000e220000000a00 */
[----:B------:R-:W-:Y:S01]  /*20e0*/  VIADD R42, R32, 0xffffff80 ;  /* 0xffffff80202a7836 */ /* 0x000fe20000000000 */
[----:B------:R1:W4:Y:S01]  /*20f0*/  @P0 LDG.E R68, desc[UR42][R4.64] ;  /* 0x0000002a04440981 */ /* 0x000322000c1e1900 */
[----:B------:R-:W-:Y:S01]  /*2100*/  ISETP.GE.AND P0, PT, R16, R37, PT ;  /* 0x000000251000720c */ /* 0x000fe20003f06270 */
[----:B------:R-:W-:Y:S01]  /*2110*/  IMAD.IADD R67, R67, 0x1, R30 ;  /* 0x0000000143437824 */ /* 0x000fe200078e021e */
[----:B------:R-:W-:Y:S01]  /*2120*/  SHF.R.S32.HI R153, RZ, 0x1f, R152 ;  /* 0x0000001fff997819 */ /* 0x000fe20000011498 */
[----:B------:R-:W-:Y:S01]  /*2130*/  IMAD.SHL.U32 R58, R37, 0x2, RZ ;  /* 0x00000002253a7824 */ /* 0x000fe200078e00ff */
[--C-:B------:R-:W-:Y:S02]  /*2140*/  SHF.R.S32.HI R38, RZ, 0x1f, R42.reuse ;  /* 0x0000001fff267819 */ /* 0x100fe4000001142a */
[----:B------:R-:W-:Y:S02]  /*2150*/  SHF.R.S32.HI R14, RZ, 0x1f, R42 ;  /* 0x0000001fff0e7819 */ /* 0x000fe4000001142a */
[----:B------:R-:W-:-:S02]  /*2160*/  LEA.HI R38, R38, R42, RZ, 0x2 ;  /* 0x0000002a26267211 */ /* 0x000fc400078f10ff */
[----:B------:R-:W-:Y:S02]  /*2170*/  LEA.HI R14, R14, R42, RZ, 0x2 ;  /* 0x0000002a0e0e7211 */ /* 0x000fe400078f10ff */
[----:B------:R-:W-:Y:S02]  /*2180*/  SHF.R.S32.HI R38, RZ, 0x2, R38 ;  /* 0x00000002ff267819 */ /* 0x000fe40000011426 */
[----:B------:R-:W-:Y:S02]  /*2190*/  LOP3.LUT R14, R14, 0xfffffffc, RZ, 0xc0, !PT ;  /* 0xfffffffc0e0e7812 */ /* 0x000fe400078ec0ff */
[----:B------:R-:W-:Y:S01]  /*21a0*/  SHF.R.S32.HI R3, RZ, 0x1f, R38 ;  /* 0x0000001fff037819 */ /* 0x000fe20000011426 */
[----:B-1----:R-:W-:Y:S01]  /*21b0*/  IMAD.WIDE.U32 R4, R38, R62, R152 ;  /* 0x0000003e26047225 */ /* 0x002fe200078e0098 */
[----:B------:R-:W-:Y:S02]  /*21c0*/  LOP3.LUT R22, R22, 0xfffffffd, RZ, 0xc0, !PT ;  /* 0xfffffffd16167812 */ /* 0x000fe400078ec0ff */
[C---:B0-----:R-:W-:Y:S01]  /*21d0*/  SHF.L.U64.HI R66, R34.reuse, 0x7, R35 ;  /* 0x0000000722427819 */ /* 0x041fe20000010223 */
[----:B------:R-:W-:Y:S01]  /*21e0*/  IMAD R0, R3, R34, RZ ;  /* 0x0000002203007224 */ /* 0x000fe200078e02ff */
[----:B------:R-:W-:Y:S01]  /*21f0*/  SHF.L.U32 R65, R34, 0x7, RZ ;  /* 0x0000000722417819 */ /* 0x000fe200000006ff */
[----:B------:R-:W-:-:S02]  /*2200*/  IMAD.IADD R14, R42, 0x1, -R14 ;  /* 0x000000012a0e7824 */ /* 0x000fc400078e0a0e */
[C---:B------:R-:W-:Y:S02]  /*2210*/  IMAD R13, R38.reuse, R35, R0 ;  /* 0x00000023260d7224 */ /* 0x040fe400078e0200 */
[----:B------:R-:W-:Y:S01]  /*2220*/  IMAD R0, R3, R62, RZ ;  /* 0x0000003e03007224 */ /* 0x000fe200078e02ff */
[----:B------:R-:W-:Y:S01]  /*2230*/  SEL R3, R37, RZ, P0 ;  /* 0x000000ff25037207 */ /* 0x000fe20000000000 */
[----:B------:R-:W-:-:S04]  /*2240*/  IMAD.WIDE.U32 R6, R38, R34, R152 ;  /* 0x0000002226067225 */ /* 0x000fc800078e0098 */
[----:B------:R-:W-:Y:S02]  /*2250*/  IMAD.IADD R3, R16, 0x1, R3 ;  /* 0x0000000110037824 */ /* 0x000fe400078e0203 */
[C---:B------:R-:W-:Y:S02]  /*2260*/  IMAD R15, R38.reuse, R63, R0 ;  /* 0x0000003f260f7224 */ /* 0x040fe400078e0200 */
[----:B------:R-:W-:Y:S01]  /*2270*/  IMAD.WIDE.U32 R8, R38, R34, R16 ;  /* 0x0000002226087225 */ /* 0x000fe200078e0010 */
[----:B------:R-:W-:-:S03]  /*2280*/  SHF.R.S32.HI R0, RZ, 0x1f, R3 ;  /* 0x0000001fff007819 */ /* 0x000fc60000011403 */
[----:B------:R-:W-:Y:S01]  /*2290*/  IMAD.WIDE.U32 R10, R38, R62, R16 ;  /* 0x0000003e260a7225 */ /* 0x000fe200078e0010 */
[----:B------:R-:W-:-:S03]  /*22a0*/  LEA.HI R3, R0, R3, RZ, 0x3 ;  /* 0x0000000300037211 */ /* 0x000fc600078f18ff */
[----:B------:R-:W-:Y:S02]  /*22b0*/  IMAD R59, R14, 0x60, R38 ;  /* 0x000000600e3b7824 */ /* 0x000fe400078e0226 */
[----:B------:R-:W-:Y:S02]  /*22c0*/  IMAD.IADD R7, R7, 0x1, R13 ;  /* 0x0000000107077824 */ /* 0x000fe400078e020d */
[----:B------:R-:W-:Y:S01]  /*22d0*/  IMAD.IADD R9, R13, 0x1, R9 ;  /* 0x000000010d097824 */ /* 0x000fe200078e0209 */
[----:B-----5:R-:W-:Y:S01]  /*22e0*/  SHF.R.S32.HI R13, RZ, 0x1f, R24 ;  /* 0x0000001fff0d7819 */ /* 0x020fe20000011418 */
[----:B------:R-:W-:Y:S02]  /*22f0*/  IMAD.IADD R5, R5, 0x1, R15 ;  /* 0x0000000105057824 */ /* 0x000fe400078e020f */
[----:B------:R-:W-:Y:S02]  /*2300*/  IMAD.IADD R11, R15, 0x1, R11 ;  /* 0x000000010f0b7824 */ /* 0x000fe400078e020b */
[----:B------:R-:W-:-:S02]  /*2310*/  IMAD R12, R13, R34, RZ ;  /* 0x000000220d0c7224 */ /* 0x000fc400078e02ff */
[----:B------:R-:W-:Y:S01]  /*2320*/  IMAD.WIDE.U32 R20, R24, R34, R6 ;  /* 0x0000002218147225 */ /* 0x000fe200078e0006 */
[----:B------:R-:W-:-:S03]  /*2330*/  LOP3.LUT R6, R3, 0xfffffff8, RZ, 0xc0, !PT ;  /* 0xfffffff803067812 */ /* 0x000fc600078ec0ff */
[C---:B------:R-:W-:Y:S02]  /*2340*/  IMAD R15, R24.reuse, R35, R12 ;  /* 0x00000023180f7224 */ /* 0x040fe400078e020c */
[----:B------:R-:W-:-:S04]  /*2350*/  IMAD.WIDE.U32 R30, R24, R34, R8 ;  /* 0x00000022181e7225 */ /* 0x000fc800078e0008 */
[----:B------:R-:W-:Y:S01]  /*2360*/  IMAD.WIDE.U32 R34, R24, R62, R4 ;  /* 0x0000003e18227225 */ /* 0x000fe200078e0004 */
[----:B------:R-:W-:-:S03]  /*2370*/  SHF.R.S32.HI R5, RZ, 0x3, R3 ;  /* 0x00000003ff057819 */ /* 0x000fc60000011403 */
[-C--:B------:R-:W-:Y:S02]  /*2380*/  IMAD R13, R13, R62.reuse, RZ ;  /* 0x0000003e0d0d7224 */ /* 0x080fe400078e02ff */
[----:B------:R-:W-:-:S04]  /*2390*/  IMAD.WIDE.U32 R52, R24, R62, R10 ;  /* 0x0000003e18347225 */ /* 0x000fc800078e000a */
[----:B------:R-:W-:Y:S01]  /*23a0*/  IMAD R13, R24, R63, R13 ;  /* 0x0000003f180d7224 */ /* 0x000fe200078e020d */
[C---:B------:R-:W-:Y:S01]  /*23b0*/  SHF.L.U64.HI R63, R62.reuse, 0x7, R63 ;  /* 0x000000073e3f7819 */ /* 0x040fe2000001023f */
[----:B------:R-:W-:Y:S02]  /*23c0*/  IMAD.SHL.U32 R62, R62, 0x80, RZ ;  /* 0x000000803e3e7824 */ /* 0x000fe400078e00ff */
[----:B------:R-:W-:Y:S01]  /*23d0*/  IMAD.IADD R55, R21, 0x1, R15 ;  /* 0x0000000115377824 */ /* 0x000fe200078e020f */
[----:B------:R-:W-:Y:S01]  /*23e0*/  IADD3 R7, R13, R53, RZ ;  /* 0x000000350d077210 */ /* 0x000fe20007ffe0ff */
[----:B------:R-:W-:Y:S02]  /*23f0*/  IMAD.IADD R54, R15, 0x1, R31 ;  /* 0x000000010f367824 */ /* 0x000fe400078e021f */
[C---:B--2---:R-:W-:Y:S01]  /*2400*/  IMAD.SHL.U32 R64, R41.reuse, 0x40, RZ ;  /* 0x0000004029407824 */ /* 0x044fe200078e00ff */
[----:B------:R-:W-:Y:S02]  /*2410*/  LOP3.LUT P1, RZ, R41, 0x4, RZ, 0xc0, !PT ;  /* 0x0000000429ff7812 */ /* 0x000fe4000782c0ff */
[----:B------:R-:W-:Y:S01]  /*2420*/  SHF.R.U32.HI R41, RZ, 0x7, R32 ;  /* 0x00000007ff297819 */ /* 0x000fe20000011620 */
[----:B------:R-:W-:Y:S01]  /*2430*/  VIADD R32, R32, 0xffffff80 ;  /* 0xffffff8020207836 */ /* 0x000fe20000000000 */
[----:B------:R-:W-:-:S02]  /*2440*/  LOP3.LUT R64, R64, 0x1c0, RZ, 0xc0, !PT ;  /* 0x000001c040407812 */ /* 0x000fc400078ec0ff */
[C---:B------:R-:W-:Y:S01]  /*2450*/  ISETP.NE.AND P6, PT, R41.reuse, 0x1, PT ;  /* 0x000000012900780c */ /* 0x040fe20003fc5270 */
[----:B------:R-:W-:Y:S01]  /*2460*/  VIADD R60, R41, 0x8 ;  /* 0x00000008293c7836 */ /* 0x000fe20000000000 */
[----:B------:R-:W-:Y:S02]  /*2470*/  SHF.R.S32.HI R38, RZ, 0x1f, R32 ;  /* 0x0000001fff267819 */ /* 0x000fe40000011420 */
[----:B------:R-:W-:Y:S02]  /*2480*/  SHF.R.U32.HI R61, RZ, 0x3, R64 ;  /* 0x00000003ff3d7819 */ /* 0x000fe40000011640 */
[----:B------:R-:W-:Y:S02]  /*2490*/  LOP3.LUT R0, R64, 0x18, R16, 0xf8, !PT ;  /* 0x0000001840007812 */ /* 0x000fe400078ef810 */
[----:B------:R-:W-:Y:S01]  /*24a0*/  LEA.HI R38, R38, R32, RZ, 0x5 ;  /* 0x0000002026267211 */ /* 0x000fe200078f28ff */
[----:B------:R-:W-:Y:S01]  /*24b0*/  IMAD.IADD R32, R35, 0x1, R13 ;  /* 0x0000000123207824 */ /* 0x000fe200078e020d */
[----:B------:R-:W-:-:S02]  /*24c0*/  LOP3.LUT R0, R0, R61, RZ, 0x3c, !PT ;  /* 0x0000003d00007212 */ /* 0x000fc400078e3cff */
[----:B------:R-:W-:Y:S01]  /*24d0*/  SHF.R.S32.HI R38, RZ, 0x5, R38 ;  /* 0x00000005ff267819 */ /* 0x000fe20000011426 */
[----:B------:R-:W-:Y:S05]  /*24e0*/  @!P6 WARPSYNC.ALL ;  /* 0x000000000000e948 */ /* 0x000fea0003800000 */
[----:B------:R-:W-:Y:S01]  /*24f0*/  IMAD R57, R38, 0x200, R0 ;  /* 0x0000020026397824 */ /* 0x000fe200078e0200 */
[--C-:B------:R-:W-:Y:S01]  /*2500*/  LOP3.LUT R0, R64, 0x38, R3.reuse, 0xf8, !PT ;  /* 0x0000003840007812 */ /* 0x100fe200078ef803 */
[----:B------:R-:W-:Y:S01]  /*2510*/  ULDC UR4, c[0x0][0x2f4] ;  /* 0x0000bd0000047ab9 */ /* 0x000fe20000000800 */
[----:B---3--:R-:W-:Y:S02]  /*2520*/  LOP3.LUT R4, R40, 0x38, R3, 0xf8, !PT ;  /* 0x0000003828047812 */ /* 0x008fe400078ef803 */
[----:B------:R-:W-:-:S02]  /*2530*/  LOP3.LUT R0, R0, R61, RZ, 0x3c, !PT ;  /* 0x0000003d00007212 */ /* 0x000fc400078e3cff */
[----:B----4-:R-:W-:Y:S02]  /*2540*/  LOP3.LUT R8, R4, R39, RZ, 0x3c, !PT ;  /* 0x0000002704087212 */ /* 0x010fe400078e3cff */
[----:B------:R-:W-:Y:S01]  /*2550*/  @P1 LOP3.LUT R22, R22, 0x2, RZ, 0xfc, !PT ;  /* 0x0000000216161812 */ /* 0x000fe200078efcff */
[----:B------:R-:W-:Y:S01]  /*2560*/  IMAD R3, R38, 0x200, R0 ;  /* 0x0000020026037824 */ /* 0x000fe200078e0200 */
[----:B------:R-:W-:Y:S01]  /*2570*/  @!P6 BAR.SYNC.DEFER_BLOCKING 0x9, 0x100 ;  /* 0x024400000000eb1d */ /* 0x000fe20000010000 */
[----:B------:R-:W-:Y:S01]  /*2580*/  ISETP.GE.AND P1, PT, R16, UR4, PT ;  /* 0x0000000410007c0c */ /* 0x000fe2000bf26270 */
[----:B------:R-:W-:Y:S01]  /*2590*/  IMAD.IADD R0, R36, 0x1, R8 ;  /* 0x0000000124007824 */ /* 0x000fe200078e0208 */
[----:B------:R-:W-:Y:S02]  /*25a0*/  ISETP.GE.AND P2, PT, R18, UR4, PT ;  /* 0x0000000412007c0c */ /* 0x000fe4000bf46270 */
[----:B------:R-:W-:Y:S02]  /*25b0*/  SHF.R.S32.HI R4, RZ, 0x1f, R6 ;  /* 0x0000001fff047819 */ /* 0x000fe40000011406 */
[----:B------:R-:W-:-:S09]  /*25c0*/  SHF.R.S32.HI R56, RZ, 0x1f, R68 ;  /* 0x0000001fff387819 */ /* 0x000fd20000011444 */
.L_x_1645:
[----:B--2-4-:R-:W2:Y:S01]  /*25d0*/  LDL R37, [R1+0x44] ;  /* 0x0000440001257983 */ /* 0x014ea20000100800 */
[----:B0-----:R-:W0:Y:S01]  /*25e0*/  LDC R73, c[0x0][0x430] ;  /* 0x00010c00ff497b82 */ /* 0x001e220000000800 */
[----:B------:R-:W-:Y:S02]  /*25f0*/  VIADD R27, R27, 0xffffffff ;  /* 0xffffffff1b1b7836 */ /* 0x000fe40000000000 */
[----:B------:R-:W-:Y:S02]  /*2600*/  IMAD.MOV.U32 R72, RZ, RZ, RZ ;  /* 0x000000ffff487224 */ /* 0x000fe400078e00ff */
[----:B------:R-:W-:-:S03]  /*2610*/  IMAD R8, R27, 0x80, R59 ;  /* 0x000000801b087824 */ /* 0x000fc600078e023b */
[----:B------:R-:W1:Y:S01]  /*2620*/  LDC R78, c[0x0][0x3f4] ;  /* 0x0000fd00ff4e7b82 */ /* 0x000e620000000800 */
[----:B------:R-:W-:Y:S01]  /*2630*/  IMAD.IADD R36, R67, 0x1, R8 ;  /* 0x0000000143247824 */ /* 0x000fe200078e0208 */
[----:B------:R-:W-:-:S03]  /*2640*/  ISETP.GE.AND P3, PT, R8, R25, PT ;  /* 0x000000190800720c */ /* 0x000fc60003f66270 */
[----:B------:R-:W-:Y:S01]  /*2650*/  IMAD.MOV.U32 R12, RZ, RZ, R36 ;  /* 0x000000ffff0c7224 */ /* 0x000fe200078e0024 */
[----:B------:R-:W-:Y:S02]  /*2660*/  ISETP.GT.OR P3, PT, R59, 0x7f, P3 ;  /* 0x0000007f3b00780c */ /* 0x000fe40001f64670 */
[----:B0-----:R-:W-:-:S11]  /*2670*/  ISETP.NE.AND P4, PT, R73, 0x1, PT ;  /* 0x000000014900780c */ /* 0x001fd60003f85270 */
[----:B------:R-:W0:Y:S08]  /*2680*/  @!P3 LDC.64 R10, c[0x0][0x428] ;  /* 0x00010a00ff0abb82 */ /* 0x000e300000000a00 */
[----:B------:R-:W3:Y:S08]  /*2690*/  @!P3 LDC.64 R8, c[0x0][0x418] ;  /* 0x00010600ff08bb82 */ /* 0x000ef00000000a00 */
[----:B------:R-:W4:Y:S08]  /*26a0*/  @P4 LDC R13, c[0x0][0x434] ;  /* 0x00010d00ff0d4b82 */ /* 0x000f300000000800 */
[----:B------:R-:W1:Y:S01]  /*26b0*/  @P4 LDC R14, c[0x0][0x438] ;  /* 0x00010e00ff0e4b82 */ /* 0x000e620000000800 */
[----:B----4-:R-:W-:-:S05]  /*26c0*/  @P4 IMAD.HI.U32 R13, R36, R13, RZ ;  /* 0x0000000d240d4227 */ /* 0x010fca00078e00ff */
[----:B-1----:R-:W-:Y:S01]  /*26d0*/  @P4 SHF.R.U32.HI R12, RZ, R14, R13 ;  /* 0x0000000eff0c4219 */ /* 0x002fe2000001160d */
[----:B0-----:R-:W-:-:S03]  /*26e0*/  @!P3 IMAD R14, R56, R10, RZ ;  /* 0x0000000a380eb224 */ /* 0x001fc600078e02ff */
[----:B------:R-:W-:Y:S01]  /*26f0*/  @!P3 SHF.R.S32.HI R13, RZ, 0x1f, R12 ;  /* 0x0000001fff0db819 */ /* 0x000fe2000001140c */
[C---:B------:R-:W-:Y:S02]  /*2700*/  @!P3 IMAD R15, R68.reuse, R11, R14 ;  /* 0x0000000b440fb224 */ /* 0x040fe400078e020e */
[----:B------:R-:W-:-:S04]  /*2710*/  @!P3 IMAD.WIDE.U32 R10, R68, R10, R12 ;  /* 0x0000000a440ab225 */ /* 0x000fc800078e000c */
[----:B------:R-:W-:Y:S01]  /*2720*/  @!P3 IMAD.IADD R11, R11, 0x1, R15 ;  /* 0x000000010b0bb824 */ /* 0x000fe200078e020f */
[----:B---3--:R-:W-:-:S04]  /*2730*/  @!P3 LEA R8, P4, R10, R8, 0x2 ;  /* 0x000000080a08b211 */ /* 0x008fc800078810ff */
[----:B------:R-:W-:-:S05]  /*2740*/  @!P3 LEA.HI.X R9, R10, R9, R11, 0x2, P4 ;  /* 0x000000090a09b211 */ /* 0x000fca00020f140b */
[----:B-----5:R0:W5:Y:S01]  /*2750*/  @!P3 LDG.E R72, desc[UR42][R8.64] ;  /* 0x0000002a0848b981 */ /* 0x020162000c1e1900 */
[----:B------:R-:W-:Y:S01]  /*2760*/  ISETP.GT.AND P3, PT, R27, R28, PT ;  /* 0x0000001c1b00720c */ /* 0x000fe20003f64270 */
[----:B------:R-:W-:Y:S01]  /*2770*/  IMAD R71, R23, 0x2000, R57 ;  /* 0x0000200017477824 */ /* 0x000fe200078e0239 */
[----:B------:R-:W-:Y:S01]  /*2780*/  LOP3.LUT R22, R22, 0xfffffffe, RZ, 0xc0, !PT ;  /* 0xfffffffe16167812 */ /* 0x000fe200078ec0ff */
[----:B------:R-:W-:Y:S05]  /*2790*/  YIELD ;  /* 0x0000000000007946 */ /* 0x000fea0003800000 */
[----:B------:R-:W-:Y:S01]  /*27a0*/  IADD3 R10, -R12, RZ, RZ ;  /* 0x000000ff0c0a7210 */ /* 0x000fe20007ffe1ff */
[----:B------:R-:W-:Y:S01]  /*27b0*/  VIADD R11, R71, 0x20 ;  /* 0x00000020470b7836 */ /* 0x000fe20000000000 */
[----:B------:R-:W-:Y:S03]  /*27c0*/  BSSY B0, `(.L_x_1590) ;  /* 0x0000328000007945 */ /* 0x000fe60003800000 */
[----:B------:R-:W-:Y:S01]  /*27d0*/  @P3 LOP3.LUT R22, R22, 0x1, RZ, 0xfc, !PT ;  /* 0x0000000116163812 */ /* 0x000fe200078efcff */
[----:B------:R-:W-:Y:S01]  /*27e0*/  IMAD R73, R73, R10, R36 ;  /* 0x0000000a49497224 */ /* 0x000fe200078e0224 */
[----:B------:R-:W-:-:S02]  /*27f0*/  ISETP.GE.AND P3, PT, R78, 0x1, PT ;  /* 0x000000014e00780c */ /* 0x000fc40003f66270 */
[----:B--2---:R-:W-:-:S13]  /*2800*/  LOP3.LUT P5, RZ, R37, 0x4, RZ, 0xc0, !PT ;  /* 0x0000000425ff7812 */ /* 0x004fda00078ac0ff */
[C---:B------:R-:W-:Y:S02]  /*2810*/  @P5 VIADD R11, R71.reuse, 0xffffffe0 ;  /* 0xffffffe0470b5836 */ /* 0x040fe40000000000 */
[--C-:B------:R-:W-:Y:S02]  /*2820*/  IMAD R71, R71, 0x2, R26.reuse ;  /* 0x0000000247477824 */ /* 0x100fe400078e021a */
[----:B------:R-:W-:Y:S01]  /*2830*/  IMAD R70, R11, 0x2, R26 ;  /* 0x000000020b467824 */ /* 0x000fe200078e021a */
[----:B0-----:R-:W-:Y:S06]  /*2840*/  @!P3 BRA `(.L_x_1591) ;  /* 0x0000002c004cb947 */ /* 0x001fec0003800000 */
[----:B------:R-:W2:Y:S01]  /*2850*/  LDL R37, [R1+0x4] ;  /* 0x0000040001257983 */ /* 0x000ea20000100800 */
[----:B------:R-:W-:Y:S01]  /*2860*/  SHF.R.S32.HI R74, RZ, 0x1f, R73 ;  /* 0x0000001fff4a7819 */ /* 0x000fe20000011449 */
[----:B------:R-:W-:Y:S01]  /*2870*/  ULDC.64 UR4, c[0x0][0x300] ;  /* 0x0000c00000047ab9 */ /* 0x000fe20000000a00 */
[----:B-----5:R-:W-:Y:S01]  /*2880*/  SHF.R.S32.HI R75, RZ, 0x1f, R72 ;  /* 0x0000001fff4b7819 */ /* 0x020fe20000011448 */
[----:B------:R-:W-:-:S04]  /*2890*/  IMAD.WIDE.U32 R8, R73, UR4, RZ ;  /* 0x0000000449087c25 */ /* 0x000fc8000f8e00ff */
[----:B------:R-:W-:Y:S02]  /*28a0*/  IMAD R10, R74, UR4, RZ ;  /* 0x000000044a0a7c24 */ /* 0x000fe4000f8e02ff */
[----:B------:R-:W-:Y:S02]  /*28b0*/  IMAD R76, R27, -0x80, R25 ;  /* 0xffffff801b4c7824 */ /* 0x000fe400078e0219 */
[----:B------:R-:W-:Y:S01]  /*28c0*/  IMAD R11, R73, UR5, R10 ;  /* 0x00000005490b7c24 */ /* 0x000fe2000f8e020a */
[----:B------:R-:W-:Y:S01]  /*28d0*/  ULDC.64 UR4, c[0x0][0x310] ;  /* 0x0000c40000047ab9 */ /* 0x000fe20000000a00 */
[----:B------:R-:W-:Y:S01]  /*28e0*/  SHF.R.S32.HI R10, RZ, 0x1f, R27 ;  /* 0x0000001fff0a7819 */ /* 0x000fe2000001141b */
[----:B------:R-:W-:Y:S01]  /*28f0*/  IMAD R13, R75, UR4, RZ ;  /* 0x000000044b0d7c24 */ /* 0x000fe2000f8e02ff */
[----:B------:R-:W-:Y:S01]  /*2900*/  VIMNMX R76, R76, 0x80, PT ;  /* 0x000000804c4c7848 */ /* 0x000fe20003fe0100 */
[----:B------:R-:W-:Y:S02]  /*2910*/  IMAD.IADD R9, R9, 0x1, R11 ;  /* 0x0000000109097824 */ /* 0x000fe400078e020b */
[----:B------:R-:W-:-:S02]  /*2920*/  IMAD R13, R72, UR5, R13 ;  /* 0x00000005480d7c24 */ /* 0x000fc4000f8e020d */
[----:B------:R-:W-:Y:S01]  /*2930*/  IMAD.WIDE.U32 R8, R72, UR4, R8 ;  /* 0x0000000448087c25 */ /* 0x000fe2000f8e0008 */
[----:B------:R-:W-:-:S03]  /*2940*/  ULDC.64 UR4, c[0x0][0x308] ;  /* 0x0000c20000047ab9 */ /* 0x000fc60000000a00 */
[----:B------:R-:W-:Y:S02]  /*2950*/  IMAD.IADD R9, R9, 0x1, R13 ;  /* 0x0000000109097824 */ /* 0x000fe400078e020d */
[----:B------:R-:W-:-:S04]  /*2960*/  IMAD R11, R66, R27, RZ ;  /* 0x0000001b420b7224 */ /* 0x000fc800078e02ff */
[----:B------:R-:W-:Y:S02]  /*2970*/  IMAD R13, R10, R65, R11 ;  /* 0x000000410a0d7224 */ /* 0x000fe400078e020b */
[----:B--2---:R-:W-:-:S04]  /*2980*/  IMAD.WIDE.U32 R8, R37, UR4, R8 ;  /* 0x0000000425087c25 */ /* 0x004fc8000f8e0008 */
[----:B------:R-:W-:Y:S01]  /*2990*/  IMAD R83, R37, UR5, R9 ;  /* 0x0000000525537c24 */ /* 0x000fe2000f8e0209 */
[----:B------:R-:W-:Y:S01]  /*29a0*/  ULDC.64 UR4, c[0x0][0x2e8] ;  /* 0x0000ba0000047ab9 */ /* 0x000fe20000000a00 */
[-C--:B------:R-:W-:Y:S01]  /*29b0*/  IMAD R9, R63, R27.reuse, RZ ;  /* 0x0000001b3f097224 */ /* 0x080fe200078e02ff */
[----:B------:R-:W-:Y:S01]  /*29c0*/  LEA R82, P3, R8, UR4, 0x1 ;  /* 0x0000000408527c11 */ /* 0x000fe2000f8608ff */
[----:B------:R-:W-:Y:S02]  /*29d0*/  ULDC.U8 UR4, c[0x0][0x410] ;  /* 0x0001040000047ab9 */ /* 0x000fe40000000000 */
[----:B------:R-:W-:Y:S01]  /*29e0*/  IMAD R69, R10, R62, R9 ;  /* 0x0000003e0a457224 */ /* 0x000fe200078e0209 */
[----:B------:R-:W-:Y:S01]  /*29f0*/  LEA.HI.X R83, R8, UR5, R83, 0x1, P3 ;  /* 0x0000000508537c11 */ /* 0x000fe200098f0c53 */
[----:B------:R-:W-:Y:S01]  /*2a00*/  IMAD.WIDE.U32 R10, R65, R27, RZ ;  /* 0x0000001b410a7225 */ /* 0x000fe200078e00ff */
[----:B------:R-:W-:-:S03]  /*2a10*/  ISETP.NE.AND P3, PT, RZ, UR4, PT ;  /* 0x00000004ff007c0c */ /* 0x000fc6000bf65270 */
[----:B------:R-:W-:-:S04]  /*2a20*/  IMAD.WIDE.U32 R8, R62, R27, RZ ;  /* 0x0000001b3e087225 */ /* 0x000fc800078e00ff */
[----:B------:R-:W-:Y:S02]  /*2a30*/  IMAD.IADD R77, R11, 0x1, R13 ;  /* 0x000000010b4d7824 */ /* 0x000fe400078e020d */
[----:B------:R-:W-:-:S04]  /*2a40*/  IMAD.IADD R69, R9, 0x1, R69 ;  /* 0x0000000109457824 */ /* 0x000fc800078e0245 */
[----:B------:R-:W-:Y:S05]  /*2a50*/  @!P3 BRA `(.L_x_1592) ;  /* 0x000000140038b947 */ /* 0x000fea0003800000 */
[----:B------:R0:W5:Y:S01]  /*2a60*/  LDL R81, [R1+0x18] ;  /* 0x0000180001517983 */ /* 0x0001620000100800 */
[----:B------:R-:W1:Y:S01]  /*2a70*/  S2R R12, SR_TID.X ;  /* 0x00000000000c7919 */ /* 0x000e620000002100 */
[----:B------:R-:W-:Y:S01]  /*2a80*/  BSSY B1, `(.L_x_1593) ;  /* 0x0000023000017945 */ /* 0x000fe20003800000 */
[----:B-1----:R-:W-:-:S05]  /*2a90*/  VIADD R37, R12, 0xffffff80 ;  /* 0xffffff800c257836 */ /* 0x002fca0000000000 */
[----:B------:R-:W-:-:S04]  /*2aa0*/  SHF.R.S32.HI R12, RZ, 0x1f, R37 ;  /* 0x0000001fff0c7819 */ /* 0x000fc80000011425 */
[----:B------:R-:W-:-:S04]  /*2ab0*/  LEA.HI R12, R12, R37, RZ, 0x2 ;  /* 0x000000250c0c7211 */ /* 0x000fc800078f10ff */
[----:B------:R-:W-:-:S04]  /*2ac0*/  SHF.R.S32.HI R12, RZ, 0x2, R12 ;  /* 0x00000002ff0c7819 */ /* 0x000fc8000001140c */
[----:B------:R-:W-:Y:S02]  /*2ad0*/  ISETP.GE.AND P3, PT, R12, R76, PT ;  /* 0x0000004c0c00720c */ /* 0x000fe40003f66270 */
        /* <DEDUP_REMOVED lines=8> */
[----:B0-----:R-:W-:Y:S06]  /*2b60*/  @P3 BRA `(.L_x_1594) ;  /* 0x0000000000503947 */ /* 0x001fec0003800000 */
[----:B------:R-:W-:Y:S01]  /*2b70*/  IADD3 R13, P4, R20, R10, RZ ;  /* 0x0000000a140d7210 */ /* 0x000fe20007f9e0ff */
[----:B------:R-:W-:Y:S01]  /*2b80*/  ULDC.64 UR4, c[0x0][0x3e8] ;  /* 0x0000fa0000047ab9 */ /* 0x000fe20000000a00 */
[----:B------:R-:W-:Y:S02]  /*2b90*/  CS2R R48, SRZ ;  /* 0x0000000000307805 */ /* 0x000fe4000001ff00 */
[----:B------:R-:W-:Y:S02]  /*2ba0*/  CS2R R50, SRZ ;  /* 0x0000000000327805 */ /* 0x000fe4000001ff00 */
[----:B------:R-:W-:Y:S02]  /*2bb0*/  IADD3.X R14, R77, R55, RZ, P4, !PT ;  /* 0x000000374d0e7210 */ /* 0x000fe400027fe4ff */
[----:B------:R-:W-:-:S05]  /*2bc0*/  IADD3 R15, P4, R34, R8, RZ ;  /* 0x00000008220f7210 */ /* 0x000fca0007f9e0ff */
[----:B------:R-:W-:Y:S01]  /*2bd0*/  IMAD.X R44, R69, 0x1, R32, P4 ;  /* 0x00000001452c7824 */ /* 0x000fe200020e0620 */
        /* <DEDUP_REMOVED lines=9> */
[----:B------:R0:W5:Y:S02]  /*2c70*/  @!P4 LDG.E.64 R50, desc[UR42][R14.64] ;  /* 0x0000002a0e32c981 */ /* 0x000164000c1e1b00 */
[----:B-----5:R-:W-:-:S13]  /*2c80*/  ISETP.GE.AND P4, PT, R81, R78, PT ;  /* 0x0000004e5100720c */ /* 0x020fda0003f86270 */
[----:B------:R0:W5:Y:S04]  /*2c90*/  @!P4 LDG.E.64 R44, desc[UR42][R12.64+0x20] ;  /* 0x0000202a0c2cc981 */ /* 0x000168000c1e1b00 */
[----:B------:R0:W5:Y:S02]  /*2ca0*/  @!P4 LDG.E.64 R46, desc[UR42][R14.64+0x20] ;  /* 0x0000202a0e2ec981 */ /* 0x000164000c1e1b00 */
.L_x_1594:
[----:B------:R-:W-:Y:S05]  /*2cb0*/  BSYNC B1 ;  /* 0x0000000000017941 */ /* 0x000fea0003800000 */
.L_x_1593:
[----:B0-----:R-:W0:Y:S01]  /*2cc0*/  S2R R12, SR_TID.X ;  /* 0x00000000000c7919 */ /* 0x001e220000002100 */
[----:B------:R-:W-:Y:S01]  /*2cd0*/  BSSY B1, `(.L_x_1595) ;  /* 0x0000026000017945 */ /* 0x000fe20003800000 */
[----:B-----5:R-:W-:Y:S02]  /*2ce0*/  IMAD.MOV.U32 R79, RZ, RZ, R44 ;  /* 0x000000ffff4f7224 */ /* 0x020fe400078e002c */
[----:B------:R-:W-:Y:S02]  /*2cf0*/  IMAD.MOV.U32 R80, RZ, RZ, R45 ;  /* 0x000000ffff507224 */ /* 0x000fe400078e002d */
[----:B0-----:R-:W-:-:S05]  /*2d00*/  VIADD R13, R12, 0xffffff80 ;  /* 0xffffff800c0d7836 */ /* 0x001fca0000000000 */
[----:B------:R-:W-:-:S04]  /*2d10*/  SHF.R.S32.HI R12, RZ, 0x1f, R13 ;  /* 0x0000001fff0c7819 */ /* 0x000fc8000001140d */
[----:B------:R-:W-:-:S04]  /*2d20*/  LEA.HI R12, R12, R13, RZ, 0x2 ;  /* 0x0000000d0c0c7211 */ /* 0x000fc800078f10ff */
[----:B------:R-:W-:-:S05]  /*2d30*/  SHF.R.S32.HI R12, RZ, 0x2, R12 ;  /* 0x00000002ff0c7819 */ /* 0x000fca000001140c */
[----:B------:R-:W-:-:S05]  /*2d40*/  VIADD R12, R12, 0x60 ;  /* 0x000000600c0c7836 */ /* 0x000fca0000000000 */
[----:B------:R-:W-:-:S13]  /*2d50*/  ISETP.GE.AND P4, PT, R12, R76, PT ;  /* 0x0000004c0c00720c */ /* 0x000fda0003f86270 */
[----:B------:R-:W-:Y:S05]  /*2d60*/  @P4 BRA `(.L_x_1596) ;  /* 0x0000000000704947 */ /* 0x000fea0003800000 */
[----:B------:R-:W0:Y:S01]  /*2d70*/  LDC.64 R12, c[0x0][0x3f8] ;  /* 0x0000fe00ff0c7b82 */ /* 0x000e220000000a00 */
[----:B------:R-:W-:Y:S01]  /*2d80*/  IMAD.MOV.U32 R11, RZ, RZ, R77 ;  /* 0x000000ffff0b7224 */ /* 0x000fe200078e004d */
[----:B------:R-:W-:Y:S01]  /*2d90*/  ULDC.64 UR4, c[0x0][0x3e8] ;  /* 0x0000fa0000047ab9 */ /* 0x000fe20000000a00 */
[----:B------:R-:W-:Y:S01]  /*2da0*/  IMAD.MOV.U32 R9, RZ, RZ, R69 ;  /* 0x000000ffff097224 */ /* 0x000fe200078e0045 */
        /* <DEDUP_REMOVED lines=24> */
.L_x_1596:
[----:B------:R-:W-:Y:S05]  /*2f30*/  BSYNC B1 ;  /* 0x0000000000017941 */ /* 0x000fea0003800000 */
.L_x_1595:
        /* <DEDUP_REMOVED lines=16> */
[----:B------:R-:W-:Y:S02]  /*3040*/  IMAD.MOV.U32 R10, RZ, RZ, R40 ;  /* 0x000000ffff0a7224 */ /* 0x000fe400078e0028 */
[----:B------:R-:W-:Y:S01]  /*3050*/  IMAD.MOV.U32 R11, RZ, RZ, R41 ;  /* 0x000000ffff0b7224 */ /* 0x000fe200078e0029 */
[----:B------:R-:W-:Y:S01]  /*3060*/  PRMT R80, R8, 0x5410, R9 ;  /* 0x0000541008507816 */ /* 0x000fe20000000009 */
[----:B------:R-:W-:Y:S02]  /*3070*/  IMAD.MOV.U32 R8, RZ, RZ, R38 ;  /* 0x000000ffff087224 */ /* 0x000fe400078e0026 */
[----:B------:R-:W-:Y:S01]  /*3080*/  IMAD.MOV.U32 R9, RZ, RZ, R39 ;  /* 0x000000ffff097224 */ /* 0x000fe200078e0027 */
[----:B------:R-:W-:Y:S01]  /*3090*/  PRMT R84, R10, 0x5410, R11 ;  /* 0x000054100a547816 */ /* 0x000fe2000000000b */
[----:B------:R-:W-:Y:S01]  /*30a0*/  IMAD.MOV.U32 R11, RZ, RZ, R43 ;  /* 0x000000ffff0b7224 */ /* 0x000fe200078e002b */
[----:B------:R-:W-:-:S02]  /*30b0*/  MOV R10, R42 ;  /* 0x0000002a000a7202 */ /* 0x000fc40000000f00 */
[----:B------:R-:W-:Y:S02]  /*30c0*/  PRMT R81, R8, 0x5410, R9 ;  /* 0x0000541008517816 */ /* 0x000fe40000000009 */
[----:B------:R-:W-:Y:S01]  /*30d0*/  PRMT R85, R10, 0x5410, R11 ;  /* 0x000054100a557816 */ /* 0x000fe2000000000b */
[----:B------:R-:W-:Y:S06]  /*30e0*/  @!P5 BRA `(.L_x_1597) ;  /* 0x000000000004d947 */ /* 0x000fec0003800000 */
[----:B------:R-:W-:Y:S01]  /*30f0*/  BPT.TRAP 0x1 ;  /* 0x000000040000795c */ /* 0x000fe20000300000 */
.L_x_1597:
[----:B------:R-:W2:Y:S01]  /*3100*/  LDL R8, [R1+0x14] ;  /* 0x0000140001087983 */ /* 0x000ea20000100800 */
[----:B------:R-:W-:Y:S01]  /*3110*/  IMAD R69, R23, 0x8, R2 ;  /* 0x0000000817457824 */ /* 0x000fe200078e0202 */
[----:B------:R-:W-:Y:S01]  /*3120*/  BSSY B1, `(.L_x_1598) ;  /* 0x0000004000017945 */ /* 0x000fe20003800000 */
[----:B--2---:R-:W-:-:S04]  /*3130*/  SHF.L.U32 R77, R8, 0x1f, RZ ;  /* 0x0000001f084d7819 */ /* 0x004fc800000006ff */
[----:B------:R-:W0:Y:S02]  /*3140*/  SYNCS.PHASECHK.TRANS64.TRYWAIT P6, [R69+URZ+0x16890], R77 ;  /* 0x0168904d450075a7 */ /* 0x000e2400080c017f */
[----:B0-----:R-:W-:Y:S05]  /*3150*/  @!P6 BRA `(.L_x_1599) ;  /* 0x000001ec0034e947 */ /* 0x001fea0003800000 */
.L_x_1922:
[----:B------:R-:W-:Y:S05]  /*3160*/  BSYNC B1 ;  /* 0x0000000000017941 */ /* 0x000fea0003800000 */
.L_x_1598:
[----:B------:R-:W-:-:S03]  /*3170*/  UMOV UR4, 0xffffffff ;  /* 0xffffffff00047882 */ /* 0x000fc60000000000 */
[----:B------:R-:W-:Y:S05]  /*3180*/  BRA.DIV UR4, `(.L_x_1600) ;  /* 0x000001ee043c7947 */ /* 0x000fea000b800000 */
[----:B------:R1:W2:Y:S04]  /*3190*/  SHFL.IDX PT, R79, R83, RZ, 0x1c1f ;  /* 0x001c1fff534f7589 */ /* 0x0002a800000e0000 */
[----:B------:R1:W3:Y:S02]  /*31a0*/  SHFL.IDX PT, R14, R82, RZ, 0x1c1f ;  /* 0x001c1fff520e7589 */ /* 0x0002e400000e0000 */
.L_x_1926:
        /* <DEDUP_REMOVED lines=22> */
[----:B------:R-:W-:Y:S01]  /*3310*/  FMUL.FTZ R94, R48, R89 ;  /* 0x00000059305e7220 */ /* 0x000fe20000410000 */
[----:B------:R-:W-:Y:S02]  /*3320*/  HADD2.F32 R50, -RZ, R90.H0_H0 ;  /* 0x2000005aff327230 */ /* 0x000fe40000004100 */
[CC--:B------:R-:W-:Y:S01]  /*3330*/  FMUL.FTZ R90, R10.reuse, R51.reuse ;  /* 0x000000330a5a7220 */ /* 0x0c0fe20000410000 */
[----:B------:R-:W-:Y:S01]  /*3340*/  FMUL.FTZ R51, R9, R51 ;  /* 0x0000003309337220 */ /* 0x000fe20000410000 */
[----:B------:R-:W-:Y:S02]  /*3350*/  FMUL.FTZ R93, R11, R89 ;  /* 0x000000590b5d7220 */ /* 0x000fe40000410000 */
[-C--:B------:R-:W-:Y:S01]  /*3360*/  FFMA.FTZ R89, R9, R49.reuse, -R90 ;  /* 0x0000003109597223 */ /* 0x080fe2000001085a */
[----:B------:R-:W-:Y:S01]  /*3370*/  FFMA.FTZ R92, R10, R49, R51 ;  /* 0x000000310a5c7223 */ /* 0x000fe20000010033 */
[----:B------:R-:W-:-:S02]  /*3380*/  HADD2.F32 R9, -RZ, R8.H1_H1 ;  /* 0x30000008ff097230 */ /* 0x000fc40000004100 */
[-C--:B------:R-:W-:Y:S01]  /*3390*/  FFMA.FTZ R91, R11, R50.reuse, -R94 ;  /* 0x000000320b5b7223 */ /* 0x080fe2000001085e */
[----:B------:R-:W-:Y:S01]  /*33a0*/  FFMA.FTZ R96, R48, R50, R93 ;  /* 0x0000003230607223 */ /* 0x000fe2000001005d */
[----:B------:R-:W-:Y:S02]  /*33b0*/  HADD2.F32 R49, -RZ, R97.H0_H0 ;  /* 0x20000061ff317230 */ /* 0x000fe40000004100 */
[----:B------:R-:W-:Y:S02]  /*33c0*/  HADD2.F32 R8, -RZ, R8.H0_H0 ;  /* 0x20000008ff087230 */ /* 0x000fe40000004100 */
[----:B------:R-:W-:Y:S02]  /*33d0*/  HADD2.F32 R10, -RZ, R15.H1_H1 ;  /* 0x3000000fff0a7230 */ /* 0x000fe40000004100 */
        /* <DEDUP_REMOVED lines=16> */
.L_x_1606:
[----:B------:R-:W-:Y:S05]  /*34e0*/  BSYNC B3 ;  /* 0x0000000000037941 */ /* 0x000fea0003800000 */
.L_x_1605:
[----:B0-----:R4:W-:Y:S02]  /*34f0*/  ST.E.128 desc[UR42][R12.64], R8 ;  /* 0x000000080c007985 */ /* 0x0019e4000c101d2a */
.L_x_1604:
[----:B------:R-:W-:Y:S05]  /*3500*/  BSYNC B2 ;  /* 0x0000000000027941 */ /* 0x000fea0003800000 */
.L_x_1603:
[----:B------:R-:W-:Y:S05]  /*3510*/  @P2 BRA `(.L_x_1602) ;  /* 0x0000000000cc2947 */ /* 0x000fea0003800000 */
[----:B----4-:R-:W2:Y:S04]  /*3520*/  LDL R8, [R1+0x10] ;  /* 0x0000100001087983 */ /* 0x010ea80000100800 */
[----:B------:R-:W4:Y:S01]  /*3530*/  LDL R15, [R1+0x18] ;  /* 0x00001800010f7983 */ /* 0x000f220000100800 */
[C---:B---3--:R-:W-:Y:S01]  /*3540*/  LEA R12, P3, R18.reuse, R14, 0x1 ;  /* 0x0000000e120c7211 */ /* 0x048fe200078608ff */
[----:B------:R-:W-:Y:S03]  /*3550*/  BSSY B2, `(.L_x_1607) ;  /* 0x000002e000027945 */ /* 0x000fe60003800000 */
[----:B--2---:R-:W-:Y:S02]  /*3560*/  LEA.HI.X R13, R18, R79, R8, 0x1, P3 ;  /* 0x0000004f120d7211 */ /* 0x004fe400018f0c08 */
[----:B------:R2:W3:Y:S01]  /*3570*/  LDS.128 R8, [R70+0xe000] ;  /* 0x00e0000046087984 */ /* 0x0004e20000000c00 */
[----:B----4-:R-:W-:-:S13]  /*3580*/  ISETP.GE.AND P3, PT, R15, R78, PT ;  /* 0x0000004e0f00720c */ /* 0x010fda0003f66270 */
[----:B--2---:R-:W-:Y:S05]  /*3590*/  @P3 BRA `(.L_x_1608) ;  /* 0x0000000000a43947 */ /* 0x004fea0003800000 */
[--C-:B------:R-:W-:Y:S01]  /*35a0*/  SHF.R.U64 R44, R44, 0x10, R45.reuse ;  /* 0x000000102c2c7819 */ /* 0x100fe2000000122d */
[----:B---3--:R-:W-:Y:S01]  /*35b0*/  IMAD.MOV.U32 R14, RZ, RZ, R10 ;  /* 0x000000ffff0e7224 */ /* 0x008fe200078e000a */
[----:B------:R-:W-:Y:S01]  /*35c0*/  SHF.R.U32.HI R49, RZ, 0x10, R45 ;  /* 0x00000010ff317819 */ /* 0x000fe2000001162d */
[--C-:B------:R-:W-:Y:S01]  /*35d0*/  HADD2.F32 R10, -RZ, R9.reuse.H1_H1 ;  /* 0x30000009ff0a7230 */ /* 0x100fe20000004100 */
[--C-:B------:R-:W-:Y:S01]  /*35e0*/  SHF.R.U64 R45, R46, 0x10, R47.reuse ;  /* 0x000000102e2d7819 */ /* 0x100fe2000000122f */
[----:B------:R-:W-:Y:S01]  /*35f0*/  HADD2.F32 R9, -RZ, R9.H0_H0 ;  /* 0x20000009ff097230 */ /* 0x000fe20000004100 */
[----:B------:R-:W-:Y:S01]  /*3600*/  SHF.R.U32.HI R48, RZ, 0x10, R47 ;  /* 0x00000010ff307819 */ /* 0x000fe2000001162f */
[----:B------:R-:W-:Y:S02]  /*3610*/  HADD2.F32 R15, -RZ, R11.H1_H1 ;  /* 0x3000000bff0f7230 */ /* 0x000fe40000004100 */
[----:B------:R-:W-:Y:S02]  /*3620*/  HADD2.F32 R45, -RZ, R45.H0_H0 ;  /* 0x2000002dff2d7230 */ /* 0x000fe40000004100 */
[----:B------:R-:W-:-:S02]  /*3630*/  HADD2.F32 R48, -RZ, R48.H0_H0 ;  /* 0x20000030ff307230 */ /* 0x000fc40000004100 */
[----:B------:R-:W-:Y:S02]  /*3640*/  HADD2.F32 R44, -RZ, R44.H0_H0 ;  /* 0x2000002cff2c7230 */ /* 0x000fe40000004100 */
[CC--:B------:R-:W-:Y:S01]  /*3650*/  FMUL.FTZ R50, R10.reuse, R45.reuse ;  /* 0x0000002d0a327220 */ /* 0x0c0fe20000410000 */
[----:B------:R-:W-:Y:S02]  /*3660*/  HADD2.F32 R11, -RZ, R11.H0_H0 ;  /* 0x2000000bff0b7230 */ /* 0x000fe40000004100 */
[----:B------:R-:W-:Y:S01]  /*3670*/  FMUL.FTZ R45, R9, R45 ;  /* 0x0000002d092d7220 */ /* 0x000fe20000410000 */
[----:B------:R-:W-:Y:S02]  /*3680*/  HADD2.F32 R46, -RZ, R49.H0_H0 ;  /* 0x20000031ff2e7230 */ /* 0x000fe40000004100 */
[----:B------:R-:W-:Y:S01]  /*3690*/  FMUL.FTZ R90, R15, R48 ;  /* 0x000000300f5a7220 */ /* 0x000fe20000410000 */
[----:B------:R-:W-:Y:S01]  /*36a0*/  FFMA.FTZ R50, R9, R44, -R50 ;  /* 0x0000002c09327223 */ /* 0x000fe20000010832 */
[C---:B------:R-:W-:Y:S01]  /*36b0*/  FMUL.FTZ R48, R11.reuse, R48 ;  /* 0x000000300b307220 */ /* 0x040fe20000410000 */
[----:B------:R-:W-:Y:S01]  /*36c0*/  FFMA.FTZ R49, R10, R44, R45 ;  /* 0x0000002c0a317223 */ /* 0x000fe2000001002d */
[----:B------:R-:W-:Y:S01]  /*36d0*/  FFMA.FTZ R90, R11, R46, -R90 ;  /* 0x0000002e0b5a7223 */ /* 0x000fe2000001085a */
[----:B------:R-:W-:-:S02]  /*36e0*/  HADD2.F32 R11, -RZ, R87.H1_H1 ;  /* 0x30000057ff0b7230 */ /* 0x000fc40000004100 */
[----:B------:R-:W-:Y:S01]  /*36f0*/  FFMA.FTZ R79, R15, R46, R48 ;  /* 0x0000002e0f4f7223 */ /* 0x000fe20000010030 */
[----:B------:R-:W-:Y:S02]  /*3700*/  HADD2.F32 R45, -RZ, R86.H1_H1 ;  /* 0x30000056ff2d7230 */ /* 0x000fe40000004100 */
[----:B------:R-:W-:Y:S02]  /*3710*/  HADD2.F32 R9, -RZ, R8.H1_H1 ;  /* 0x30000008ff097230 */ /* 0x000fe40000004100 */
[----:B------:R-:W-:Y:S02]  /*3720*/  HADD2.F32 R10, -RZ, R14.H1_H1 ;  /* 0x3000000eff0a7230 */ /* 0x000fe40000004100 */
[----:B------:R-:W-:Y:S02]  /*3730*/  HADD2.F32 R87, -RZ, R87.H0_H0 ;  /* 0x20000057ff577230 */ /* 0x000fe40000004100 */
[----:B------:R-:W-:Y:S02]  /*3740*/  HADD2.F32 R8, -RZ, R8.H0_H0 ;  /* 0x20000008ff087230 */ /* 0x000fe40000004100 */
[----:B------:R-:W-:Y:S01]  /*3750*/  FMUL.FTZ R51, R10, R45 ;  /* 0x0000002d0a337220 */ /* 0x000fe20000410000 */
[----:B------:R-:W-:-:S02]  /*3760*/  HADD2.F32 R14, -RZ, R14.H0_H0 ;  /* 0x2000000eff0e7230 */ /* 0x000fc40000004100 */
[CC--:B------:R-:W-:Y:S01]  /*3770*/  FMUL.FTZ R47, R9.reuse, R87.reuse ;  /* 0x00000057092f7220 */ /* 0x0c0fe20000410000 */
[----:B------:R-:W-:Y:S02]  /*3780*/  HADD2.F32 R15, -RZ, R86.H0_H0 ;  /* 0x20000056ff0f7230 */ /* 0x000fe40000004100 */
[----:B------:R-:W-:Y:S01]  /*3790*/  FMUL.FTZ R44, R8, R87 ;  /* 0x00000057082c7220 */ /* 0x000fe20000410000 */
[----:B------:R-:W-:Y:S01]  /*37a0*/  FMUL.FTZ R45, R14, R45 ;  /* 0x0000002d0e2d7220 */ /* 0x000fe20000410000 */
[-C--:B------:R-:W-:Y:S02]  /*37b0*/  FFMA.FTZ R47, R8, R11.reuse, -R47 ;  /* 0x0000000b082f7223 */ /* 0x080fe4000001082f */
[----:B------:R-:W-:Y:S01]  /*37c0*/  FFMA.FTZ R44, R9, R11, R44 ;  /* 0x0000000b092c7223 */ /* 0x000fe2000001002c */
[-C--:B------:R-:W-:Y:S01]  /*37d0*/  FFMA.FTZ R51, R14, R15.reuse, -R51 ;  /* 0x0000000f0e337223 */ /* 0x080fe20000010833 */
[----:B------:R-:W-:Y:S01]  /*37e0*/  FFMA.FTZ R10, R10, R15, R45 ;  /* 0x0000000f0a0a7223 */ /* 0x000fe2000001002d */
[----:B------:R-:W-:-:S02]  /*37f0*/  F2FP.F16.F32.PACK_AB R9, R49, R50 ;  /* 0x000000323109723e */ /* 0x000fc400000000ff */
[----:B------:R-:W-:Y:S02]  /*3800*/  F2FP.F16.F32.PACK_AB R11, R79, R90 ;  /* 0x0000005a4f0b723e */ /* 0x000fe400000000ff */
[----:B------:R-:W-:Y:S02]  /*3810*/  F2FP.F16.F32.PACK_AB R8, R44, R47 ;  /* 0x0000002f2c08723e */ /* 0x000fe400000000ff */
[----:B------:R-:W-:-:S07]  /*3820*/  F2FP.F16.F32.PACK_AB R10, R10, R51 ;  /* 0x000000330a0a723e */ /* 0x000fce00000000ff */
.L_x_1608:
[----:B------:R-:W-:Y:S05]  /*3830*/  BSYNC B2 ;  /* 0x0000000000027941 */ /* 0x000fea0003800000 */
.L_x_1607:
[----:B---3--:R2:W-:Y:S02]  /*3840*/  ST.E.128 desc[UR42][R12.64], R8 ;  /* 0x000000080c007985 */ /* 0x0085e4000c101d2a */
.L_x_1602:
[----:B------:R-:W-:Y:S05]  /*3850*/  BSYNC B1 ;  /* 0x0000000000017941 */ /* 0x000fea0003800000 */
.L_x_1601:
[----:B------:R-:W-:-:S03]  /*3860*/  UMOV UR4, 0xffffffff ;  /* 0xffffffff00047882 */ /* 0x000fc60000000000 */
[----:B------:R-:W-:Y:S05]  /*3870*/  BRA.DIV UR4, `(.L_x_1609) ;  /* 0x000001e604c87947 */ /* 0x000fea000b800000 */
[----:B-1----:R-:W1:Y:S04]  /*3880*/  SHFL.IDX PT, R83, R83, 0x1, 0x1c1f ;  /* 0x003c1f0053537f89 */ /* 0x002e6800000e0000 */
[----:B---3--:R3:W0:Y:S02]  /*3890*/  SHFL.IDX PT, R14, R82, 0x1, 0x1c1f ;  /* 0x003c1f00520e7f89 */ /* 0x00862400000e0000 */
.L_x_1930:
[----:B------:R-:W-:Y:S05]  /*38a0*/  @P4 BRA `(.L_x_1610) ;  /* 0x0000002000644947 */ /* 0x000fea0003800000 */
[----:B------:R-:W-:Y:S04]  /*38b0*/  BSSY B1, `(.L_x_1611) ;  /* 0x0000033000017945 */ /* 0x000fe80003800000 */
[----:B------:R-:W-:Y:S05]  /*38c0*/  @P1 BRA `(.L_x_1612) ;  /* 0x0000000000c41947 */ /* 0x000fea0003800000 */
[----:B--2-4-:R2:W4:Y:S01]  /*38d0*/  LDS.128 R8, [R71+0x11000] ;  /* 0x0110000047087984 */ /* 0x0145220000000c00 */
[C---:B0-----:R-:W-:Y:S01]  /*38e0*/  LEA R12, P3, R16.reuse, R14, 0x1 ;  /* 0x0000000e100c7211 */ /* 0x041fe200078608ff */
[----:B------:R-:W-:Y:S03]  /*38f0*/  BSSY B2, `(.L_x_1613) ;  /* 0x000002d000027945 */ /* 0x000fe60003800000 */
[----:B-1----:R-:W-:Y:S02]  /*3900*/  LEA.HI.X R13, R16, R83, R17, 0x1, P3 ;  /* 0x00000053100d7211 */ /* 0x002fe400018f0c11 */
[----:B------:R-:W-:-:S13]  /*3910*/  ISETP.GE.AND P3, PT, R152, R78, PT ;  /* 0x0000004e9800720c */ /* 0x000fda0003f66270 */
[----:B--2---:R-:W-:Y:S05]  /*3920*/  @P3 BRA `(.L_x_1614) ;  /* 0x0000000000a43947 */ /* 0x004fea0003800000 */
        /* <DEDUP_REMOVED lines=14> */
[-C--:B------:R-:W-:Y:S01]  /*3a10*/  FMUL.FTZ R45, R11, R44.reuse ;  /* 0x0000002c0b2d7220 */ /* 0x080fe20000410000 */
[C---:B------:R-:W-:Y:S01]  /*3a20*/  FMUL.FTZ R43, R9.reuse, R43 ;  /* 0x0000002b092b7220 */ /* 0x040fe20000410000 */
[C---:B------:R-:W-:Y:S01]  /*3a30*/  FMUL.FTZ R48, R40.reuse, R44 ;  /* 0x0000002c28307220 */ /* 0x040fe20000410000 */
[-C--:B------:R-:W-:Y:S01]  /*3a40*/  FFMA.FTZ R46, R9, R41.reuse, -R46 ;  /* 0x00000029092e7223 */ /* 0x080fe2000001082e */
[----:B------:R-:W-:Y:S01]  /*3a50*/  FFMA.FTZ R45, R40, R42, R45 ;  /* 0x0000002a282d7223 */ /* 0x000fe2000001002d */
[----:B------:R-:W-:Y:S01]  /*3a60*/  FFMA.FTZ R43, R10, R41, R43 ;  /* 0x000000290a2b7223 */ /* 0x000fe2000001002b */
[----:B------:R-:W-:-:S02]  /*3a70*/  HADD2.F32 R40, -RZ, R85.H0_H0 ;  /* 0x20000055ff287230 */ /* 0x000fc40000004100 */
[----:B------:R-:W-:Y:S01]  /*3a80*/  FFMA.FTZ R48, R11, R42, -R48 ;  /* 0x0000002a0b307223 */ /* 0x000fe20000010830 */
[----:B------:R-:W-:Y:S02]  /*3a90*/  HADD2.F32 R85, -RZ, R85.H1_H1 ;  /* 0x30000055ff557230 */ /* 0x000fe40000004100 */
[--C-:B------:R-:W-:Y:S02]  /*3aa0*/  HADD2.F32 R9, -RZ, R8.reuse.H1_H1 ;  /* 0x30000008ff097230 */ /* 0x100fe40000004100 */
[--C-:B------:R-:W-:Y:S02]  /*3ab0*/  HADD2.F32 R10, -RZ, R15.reuse.H1_H1 ;  /* 0x3000000fff0a7230 */ /* 0x100fe40000004100 */
[----:B------:R-:W-:Y:S02]  /*3ac0*/  HADD2.F32 R8, -RZ, R8.H0_H0 ;  /* 0x20000008ff087230 */ /* 0x000fe40000004100 */
[----:B------:R-:W-:Y:S01]  /*3ad0*/  FMUL.FTZ R41, R9, R40 ;  /* 0x0000002809297220 */ /* 0x000fe20000410000 */
[----:B------:R-:W-:-:S02]  /*3ae0*/  HADD2.F32 R15, -RZ, R15.H0_H0 ;  /* 0x2000000fff0f7230 */ /* 0x000fc40000004100 */
[-C--:B------:R-:W-:Y:S01]  /*3af0*/  FMUL.FTZ R42, R10, R85.reuse ;  /* 0x000000550a2a7220 */ /* 0x080fe20000410000 */
        /* <DEDUP_REMOVED lines=12> */
.L_x_1614:
[----:B------:R-:W-:Y:S05]  /*3bc0*/  BSYNC B2 ;  /* 0x0000000000027941 */ /* 0x000fea0003800000 */
.L_x_1613:
[----:B----4-:R0:W-:Y:S02]  /*3bd0*/  ST.E.128 desc[UR42][R12.64], R8 ;  /* 0x000000080c007985 */ /* 0x0101e4000c101d2a */
.L_x_1612:
[----:B------:R-:W-:Y:S05]  /*3be0*/  BSYNC B1 ;  /* 0x0000000000017941 */ /* 0x000fea0003800000 */
.L_x_1611:
[----:B------:R-:W-:Y:S05]  /*3bf0*/  @P2 BRA `(.L_x_1610) ;  /* 0x0000001c00902947 */ /* 0x000fea0003800000 */
[----:B0-2-4-:R-:W1:Y:S04]  /*3c00*/  LDL R8, [R1+0x10] ;  /* 0x0000100001087983 */ /* 0x015e680000100800 */
[----:B------:R-:W2:Y:S01]  /*3c10*/  LDL R15, [R1+0x18] ;  /* 0x00001800010f7983 */ /* 0x000ea20000100800 */
[C---:B------:R-:W-:Y:S01]  /*3c20*/  LEA R12, P3, R18.reuse, R14, 0x1 ;  /* 0x0000000e120c7211 */ /* 0x040fe200078608ff */
[----:B------:R-:W-:Y:S03]  /*3c30*/  BSSY B1, `(.L_x_1615) ;  /* 0x000002e000017945 */ /* 0x000fe60003800000 */
[----:B-1----:R-:W-:Y:S02]  /*3c40*/  LEA.HI.X R13, R18, R83, R8, 0x1, P3 ;  /* 0x00000053120d7211 */ /* 0x002fe400018f0c08 */
[----:B------:R0:W1:Y:S01]  /*3c50*/  LDS.128 R8, [R70+0x11000] ;  /* 0x0110000046087984 */ /* 0x0000620000000c00 */
[----:B--2---:R-:W-:-:S13]  /*3c60*/  ISETP.GE.AND P3, PT, R15, R78, PT ;  /* 0x0000004e0f00720c */ /* 0x004fda0003f66270 */
[----:B0-----:R-:W-:Y:S05]  /*3c70*/  @P3 BRA `(.L_x_1616) ;  /* 0x0000000000a43947 */ /* 0x001fea0003800000 */
[--C-:B------:R-:W-:Y:S01]  /*3c80*/  SHF.R.U64 R36, R36, 0x10, R37.reuse ;  /* 0x0000001024247819 */ /* 0x100fe20000001225 */
[----:B-1----:R-:W-:Y:S01]  /*3c90*/  IMAD.MOV.U32 R14, RZ, RZ, R10 ;  /* 0x000000ffff0e7224 */ /* 0x002fe200078e000a */
[----:B------:R-:W-:Y:S01]  /*3ca0*/  SHF.R.U32.HI R41, RZ, 0x10, R37 ;  /* 0x00000010ff297819 */ /* 0x000fe20000011625 */
[--C-:B------:R-:W-:Y:S01]  /*3cb0*/  HADD2.F32 R10, -RZ, R9.reuse.H1_H1 ;  /* 0x30000009ff0a7230 */ /* 0x100fe20000004100 */
[--C-:B------:R-:W-:Y:S01]  /*3cc0*/  SHF.R.U64 R37, R38, 0x10, R39.reuse ;  /* 0x0000001026257819 */ /* 0x100fe20000001227 */
[----:B------:R-:W-:Y:S01]  /*3cd0*/  HADD2.F32 R9, -RZ, R9.H0_H0 ;  /* 0x20000009ff097230 */ /* 0x000fe20000004100 */
[----:B------:R-:W-:Y:S01]  /*3ce0*/  SHF.R.U32.HI R40, RZ, 0x10, R39 ;  /* 0x00000010ff287819 */ /* 0x000fe20000011627 */
[----:B------:R-:W-:Y:S02]  /*3cf0*/  HADD2.F32 R36, -RZ, R36.H0_H0 ;  /* 0x20000024ff247230 */ /* 0x000fe40000004100 */
[----:B------:R-:W-:Y:S02]  /*3d00*/  HADD2.F32 R37, -RZ, R37.H0_H0 ;  /* 0x20000025ff257230 */ /* 0x000fe40000004100 */
[----:B------:R-:W-:-:S02]  /*3d10*/  HADD2.F32 R40, -RZ, R40.H0_H0 ;  /* 0x20000028ff287230 */ /* 0x000fc40000004100 */
[--C-:B------:R-:W-:Y:S02]  /*3d20*/  HADD2.F32 R15, -RZ, R11.reuse.H1_H1 ;  /* 0x3000000bff0f7230 */ /* 0x100fe40000004100 */
[CC--:B------:R-:W-:Y:S01]  /*3d30*/  FMUL.FTZ R42, R10.reuse, R37.reuse ;  /* 0x000000250a2a7220 */ /* 0x0c0fe20000410000 */
[C---:B------:R-:W-:Y:S01]  /*3d40*/  FMUL.FTZ R37, R9.reuse, R37 ;  /* 0x0000002509257220 */ /* 0x040fe20000410000 */
[----:B------:R-:W-:Y:S02]  /*3d50*/  HADD2.F32 R11, -RZ, R11.H0_H0 ;  /* 0x2000000bff0b7230 */ /* 0x000fe40000004100 */
[-C--:B------:R-:W-:Y:S01]  /*3d60*/  FFMA.FTZ R42, R9, R36.reuse, -R42 ;  /* 0x00000024092a7223 */ /* 0x080fe2000001082a */
[----:B------:R-:W-:Y:S01]  /*3d70*/  FFMA.FTZ R39, R10, R36, R37 ;  /* 0x000000240a277223 */ /* 0x000fe20000010025 */
[----:B------:R-:W-:Y:S02]  /*3d80*/  HADD2.F32 R38, -RZ, R41.H0_H0 ;  /* 0x20000029ff267230 */ /* 0x000fe40000004100 */
[----:B------:R-:W-:Y:S01]  /*3d90*/  FMUL.FTZ R44, R15, R40 ;  /* 0x000000280f2c7220 */ /* 0x000fe20000410000 */
        /* <DEDUP_REMOVED lines=23> */
.L_x_1616:
[----:B------:R-:W-:Y:S05]  /*3f10*/  BSYNC B1 ;  /* 0x0000000000017941 */ /* 0x000fea0003800000 */
.L_x_1615:
[----:B-1----:R0:W-:Y:S01]  /*3f20*/  ST.E.128 desc[UR42][R12.64], R8 ;  /* 0x000000080c007985 */ /* 0x0021e2000c101d2a */
[----:B------:R-:W-:Y:S05]  /*3f30*/  BRA `(.L_x_1610) ;  /* 0x0000001800c07947 */ /* 0x000fea0003800000 */
.L_x_1592:
[----:B------:R-:W0:Y:S01]  /*3f40*/  S2R R12, SR_TID.X ;  /* 0x00000000000c7919 */ /* 0x000e220000002100 */
[----:B------:R-:W-:Y:S01]  /*3f50*/  CS2R R42, SRZ ;  /* 0x00000000002a7805 */ /* 0x000fe2000001ff00 */
[----:B------:R-:W1:Y:S01]  /*3f60*/  S2R R38, SR_TID.X ;  /* 0x0000000000267919 */ /* 0x000e620000002100 */
[----:B0-----:R-:W-:Y:S01]  /*3f70*/  VIADD R13, R12, 0xffffff80 ;  /* 0xffffff800c0d7836 */ /* 0x001fe20000000000 */
[----:B-1----:R-:W-:Y:S02]  /*3f80*/  IADD3 R40, R38, -0x80, RZ ;  /* 0xffffff8026287810 */ /* 0x002fe40007ffe0ff */
[----:B------:R-:W-:Y:S02]  /*3f90*/  CS2R R38, SRZ ;  /* 0x0000000000267805 */ /* 0x000fe4000001ff00 */
[----:B------:R-:W-:Y:S02]  /*3fa0*/  SHF.R.S32.HI R12, RZ, 0x1f, R13 ;  /* 0x0000001fff0c7819 */ /* 0x000fe4000001140d */
[----:B------:R-:W-:-:S02]  /*3fb0*/  SHF.R.S32.HI R44, RZ, 0x1f, R40 ;  /* 0x0000001fff2c7819 */ /* 0x000fc40000011428 */
[----:B------:R-:W-:Y:S02]  /*3fc0*/  LEA.HI R12, R12, R13, RZ, 0x2 ;  /* 0x0000000d0c0c7211 */ /* 0x000fe400078f10ff */
[----:B------:R-:W-:Y:S02]  /*3fd0*/  LEA.HI R44, R44, R40, RZ, 0x2 ;  /* 0x000000282c2c7211 */ /* 0x000fe400078f10ff */
[----:B------:R-:W-:Y:S02]  /*3fe0*/  CS2R R40, SRZ ;  /* 0x0000000000287805 */ /* 0x000fe4000001ff00 */
[----:B------:R-:W-:Y:S02]  /*3ff0*/  SHF.R.S32.HI R12, RZ, 0x2, R12 ;  /* 0x00000002ff0c7819 */ /* 0x000fe4000001140c */
[----:B------:R-:W-:Y:S02]  /*4000*/  SHF.R.S32.HI R44, RZ, 0x2, R44 ;  /* 0x00000002ff2c7819 */ /* 0x000fe4000001142c */
[----:B------:R-:W-:-:S03]  /*4010*/  ISETP.GE.AND P3, PT, R12, R76, PT ;  /* 0x0000004c0c00720c */ /* 0x000fc60003f66270 */
[----:B------:R-:W-:Y:S01]  /*4020*/  VIADD R44, R44, 0x60 ;  /* 0x000000602c2c7836 */ /* 0x000fe20000000000 */
[----:B------:R-:W-:-:S13]  /*4030*/  ISETP.GE.OR P3, PT, R16, R78, P3 ;  /* 0x0000004e1000720c */ /* 0x000fda0001f66670 */
[----:B------:R-:W0:Y:S01]  /*4040*/  @!P3 LDC.64 R12, c[0x0][0x3e8] ;  /* 0x0000fa00ff0cbb82 */ /* 0x000e220000000a00 */
[----:B------:R-:W-:-:S05]  /*4050*/  @!P3 IADD3 R14, P4, R30, R10, RZ ;  /* 0x0000000a1e0eb210 */ /* 0x000fca0007f9e0ff */
[----:B------:R-:W-:Y:S01]  /*4060*/  @!P3 IMAD.X R15, R77, 0x1, R54, P4 ;  /* 0x000000014d0fb824 */ /* 0x000fe200020e0636 */
[----:B------:R-:W-:-:S05]  /*4070*/  @!P3 IADD3 R36, P4, R52, R8, RZ ;  /* 0x000000083424b210 */ /* 0x000fca0007f9e0ff */
[----:B------:R-:W-:Y:S01]  /*4080*/  @!P3 IMAD.X R37, R69, 0x1, R7, P4 ;  /* 0x000000014525b824 */ /* 0x000fe200020e0607 */
[----:B0-----:R-:W-:-:S04]  /*4090*/  @!P3 LEA R12, P4, R14, R12, 0x1 ;  /* 0x0000000c0e0cb211 */ /* 0x001fc800078808ff */
[----:B------:R-:W-:Y:S02]  /*40a0*/  @!P3 LEA.HI.X R13, R14, R13, R15, 0x1, P4 ;  /* 0x0000000d0e0db211 */ /* 0x000fe400020f0c0f */
[----:B------:R-:W0:Y:S01]  /*40b0*/  @!P3 LDC.64 R14, c[0x0][0x400] ;  /* 0x00010000ff0ebb82 */ /* 0x000e220000000a00 */
[----:B------:R-:W-:Y:S01]  /*40c0*/  BSSY B1, `(.L_x_1617) ;  /* 0x0000022000017945 */ /* 0x000fe20003800000 */
[----:B0-----:R-:W-:-:S04]  /*40d0*/  @!P3 LEA R14, P4, R36, R14, 0x1 ;  /* 0x0000000e240eb211 */ /* 0x001fc800078808ff */
[----:B------:R-:W-:Y:S02]  /*40e0*/  @!P3 LEA.HI.X R15, R36, R15, R37, 0x1, P4 ;  /* 0x0000000f240fb211 */ /* 0x000fe400020f0c25 */
[----:B------:R-:W-:Y:S02]  /*40f0*/  CS2R R36, SRZ ;  /* 0x0000000000247805 */ /* 0x000fe4000001ff00 */
[----:B------:R-:W-:Y:S02]  /*4100*/  ISETP.GE.AND P4, PT, R44, R76, PT ;  /* 0x0000004c2c00720c */ /* 0x000fe40003f86270 */
[----:B------:R-:W-:Y:S02]  /*4110*/  CS2R R46, SRZ ;  /* 0x00000000002e7805 */ /* 0x000fe4000001ff00 */
[----:B------:R-:W-:Y:S01]  /*4120*/  CS2R R50, SRZ ;  /* 0x0000000000327805 */ /* 0x000fe2000001ff00 */
[----:B------:R0:W5:Y:S01]  /*4130*/  @!P3 LDG.E.128 R40, desc[UR42][R14.64] ;  /* 0x0000002a0e28b981 */ /* 0x000162000c1e1d00 */
[----:B------:R-:W-:-:S02]  /*4140*/  ISETP.GE.OR P4, PT, R16, R78, P4 ;  /* 0x0000004e1000720c */ /* 0x000fc40002786670 */
[----:B------:R-:W-:Y:S02]  /*4150*/  CS2R R44, SRZ ;  /* 0x00000000002c7805 */ /* 0x000fe4000001ff00 */
[----:B------:R-:W-:Y:S01]  /*4160*/  CS2R R48, SRZ ;  /* 0x0000000000307805 */ /* 0x000fe2000001ff00 */
[----:B------:R0:W5:Y:S01]  /*4170*/  @!P3 LDG.E.128 R36, desc[UR42][R12.64] ;  /* 0x0000002a0c24b981 */ /* 0x000162000c1e1d00 */
[----:B------:R-:W-:-:S07]  /*4180*/  ISETP.GE.AND P3, PT, R16, R78, PT ;  /* 0x0000004e1000720c */ /* 0x000fce0003f66270 */
[----:B------:R-:W-:Y:S06]  /*4190*/  @P4 BRA `(.L_x_1618) ;  /* 0x0000000000504947 */ /* 0x000fec0003800000 */
[----:B0-----:R-:W0:Y:S01]  /*41a0*/  LDC.64 R12, c[0x0][0x3f8] ;  /* 0x0000fe00ff0c7b82 */ /* 0x001e220000000a00 */
[----:B------:R-:W-:Y:S01]  /*41b0*/  IMAD.MOV.U32 R11, RZ, RZ, R77 ;  /* 0x000000ffff0b7224 */ /* 0x000fe200078e004d */
[----:B------:R-:W-:Y:S01]  /*41c0*/  ULDC.64 UR4, c[0x0][0x3e8] ;  /* 0x0000fa0000047ab9 */ /* 0x000fe20000000a00 */
[----:B------:R-:W-:Y:S02]  /*41d0*/  IMAD.MOV.U32 R9, RZ, RZ, R69 ;  /* 0x000000ffff097224 */ /* 0x000fe400078e0045 */
        /* <DEDUP_REMOVED lines=16> */
.L_x_1618:
[----:B------:R-:W-:Y:S05]  /*42e0*/  BSYNC B1 ;  /* 0x0000000000017941 */ /* 0x000fea0003800000 */
.L_x_1617:
[----:B-----5:R-:W-:Y:S01]  /*42f0*/  IMAD.MOV.U32 R8, RZ, RZ, R46 ;  /* 0x000000ffff087224 */ /* 0x020fe200078e002e */
[----:B------:R-:W-:Y:S01]  /*4300*/  UISETP.NE.AND UP0, UPT, UR39, 0x3, UPT ;  /* 0x000000032700788c */ /* 0x000fe2000bf05270 */
[----:B------:R-:W-:Y:S02]  /*4310*/  IMAD.MOV.U32 R9, RZ, RZ, R47 ;  /* 0x000000ffff097224 */ /* 0x000fe400078e002f */
[----:B------:R-:W-:Y:S02]  /*4320*/  IMAD.MOV.U32 R11, RZ, RZ, R45 ;  /* 0x000000ffff0b7224 */ /* 0x000fe400078e002d */
        /* <DEDUP_REMOVED lines=25> */
[----:B------:R-:W-:-:S02]  /*44c0*/  PRMT R95, R95, 0x5410, R9 ;  /* 0x000054105f5f7816 */ /* 0x000fc40000000009 */
[----:B------:R-:W-:Y:S02]  /*44d0*/  PRMT R93, R10, 0x7610, R93 ;  /* 0x000076100a5d7816 */ /* 0x000fe4000000005d */
[----:B------:R-:W-:Y:S01]  /*44e0*/  PRMT R98, R11, 0x7610, R98 ;  /* 0x000076100b627816 */ /* 0x000fe20000000062 */
[----:B------:R-:W-:Y:S06]  /*44f0*/  @!P5 BRA `(.L_x_1619) ;  /* 0x000000000004d947 */ /* 0x000fec0003800000 */
[----:B------:R-:W-:Y:S01]  /*4500*/  BPT.TRAP 0x1 ;  /* 0x000000040000795c */ /* 0x000fe20000300000 */
.L_x_1619:
[----:B------:R-:W2:Y:S01]  /*4510*/  LDL R8, [R1+0x14] ;  /* 0x0000140001087983 */ /* 0x000ea20000100800 */
[----:B------:R-:W-:Y:S01]  /*4520*/  LEA R69, R23, R2, 0x3 ;  /* 0x0000000217457211 */ /* 0x000fe200078e18ff */
[----:B------:R-:W1:Y:S01]  /*4530*/  LDC R85, c[0x0][0x2f4] ;  /* 0x0000bd00ff557b82 */ /* 0x000e620000000800 */
[----:B------:R-:W-:Y:S01]  /*4540*/  BSSY B1, `(.L_x_1620) ;  /* 0x0000004000017945 */ /* 0x000fe20003800000 */
[----:B--2---:R-:W-:-:S04]  /*4550*/  SHF.L.U32 R77, R8, 0x1f, RZ ;  /* 0x0000001f084d7819 */ /* 0x004fc800000006ff */
[----:B------:R-:W2:Y:S02]  /*4560*/  SYNCS.PHASECHK.TRANS64.TRYWAIT P4, [R69+URZ+0x16890], R77 ;  /* 0x0168904d450075a7 */ /* 0x000ea4000808017f */
[----:B-12---:R-:W-:Y:S05]  /*4570*/  @!P4 BRA `(.L_x_1621) ;  /* 0x000001d800d0c947 */ /* 0x006fea0003800000 */
.L_x_1931:
[----:B------:R-:W-:Y:S05]  /*4580*/  BSYNC B1 ;  /* 0x0000000000017941 */ /* 0x000fea0003800000 */
.L_x_1620:
[----:B------:R-:W-:Y:S01]  /*4590*/  UMOV UR4, 0xffffffff ;  /* 0xffffffff00047882 */ /* 0x000fe20000000000 */
[----:B------:R-:W-:Y:S02]  /*45a0*/  IMAD.IADD R87, R85, 0x1, -R58 ;  /* 0x0000000155577824 */ /* 0x000fe400078e0a3a */
[----:B------:R-:W-:Y:S05]  /*45b0*/  BRA.DIV UR4, `(.L_x_1622) ;  /* 0x000001da04d47947 */ /* 0x000fea000b800000 */
[----:B------:R2:W3:Y:S04]  /*45c0*/  SHFL.IDX PT, R81, R83, RZ, 0x1c1f ;  /* 0x001c1fff53517589 */ /* 0x0004e800000e0000 */
[----:B------:R2:W4:Y:S02]  /*45d0*/  SHFL.IDX PT, R80, R82, RZ, 0x1c1f ;  /* 0x001c1fff52507589 */ /* 0x00052400000e0000 */
.L_x_1935:
[----:B------:R-:W5:Y:S01]  /*45e0*/  S2R R8, SR_TID.X ;  /* 0x0000000000087919 */ /* 0x000f620000002100 */
[----:B------:R-:W-:Y:S01]  /*45f0*/  BSSY B1, `(.L_x_1623) ;  /* 0x0000077000017945 */ /* 0x000fe20003800000 */
[----:B-----5:R-:W-:-:S05]  /*4600*/  VIADD R9, R8, 0xffffff80 ;  /* 0xffffff8008097836 */ /* 0x020fca0000000000 */
[----:B------:R-:W-:-:S04]  /*4610*/  SHF.R.S32.HI R8, RZ, 0x1f, R9 ;  /* 0x0000001fff087819 */ /* 0x000fc80000011409 */
[----:B------:R-:W-:-:S04]  /*4620*/  LEA.HI R8, R8, R9, RZ, 0x2 ;  /* 0x0000000908087211 */ /* 0x000fc800078f10ff */
[----:B------:R-:W-:-:S04]  /*4630*/  SHF.R.S32.HI R8, RZ, 0x2, R8 ;  /* 0x00000002ff087819 */ /* 0x000fc80000011408 */
[----:B------:R-:W-:-:S13]  /*4640*/  ISETP.GE.OR P4, PT, R8, R76, P1 ;  /* 0x0000004c0800720c */ /* 0x000fda0000f86670 */
[----:B------:R-:W-:Y:S05]  /*4650*/  @P4 BRA `(.L_x_1624) ;  /* 0x0000000400c04947 */ /* 0x000fea0003800000 */
[----:B------:R-:W5:Y:S01]  /*4660*/  S2R R9, SR_TID.X ;  /* 0x0000000000097919 */ /* 0x000f620000002100 */
[----:B------:R-:W-:Y:S01]  /*4670*/  SEL R8, R58, R87, !P0 ;  /* 0x000000573a087207 */ /* 0x000fe20004000000 */
[----:B------:R-:W-:Y:S01]  /*4680*/  BSSY B2, `(.L_x_1625) ;  /* 0x0000069000027945 */ /* 0x000fe20003800000 */
[----:B----4-:R-:W-:-:S04]  /*4690*/  LEA R78, P4, R6, R80, 0x1 ;  /* 0x00000050064e7211 */ /* 0x010fc800078808ff */
[----:B---3--:R-:W-:Y:S01]  /*46a0*/  LEA.HI.X R79, R6, R81, R4, 0x1, P4 ;  /* 0x00000051064f7211 */ /* 0x008fe200020f0c04 */
[----:B-----5:R-:W-:Y:S01]  /*46b0*/  VIADD R11, R9, 0xffffff80 ;  /* 0xffffff80090b7836 */ /* 0x020fe20000000000 */
[----:B------:R-:W-:-:S04]  /*46c0*/  SHF.R.S32.HI R9, RZ, 0x1f, R8 ;  /* 0x0000001fff097819 */ /* 0x000fc80000011408 */
[----:B------:R-:W-:Y:S01]  /*46d0*/  LEA.HI R8, R9, R8, RZ, 0x4 ;  /* 0x0000000809087211 */ /* 0x000fe200078f20ff */
[----:B------:R-:W-:Y:S01]  /*46e0*/  IMAD R9, R23, 0x2000, R3 ;  /* 0x0000200017097824 */ /* 0x000fe200078e0203 */
[----:B------:R-:W-:Y:S02]  /*46f0*/  SHF.R.S32.HI R10, RZ, 0x1f, R11 ;  /* 0x0000001fff0a7819 */ /* 0x000fe4000001140b */
[----:B------:R-:W-:Y:S01]  /*4700*/  LEA.HI.SX32 R8, R8, R5, 0x1c ;  /* 0x0000000508087211 */ /* 0x000fe200078fe2ff */
[----:B------:R-:W-:Y:S01]  /*4710*/  IMAD R9, R9, 0x2, R2 ;  /* 0x0000000209097824 */ /* 0x000fe200078e0202 */
[----:B------:R-:W-:-:S03]  /*4720*/  LEA.HI R10, R10, R11, RZ, 0x5 ;  /* 0x0000000b0a0a7211 */ /* 0x000fc600078f28ff */
[----:B------:R-:W-:Y:S01]  /*4730*/  IMAD.SHL.U32 R91, R8, 0x8, RZ ;  /* 0x00000008085b7824 */ /* 0x000fe200078e00ff */
[----:B------:R-:W-:-:S04]  /*4740*/  SHF.R.S32.HI R10, RZ, 0x5, R10 ;  /* 0x00000005ff0a7819 */ /* 0x000fc8000001140a */
[----:B------:R-:W-:-:S04]  /*4750*/  LOP3.LUT R8, R64, 0x38, R91, 0xf8, !PT ;  /* 0x0000003840087812 */ /* 0x000fc800078ef85b */
[----:B------:R-:W-:-:S05]  /*4760*/  LOP3.LUT R8, R8, R61, RZ, 0x3c, !PT ;  /* 0x0000003d08087212 */ /* 0x000fca00078e3cff */
[----:B------:R-:W-:-:S04]  /*4770*/  IMAD R8, R10, 0x200, R8 ;  /* 0x000002000a087824 */ /* 0x000fc800078e0208 */
[----:B------:R-:W-:-:S04]  /*4780*/  IMAD R11, R23, 0x2000, R8 ;  /* 0x00002000170b7824 */ /* 0x000fc800078e0208 */
[----:B0-----:R-:W-:Y:S02]  /*4790*/  IMAD R12, R11, 0x2, R2 ;  /* 0x000000020b0c7824 */ /* 0x001fe400078e0202 */
[----:B------:R-:W0:Y:S04]  /*47a0*/  LDS.128 R8, [R9+0xe400] ;  /* 0x00e4000009087984 */ /* 0x000e280000000c00 */
[----:B------:R-:W3:Y:S01]  /*47b0*/  LDS.128 R12, [R12+0xe400] ;  /* 0x00e400000c0c7984 */ /* 0x000ee20000000c00 */
[----:B------:R-:W-:Y:S05]  /*47c0*/  @P3 BRA `(.L_x_1626) ;  /* 0x0000000400503947 */ /* 0x000fea0003800000 */
[----:B------:R-:W-:Y:S01]  /*47d0*/  SHF.R.U64 R40, R40, 0x10, R41 ;  /* 0x0000001028287819 */ /* 0x000fe20000001229 */
[----:B---3--:R-:W-:Y:S01]  /*47e0*/  IMAD.MOV.U32 R96, RZ, RZ, R15 ;  /* 0x000000ffff607224 */ /* 0x008fe200078e000f */
[----:B------:R-:W-:Y:S01]  /*47f0*/  SHF.R.U32.HI R99, RZ, 0x10, R41 ;  /* 0x00000010ff637819 */ /* 0x000fe20000011629 */
[----:B------:R-:W-:Y:S01]  /*4800*/  HADD2.F32 R98, -RZ, R98.H0_H0 ;  /* 0x20000062ff627230 */ /* 0x000fe20000004100 */
[----:B------:R-:W-:Y:S01]  /*4810*/  MOV R41, R13 ;  /* 0x0000000d00297202 */ /* 0x000fe20000000f00 */
[----:B0-----:R-:W-:Y:S01]  /*4820*/  IMAD.MOV.U32 R13, RZ, RZ, R11 ;  /* 0x000000ffff0d7224 */ /* 0x001fe200078e000b */
[--C-:B------:R-:W-:Y:S01]  /*4830*/  SHF.R.U64 R36, R36, 0x10, R37.reuse ;  /* 0x0000001024247819 */ /* 0x100fe20000001225 */
[----:B------:R-:W-:Y:S01]  /*4840*/  HADD2.F32 R11, -RZ, R9.H0_H0 ;  /* 0x20000009ff0b7230 */ /* 0x000fe20000004100 */
[----:B------:R-:W-:Y:S01]  /*4850*/  SHF.R.U32.HI R97, RZ, 0x10, R37 ;  /* 0x00000010ff617819 */ /* 0x000fe20000011625 */
[----:B------:R-:W-:Y:S01]  /*4860*/  HADD2.F32 R15, -RZ, R41.H0_H0 ;  /* 0x20000029ff0f7230 */ /* 0x000fe20000004100 */
[----:B------:R-:W-:Y:S01]  /*4870*/  SHF.R.U64 R37, R38, 0x10, R39 ;  /* 0x0000001026257819 */ /* 0x000fe20000001227 */
[----:B------:R-:W-:Y:S01]  /*4880*/  HADD2.F32 R99, -RZ, R99.H0_H0 ;  /* 0x20000063ff637230 */ /* 0x000fe20000004100 */
[----:B------:R-:W-:Y:S01]  /*4890*/  SHF.R.U64 R38, R42, 0x10, R43 ;  /* 0x000000102a267819 */ /* 0x000fe2000000122b */
[----:B------:R-:W-:-:S02]  /*48a0*/  HADD2.F32 R42, -RZ, R9.H1_H1 ;  /* 0x30000009ff2a7230 */ /* 0x000fc40000004100 */
[-C--:B------:R-:W-:Y:S01]  /*48b0*/  FMUL.FTZ R100, R15, R98.reuse ;  /* 0x000000620f647220 */ /* 0x080fe20000410000 */
[----:B------:R-:W-:Y:S02]  /*48c0*/  HADD2.F32 R94, -RZ, R94.H0_H0 ;  /* 0x2000005eff5e7230 */ /* 0x000fe40000004100 */
[C---:B------:R-:W-:Y:S01]  /*48d0*/  FMUL.FTZ R98, R11.reuse, R98 ;  /* 0x000000620b627220 */ /* 0x040fe20000410000 */
[----:B------:R-:W-:Y:S02]  /*48e0*/  HADD2.F32 R41, -RZ, R41.H1_H1 ;  /* 0x30000029ff297230 */ /* 0x000fe40000004100 */
[-C--:B------:R-:W-:Y:S01]  /*48f0*/  FMUL.FTZ R102, R42, R99.reuse ;  /* 0x000000632a667220 */ /* 0x080fe20000410000 */
[----:B------:R-:W-:Y:S01]  /*4900*/  HADD2.F32 R97, -RZ, R97.H0_H0 ;  /* 0x20000061ff617230 */ /* 0x000fe20000004100 */
[----:B------:R-:W-:Y:S01]  /*4910*/  SHF.R.U32.HI R43, RZ, 0x10, R43 ;  /* 0x00000010ff2b7819 */ /* 0x000fe2000001162b */
[-C--:B------:R-:W-:Y:S01]  /*4920*/  FFMA.FTZ R9, R11, R94.reuse, -R100 ;  /* 0x0000005e0b097223 */ /* 0x080fe20000010864 */
[----:B------:R-:W-:Y:S01]  /*4930*/  FFMA.FTZ R11, R15, R94, R98 ;  /* 0x0000005e0f0b7223 */ /* 0x000fe20000010062 */
[C---:B------:R-:W-:Y:S01]  /*4940*/  FMUL.FTZ R101, R41.reuse, R99 ;  /* 0x0000006329657220 */ /* 0x040fe20000410000 */
[----:B------:R-:W-:Y:S01]  /*4950*/  FFMA.FTZ R94, R41, R97, R102 ;  /* 0x00000061295e7223 */ /* 0x000fe20000010066 */
[----:B------:R-:W-:Y:S01]  /*4960*/  SHF.R.U32.HI R39, RZ, 0x10, R39 ;  /* 0x00000010ff277819 */ /* 0x000fe20000011627 */
[----:B------:R-:W-:-:S02]  /*4970*/  HADD2.F32 R102, -RZ, R95.H1_H1 ;  /* 0x3000005fff667230 */ /* 0x000fc40000004100 */
[----:B------:R-:W-:Y:S01]  /*4980*/  FFMA.FTZ R42, R42, R97, -R101 ;  /* 0x000000612a2a7223 */ /* 0x000fe20000010865 */
[--C-:B------:R-:W-:Y:S02]  /*4990*/  HADD2.F32 R41, -RZ, R96.reuse.H0_H0 ;  /* 0x20000060ff297230 */ /* 0x100fe40000004100 */
[----:B------:R-:W-:Y:S02]  /*49a0*/  HADD2.F32 R98, -RZ, R96.H1_H1 ;  /* 0x30000060ff627230 */ /* 0x000fe40000004100 */
[----:B------:R-:W-:Y:S02]  /*49b0*/  HADD2.F32 R15, -RZ, R13.H0_H0 ;  /* 0x2000000dff0f7230 */ /* 0x000fe40000004100 */
[----:B------:R-:W-:Y:S01]  /*49c0*/  FMUL.FTZ R104, R41, R102 ;  /* 0x0000006629687220 */ /* 0x000fe20000410000 */
[----:B------:R-:W-:Y:S01]  /*49d0*/  HADD2.F32 R43, -RZ, R43.H0_H0 ;  /* 0x2000002bff2b7230 */ /* 0x000fe20000004100 */
[----:B------:R-:W-:Y:S01]  /*49e0*/  F2FP.F16.F32.PACK_AB R9, R42, R9 ;  /* 0x000000092a09723e */ /* 0x000fe200000000ff */
[----:B------:R-:W-:-:S02]  /*49f0*/  HADD2.F32 R96, -RZ, R13.H1_H1 ;  /* 0x3000000dff607230 */ /* 0x000fc40000004100 */
[C---:B------:R-:W-:Y:S01]  /*4a00*/  FMUL.FTZ R102, R15.reuse, R102 ;  /* 0x000000660f667220 */ /* 0x040fe20000410000 */
[----:B------:R-:W-:Y:S02]  /*4a10*/  HADD2.F32 R100, -RZ, R95.H0_H0 ;  /* 0x2000005fff647230 */ /* 0x000fe40000004100 */
[-C--:B------:R-:W-:Y:S01]  /*4a20*/  FMUL.FTZ R95, R98, R43.reuse ;  /* 0x0000002b625f7220 */ /* 0x080fe20000410000 */
[----:B------:R-:W-:Y:S02]  /*4a30*/  HADD2.F32 R39, -RZ, R39.H0_H0 ;  /* 0x20000027ff277230 */ /* 0x000fe40000004100 */
[C---:B------:R-:W-:Y:S01]  /*4a40*/  FMUL.FTZ R43, R96.reuse, R43 ;  /* 0x0000002b602b7220 */ /* 0x040fe20000410000 */
[----:B------:R-:W-:Y:S02]  /*4a50*/  HADD2.F32 R37, -RZ, R37.H0_H0 ;  /* 0x20000025ff257230 */ /* 0x000fe40000004100 */
[-C--:B------:R-:W-:Y:S01]  /*4a60*/  FFMA.FTZ R13, R15, R100.reuse, -R104 ;  /* 0x000000640f0d7223 */ /* 0x080fe20000010868 */
[----:B------:R-:W-:Y:S01]  /*4a70*/  FFMA.FTZ R15, R41, R100, R102 ;  /* 0x00000064290f7223 */ /* 0x000fe20000010066 */
[----:B------:R-:W-:Y:S01]  /*4a80*/  FFMA.FTZ R96, R96, R39, -R95 ;  /* 0x0000002760607223 */ /* 0x000fe2000001085f */
[----:B------:R-:W-:-:S02]  /*4a90*/  HADD2.F32 R41, -RZ, R93.H1_H1 ;  /* 0x3000005dff297230 */ /* 0x000fc40000004100 */
[----:B------:R-:W-:Y:S01]  /*4aa0*/  FFMA.FTZ R98, R98, R39, R43 ;  /* 0x0000002762627223 */ /* 0x000fe2000001002b */
[----:B------:R-:W-:Y:S02]  /*4ab0*/  HADD2.F32 R95, -RZ, R40.H0_H0 ;  /* 0x20000028ff5f7230 */ /* 0x000fe40000004100 */
[----:B------:R-:W-:Y:S01]  /*4ac0*/  HADD2.F32 R93, -RZ, R93.H0_H0 ;  /* 0x2000005dff5d7230 */ /* 0x000fe20000004100 */
[----:B------:R-:W-:Y:S01]  /*4ad0*/  F2FP.F16.F32.PACK_AB R96, R96, R13 ;  /* 0x0000000d6060723e */ /* 0x000fe200000000ff */
[----:B------:R-:W-:Y:S01]  /*4ae0*/  HADD2.F32 R40, -RZ, R12.H0_H0 ;  /* 0x2000000cff287230 */ /* 0x000fe20000004100 */
[----:B------:R-:W-:Y:S01]  /*4af0*/  F2FP.F16.F32.PACK_AB R13, R94, R11 ;  /* 0x0000000b5e0d723e */ /* 0x000fe200000000ff */
[----:B------:R-:W-:Y:S01]  /*4b00*/  HADD2.F32 R39, -RZ, R8.H0_H0 ;  /* 0x20000008ff277230 */ /* 0x000fe20000004100 */
[----:B------:R-:W-:Y:S01]  /*4b10*/  F2FP.F16.F32.PACK_AB R15, R98, R15 ;  /* 0x0000000f620f723e */ /* 0x000fe200000000ff */
[----:B------:R-:W-:Y:S02]  /*4b20*/  HADD2.F32 R12, -RZ, R12.H1_H1 ;  /* 0x3000000cff0c7230 */ /* 0x000fe40000004100 */
[----:B------:R-:W-:-:S02]  /*4b30*/  HADD2.F32 R8, -RZ, R8.H1_H1 ;  /* 0x30000008ff087230 */ /* 0x000fc40000004100 */
[----:B------:R-:W-:Y:S02]  /*4b40*/  HADD2.F32 R43, -RZ, R36.H0_H0 ;  /* 0x20000024ff2b7230 */ /* 0x000fe40000004100 */
[-C--:B------:R-:W-:Y:S01]  /*4b50*/  FMUL.FTZ R36, R40, R93.reuse ;  /* 0x0000005d28247220 */ /* 0x080fe20000410000 */
[C---:B------:R-:W-:Y:S01]  /*4b60*/  FMUL.FTZ R93, R39.reuse, R93 ;  /* 0x0000005d275d7220 */ /* 0x040fe20000410000 */
[-C--:B------:R-:W-:Y:S01]  /*4b70*/  FMUL.FTZ R97, R12, R95.reuse ;  /* 0x0000005f0c617220 */ /* 0x080fe20000410000 */
[----:B------:R-:W-:Y:S01]  /*4b80*/  FMUL.FTZ R95, R8, R95 ;  /* 0x0000005f085f7220 */ /* 0x000fe20000410000 */
[-C--:B------:R-:W-:Y:S01]  /*4b90*/  FFMA.FTZ R36, R39, R41.reuse, -R36 ;  /* 0x0000002927247223 */ /* 0x080fe20000010824 */
[----:B------:R-:W-:Y:S01]  /*4ba0*/  FFMA.FTZ R93, R40, R41, R93 ;  /* 0x00000029285d7223 */ /* 0x000fe2000001005d */
[-C--:B------:R-:W-:Y:S01]  /*4bb0*/  FFMA.FTZ R97, R8, R43.reuse, -R97 ;  /* 0x0000002b08617223 */ /* 0x080fe20000010861 */
[----:B------:R-:W-:Y:S01]  /*4bc0*/  FFMA.FTZ R40, R12, R43, R95 ;  /* 0x0000002b0c287223 */ /* 0x000fe2000001005f */
[----:B------:R-:W-:-:S02]  /*4bd0*/  HADD2.F32 R12, -RZ, R14.H0_H0 ;  /* 0x2000000eff0c7230 */ /* 0x000fc40000004100 */
[----:B------:R-:W-:Y:S02]  /*4be0*/  HADD2.F32 R41, -RZ, R92.H0_H0 ;  /* 0x2000005cff297230 */ /* 0x000fe40000004100 */
[----:B------:R-:W-:Y:S02]  /*4bf0*/  HADD2.F32 R43, -RZ, R38.H0_H0 ;  /* 0x20000026ff2b7230 */ /* 0x000fe40000004100 */
[----:B------:R-:W-:Y:S02]  /*4c00*/  HADD2.F32 R8, -RZ, R10.H0_H0 ;  /* 0x2000000aff087230 */ /* 0x000fe40000004100 */
[-C--:B------:R-:W-:Y:S01]  /*4c10*/  FMUL.FTZ R95, R12, R41.reuse ;  /* 0x000000290c5f7220 */ /* 0x080fe20000410000 */
[----:B------:R-:W-:Y:S02]  /*4c20*/  HADD2.F32 R14, -RZ, R14.H1_H1 ;  /* 0x3000000eff0e7230 */ /* 0x000fe40000004100 */
[----:B------:R-:W-:Y:S02]  /*4c30*/  HADD2.F32 R10, -RZ, R10.H1_H1 ;  /* 0x3000000aff0a7230 */ /* 0x000fe40000004100 */
[----:B------:R-:W-:Y:S01]  /*4c40*/  FMUL.FTZ R41, R8, R41 ;  /* 0x0000002908297220 */ /* 0x000fe20000410000 */
[----:B------:R-:W-:-:S02]  /*4c50*/  HADD2.F32 R39, -RZ, R92.H1_H1 ;  /* 0x3000005cff277230 */ /* 0x000fc40000004100 */
[-C--:B------:R-:W-:Y:S01]  /*4c60*/  FMUL.FTZ R99, R14, R43.reuse ;  /* 0x0000002b0e637220 */ /* 0x080fe20000410000 */
[----:B------:R-:W-:Y:S02]  /*4c70*/  IMAD.MOV.U32 R11, RZ, RZ, R96 ;  /* 0x000000ffff0b7224 */ /* 0x000fe400078e0060 */
[----:B------:R-:W-:Y:S01]  /*4c80*/  FMUL.FTZ R43, R10, R43 ;  /* 0x0000002b0a2b7220 */ /* 0x000fe20000410000 */
[-C--:B------:R-:W-:Y:S01]  /*4c90*/  FFMA.FTZ R95, R8, R39.reuse, -R95 ;  /* 0x00000027085f7223 */ /* 0x080fe2000001085f */
[----:B------:R-:W-:Y:S01]  /*4ca0*/  FFMA.FTZ R41, R12, R39, R41 ;  /* 0x000000270c297223 */ /* 0x000fe20000010029 */
[-C--:B------:R-:W-:Y:S01]  /*4cb0*/  FFMA.FTZ R10, R10, R37.reuse, -R99 ;  /* 0x000000250a0a7223 */ /* 0x080fe20000010863 */
[----:B------:R-:W-:Y:S01]  /*4cc0*/  FFMA.FTZ R14, R14, R37, R43 ;  /* 0x000000250e0e7223 */ /* 0x000fe2000001002b */
[----:B------:R-:W-:Y:S02]  /*4cd0*/  F2FP.F16.F32.PACK_AB R8, R97, R36 ;  /* 0x000000246108723e */ /* 0x000fe400000000ff */
[----:B------:R-:W-:-:S02]  /*4ce0*/  F2FP.F16.F32.PACK_AB R12, R40, R93 ;  /* 0x0000005d280c723e */ /* 0x000fc400000000ff */
[----:B------:R-:W-:Y:S02]  /*4cf0*/  F2FP.F16.F32.PACK_AB R10, R10, R95 ;  /* 0x0000005f0a0a723e */ /* 0x000fe400000000ff */
[----:B------:R-:W-:-:S07]  /*4d00*/  F2FP.F16.F32.PACK_AB R14, R14, R41 ;  /* 0x000000290e0e723e */ /* 0x000fce00000000ff */
.L_x_1626:
[----:B------:R-:W-:Y:S05]  /*4d10*/  BSYNC B2 ;  /* 0x0000000000027941 */ /* 0x000fea0003800000 */
.L_x_1625:
[----:B------:R-:W-:Y:S01]  /*4d20*/  ISETP.GE.AND P4, PT, R91, R85, PT ;  /* 0x000000555b00720c */ /* 0x000fe20003f86270 */
[----:B0-----:R0:W-:-:S12]  /*4d30*/  ST.E.128 desc[UR42][R78.64], R8 ;  /* 0x000000084e007985 */ /* 0x0011d8000c101d2a */
[----:B------:R-:W-:-:S05]  /*4d40*/  @!P4 IMAD.WIDE R80, R91, 0x2, R80 ;  /* 0x000000025b50c825 */ /* 0x000fca00078e0250 */
[----:B---3--:R0:W-:Y:S02]  /*4d50*/  @!P4 ST.E.128 desc[UR42][R80.64], R12 ;  /* 0x0000000c5000c985 */ /* 0x0081e4000c101d2a */
.L_x_1624:
[----:B------:R-:W-:Y:S05]  /*4d60*/  BSYNC B1 ;  /* 0x0000000000017941 */ /* 0x000fea0003800000 */
.L_x_1623:
[----:B------:R-:W-:-:S03]  /*4d70*/  UMOV UR4, 0xffffffff ;  /* 0xffffffff00047882 */ /* 0x000fc60000000000 */
[----:B------:R-:W-:Y:S05]  /*4d80*/  BRA.DIV UR4, `(.L_x_1627) ;  /* 0x000001d6042c7947 */ /* 0x000fea000b800000 */
[----:B--2---:R-:W2:Y:S04]  /*4d90*/  SHFL.IDX PT, R83, R83, 0x1, 0x1c1f ;  /* 0x003c1f0053537f89 */ /* 0x004ea800000e0000 */
[----:B------:R-:W0:Y:S02]  /*4da0*/  SHFL.IDX PT, R82, R82, 0x1, 0x1c1f ;  /* 0x003c1f0052527f89 */ /* 0x000e2400000e0000 */
.L_x_1939:
[----:B0-----:R-:W0:Y:S02]  /*4db0*/  S2R R8, SR_TID.X ;  /* 0x0000000000087919 */ /* 0x001e240000002100 */
[----:B0-----:R-:W-:-:S05]  /*4dc0*/  VIADD R9, R8, 0xffffff80 ;  /* 0xffffff8008097836 */ /* 0x001fca0000000000 */
[----:B------:R-:W-:-:S04]  /*4dd0*/  SHF.R.S32.HI R8, RZ, 0x1f, R9 ;  /* 0x0000001fff087819 */ /* 0x000fc80000011409 */
[----:B------:R-:W-:-:S04]  /*4de0*/  LEA.HI R8, R8, R9, RZ, 0x2 ;  /* 0x0000000908087211 */ /* 0x000fc800078f10ff */
[----:B------:R-:W-:-:S05]  /*4df0*/  SHF.R.S32.HI R8, RZ, 0x2, R8 ;  /* 0x00000002ff087819 */ /* 0x000fca0000011408 */
[----:B------:R-:W-:-:S05]  /*4e00*/  VIADD R8, R8, 0x60 ;  /* 0x0000006008087836 */ /* 0x000fca0000000000 */
[----:B------:R-:W-:-:S13]  /*4e10*/  ISETP.GE.OR P4, PT, R8, R76, P1 ;  /* 0x0000004c0800720c */ /* 0x000fda0000f86670 */
[----:B------:R-:W-:Y:S05]  /*4e20*/  @P4 BRA `(.L_x_1610) ;  /* 0x0000000c00044947 */ /* 0x000fea0003800000 */
[----:B------:R-:W5:Y:S04]  /*4e30*/  LDL R11, [R1+0x38] ;  /* 0x00003800010b7983 */ /* 0x000f680000100800 */
[----:B------:R-:W3:Y:S04]  /*4e40*/  LDL R10, [R1+0x64] ;  /* 0x00006400010a7983 */ /* 0x000ee80000100800 */
[----:B------:R-:W4:Y:S01]  /*4e50*/  LDL R9, [R1+0x48] ;  /* 0x0000480001097983 */ /* 0x000f220000100800 */
[----:B------:R-:W-:Y:S01]  /*4e60*/  SEL R87, R58, R87, !P0 ;  /* 0x000000573a577207 */ /* 0x000fe20004000000 */
[----:B------:R-:W-:Y:S01]  /*4e70*/  BSSY B1, `(.L_x_1628) ;  /* 0x0000068000017945 */ /* 0x000fe20003800000 */
[----:B------:R-:W-:-:S02]  /*4e80*/  LEA R36, P4, R6, R82, 0x1 ;  /* 0x0000005206247211 */ /* 0x000fc400078808ff */
[----:B------:R-:W-:Y:S02]  /*4e90*/  SHF.R.S32.HI R8, RZ, 0x1f, R87 ;  /* 0x0000001fff087819 */ /* 0x000fe40000011457 */
[----:B--2---:R-:W-:Y:S02]  /*4ea0*/  LEA.HI.X R37, R6, R83, R4, 0x1, P4 ;  /* 0x0000005306257211 */ /* 0x004fe400020f0c04 */
[----:B------:R-:W-:-:S04]  /*4eb0*/  LEA.HI R8, R8, R87, RZ, 0x4 ;  /* 0x0000005708087211 */ /* 0x000fc800078f20ff */
[----:B------:R-:W-:-:S05]  /*4ec0*/  LEA.HI.SX32 R8, R8, R5, 0x1c ;  /* 0x0000000508087211 */ /* 0x000fca00078fe2ff */
[----:B------:R-:W-:-:S05]  /*4ed0*/  IMAD.SHL.U32 R38, R8, 0x8, RZ ;  /* 0x0000000808267824 */ /* 0x000fca00078e00ff */
[----:B-----5:R-:W-:-:S04]  /*4ee0*/  LOP3.LUT R8, R11, 0x38, R38, 0xf8, !PT ;  /* 0x000000380b087812 */ /* 0x020fc800078ef826 */
[----:B---3--:R-:W-:-:S05]  /*4ef0*/  LOP3.LUT R8, R8, R10, RZ, 0x3c, !PT ;  /* 0x0000000a08087212 */ /* 0x008fca00078e3cff */
[----:B----4-:R-:W-:Y:S02]  /*4f00*/  IMAD.IADD R8, R9, 0x1, R8 ;  /* 0x0000000109087824 */ /* 0x010fe400078e0208 */
[C---:B------:R-:W-:Y:S02]  /*4f10*/  IMAD R9, R23.reuse, 0x2000, R0 ;  /* 0x0000200017097824 */ /* 0x040fe400078e0200 */
[----:B------:R-:W-:-:S03]  /*4f20*/  IMAD R11, R23, 0x2000, R8 ;  /* 0x00002000170b7824 */ /* 0x000fc600078e0208 */
[----:B------:R-:W-:Y:S01]  /*4f30*/  LEA R9, R9, R2, 0x1 ;  /* 0x0000000209097211 */ /* 0x000fe200078e08ff */
[----:B------:R-:W-:-:S05]  /*4f40*/  IMAD R12, R11, 0x2, R2 ;  /* 0x000000020b0c7824 */ /* 0x000fca00078e0202 */
[----:B------:R-:W0:Y:S04]  /*4f50*/  LDS.128 R8, [R9+0xe400] ;  /* 0x00e4000009087984 */ /* 0x000e280000000c00 */
[----:B------:R-:W2:Y:S01]  /*4f60*/  LDS.128 R12, [R12+0xe400] ;  /* 0x00e400000c0c7984 */ /* 0x000ea20000000c00 */
[----:B------:R-:W-:Y:S05]  /*4f70*/  @P3 BRA `(.L_x_1629) ;  /* 0x00000004005c3947 */ /* 0x000fea0003800000 */
[----:B0-----:R-:W-:Y:S01]  /*4f80*/  IMAD.MOV.U32 R43, RZ, RZ, R8 ;  /* 0x000000ffff2b7224 */ /* 0x001fe200078e0008 */
[----:B------:R-:W-:Y:S01]  /*4f90*/  SHF.R.U64 R42, R48, 0x10, R49 ;  /* 0x00000010302a7819 */ /* 0x000fe20000001231 */
[----:B--2---:R-:W-:Y:S01]  /*4fa0*/  IMAD.MOV.U32 R8, RZ, RZ, R13 ;  /* 0x000000ffff087224 */ /* 0x004fe200078e000d */
[----:B------:R-:W-:Y:S01]  /*4fb0*/  SHF.R.U32.HI R48, RZ, 0x10, R49 ;  /* 0x00000010ff307819 */ /* 0x000fe20000011631 */
[----:B------:R-:W-:Y:S01]  /*4fc0*/  HADD2.F32 R49, -RZ, R90.H1_H1 ;  /* 0x3000005aff317230 */ /* 0x000fe20000004100 */
[--C-:B------:R-:W-:Y:S01]  /*4fd0*/  SHF.R.U64 R41, R44, 0x10, R45.reuse ;  /* 0x000000102c297819 */ /* 0x100fe2000000122d */
[----:B------:R-:W-:Y:S01]  /*4fe0*/  IMAD.MOV.U32 R44, RZ, RZ, R12 ;  /* 0x000000ffff2c7224 */ /* 0x000fe200078e000c */
[----:B------:R-:W-:Y:S01]  /*4ff0*/  SHF.R.U32.HI R79, RZ, 0x10, R45 ;  /* 0x00000010ff4f7819 */ /* 0x000fe2000001162d */
[----:B------:R-:W-:Y:S01]  /*5000*/  IMAD.MOV.U32 R45, RZ, RZ, R15 ;  /* 0x000000ffff2d7224 */ /* 0x000fe200078e000f */
[--C-:B------:R-:W-:Y:S01]  /*5010*/  SHF.R.U64 R39, R46, 0x10, R47.reuse ;  /* 0x000000102e277819 */ /* 0x100fe2000000122f */
[--C-:B------:R-:W-:Y:S01]  /*5020*/  HADD2.F32 R12, -RZ, R8.reuse.H0_H0 ;  /* 0x20000008ff0c7230 */ /* 0x100fe20000004100 */
[----:B------:R-:W-:Y:S01]  /*5030*/  SHF.R.U32.HI R78, RZ, 0x10, R47 ;  /* 0x00000010ff4e7819 */ /* 0x000fe2000001162f */
[----:B------:R-:W-:Y:S01]  /*5040*/  HADD2.F32 R15, -RZ, R8.H1_H1 ;  /* 0x30000008ff0f7230 */ /* 0x000fe20000004100 */
[----:B------:R-:W-:Y:S01]  /*5050*/  SHF.R.U64 R40, R50, 0x10, R51 ;  /* 0x0000001032287819 */ /* 0x000fe20000001233 */
[----:B------:R-:W-:Y:S01]  /*5060*/  IMAD.MOV.U32 R13, RZ, RZ, R11 ;  /* 0x000000ffff0d7224 */ /* 0x000fe200078e000b */
[----:B------:R-:W-:Y:S01]  /*5070*/  SHF.R.U32.HI R51, RZ, 0x10, R51 ;  /* 0x00000010ff337819 */ /* 0x000fe20000011633 */
[----:B------:R-:W-:-:S02]  /*5080*/  HADD2.F32 R8, -RZ, R9.H0_H0 ;  /* 0x20000009ff087230 */ /* 0x000fc40000004100 */
[----:B------:R-:W-:Y:S02]  /*5090*/  HADD2.F32 R48, -RZ, R48.H0_H0 ;  /* 0x20000030ff307230 */ /* 0x000fe40000004100 */
[----:B------:R-:W-:Y:S02]  /*50a0*/  HADD2.F32 R11, -RZ, R9.H1_H1 ;  /* 0x30000009ff0b7230 */ /* 0x000fe40000004100 */
[-C--:B------:R-:W-:Y:S01]  /*50b0*/  FMUL.FTZ R9, R12, R49.reuse ;  /* 0x000000310c097220 */ /* 0x080fe20000410000 */
[----:B------:R-:W-:Y:S02]  /*50c0*/  HADD2.F32 R47, -RZ, R90.H0_H0 ;  /* 0x2000005aff2f7230 */ /* 0x000fe40000004100 */
[C---:B------:R-:W-:Y:S01]  /*50d0*/  FMUL.FTZ R49, R8.reuse, R49 ;  /* 0x0000003108317220 */ /* 0x040fe20000410000 */
[----:B------:R-:W-:Y:S02]  /*50e0*/  HADD2.F32 R46, -RZ, R79.H0_H0 ;  /* 0x2000004fff2e7230 */ /* 0x000fe40000004100 */
[-C--:B------:R-:W-:Y:S01]  /*50f0*/  FMUL.FTZ R50, R15, R48.reuse ;  /* 0x000000300f327220 */ /* 0x080fe20000410000 */
[C---:B------:R-:W-:Y:S01]  /*5100*/  FMUL.FTZ R48, R11.reuse, R48 ;  /* 0x000000300b307220 */ /* 0x040fe20000410000 */
[-C--:B------:R-:W-:Y:S01]  /*5110*/  FFMA.FTZ R8, R8, R47.reuse, -R9 ;  /* 0x0000002f08087223 */ /* 0x080fe20000010809 */
[----:B------:R-:W-:Y:S01]  /*5120*/  FFMA.FTZ R9, R12, R47, R49 ;  /* 0x0000002f0c097223 */ /* 0x000fe20000010031 */
[-C--:B------:R-:W-:Y:S01]  /*5130*/  FFMA.FTZ R11, R11, R46.reuse, -R50 ;  /* 0x0000002e0b0b7223 */ /* 0x080fe20000010832 */
[----:B------:R-:W-:Y:S01]  /*5140*/  FFMA.FTZ R12, R15, R46, R48 ;  /* 0x0000002e0f0c7223 */ /* 0x000fe20000010030 */
[----:B------:R-:W-:-:S02]  /*5150*/  HADD2.F32 R46, -RZ, R45.H0_H0 ;  /* 0x2000002dff2e7230 */ /* 0x000fc40000004100 */
[----:B------:R-:W-:Y:S01]  /*5160*/  HADD2.F32 R45, -RZ, R45.H1_H1 ;  /* 0x3000002dff2d7230 */ /* 0x000fe20000004100 */
[----:B------:R-:W-:Y:S01]  /*5170*/  F2FP.F16.F32.PACK_AB R11, R11, R8 ;  /* 0x000000080b0b723e */ /* 0x000fe200000000ff */
[----:B------:R-:W-:Y:S02]  /*5180*/  HADD2.F32 R15, -RZ, R13.H0_H0 ;  /* 0x2000000dff0f7230 */ /* 0x000fe40000004100 */
[----:B------:R-:W-:Y:S02]  /*5190*/  HADD2.F32 R50, -RZ, R51.H0_H0 ;  /* 0x20000033ff327230 */ /* 0x000fe40000004100 */
[----:B------:R-:W-:Y:S02]  /*51a0*/  HADD2.F32 R49, -RZ, R89.H0_H0 ;  /* 0x20000059ff317230 */ /* 0x000fe40000004100 */
[----:B------:R-:W-:Y:S02]  /*51b0*/  HADD2.F32 R13, -RZ, R13.H1_H1 ;  /* 0x3000000dff0d7230 */ /* 0x000fe40000004100 */
[----:B------:R-:W-:Y:S01]  /*51c0*/  FMUL.FTZ R80, R45, R50 ;  /* 0x000000322d507220 */ /* 0x000fe20000410000 */
[----:B------:R-:W-:-:S02]  /*51d0*/  HADD2.F32 R47, -RZ, R84.H1_H1 ;  /* 0x30000054ff2f7230 */ /* 0x000fc40000004100 */
[-C--:B------:R-:W-:Y:S01]  /*51e0*/  FMUL.FTZ R51, R15, R49.reuse ;  /* 0x000000310f337220 */ /* 0x080fe20000410000 */
[----:B------:R-:W-:Y:S02]  /*51f0*/  HADD2.F32 R48, -RZ, R78.H0_H0 ;  /* 0x2000004eff307230 */ /* 0x000fe40000004100 */
[C---:B------:R-:W-:Y:S01]  /*5200*/  FMUL.FTZ R78, R46.reuse, R49 ;  /* 0x000000312e4e7220 */ /* 0x040fe20000410000 */
[----:B------:R-:W-:Y:S01]  /*5210*/  FMUL.FTZ R50, R13, R50 ;  /* 0x000000320d327220 */ /* 0x000fe20000410000 */
[----:B------:R-:W-:Y:S02]  /*5220*/  HADD2.F32 R42, -RZ, R42.H0_H0 ;  /* 0x2000002aff2a7230 */ /* 0x000fe40000004100 */
[-C--:B------:R-:W-:Y:S01]  /*5230*/  FFMA.FTZ R51, R46, R47.reuse, R51 ;  /* 0x0000002f2e337223 */ /* 0x080fe20000010033 */
[----:B------:R-:W-:Y:S01]  /*5240*/  FFMA.FTZ R49, R15, R47, -R78 ;  /* 0x0000002f0f317223 */ /* 0x000fe2000001084e */
[-C--:B------:R-:W-:Y:S01]  /*5250*/  FFMA.FTZ R80, R13, R48.reuse, -R80 ;  /* 0x000000300d507223 */ /* 0x080fe20000010850 */
[----:B------:R-:W-:Y:S01]  /*5260*/  FFMA.FTZ R90, R45, R48, R50 ;  /* 0x000000302d5a7223 */ /* 0x000fe20000010032 */
[----:B------:R-:W-:-:S02]  /*5270*/  HADD2.F32 R48, -RZ, R89.H1_H1 ;  /* 0x30000059ff307230 */ /* 0x000fc40000004100 */
[--C-:B------:R-:W-:Y:S01]  /*5280*/  HADD2.F32 R15, -RZ, R44.reuse.H0_H0 ;  /* 0x2000002cff0f7230 */ /* 0x100fe20000004100 */
[----:B------:R-:W-:Y:S01]  /*5290*/  F2FP.F16.F32.PACK_AB R49, R80, R49 ;  /* 0x000000315031723e */ /* 0x000fe200000000ff */
[--C-:B------:R-:W-:Y:S02]  /*52a0*/  HADD2.F32 R13, -RZ, R43.reuse.H0_H0 ;  /* 0x2000002bff0d7230 */ /* 0x100fe40000004100 */
[----:B------:R-:W-:Y:S02]  /*52b0*/  HADD2.F32 R44, -RZ, R44.H1_H1 ;  /* 0x3000002cff2c7230 */ /* 0x000fe40000004100 */
[-C--:B------:R-:W-:Y:S01]  /*52c0*/  FMUL.FTZ R50, R15, R48.reuse ;  /* 0x000000300f327220 */ /* 0x080fe20000410000 */
[----:B------:R-:W-:Y:S02]  /*52d0*/  HADD2.F32 R43, -RZ, R43.H1_H1 ;  /* 0x3000002bff2b7230 */ /* 0x000fe40000004100 */
[----:B------:R-:W-:Y:S01]  /*52e0*/  FMUL.FTZ R48, R13, R48 ;  /* 0x000000300d307220 */ /* 0x000fe20000410000 */
[----:B------:R-:W-:-:S02]  /*52f0*/  HADD2.F32 R46, -RZ, R86.H0_H0 ;  /* 0x20000056ff2e7230 */ /* 0x000fc40000004100 */
[CC--:B------:R-:W-:Y:S01]  /*5300*/  FMUL.FTZ R78, R44.reuse, R42.reuse ;  /* 0x0000002a2c4e7220 */ /* 0x0c0fe20000410000 */
[----:B------:R-:W-:Y:S02]  /*5310*/  HADD2.F32 R41, -RZ, R41.H0_H0 ;  /* 0x20000029ff297230 */ /* 0x000fe40000004100 */
[----:B------:R-:W-:Y:S01]  /*5320*/  FMUL.FTZ R45, R43, R42 ;  /* 0x0000002a2b2d7220 */ /* 0x000fe20000410000 */
[----:B------:R-:W-:Y:S02]  /*5330*/  HADD2.F32 R86, -RZ, R86.H1_H1 ;  /* 0x30000056ff567230 */ /* 0x000fe40000004100 */
[-C--:B------:R-:W-:Y:S01]  /*5340*/  FFMA.FTZ R48, R15, R46.reuse, R48 ;  /* 0x0000002e0f307223 */ /* 0x080fe20000010030 */
[----:B------:R-:W-:Y:S01]  /*5350*/  FFMA.FTZ R50, R13, R46, -R50 ;  /* 0x0000002e0d327223 */ /* 0x000fe20000010832 */
[-C--:B------:R-:W-:Y:S01]  /*5360*/  FFMA.FTZ R43, R43, R41.reuse, -R78 ;  /* 0x000000292b2b7223 */ /* 0x080fe2000001084e */
[----:B------:R-:W-:Y:S01]  /*5370*/  FFMA.FTZ R45, R44, R41, R45 ;  /* 0x000000292c2d7223 */ /* 0x000fe2000001002d */
[----:B------:R-:W-:-:S02]  /*5380*/  HADD2.F32 R15, -RZ, R14.H0_H0 ;  /* 0x2000000eff0f7230 */ /* 0x000fc40000004100 */
[----:B------:R-:W-:Y:S01]  /*5390*/  HADD2.F32 R41, -RZ, R40.H0_H0 ;  /* 0x20000028ff297230 */ /* 0x000fe20000004100 */
[----:B------:R-:W-:Y:S01]  /*53a0*/  F2FP.F16.F32.PACK_AB R8, R43, R50 ;  /* 0x000000322b08723e */ /* 0x000fe200000000ff */
[----:B------:R-:W-:Y:S02]  /*53b0*/  HADD2.F32 R13, -RZ, R10.H0_H0 ;  /* 0x2000000aff0d7230 */ /* 0x000fe40000004100 */
[-C--:B------:R-:W-:Y:S01]  /*53c0*/  FMUL.FTZ R40, R15, R86.reuse ;  /* 0x000000560f287220 */ /* 0x080fe20000410000 */
[----:B------:R-:W-:Y:S02]  /*53d0*/  HADD2.F32 R14, -RZ, R14.H1_H1 ;  /* 0x3000000eff0e7230 */ /* 0x000fe40000004100 */
[----:B------:R-:W-:Y:S02]  /*53e0*/  HADD2.F32 R10, -RZ, R10.H1_H1 ;  /* 0x3000000aff0a7230 */ /* 0x000fe40000004100 */
[----:B------:R-:W-:Y:S01]  /*53f0*/  FMUL.FTZ R86, R13, R86 ;  /* 0x000000560d567220 */ /* 0x000fe20000410000 */
[----:B------:R-:W-:-:S02]  /*5400*/  HADD2.F32 R84, -RZ, R84.H0_H0 ;  /* 0x20000054ff547230 */ /* 0x000fc40000004100 */
[-C--:B------:R-:W-:Y:S01]  /*5410*/  FMUL.FTZ R47, R14, R41.reuse ;  /* 0x000000290e2f7220 */ /* 0x080fe20000410000 */
[----:B------:R-:W-:Y:S02]  /*5420*/  HADD2.F32 R39, -RZ, R39.H0_H0 ;  /* 0x20000027ff277230 */ /* 0x000fe40000004100 */
[C---:B------:R-:W-:Y:S01]  /*5430*/  FMUL.FTZ R41, R10.reuse, R41 ;  /* 0x000000290a297220 */ /* 0x040fe20000410000 */
[-C--:B------:R-:W-:Y:S01]  /*5440*/  FFMA.FTZ R40, R13, R84.reuse, -R40 ;  /* 0x000000540d287223 */ /* 0x080fe20000010828 */
[----:B------:R-:W-:Y:S01]  /*5450*/  FFMA.FTZ R86, R15, R84, R86 ;  /* 0x000000540f567223 */ /* 0x000fe20000010056 */
[-C--:B------:R-:W-:Y:S01]  /*5460*/  FFMA.FTZ R47, R10, R39.reuse, -R47 ;  /* 0x000000270a2f7223 */ /* 0x080fe2000001082f */
[----:B------:R-:W-:Y:S01]  /*5470*/  FFMA.FTZ R41, R14, R39, R41 ;  /* 0x000000270e297223 */ /* 0x000fe20000010029 */
[----:B------:R-:W-:Y:S01]  /*5480*/  F2FP.F16.F32.PACK_AB R13, R12, R9 ;  /* 0x000000090c0d723e */ /* 0x000fe200000000ff */
[----:B------:R-:W-:Y:S01]  /*5490*/  IMAD.MOV.U32 R9, RZ, RZ, R11 ;  /* 0x000000ffff097224 */ /* 0x000fe200078e000b */
[----:B------:R-:W-:Y:S01]  /*54a0*/  F2FP.F16.F32.PACK_AB R15, R90, R51 ;  /* 0x000000335a0f723e */ /* 0x000fe200000000ff */
[----:B------:R-:W-:Y:S01]  /*54b0*/  IMAD.MOV.U32 R11, RZ, RZ, R49 ;  /* 0x000000ffff0b7224 */ /* 0x000fe200078e0031 */
[----:B------:R-:W-:-:S02]  /*54c0*/  F2FP.F16.F32.PACK_AB R12, R45, R48 ;  /* 0x000000302d0c723e */ /* 0x000fc400000000ff */
[----:B------:R-:W-:Y:S02]  /*54d0*/  F2FP.F16.F32.PACK_AB R10, R47, R40 ;  /* 0x000000282f0a723e */ /* 0x000fe400000000ff */
[----:B------:R-:W-:-:S07]  /*54e0*/  F2FP.F16.F32.PACK_AB R14, R41, R86 ;  /* 0x00000056290e723e */ /* 0x000fce00000000ff */
.L_x_1629:
[----:B------:R-:W-:Y:S05]  /*54f0*/  BSYNC B1 ;  /* 0x0000000000017941 */ /* 0x000fea0003800000 */
.L_x_1628:
[----:B------:R-:W-:Y:S01]  /*5500*/  ISETP.GE.AND P3, PT, R38, R85, PT ;  /* 0x000000552600720c */ /* 0x000fe20003f66270 */
[----:B0-----:R0:W-:Y:S02]  /*5510*/  ST.E.128 desc[UR42][R36.64], R8 ;  /* 0x0000000824007985 */ /* 0x0011e4000c101d2a */
[----:B0-----:R-:W-:Y:S01]  /*5520*/  IMAD.MOV.U32 R8, RZ, RZ, R82 ;  /* 0x000000ffff087224 */ /* 0x001fe200078e0052 */
[----:B------:R-:W-:-:S09]  /*5530*/  MOV R9, R83 ;  /* 0x0000005300097202 */ /* 0x000fd20000000f00 */
[----:B------:R-:W-:Y:S05]  /*5540*/  @P3 BRA `(.L_x_1610) ;  /* 0x00000004003c3947 */ /* 0x000fea0003800000 */
[----:B------:R-:W-:-:S05]  /*5550*/  IMAD.WIDE R8, R38, 0x2, R8 ;  /* 0x0000000226087825 */ /* 0x000fca00078e0208 */
[----:B--2---:R0:W-:Y:S01]  /*5560*/  ST.E.128 desc[UR42][R8.64], R12 ;  /* 0x0000000c08007985 */ /* 0x0041e2000c101d2a */
[----:B------:R-:W-:Y:S05]  /*5570*/  BRA `(.L_x_1610) ;  /* 0x0000000400307947 */ /* 0x000fea0003800000 */
.L_x_1591:
[----:B------:R-:W-:-:S06]  /*5580*/  UISETP.NE.AND UP0, UPT, UR39, 0x3, UPT ;  /* 0x000000032700788c */ /* 0x000fcc000bf05270 */
[----:B------:R-:W-:-:S13]  /*5590*/  PLOP3.LUT P5, PT, PT, PT, UP0, 0x80, 0x0 ;  /* 0x000000000000781c */ /* 0x000fda0003faf008 */
[----:B------:R-:W-:Y:S05]  /*55a0*/  @!P5 BRA `(.L_x_1630) ;  /* 0x000000000004d947 */ /* 0x000fea0003800000 */
[----:B------:R-:W-:Y:S01]  /*55b0*/  BPT.TRAP 0x1 ;  /* 0x000000040000795c */ /* 0x000fe20000300000 */
.L_x_1630:
[----:B------:R-:W2:Y:S01]  /*55c0*/  LDL R8, [R1+0x14] ;  /* 0x0000140001087983 */ /* 0x000ea20000100800 */
[----:B------:R-:W-:Y:S01]  /*55d0*/  IMAD R69, R23, 0x8, R2 ;  /* 0x0000000817457824 */ /* 0x000fe200078e0202 */
[----:B------:R-:W-:Y:S01]  /*55e0*/  BSSY B1, `(.L_x_1631) ;  /* 0x0000005000017945 */ /* 0x000fe20003800000 */
[----:B------:R-:W-:Y:S02]  /*55f0*/  SHF.R.S32.HI R74, RZ, 0x1f, R73 ;  /* 0x0000001fff4a7819 */ /* 0x000fe40000011449 */
[----:B--2---:R-:W-:-:S04]  /*5600*/  SHF.L.U32 R77, R8, 0x1f, RZ ;  /* 0x0000001f084d7819 */ /* 0x004fc800000006ff */
[----:B------:R-:W0:Y:S02]  /*5610*/  SYNCS.PHASECHK.TRANS64.TRYWAIT P3, [R69+URZ+0x16890], R77 ;  /* 0x0168904d450075a7 */ /* 0x000e24000806017f */
[----:B0-----:R-:W-:Y:S05]  /*5620*/  @!P3 BRA `(.L_x_1632) ;  /* 0x000001cc0050b947 */ /* 0x001fea0003800000 */
.L_x_1940:
[----:B------:R-:W-:Y:S05]  /*5630*/  BSYNC B1 ;  /* 0x0000000000017941 */ /* 0x000fea0003800000 */
.L_x_1631:
[----:B------:R-:W2:Y:S01]  /*5640*/  LDL R12, [R1+0x4] ;  /* 0x00000400010c7983 */ /* 0x000ea20000100800 */
[----:B------:R-:W-:Y:S01]  /*5650*/  ULDC.64 UR4, c[0x0][0x300] ;  /* 0x0000c00000047ab9 */ /* 0x000fe20000000a00 */
[----:B-----5:R-:W-:Y:S01]  /*5660*/  SHF.R.S32.HI R75, RZ, 0x1f, R72 ;  /* 0x0000001fff4b7819 */ /* 0x020fe20000011448 */
[----:B------:R-:W-:Y:S01]  /*5670*/  IMAD R10, R74, UR4, RZ ;  /* 0x000000044a0a7c24 */ /* 0x000fe2000f8e02ff */
[----:B------:R-:W1:Y:S01]  /*5680*/  S2R R14, SR_TID.X ;  /* 0x00000000000e7919 */ /* 0x000e620000002100 */
[----:B------:R-:W-:Y:S01]  /*5690*/  IMAD.WIDE.U32 R8, R73, UR4, RZ ;  /* 0x0000000449087c25 */ /* 0x000fe2000f8e00ff */
[----:B------:R-:W-:-:S03]  /*56a0*/  ULDC.64 UR6, c[0x0][0x2e8] ;  /* 0x0000ba0000067ab9 */ /* 0x000fc60000000a00 */
        /* <DEDUP_REMOVED lines=9> */
[----:B------:R-:W-:Y:S02]  /*5740*/  IMAD.IADD R9, R9, 0x1, R13 ;  /* 0x0000000109097824 */ /* 0x000fe400078e020d */
[----:B-1----:R-:W-:Y:S02]  /*5750*/  VIADD R14, R14, 0xffffff80 ;  /* 0xffffff800e0e7836 */ /* 0x002fe40000000000 */
[----:B--2---:R-:W-:Y:S01]  /*5760*/  IMAD.WIDE.U32 R8, R12, UR4, R8 ;  /* 0x000000040c087c25 */ /* 0x004fe2000f8e0008 */
[----:B------:R-:W-:-:S03]  /*5770*/  UMOV UR4, 0xffffffff ;  /* 0xffffffff00047882 */ /* 0x000fc60000000000 */
[----:B------:R-:W-:Y:S01]  /*5780*/  IMAD R9, R12, UR5, R9 ;  /* 0x000000050c097c24 */ /* 0x000fe2000f8e0209 */
[----:B------:R-:W-:Y:S02]  /*5790*/  SHF.R.S32.HI R12, RZ, 0x1f, R14 ;  /* 0x0000001fff0c7819 */ /* 0x000fe4000001140e */
[----:B------:R-:W-:Y:S02]  /*57a0*/  LEA R36, P3, R8, UR6, 0x1 ;  /* 0x0000000608247c11 */ /* 0x000fe4000f8608ff */
[----:B------:R-:W-:Y:S02]  /*57b0*/  LEA.HI R12, R12, R14, RZ, 0x2 ;  /* 0x0000000e0c0c7211 */ /* 0x000fe400078f10ff */
[----:B------:R-:W-:Y:S02]  /*57c0*/  LEA.HI.X R38, R8, UR7, R9, 0x1, P3 ;  /* 0x0000000708267c11 */ /* 0x000fe400098f0c09 */
[----:B------:R-:W-:-:S05]  /*57d0*/  SHF.R.S32.HI R12, RZ, 0x2, R12 ;  /* 0x00000002ff0c7819 */ /* 0x000fca000001140c */
[----:B------:R-:W-:-:S05]  /*57e0*/  IMAD.IADD R39, R76, 0x1, -R12 ;  /* 0x000000014c277824 */ /* 0x000fca00078e0a0c */
[----:B------:R-:W-:Y:S01]  /*57f0*/  ISETP.GE.AND P3, PT, R39, 0x1, PT ;  /* 0x000000012700780c */ /* 0x000fe20003f66270 */
[----:B------:R-:W-:-:S12]  /*5800*/  BRA.DIV UR4, `(.L_x_1633) ;  /* 0x000001ca04ec7947 */ /* 0x000fd8000b800000 */
[----:B------:R1:W2:Y:S04]  /*5810*/  SHFL.IDX PT, R9, R38, RZ, 0x1c1f ;  /* 0x001c1fff26097589 */ /* 0x0002a800000e0000 */
[----:B------:R1:W3:Y:S02]  /*5820*/  SHFL.IDX PT, R37, R36, RZ, 0x1c1f ;  /* 0x001c1fff24257589 */ /* 0x0002e400000e0000 */
.L_x_1944:
[----:B------:R-:W-:Y:S04]  /*5830*/  BSSY B1, `(.L_x_1634) ;  /* 0x000000e000017945 */ /* 0x000fe80003800000 */
[----:B------:R-:W-:Y:S05]  /*5840*/  @!P3 BRA `(.L_x_1635) ;  /* 0x000000000030b947 */ /* 0x000fea0003800000 */
[----:B------:R-:W4:Y:S01]  /*5850*/  LDL R8, [R1+0x10] ;  /* 0x0000100001087983 */ /* 0x000f220000100800 */
[----:B------:R-:W-:Y:S02]  /*5860*/  ULDC UR4, c[0x0][0x2f4] ;  /* 0x0000bd0000047ab9 */ /* 0x000fe40000000800 */
[----:B------:R-:W-:-:S13]  /*5870*/  ISETP.GE.AND P3, PT, R16, UR4, PT ;  /* 0x0000000410007c0c */ /* 0x000fda000bf66270 */
[----:B---3--:R-:W-:-:S04]  /*5880*/  @!P3 LEA R14, P4, R16, R37, 0x1 ;  /* 0x00000025100eb211 */ /* 0x008fc800078808ff */
[----:B--2---:R-:W-:Y:S02]  /*5890*/  @!P3 LEA.HI.X R15, R16, R9, R17, 0x1, P4 ;  /* 0x00000009100fb211 */ /* 0x004fe400020f0c11 */
[----:B------:R-:W-:-:S13]  /*58a0*/  ISETP.GE.AND P4, PT, R18, UR4, PT ;  /* 0x0000000412007c0c */ /* 0x000fda000bf86270 */
[----:B------:R-:W-:-:S04]  /*58b0*/  @!P4 LEA R12, P6, R18, R37, 0x1 ;  /* 0x00000025120cc211 */ /* 0x000fc800078c08ff */
[----:B----4-:R-:W-:Y:S02]  /*58c0*/  @!P4 LEA.HI.X R13, R18, R9, R8, 0x1, P6 ;  /* 0x00000009120dc211 */ /* 0x010fe400030f0c08 */
[----:B------:R-:W2:Y:S04]  /*58d0*/  @!P3 LDS.128 R8, [R71+0xe000] ;  /* 0x00e000004708b984 */ /* 0x000ea80000000c00 */
[----:B--2---:R-:W-:Y:S04]  /*58e0*/  @!P3 ST.E.128 desc[UR42][R14.64], R8 ;  /* 0x000000080e00b985 */ /* 0x004fe8000c101d2a */
[----:B------:R-:W2:Y:S04]  /*58f0*/  @!P4 LDS.128 R8, [R70+0xe000] ;  /* 0x00e000004608c984 */ /* 0x000ea80000000c00 */
[----:B--2---:R4:W-:Y:S02]  /*5900*/  @!P4 ST.E.128 desc[UR42][R12.64], R8 ;  /* 0x000000080c00c985 */ /* 0x0049e4000c101d2a */
.L_x_1635:
[----:B------:R-:W-:Y:S05]  /*5910*/  BSYNC B1 ;  /* 0x0000000000017941 */ /* 0x000fea0003800000 */
.L_x_1634:
[----:B------:R-:W-:-:S03]  /*5920*/  UMOV UR4, 0xffffffff ;  /* 0xffffffff00047882 */ /* 0x000fc60000000000 */
[----:B------:R-:W-:Y:S05]  /*5930*/  BRA.DIV UR4, `(.L_x_1636) ;  /* 0x000001ca04ec7947 */ /* 0x000fea000b800000 */
[----:B--2-4-:R2:W4:Y:S04]  /*5940*/  SHFL.IDX PT, R9, R38, 0x1, 0x1c1f ;  /* 0x003c1f0026097f89 */ /* 0x01452800000e0000 */
[----:B---3--:R2:W3:Y:S02]  /*5950*/  SHFL.IDX PT, R37, R36, 0x1, 0x1c1f ;  /* 0x003c1f0024257f89 */ /* 0x0084e400000e0000 */
.L_x_1948:
[----:B------:R-:W-:-:S13]  /*5960*/  ISETP.GE.AND P3, PT, R39, 0x61, PT ;  /* 0x000000612700780c */ /* 0x000fda0003f66270 */
[----:B------:R-:W-:Y:S05]  /*5970*/  @!P3 BRA `(.L_x_1610) ;  /* 0x000000000030b947 */ /* 0x000fea0003800000 */
[----:B------:R-:W5:Y:S01]  /*5980*/  LDL R8, [R1+0x10] ;  /* 0x0000100001087983 */ /* 0x000f620000100800 */
[----:B------:R-:W-:Y:S02]  /*5990*/  ULDC UR4, c[0x0][0x2f4] ;  /* 0x0000bd0000047ab9 */ /* 0x000fe40000000800 */
[----:B------:R-:W-:-:S13]  /*59a0*/  ISETP.GE.AND P3, PT, R16, UR4, PT ;  /* 0x0000000410007c0c */ /* 0x000fda000bf66270 */
[----:B---3--:R-:W-:-:S04]  /*59b0*/  @!P3 LEA R14, P4, R16, R37, 0x1 ;  /* 0x00000025100eb211 */ /* 0x008fc800078808ff */
[----:B----4-:R-:W-:Y:S02]  /*59c0*/  @!P3 LEA.HI.X R15, R16, R9, R17, 0x1, P4 ;  /* 0x00000009100fb211 */ /* 0x010fe400020f0c11 */
[----:B------:R-:W-:-:S13]  /*59d0*/  ISETP.GE.AND P4, PT, R18, UR4, PT ;  /* 0x0000000412007c0c */ /* 0x000fda000bf86270 */
[----:B------:R-:W-:-:S04]  /*59e0*/  @!P4 LEA R12, P6, R18, R37, 0x1 ;  /* 0x00000025120cc211 */ /* 0x000fc800078c08ff */
[----:B-----5:R-:W-:Y:S02]  /*59f0*/  @!P4 LEA.HI.X R13, R18, R9, R8, 0x1, P6 ;  /* 0x00000009120dc211 */ /* 0x020fe400030f0c08 */
[----:B------:R-:W3:Y:S04]  /*5a00*/  @!P3 LDS.128 R8, [R71+0x11000] ;  /* 0x011000004708b984 */ /* 0x000ee80000000c00 */
[----:B---3--:R-:W-:Y:S04]  /*5a10*/  @!P3 ST.E.128 desc[UR42][R14.64], R8 ;  /* 0x000000080e00b985 */ /* 0x008fe8000c101d2a */
[----:B------:R-:W3:Y:S04]  /*5a20*/  @!P4 LDS.128 R8, [R70+0x11000] ;  /* 0x011000004608c984 */ /* 0x000ee80000000c00 */
[----:B---3--:R3:W-:Y:S02]  /*5a30*/  @!P4 ST.E.128 desc[UR42][R12.64], R8 ;  /* 0x000000080c00c985 */ /* 0x0087e4000c101d2a */
.L_x_1610:
[----:B------:R-:W-:Y:S05]  /*5a40*/  BSYNC B0 ;  /* 0x0000000000007941 */ /* 0x000fea0003800000 */
.L_x_1590:
[----:B0-234-:R-:W0:Y:S01]  /*5a50*/  S2R R8, SR_TID.X ;  /* 0x0000000000087919 */ /* 0x01de220000002100 */
[----:B------:R-:W-:Y:S01]  /*5a60*/  @!PT LDS RZ, [RZ] ;  /* 0x00000000fffff984 */ /* 0x000fe20000000800 */
[----:B------:R-:W-:Y:S01]  /*5a70*/  @!PT LDS RZ, [RZ] ;  /* 0x00000000fffff984 */ /* 0x000fe20000000800 */
[----:B------:R-:W-:Y:S01]  /*5a80*/  @!PT LDS RZ, [RZ] ;  /* 0x00000000fffff984 */ /* 0x000fe20000000800 */
[----:B------:R-:W-:Y:S01]  /*5a90*/  @!PT LDS RZ, [RZ] ;  /* 0x00000000fffff984 */ /* 0x000fe20000000800 */
[----:B------:R2:W-:Y:S06]  /*5aa0*/  MEMBAR.ALL.CTA ;  /* 0x0000000000007992 */ /* 0x0005ec0000008000 */
[----:B--2---:R-:W2:Y:S01]  /*5ab0*/  FENCE.VIEW.ASYNC.S ;  /* 0x00000000000073c6 */ /* 0x004ea20000000000 */
[----:B------:R-:W-:Y:S05]  /*5ac0*/  WARPSYNC.ALL ;  /* 0x0000000000007948 */ /* 0x000fea0003800000 */
[----:B------:R-:W-:Y:S01]  /*5ad0*/  BSSY B0, `(.L_x_1637) ;  /* 0x0000008000007945 */ /* 0x000fe20003800000 */
[----:B--2---:R2:W-:Y:S01]  /*5ae0*/  BAR.SYNC.DEFER_BLOCKING R60, 0x80 ;  /* 0x0002003c0000751d */ /* 0x0045e20000010000 */
[----:B0-----:R-:W-:-:S13]  /*5af0*/  LOP3.LUT P3, RZ, R8, 0x7f, RZ, 0xc0, !PT ;  /* 0x0000007f08ff7812 */ /* 0x001fda000786c0ff */
[----:B------:R-:W-:-:S05]  /*5b00*/  @!P3 VIADD R8, R69, 0x168a0 ;  /* 0x000168a04508b836 */ /* 0x000fca0000000000 */
[----:B------:R-:W-:-:S04]  /*5b10*/  @!P3 PRMT R8, RZ, 0x654, R8 ;  /* 0x00000654ff08b816 */ /* 0x000fc80000000008 */
[----:B------:R2:W-:Y:S01]  /*5b20*/  @!P3 SYNCS.ARRIVE.TRANS64.RED.A1T0 RZ, [R8+URZ], RZ ;  /* 0x000000ff08ffb9a7 */ /* 0x0005e2000810043f */
[----:B------:R-:W-:Y:S05]  /*5b30*/  @!P5 BRA `(.L_x_1638) ;  /* 0x000000000004d947 */ /* 0x000fea0003800000 */
[----:B------:R-:W-:Y:S01]  /*5b40*/  BPT.TRAP 0x1 ;  /* 0x000000040000795c */ /* 0x000fe20000300000 */
.L_x_1638:
[----:B------:R-:W-:Y:S05]  /*5b50*/  BSYNC B0 ;  /* 0x0000000000007941 */ /* 0x000fea0003800000 */
.L_x_1637:
[----:B------:R-:W0:Y:S01]  /*5b60*/  SYNCS.PHASECHK.TRANS64.TRYWAIT P4, [R69+URZ+0x168b0], R77 ;  /* 0x0168b04d450075a7 */ /* 0x000e22000808017f */
[----:B------:R-:W-:Y:S01]  /*5b70*/  ULDC UR40, c[0x0][0x2f4] ;  /* 0x0000bd0000287ab9 */ /* 0x000fe20000000800 */
[----:B------:R-:W-:Y:S04]  /*5b80*/  BSSY B0, `(.L_x_1639) ;  /* 0x0000002000007945 */ /* 0x000fe80003800000 */
[----:B0-----:R-:W-:Y:S05]  /*5b90*/  @!P4 BRA `(.L_x_1640) ;  /* 0x000001c800a0c947 */ /* 0x001fea0003800000 */
.L_x_1949:
[----:B------:R-:W-:Y:S05]  /*5ba0*/  BSYNC B0 ;  /* 0x0000000000007941 */ /* 0x000fea0003800000 */
.L_x_1639:
[----:B------:R-:W3:Y:S01]  /*5bb0*/  LDL R11, [R1+0x4] ;  /* 0x00000400010b7983 */ /* 0x000ee20000100800 */
[----:B------:R-:W-:Y:S01]  /*5bc0*/  ULDC.64 UR4, c[0x0][0x328] ;  /* 0x0000ca0000047ab9 */ /* 0x000fe20000000a00 */
[----:B------:R-:W-:Y:S02]  /*5bd0*/  ULDC.64 UR6, c[0x0][0x318] ;  /* 0x0000c60000067ab9 */ /* 0x000fe40000000a00 */
[----:B-1----:R1:W5:Y:S01]  /*5be0*/  LDL R38, [R1+0x10] ;  /* 0x0000100001267983 */ /* 0x0023620000100800 */
[----:B------:R-:W-:Y:S01]  /*5bf0*/  IMAD R74, R74, UR4, RZ ;  /* 0x000000044a4a7c24 */ /* 0x000fe2000f8e02ff */
[----:B------:R-:W-:Y:S01]  /*5c00*/  BSSY B0, `(.L_x_1641) ;  /* 0x0000022000007945 */ /* 0x000fe20003800000 */
[C---:B--2---:R-:W-:Y:S01]  /*5c10*/  IMAD.WIDE.U32 R8, R73.reuse, UR4, RZ ;  /* 0x0000000449087c25 */ /* 0x044fe2000f8e00ff */
[----:B------:R-:W2:Y:S03]  /*5c20*/  S2R R10, SR_TID.X ;  /* 0x00000000000a7919 */ /* 0x000ea60000002100 */
        /* <DEDUP_REMOVED lines=8> */
[----:B--2---:R-:W-:-:S05]  /*5cb0*/  VIADD R12, R10, 0xffffff80 ;  /* 0xffffff800a0c7836 */ /* 0x004fca0000000000 */
[----:B------:R-:W-:-:S04]  /*5cc0*/  SHF.R.S32.HI R10, RZ, 0x1f, R12 ;  /* 0x0000001fff0a7819 */ /* 0x000fc8000001140c */
[----:B------:R-:W-:-:S04]  /*5cd0*/  LEA.HI R10, R10, R12, RZ, 0x2 ;  /* 0x0000000c0a0a7211 */ /* 0x000fc800078f10ff */
[----:B------:R-:W-:-:S04]  /*5ce0*/  SHF.R.S32.HI R10, RZ, 0x2, R10 ;  /* 0x00000002ff0a7819 */ /* 0x000fc8000001140a */
[----:B------:R-:W-:Y:S01]  /*5cf0*/  IADD3 R76, -R10, R76, RZ ;  /* 0x0000004c0a4c7210 */ /* 0x000fe20007ffe1ff */
[----:B---3--:R-:W-:-:S04]  /*5d00*/  IMAD.WIDE.U32 R8, R11, UR4, R8 ;  /* 0x000000040b087c25 */ /* 0x008fc8000f8e0008 */
[----:B------:R-:W-:Y:S01]  /*5d10*/  IMAD R9, R11, UR5, R9 ;  /* 0x000000050b097c24 */ /* 0x000fe2000f8e0209 */
[----:B------:R-:W-:-:S04]  /*5d20*/  LEA R36, P4, R8, UR6, 0x1 ;  /* 0x0000000608247c11 */ /* 0x000fc8000f8808ff */
        /* <DEDUP_REMOVED lines=10> */
[----:B-----5:R-:W-:Y:S02]  /*5dd0*/  @!P5 LEA.HI.X R13, R18, R9, R38, 0x1, P6 ;  /* 0x00000009120dd211 */ /* 0x020fe400030f0c26 */
[----:B------:R-:W1:Y:S04]  /*5de0*/  @!P4 LDS.128 R8, [R71] ;  /* 0x000000004708c984 */ /* 0x000e680000000c00 */
[----:B-1----:R-:W-:Y:S04]  /*5df0*/  @!P4 ST.E.128 desc[UR42][R14.64], R8 ;  /* 0x000000080e00c985 */ /* 0x002fe8000c101d2a */
[----:B------:R-:W1:Y:S04]  /*5e00*/  @!P5 LDS.128 R8, [R70] ;  /* 0x000000004608d984 */ /* 0x000e680000000c00 */
[----:B-1----:R1:W-:Y:S02]  /*5e10*/  @!P5 ST.E.128 desc[UR42][R12.64], R8 ;  /* 0x000000080c00d985 */ /* 0x0023e4000c101d2a */
.L_x_1642:
[----:B------:R-:W-:Y:S05]  /*5e20*/  BSYNC B0 ;  /* 0x0000000000007941 */ /* 0x000fea0003800000 */
.L_x_1641:
        /* <DEDUP_REMOVED lines=11> */
[----:B-----5:R-:W-:Y:S01]  /*5ee0*/  @!P5 LEA.HI.X R13, R18, R37, R38, 0x1, P6 ;  /* 0x00000025120dd211 */ /* 0x020fe200030f0c26 */
[----:B-1----:R-:W-:Y:S04]  /*5ef0*/  @!P4 ST.E.128 desc[UR42][R14.64], R8 ;  /* 0x000000080e00c985 */ /* 0x002fe8000c101d2a */
[----:B------:R-:W1:Y:S04]  /*5f00*/  @!P5 LDS.128 R8, [R70+0x3000] ;  /* 0x003000004608d984 */ /* 0x000e680000000c00 */
[----:B-1----:R1:W-:Y:S02]  /*5f10*/  @!P5 ST.E.128 desc[UR42][R12.64], R8 ;  /* 0x000000080c00d985 */ /* 0x0023e4000c101d2a */
.L_x_1644:
[----:B------:R-:W-:Y:S05]  /*5f20*/  BSYNC B0 ;  /* 0x0000000000007941 */ /* 0x000fea0003800000 */
.L_x_1643:
[----:B-1-3--:R-:W3:Y:S01]  /*5f30*/  LDL.LU R9, [R1+0x14] ;  /* 0x0000140001097983 */ /* 0x00aee20000300800 */
[----:B0-----:R-:W-:Y:S01]  /*5f40*/  @!P3 VIADD R69, R69, 0x168c0 ;  /* 0x000168c04545b836 */ /* 0x001fe20000000000 */
[----:B------:R-:W-:Y:S01]  /*5f50*/  LOP3.LUT P4, RZ, R22, 0x1, RZ, 0xc0, !PT ;  /* 0x0000000116ff7812 */ /* 0x000fe2000788c0ff */
        /* <DEDUP_REMOVED lines=11> */
[----:B------:R-:W-:Y:S02]  /*6010*/  SEL R8, RZ, 0x1, P3 ;  /* 0x00000001ff087807 */ /* 0x000fe40001800000 */
[----:B------:R-:W-:Y:S02]  /*6020*/  SEL R23, R23, RZ, P3 ;  /* 0x000000ff17177207 */ /* 0x000fe40001800000 */
[----:B---3--:R-:W-:-:S05]  /*6030*/  LOP3.LUT R9, R9, R8, RZ, 0x3c, !PT ;  /* 0x0000000809097212 */ /* 0x008fca00078e3cff */
[----:B------:R0:W-:Y:S01]  /*6040*/  STL [R1+0x14], R9 ;  /* 0x0000140901007387 */ /* 0x0001e20000100800 */
[----:B------:R-:W-:Y:S05]  /*6050*/  @P4 BRA `(.L_x_1645) ;  /* 0xffffffc4005c4947 */ /* 0x000fea000383ffff */
[----:B0-----:R-:W0:Y:S01]  /*6060*/  S2R R9, SR_TID.X ;  /* 0x0000000000097919 */ /* 0x001e220000002100 */
[----:B------:R-:W-:Y:S02]  /*6070*/  PLOP3.LUT P0, PT, PT, PT, PT, 0x8, 0x0 ;  /* 0x000000000000781c */ /* 0x000fe40003f0e170 */
[----:B0-----:R-:W-:-:S04]  /*6080*/  SHF.R.U32.HI R9, RZ, 0x7, R9 ;  /* 0x00000007ff097819 */ /* 0x001fc80000011609 */
[----:B------:R-:W-:-:S13]  /*6090*/  ISETP.NE.AND P4, PT, R9, 0x1, PT ;  /* 0x000000010900780c */ /* 0x000fda0003f85270 */
[----:B------:R-:W-:Y:S06]  /*60a0*/  @!P4 BAR.ARV 0x9, 0x100 ;  /* 0x024400000000cb1d */ /* 0x000fec0000002000 */
.L_x_1585:
[----:B------:R-:W3:Y:S01]  /*60b0*/  LDL R10, [R1+0x28] ;  /* 0x00002800010a7983 */ /* 0x000ee20000100800 */
[----:B------:R-:W0:Y:S03]  /*60c0*/  LDC R0, c[0x0][0x448] ;  /* 0x00011200ff007b82 */ /* 0x000e260000000800 */
[----:B------:R-:W2:Y:S04]  /*60d0*/  LDL R8, [R1] ;  /* 0x0000000001087983 */ /* 0x000ea80000100800 */
[----:B------:R-:W2:Y:S01]  /*60e0*/  LDL R5, [R1+0x8] ;  /* 0x0000080001057983 */ /* 0x000ea20000100800 */
[----:B------:R-:W1:Y:S01]  /*60f0*/  LDC.64 R6, c[0x0][0x9e0] ;  /* 0x00027800ff067b82 */ /* 0x000e620000000a00 */
[----:B0-----:R-:W-:-:S13]  /*6100*/  ISETP.NE.AND P1, PT, R0, 0x1, PT ;  /* 0x000000010000780c */ /* 0x001fda0003f25270 */
[----:B------:R-:W0:Y:S08]  /*6110*/  @P1 LDC R3, c[0x0][0x44c] ;  /* 0x00011300ff031b82 */ /* 0x000e300000000800 */
[----:B------:R-:W4:Y:S01]  /*6120*/  @P1 LDC R4, c[0x0][0x450] ;  /* 0x00011400ff041b82 */ /* 0x000f220000000800 */
[----:B-1----:R-:W-:Y:S01]  /*6130*/  ISETP.GE.AND P2, PT, R7, 0x1, PT ;  /* 0x000000010700780c */ /* 0x002fe20003f46270 */
[----:B---3--:R-:W-:-:S04]  /*6140*/  VIADD R0, R10, 0xbf ;  /* 0x000000bf0a007836 */ /* 0x008fc80000000000 */
[----:B0-----:R-:W-:Y:S01]  /*6150*/  @P1 IMAD.HI.U32 R3, R0, R3, RZ ;  /* 0x0000000300031227 */ /* 0x001fe200078e00ff */
[----:B--2---:R-:W-:-:S04]  /*6160*/  IADD3 R5, R5, 0x1, -R8 ;  /* 0x0000000105057810 */ /* 0x004fc80007ffe808 */
[----:B----4-:R-:W-:-:S05]  /*6170*/  @P1 SHF.R.U32.HI R0, RZ, R4, R3 ;  /* 0x00000004ff001219 */ /* 0x010fca0000011603 */
[----:B------:R-:W-:Y:S01]  /*6180*/  IMAD.IADD R5, R5, 0x1, R0 ;  /* 0x0000000105057824 */ /* 0x000fe200078e0200 */
[----:B------:R-:W-:Y:S06]  /*6190*/  @P0 BRA `(.L_x_1646) ;  /* 0x00000000000c0947 */ /* 0x000fec0003800000 */
[----:B------:R-:W0:Y:S01]  /*61a0*/  FENCE.VIEW.ASYNC.G ;  /* 0x00000000000073c6 */ /* 0x000e220000000100 */
[----:B------:R-:W-:Y:S05]  /*61b0*/  WARPSYNC.ALL ;  /* 0x0000000000007948 */ /* 0x000fea0003800000 */
[----:B0-----:R-:W-:Y:S06]  /*61c0*/  BAR.ARV 0xc, 0x200 ;  /* 0x0308000000007b1d */ /* 0x001fec0000002000 */
.L_x_1646:
        /* <DEDUP_REMOVED lines=13> */
.L_x_1649:
[----:B------:R-:W-:-:S13]  /*62a0*/  ISETP.NE.AND P0, PT, R7, 0x1, PT ;  /* 0x000000010700780c */ /* 0x000fda0003f05270 */
[----:B------:R-:W0:Y:S02]  /*62b0*/  @P0 LDC.64 R4, c[0x0][0x9e8] ;  /* 0x00027a00ff040b82 */ /* 0x000e240000000a00 */
[----:B0-----:R-:W-:-:S05]  /*62c0*/  @P0 IMAD.HI.U32 R4, R3, R4, RZ ;  /* 0x0000000403040227 */ /* 0x001fca00078e00ff */
[----:B------:R-:W-:-:S07]  /*62d0*/  @P0 SHF.R.U32.HI R3, RZ, R5, R4 ;  /* 0x00000005ff030219 */ /* 0x000fce0000011604 */
.L_x_1650:
[----:B------:R-:W-:Y:S05]  /*62e0*/  BSYNC B0 ;  /* 0x0000000000007941 */ /* 0x000fea0003800000 */
.L_x_1648:
[----:B------:R-:W-:-:S05]  /*62f0*/  IMAD R3, R3, R7, R7 ;  /* 0x0000000703037224 */ /* 0x000fca00078e0207 */
[----:B------:R-:W-:-:S07]  /*6300*/  VIMNMX R0, R0, R3, PT ;  /* 0x0000000300007248 */ /* 0x000fce0003fe0100 */
.L_x_1647:
[----:B------:R-:W0:Y:S01]  /*6310*/  @P1 LDC R4, c[0x0][0x44c] ;  /* 0x00011300ff041b82 */ /* 0x000e220000000800 */
[----:B------:R-:W-:Y:S01]  /*6320*/  VIADD R0, R0, 0x7f ;  /* 0x0000007f00007836 */ /* 0x000fe20000000000 */
[----:B------:R-:W-:Y:S01]  /*6330*/  ULDC UR4, c[0x0][0x9dc] ;  /* 0x0002770000047ab9 */ /* 0x000fe20000000800 */
[----:B------:R-:W-:-:S03]  /*6340*/  IMAD.MOV.U32 R5, RZ, RZ, R10 ;  /* 0x000000ffff057224 */ /* 0x000fc600078e000a */
[----:B------:R-:W-:Y:S02]  /*6350*/  SHF.R.S32.HI R3, RZ, 0x1f, R0 ;  /* 0x0000001fff037819 */ /* 0x000fe40000011400 */
[----:B------:R-:W1:Y:S02]  /*6360*/  @P1 LDC R9, c[0x0][0x450] ;  /* 0x00011400ff091b82 */ /* 0x000e640000000800 */
[----:B------:R-:W-:-:S04]  /*6370*/  LEA.HI R3, R3, R0, RZ, 0x7 ;  /* 0x0000000003037211 */ /* 0x000fc800078f38ff */
[----:B------:R-:W-:-:S04]  /*6380*/  SHF.R.S32.HI R0, RZ, 0x7, R3 ;  /* 0x00000007ff007819 */ /* 0x000fc80000011403 */
[----:B------:R-:W-:Y:S01]  /*6390*/  VIMNMX R8, R29, R0, PT ;  /* 0x000000001d087248 */ /* 0x000fe20003fe0100 */
[----:B0-----:R-:W-:-:S05]  /*63a0*/  @P1 IMAD.HI.U32 R4, R10, R4, RZ ;  /* 0x000000040a041227 */ /* 0x001fca00078e00ff */
[----:B-1----:R-:W-:-:S04]  /*63b0*/  @P1 SHF.R.U32.HI R5, RZ, R9, R4 ;  /* 0x00000009ff051219 */ /* 0x002fc80000011604 */
[----:B------:R-:W-:-:S05]  /*63c0*/  IADD3 R3, R88, R5, RZ ;  /* 0x0000000558037210 */ /* 0x000fca0007ffe0ff */
        /* <DEDUP_REMOVED lines=12> */
.L_x_1653:
[----:B------:R-:W-:-:S13]  /*6490*/  ISETP.NE.AND P0, PT, R7, 0x1, PT ;  /* 0x000000010700780c */ /* 0x000fda0003f05270 */
[----:B------:R-:W0:Y:S02]  /*64a0*/  @P0 LDC.64 R4, c[0x0][0x9e8] ;  /* 0x00027a00ff040b82 */ /* 0x000e240000000a00 */
[----:B0-----:R-:W-:-:S05]  /*64b0*/  @P0 IMAD.HI.U32 R4, R3, R4, RZ ;  /* 0x0000000403040227 */ /* 0x001fca00078e00ff */
[----:B------:R-:W-:-:S07]  /*64c0*/  @P0 SHF.R.U32.HI R3, RZ, R5, R4 ;  /* 0x00000005ff030219 */ /* 0x000fce0000011604 */
.L_x_1654:
[----:B------:R-:W-:Y:S05]  /*64d0*/  BSYNC B0 ;  /* 0x0000000000007941 */ /* 0x000fea0003800000 */
.L_x_1652:
[----:B------:R-:W-:-:S05]  /*64e0*/  IMAD R3, R3, R7, RZ ;  /* 0x0000000703037224 */ /* 0x000fca00078e02ff */
[----:B------:R-:W-:-:S07]  /*64f0*/  VIMNMX R0, R0, R3, !PT ;  /* 0x0000000300007248 */ /* 0x000fce0007fe0100 */
.L_x_1651:
[----:B------:R-:W-:Y:S01]  /*6500*/  SHF.R.S32.HI R3, RZ, 0x1f, R0 ;  /* 0x0000001fff037819 */ /* 0x000fe20000011400 */
[----:B------:R-:W-:Y:S01]  /*6510*/  BSSY B0, `(.L_x_1655) ;  /* 0x0000027000007945 */ /* 0x000fe20003800000 */
[----:B------:R-:W-:Y:S02]  /*6520*/  IMAD.MOV.U32 R89, RZ, RZ, RZ ;  /* 0x000000ffff597224 */ /* 0x000fe400078e00ff */
[----:B------:R-:W-:-:S04]  /*6530*/  LEA.HI R3, R3, R0, RZ, 0x7 ;  /* 0x0000000003037211 */ /* 0x000fc800078f38ff */
[----:B------:R-:W-:-:S04]  /*6540*/  SHF.R.S32.HI R3, RZ, 0x7, R3 ;  /* 0x00000007ff037819 */ /* 0x000fc80000011403 */
[----:B------:R-:W-:-:S04]  /*6550*/  VIMNMX R9, RZ, R3, !PT ;  /* 0x00000003ff097248 */ /* 0x000fc80007fe0100 */
[----:B------:R-:W-:-:S13]  /*6560*/  ISETP.GT.AND P0, PT, R8, R9, PT ;  /* 0x000000090800720c */ /* 0x000fda0003f04270 */
[----:B------:R-:W-:Y:S05]  /*6570*/  @!P0 BRA `(.L_x_1656) ;  /* 0x0000000000808947 */ /* 0x000fea0003800000 */
[----:B------:R-:W2:Y:S01]  /*6580*/  LDL R4, [R1+0x4c] ;  /* 0x00004c0001047983 */ /* 0x000ea20000100800 */
[----:B------:R-:W-:Y:S01]  /*6590*/  ULDC UR4, c[0x0][0x9f0] ;  /* 0x00027c0000047ab9 */ /* 0x000fe20000000800 */
[----:B--2---:R-:W-:-:S04]  /*65a0*/  ISETP.NE.AND P0, PT, R4, RZ, PT ;  /* 0x000000ff0400720c */ /* 0x004fc80003f05270 */
        /* <DEDUP_REMOVED lines=13> */
[----:B0-----:R-:W-:Y:S02]  /*6680*/  IMAD.MOV.U32 R4, RZ, RZ, RZ ;  /* 0x000000ffff047224 */ /* 0x001fe400078e00ff */
[----:B-1----:R-:W-:-:S04]  /*6690*/  IMAD.MOV R7, RZ, RZ, -R5 ;  /* 0x000000ffff077224 */ /* 0x002fc800078e0a05 */
[----:B------:R-:W-:-:S04]  /*66a0*/  IMAD R7, R7, R6, RZ ;  /* 0x0000000607077224 */ /* 0x000fc800078e02ff */
[----:B------:R-:W-:-:S04]  /*66b0*/  IMAD.HI.U32 R5, R5, R7, R4 ;  /* 0x0000000705057227 */ /* 0x000fc800078e0004 */
[----:B------:R-:W-:-:S04]  /*66c0*/  IMAD.MOV.U32 R4, RZ, RZ, R10 ;  /* 0x000000ffff047224 */ /* 0x000fc800078e000a */
        /* <DEDUP_REMOVED lines=11> */
.L_x_1656:
[----:B------:R-:W-:Y:S05]  /*6780*/  BSYNC B0 ;  /* 0x0000000000007941 */ /* 0x000fea0003800000 */
.L_x_1655:
[----:B------:R-:W2:Y:S01]  /*6790*/  LDL R0, [R1+0x54] ;  /* 0x0000540001007983 */ /* 0x000ea20000100800 */
[----:B------:R-:W-:Y:S01]  /*67a0*/  PLOP3.LUT P0, PT, PT, PT, PT, 0x80, 0x0 ;  /* 0x000000000000781c */ /* 0x000fe20003f0f070 */
[----:B------:R-:W-:Y:S01]  /*67b0*/  IMAD.MOV.U32 R3, RZ, RZ, RZ ;  /* 0x000000ffff037224 */ /* 0x000fe200078e00ff */
        /* <DEDUP_REMOVED lines=16> */
[----:B--2---:R-:W-:Y:S02]  /*68c0*/  IMAD R4, R0, R89, R9 ;  /* 0x0000005900047224 */ /* 0x004fe400078e0209 */
[----:B------:R-:W-:-:S03]  /*68d0*/  IMAD.MOV.U32 R0, RZ, RZ, RZ ;  /* 0x000000ffff007224 */ /* 0x000fc600078e00ff */
[----:B------:R0:W-:Y:S01]  /*68e0*/  STL [R1+0x3c], R4 ;  /* 0x00003c0401007387 */ /* 0x0001e20000100800 */
[----:B------:R-:W-:-:S04]  /*68f0*/  VIADDMNMX R89, R4, R89, R8, PT ;  /* 0x0000005904597246 */ /* 0x000fc80003800108 */
[----:B------:R-:W-:-:S13]  /*6900*/  ISETP.GT.AND P1, PT, R89, R4, PT ;  /* 0x000000045900720c */ /* 0x000fda0003f24270 */
[----:B0-----:R-:W-:Y:S05]  /*6910*/  @!P1 BRA `(.L_x_1657) ;  /* 0x0000011000489947 */ /* 0x001fea0003800000 */
[----:B------:R-:W-:-:S03]  /*6920*/  UMOV UR4, 0xffffffff ;  /* 0xffffffff00047882 */ /* 0x000fc60000000000 */
[----:B------:R-:W-:Y:S05]  /*6930*/  BRA.DIV UR4, `(.L_x_1658) ;  /* 0x000001be044c7947 */ /* 0x000fea000b800000 */
[----:B------:R-:W0:Y:S02]  /*6940*/  S2R R0, SR_TID.X ;  /* 0x0000000000007919 */ /* 0x000e240000002100 */
[----:B0-----:R-:W-:-:S05]  /*6950*/  VIADD R3, R0, 0xffffff80 ;  /* 0xffffff8000037836 */ /* 0x001fca0000000000 */
[----:B------:R-:W-:-:S04]  /*6960*/  SHF.R.S32.HI R0, RZ, 0x1f, R3 ;  /* 0x0000001fff007819 */ /* 0x000fc80000011403 */
[----:B------:R-:W-:-:S04]  /*6970*/  LEA.HI R0, R0, R3, RZ, 0x7 ;  /* 0x0000000300007211 */ /* 0x000fc800078f38ff */
[----:B------:R-:W-:-:S06]  /*6980*/  SHF.R.S32.HI R0, RZ, 0x7, R0 ;  /* 0x00000007ff007819 */ /* 0x000fcc0000011400 */
[----:B------:R-:W0:Y:S04]  /*6990*/  SHFL.IDX PT, R0, R0, RZ, 0x1f ;  /* 0x00001fff00007589 */ /* 0x000e2800000e0000 */
[----:B0-----:R1:W-:Y:S02]  /*69a0*/  STL [R1+0x2c], R0 ;  /* 0x00002c0001007387 */ /* 0x0013e40000100800 */
.L_x_1952:
[----:B------:R-:W1:Y:S01]  /*69b0*/  LDL R3, [R1+0x2c] ;  /* 0x00002c0001037983 */ /* 0x000e620000100800 */
[----:B------:R-:W-:Y:S01]  /*69c0*/  BSSY B6, `(.L_x_1659) ;  /* 0x000001b000067945 */ /* 0x000fe20003800000 */
[----:B-1----:R-:W-:-:S05]  /*69d0*/  IMAD.HI R0, R3, 0x55555556, RZ ;  /* 0x5555555603007827 */ /* 0x002fca00078e02ff */
        /* <DEDUP_REMOVED lines=13> */
[----:B0-----:R0:W1:Y:S01]  /*6ab0*/  LDC.64 R14, c[0x4][R0] ;  /* 0x01000000000e7b82 */ /* 0x0010620000000a00 */
[----:B------:R-:W-:Y:S01]  /*6ac0*/  MOV R5, UR5 ;  /* 0x0000000500057c02 */ /* 0x000fe20008000f00 */
        /* <DEDUP_REMOVED lines=10> */
.L_x_1660:
[----:B------:R-:W-:Y:S05]  /*6b70*/  BSYNC B6 ;  /* 0x0000000000067941 */ /* 0x000fea0003800000 */
.L_x_1659:
[----:B------:R-:W-:Y:S02]  /*6b80*/  ULDC UR4, c[0x0][0x3f4] ;  /* 0x0000fd0000047ab9 */ /* 0x000fe40000000800 */
[----:B------:R-:W-:-:S13]  /*6b90*/  ISETP.LT.AND P0, PT, RZ, UR4, PT ;  /* 0x00000004ff007c0c */ /* 0x000fda000bf01270 */
[----:B------:R-:W-:Y:S05]  /*6ba0*/  @P0 BRA `(.L_x_1661) ;  /* 0x0000000000400947 */ /* 0x000fea0003800000 */
[----:B------:R-:W-:-:S04]  /*6bb0*/  ULEA.HI UR4, UR36, UR36, URZ, 0x1 ;  /* 0x0000002424047291 */ /* 0x000fc8000f8f083f */
[----:B------:R-:W-:-:S04]  /*6bc0*/  ULOP3.LUT UR4, UR4, 0xfffffffe, URZ, 0xc0, !UPT ;  /* 0xfffffffe04047892 */ /* 0x000fc8000f8ec03f */
[----:B------:R-:W-:-:S06]  /*6bd0*/  UIADD3 UR4, UR36, -UR4, URZ ;  /* 0x8000000424047290 */ /* 0x000fcc000fffe03f */
[----:B------:R-:W-:-:S05]  /*6be0*/  IMAD.U32 R3, RZ, RZ, UR4 ;  /* 0x00000004ff037e24 */ /* 0x000fca000f8e00ff */
[----:B------:R-:W-:-:S04]  /*6bf0*/  SHF.L.U32 R3, R3, 0x1f, RZ ;  /* 0x0000001f03037819 */ /* 0x000fc800000006ff */
[----:B------:R1:W2:Y:S03]  /*6c00*/  SYNCS.PHASECHK.TRANS64.TRYWAIT P0, [R2+URZ+0x16800], R3 ;  /* 0x01680003020075a7 */ /* 0x0002a6000800017f */
[----:B--2---:R-:W-:Y:S05]  /*6c10*/  @!P0 NANOSLEEP.SYNCS 0x989680 ;  /* 0x009896800000895d */ /* 0x004fea0003900000 */
[----:B------:R-:W2:Y:S01]  /*6c20*/  @!P0 SYNCS.PHASECHK.TRANS64 P0, [R2+URZ+0x16800], R3 ;  /* 0x01680003020085a7 */ /* 0x000ea2000800007f */
[----:B------:R-:W-:Y:S04]  /*6c30*/  BSSY B0, `(.L_x_1662) ;  /* 0x0000006000007945 */ /* 0x000fe80003800000 */
[----:B--2---:R-:W-:Y:S05]  /*6c40*/  @P0 BRA `(.L_x_1663) ;  /* 0x0000000000100947 */ /* 0x004fea0003800000 */
.L_x_1664:
[----:B--2---:R2:W3:Y:S02]  /*6c50*/  SYNCS.PHASECHK.TRANS64.TRYWAIT P0, [R2+URZ+0x16800], R3 ;  /* 0x01680003020075a7 */ /* 0x0044e4000800017f */
[----:B---3--:R-:W-:Y:S05]  /*6c60*/  @!P0 NANOSLEEP.SYNCS 0x989680 ;  /* 0x009896800000895d */ /* 0x008fea0003900000 */
[----:B------:R-:W3:Y:S02]  /*6c70*/  @!P0 SYNCS.PHASECHK.TRANS64 P0, [R2+URZ+0x16800], R3 ;  /* 0x01680003020085a7 */ /* 0x000ee4000800007f */
[----:B---3--:R-:W-:Y:S05]  /*6c80*/  @!P0 BRA `(.L_x_1664) ;  /* 0xfffffffc00f08947 */ /* 0x008fea000383ffff */
.L_x_1663:
[----:B------:R-:W-:Y:S05]  /*6c90*/  BSYNC B0 ;  /* 0x0000000000007941 */ /* 0x000fea0003800000 */
.L_x_1662:
[----:B------:R-:W-:Y:S05]  /*6ca0*/  BRA `(.L_x_1665) ;  /* 0x0000002c00bc7947 */ /* 0x000fea0003800000 */
.L_x_1661:
[----:B------:R-:W-:Y:S01]  /*6cb0*/  ISETP.NE.AND P0, PT, R25, RZ, PT ;  /* 0x000000ff1900720c */ /* 0x000fe20003f05270 */
[----:B------:R-:W-:Y:S01]  /*6cc0*/  ULDC.64 UR4, c[0x0][0x3f8] ;  /* 0x0000fe0000047ab9 */ /* 0x000fe20000000a00 */
[----:B-----5:R-:W-:Y:S01]  /*6cd0*/  SHF.R.S32.HI R0, RZ, 0x1f, R24 ;  /* 0x0000001fff007819 */ /* 0x020fe20000011418 */
[----:B------:R-:W-:Y:S01]  /*6ce0*/  ULDC.64 UR6, c[0x0][0x408] ;  /* 0x0001020000067ab9 */ /* 0x000fe20000000a00 */
[----:B------:R-:W-:Y:S01]  /*6cf0*/  IMAD.WIDE.U32 R26, R24, UR4, RZ ;  /* 0x00000004181a7c25 */ /* 0x000fe2000f8e00ff */
[----:B------:R-:W-:Y:S03]  /*6d00*/  BSSY B6, `(.L_x_1666) ;  /* 0x0000019000067945 */ /* 0x000fe60003800000 */
[C---:B------:R-:W-:Y:S02]  /*6d10*/  IMAD R3, R0.reuse, UR4, RZ ;  /* 0x0000000400037c24 */ /* 0x040fe4000f8e02ff */
[----:B------:R-:W-:-:S02]  /*6d20*/  IMAD R5, R0, UR6, RZ ;  /* 0x0000000600057c24 */ /* 0x000fc4000f8e02ff */
[C---:B------:R-:W-:Y:S02]  /*6d30*/  IMAD R3, R24.reuse, UR5, R3 ;  /* 0x0000000518037c24 */ /* 0x040fe4000f8e0203 */
[C---:B------:R-:W-:Y:S02]  /*6d40*/  IMAD R5, R24.reuse, UR7, R5 ;  /* 0x0000000718057c24 */ /* 0x040fe4000f8e0205 */
[----:B------:R-:W-:-:S04]  /*6d50*/  IMAD.WIDE.U32 R24, R24, UR6, RZ ;  /* 0x0000000618187c25 */ /* 0x000fc8000f8e00ff */
[----:B------:R-:W-:Y:S01]  /*6d60*/  IMAD.IADD R29, R3, 0x1, R27 ;  /* 0x00000001031d7824 */ /* 0x000fe200078e021b */
[----:B------:R-:W-:Y:S01]  /*6d70*/  IADD3 R31, R5, R25, RZ ;  /* 0x00000019051f7210 */ /* 0x000fe20007ffe0ff */
[----:B------:R-:W-:Y:S06]  /*6d80*/  @!P0 BRA `(.L_x_1667) ;  /* 0x0000000000408947 */ /* 0x000fec0003800000 */
[----:B------:R-:W-:Y:S01]  /*6d90*/  MOV R0, 0x0 ;  /* 0x0000000000007802 */ /* 0x000fe20000000f00 */
[----:B------:R-:W-:Y:S01]  /*6da0*/  ULDC.64 UR4, c[0x4][0x88] ;  /* 0x0100220000047ab9 */ /* 0x000fe20000000a00 */
[----:B------:R-:W-:Y:S01]  /*6db0*/  ULDC.64 UR6, c[0x4][0x90] ;  /* 0x0100240000067ab9 */ /* 0x000fe20000000a00 */
[----:B------:R-:W-:Y:S01]  /*6dc0*/  IMAD.U32 R4, RZ, RZ, UR4 ;  /* 0x00000004ff047e24 */ /* 0x000fe2000f8e00ff */
[----:B0-----:R0:W1:Y:S01]  /*6dd0*/  LDC.64 R14, c[0x4][R0] ;  /* 0x01000000000e7b82 */ /* 0x0010620000000a00 */
        /* <DEDUP_REMOVED lines=11> */
.L_x_1667:
[----:B------:R-:W-:Y:S05]  /*6e90*/  BSYNC B6 ;  /* 0x0000000000067941 */ /* 0x000fea0003800000 */
.L_x_1666:
[----:B------:R-:W2:Y:S01]  /*6ea0*/  LDL R21, [R1+0x28] ;  /* 0x0000280001157983 */ /* 0x000ea20000100800 */
[----:B------:R-:W-:Y:S01]  /*6eb0*/  ULDC.U8 UR4, c[0x0][0x410] ;  /* 0x0001040000047ab9 */ /* 0x000fe20000000000 */
[----:B------:R-:W-:Y:S01]  /*6ec0*/  BSSY B0, `(.L_x_1668) ;  /* 0x00002c5000007945 */ /* 0x000fe20003800000 */
[----:B------:R-:W-:Y:S01]  /*6ed0*/  ISETP.NE.AND P0, PT, RZ, UR4, PT ;  /* 0x00000004ff007c0c */ /* 0x000fe2000bf05270 */
[----:B------:R-:W1:Y:S02]  /*6ee0*/  S2R R20, SR_TID.X ;  /* 0x0000000000147919 */ /* 0x000e640000002100 */
[----:B-1----:R-:W-:-:S04]  /*6ef0*/  IADD3 R42, R20, -0x80, RZ ;  /* 0xffffff80142a7810 */ /* 0x002fc80007ffe0ff */
[----:B------:R-:W-:-:S04]  /*6f00*/  SHF.R.S32.HI R40, RZ, 0x1f, R42 ;  /* 0x0000001fff287819 */ /* 0x000fc8000001142a */
[----:B------:R-:W-:-:S04]  /*6f10*/  LEA.HI R40, R40, R42, RZ, 0x2 ;  /* 0x0000002a28287211 */ /* 0x000fc800078f10ff */
[----:B------:R-:W-:-:S05]  /*6f20*/  SHF.R.S32.HI R40, RZ, 0x2, R40 ;  /* 0x00000002ff287819 */ /* 0x000fca0000011428 */
[----:B--2---:R-:W-:Y:S01]  /*6f30*/  IMAD.IADD R39, R40, 0x1, R21 ;  /* 0x0000000128277824 */ /* 0x004fe200078e0215 */
[----:B------:R-:W-:Y:S06]  /*6f40*/  @!P0 BRA `(.L_x_1669) ;  /* 0x0000001400a88947 */ /* 0x000fec0003800000 */
[----:B------:R-:W2:Y:S01]  /*6f50*/  LDL R38, [R1+0x18] ;  /* 0x0000180001267983 */ /* 0x000ea20000100800 */
[----:B------:R-:W1:Y:S01]  /*6f60*/  LDC R32, c[0x0][0x448] ;  /* 0x00011200ff207b82 */ /* 0x000e620000000800 */
[----:B------:R-:W-:Y:S01]  /*6f70*/  VIADD R21, R20, 0xffffff80 ;  /* 0xffffff8014157836 */ /* 0x000fe20000000000 */
[----:B------:R-:W-:Y:S01]  /*6f80*/  ULDC.64 UR4, c[0x0][0x3f8] ;  /* 0x0000fe0000047ab9 */ /* 0x000fe20000000a00 */
[----:B------:R-:W-:-:S03]  /*6f90*/  ULDC.64 UR6, c[0x0][0x408] ;  /* 0x0001020000067ab9 */ /* 0x000fc60000000a00 */
[----:B------:R-:W-:Y:S02]  /*6fa0*/  SHF.R.S32.HI R20, RZ, 0x1f, R21 ;  /* 0x0000001fff147819 */ /* 0x000fe40000011415 */
[----:B-1----:R-:W-:Y:S02]  /*6fb0*/  ISETP.NE.AND P0, PT, R32, 0x1, PT ;  /* 0x000000012000780c */ /* 0x002fe40003f05270 */
[----:B------:R-:W-:-:S11]  /*6fc0*/  LEA.HI R20, R20, R21, RZ, 0x2 ;  /* 0x0000001514147211 */ /* 0x000fd600078f10ff */
[----:B------:R-:W1:Y:S01]  /*6fd0*/  @P0 LDC R0, c[0x0][0x44c] ;  /* 0x00011300ff000b82 */ /* 0x000e620000000800 */
[----:B------:R-:W-:-:S07]  /*6fe0*/  LOP3.LUT R20, R20, 0xfffffffc, RZ, 0xc0, !PT ;  /* 0xfffffffc14147812 */ /* 0x000fce00078ec0ff */
[----:B------:R-:W3:Y:S01]  /*6ff0*/  @P0 LDC R5, c[0x0][0x450] ;  /* 0x00011400ff050b82 */ /* 0x000ee20000000800 */
[----:B------:R-:W-:-:S04]  /*7000*/  IMAD.IADD R20, R21, 0x1, -R20 ;  /* 0x0000000115147824 */ /* 0x000fc800078e0a14 */
[----:B------:R-:W-:-:S04]  /*7010*/  IMAD R3, R20, 0x60, R39 ;  /* 0x0000006014037824 */ /* 0x000fc800078e0227 */
[----:B-1----:R-:W-:-:S05]  /*7020*/  @P0 IMAD.HI.U32 R0, R3, R0, RZ ;  /* 0x0000000003000227 */ /* 0x002fca00078e00ff */
[----:B---3--:R-:W-:-:S04]  /*7030*/  @P0 SHF.R.U32.HI R3, RZ, R5, R0 ;  /* 0x00000005ff030219 */ /* 0x008fc80000011600 */
[----:B------:R-:W-:Y:S01]  /*7040*/  SHF.R.S32.HI R0, RZ, 0x1f, R3 ;  /* 0x0000001fff007819 */ /* 0x000fe20000011403 */
[----:B------:R-:W-:Y:S02]  /*7050*/  IMAD.MOV.U32 R8, RZ, RZ, R26 ;  /* 0x000000ffff087224 */ /* 0x000fe400078e001a */
[----:B------:R-:W-:Y:S02]  /*7060*/  IMAD.MOV.U32 R9, RZ, RZ, R29 ;  /* 0x000000ffff097224 */ /* 0x000fe400078e001d */
[C---:B------:R-:W-:Y:S02]  /*7070*/  IMAD R4, R0.reuse, UR4, RZ ;  /* 0x0000000400047c24 */ /* 0x040fe4000f8e02ff */
[----:B------:R-:W-:Y:S02]  /*7080*/  IMAD.MOV.U32 R10, RZ, RZ, R24 ;  /* 0x000000ffff0a7224 */ /* 0x000fe400078e0018 */
[----:B------:R-:W-:Y:S02]  /*7090*/  IMAD.MOV.U32 R11, RZ, RZ, R31 ;  /* 0x000000ffff0b7224 */ /* 0x000fe400078e001f */
[----:B------:R-:W-:-:S02]  /*70a0*/  IMAD R0, R0, UR6, RZ ;  /* 0x0000000600007c24 */ /* 0x000fc4000f8e02ff */
[----:B------:R-:W-:-:S04]  /*70b0*/  IMAD.WIDE.U32 R8, R3, UR4, R8 ;  /* 0x0000000403087c25 */ /* 0x000fc8000f8e0008 */
[C---:B------:R-:W-:Y:S01]  /*70c0*/  IMAD R5, R3.reuse, UR5, R4 ;  /* 0x0000000503057c24 */ /* 0x040fe2000f8e0204 */
[----:B------:R-:W-:Y:S01]  /*70d0*/  ULDC.64 UR4, c[0x0][0x3e8] ;  /* 0x0000fa0000047ab9 */ /* 0x000fe20000000a00 */
[----:B------:R-:W-:-:S04]  /*70e0*/  IMAD.WIDE.U32 R10, R3, UR6, R10 ;  /* 0x00000006030a7c25 */ /* 0x000fc8000f8e000a */
[----:B------:R-:W-:Y:S01]  /*70f0*/  IMAD R3, R3, UR7, R0 ;  /* 0x0000000703037c24 */ /* 0x000fe2000f8e0200 */
[----:B------:R-:W-:Y:S01]  /*7100*/  ULDC.64 UR6, c[0x0][0x400] ;  /* 0x0001000000067ab9 */ /* 0x000fe20000000a00 */
[----:B------:R-:W-:Y:S01]  /*7110*/  IMAD.IADD R5, R9, 0x1, R5 ;  /* 0x0000000109057824 */ /* 0x000fe200078e0205 */
[----:B------:R-:W-:Y:S01]  /*7120*/  LEA R4, P0, R8, UR4, 0x1 ;  /* 0x0000000408047c11 */ /* 0x000fe2000f8008ff */
[----:B------:R-:W-:Y:S01]  /*7130*/  IMAD.IADD R3, R11, 0x1, R3 ;  /* 0x000000010b037824 */ /* 0x000fe200078e0203 */
[----:B------:R-:W-:Y:S01]  /*7140*/  LEA R7, P1, R10, UR6, 0x1 ;  /* 0x000000060a077c11 */ /* 0x000fe2000f8208ff */
[----:B------:R-:W-:Y:S01]  /*7150*/  UMOV UR4, 0xffffffff ;  /* 0xffffffff00047882 */ /* 0x000fe20000000000 */
[----:B------:R-:W-:Y:S02]  /*7160*/  LEA.HI.X R6, R8, UR5, R5, 0x1, P0 ;  /* 0x0000000508067c11 */ /* 0x000fe400080f0c05 */
[----:B------:R-:W-:Y:S02]  /*7170*/  LEA.HI.X R8, R10, UR7, R3, 0x1, P1 ;  /* 0x000000070a087c11 */ /* 0x000fe400088f0c03 */
[----:B--2---:R-:W-:Y:S01]  /*7180*/  SHF.R.S32.HI R31, RZ, 0x1f, R38 ;  /* 0x0000001fff1f7819 */ /* 0x004fe20000011426 */
[----:B------:R-:W-:Y:S06]  /*7190*/  BRA.DIV UR4, `(.L_x_1670) ;  /* 0x000001b604747947 */ /* 0x000fec000b800000 */
[----:B------:R1:W2:Y:S04]  /*71a0*/  SHFL.IDX PT, R3, R6, RZ, 0x1c1f ;  /* 0x001c1fff06037589 */ /* 0x0002a800000e0000 */
[----:B------:R1:W3:Y:S04]  /*71b0*/  SHFL.IDX PT, R0, R4, RZ, 0x1c1f ;  /* 0x001c1fff04007589 */ /* 0x0002e800000e0000 */
[----:B------:R1:W4:Y:S04]  /*71c0*/  SHFL.IDX PT, R5, R8, RZ, 0x1c1f ;  /* 0x001c1fff08057589 */ /* 0x00032800000e0000 */
[----:B0-----:R1:W0:Y:S02]  /*71d0*/  SHFL.IDX PT, R14, R7, RZ, 0x1c1f ;  /* 0x001c1fff070e7589 */ /* 0x00122400000e0000 */
.L_x_1958:
[----:B------:R-:W5:Y:S01]  /*71e0*/  LDL R9, [R1] ;  /* 0x0000000001097983 */ /* 0x000f620000100800 */
[----:B------:R-:W-:Y:S01]  /*71f0*/  BSSY B1, `(.L_x_1671) ;  /* 0x000001e000017945 */ /* 0x000fe20003800000 */
[----:B------:R-:W-:Y:S02]  /*7200*/  CS2R R34, SRZ ;  /* 0x0000000000227805 */ /* 0x000fe4000001ff00 */
[----:B------:R-:W-:Y:S02]  /*7210*/  CS2R R26, SRZ ;  /* 0x00000000001a7805 */ /* 0x000fe4000001ff00 */
[----:B------:R-:W-:Y:S02]  /*7220*/  CS2R R28, SRZ ;  /* 0x00000000001c7805 */ /* 0x000fe4000001ff00 */
[----:B------:R-:W-:Y:S01]  /*7230*/  CS2R R24, SRZ ;  /* 0x0000000000187805 */ /* 0x000fe2000001ff00 */
[----:B-----5:R-:W-:-:S05]  /*7240*/  IMAD R32, R9, R32, RZ ;  /* 0x0000002009207224 */ /* 0x020fca00078e02ff */
[----:B------:R-:W-:-:S13]  /*7250*/  ISETP.GE.AND P0, PT, R39, R32, PT ;  /* 0x000000202700720c */ /* 0x000fda0003f06270 */
[----:B------:R-:W-:Y:S05]  /*7260*/  @P0 BRA `(.L_x_1672) ;  /* 0x0000000000580947 */ /* 0x000fea0003800000 */
[----:B------:R-:W-:Y:S01]  /*7270*/  ULDC UR4, c[0x0][0x3f4] ;  /* 0x0000fd0000047ab9 */ /* 0x000fe20000000800 */
[----:B---3--:R-:W-:Y:S01]  /*7280*/  MOV R10, R0 ;  /* 0x00000000000a7202 */ /* 0x008fe20000000f00 */
[----:B--2---:R-:W-:Y:S01]  /*7290*/  IMAD.MOV.U32 R11, RZ, RZ, R3 ;  /* 0x000000ffff0b7224 */ /* 0x004fe200078e0003 */
[----:B------:R-:W-:Y:S02]  /*72a0*/  ISETP.GE.AND P3, PT, R38, UR4, PT ;  /* 0x0000000426007c0c */ /* 0x000fe4000bf66270 */
[----:B------:R-:W-:Y:S02]  /*72b0*/  CS2R R28, SRZ ;  /* 0x00000000001c7805 */ /* 0x000fe4000001ff00 */
[----:B------:R-:W-:Y:S01]  /*72c0*/  ISETP.GE.AND P2, PT, R152, UR4, PT ;  /* 0x0000000498007c0c */ /* 0x000fe2000bf46270 */
[----:B----4-:R-:W-:-:S08]  /*72d0*/  IMAD.MOV.U32 R15, RZ, RZ, R5 ;  /* 0x000000ffff0f7224 */ /* 0x010fd000078e0005 */
[C---:B------:R-:W-:Y:S01]  /*72e0*/  @!P3 IMAD.SHL.U32 R37, R38.reuse, 0x2, RZ ;  /* 0x000000022625b824 */ /* 0x040fe200078e00ff */
[----:B------:R-:W-:Y:S02]  /*72f0*/  @!P3 SHF.L.U64.HI R26, R38, 0x1, R31 ;  /* 0x00000001261ab819 */ /* 0x000fe4000001021f */
[----:B------:R-:W-:Y:S02]  /*7300*/  CS2R R34, SRZ ;  /* 0x0000000000227805 */ /* 0x000fe4000001ff00 */
[----:B------:R-:W-:Y:S01]  /*7310*/  CS2R R24, SRZ ;  /* 0x0000000000187805 */ /* 0x000fe2000001ff00 */
[----:B------:R-:W-:Y:S01]  /*7320*/  @!P2 IMAD.WIDE R10, R152, 0x2, R10 ;  /* 0x00000002980aa825 */ /* 0x000fe200078e020a */
[-C--:B------:R-:W-:Y:S02]  /*7330*/  @!P3 IADD3 R20, P0, R0, R37.reuse, RZ ;  /* 0x000000250014b210 */ /* 0x080fe40007f1e0ff */
[----:B0-----:R-:W-:Y:S01]  /*7340*/  @!P3 IADD3 R36, P1, R14, R37, RZ ;  /* 0x000000250e24b210 */ /* 0x001fe20007f3e0ff */
[----:B------:R-:W-:Y:S01]  /*7350*/  @!P2 IMAD.WIDE R12, R152, 0x2, R14 ;  /* 0x00000002980ca825 */ /* 0x000fe200078e020e */
[----:B------:R0:W5:Y:S03]  /*7360*/  @!P2 LD.E.64 R28, desc[UR42][R10.64] ;  /* 0x0000002a0a1ca980 */ /* 0x000166000c101b00 */
[--C-:B------:R-:W-:Y:S01]  /*7370*/  @!P3 IMAD.X R21, R3, 0x1, R26.reuse, P0 ;  /* 0x000000010315b824 */ /* 0x100fe200000e061a */
[----:B------:R0:W5:Y:S01]  /*7380*/  @!P2 LD.E.64 R34, desc[UR42][R12.64] ;  /* 0x0000002a0c22a980 */ /* 0x000162000c101b00 */
[----:B------:R-:W-:Y:S01]  /*7390*/  @!P3 IMAD.X R37, R5, 0x1, R26, P1 ;  /* 0x000000010525b824 */ /* 0x000fe200008e061a */
[----:B------:R-:W-:-:S02]  /*73a0*/  CS2R R26, SRZ ;  /* 0x00000000001a7805 */ /* 0x000fc4000001ff00 */
[----:B------:R0:W5:Y:S04]  /*73b0*/  @!P3 LD.E.64 R24, desc[UR42][R20.64] ;  /* 0x0000002a1418b980 */ /* 0x000168000c101b00 */
[----:B------:R0:W5:Y:S02]  /*73c0*/  @!P3 LD.E.64 R26, desc[UR42][R36.64] ;  /* 0x0000002a241ab980 */ /* 0x000164000c101b00 */
.L_x_1672:
[----:B------:R-:W-:Y:S05]  /*73d0*/  BSYNC B1 ;  /* 0x0000000000017941 */ /* 0x000fea0003800000 */
.L_x_1671:
[----:B--2--5:R-:W-:Y:S01]  /*73e0*/  IMAD.MOV.U32 R3, RZ, RZ, R35 ;  /* 0x000000ffff037224 */ /* 0x024fe200078e0023 */
[----:B------:R-:W-:Y:S01]  /*73f0*/  UMOV UR4, 0xffffffff ;  /* 0xffffffff00047882 */ /* 0x000fe20000000000 */
[----:B----4-:R-:W-:Y:S01]  /*7400*/  IMAD.MOV.U32 R5, RZ, RZ, R26 ;  /* 0x000000ffff057224 */ /* 0x010fe200078e001a */
[----:B0-----:R-:W-:Y:S01]  /*7410*/  CS2R R20, SRZ ;  /* 0x0000000000147805 */ /* 0x001fe2000001ff00 */
[----:B------:R-:W-:Y:S02]  /*7420*/  IMAD.MOV.U32 R9, RZ, RZ, R27 ;  /* 0x000000ffff097224 */ /* 0x000fe400078e001b */
[----:B---3--:R-:W-:Y:S01]  /*7430*/  IMAD.MOV.U32 R0, RZ, RZ, R34 ;  /* 0x000000ffff007224 */ /* 0x008fe200078e0022 */
[----:B------:R-:W-:Y:S01]  /*7440*/  PRMT R47, R3, 0x5410, R5 ;  /* 0x00005410032f7816 */ /* 0x000fe20000000005 */
[----:B------:R-:W-:Y:S01]  /*7450*/  IMAD.MOV.U32 R3, RZ, RZ, R29 ;  /* 0x000000ffff037224 */ /* 0x000fe200078e001d */
[----:B------:R-:W-:Y:S01]  /*7460*/  PRMT R36, R36, 0x5410, R9 ;  /* 0x0000541024247816 */ /* 0x000fe20000000009 */
[----:B------:R-:W-:Y:S01]  /*7470*/  IMAD.MOV.U32 R5, RZ, RZ, R24 ;  /* 0x000000ffff057224 */ /* 0x000fe200078e0018 */
[----:B------:R-:W-:Y:S01]  /*7480*/  PRMT R41, R0, 0x7610, R41 ;  /* 0x0000761000297816 */ /* 0x000fe20000000029 */
[----:B------:R-:W-:Y:S01]  /*7490*/  IMAD.MOV.U32 R9, RZ, RZ, R25 ;  /* 0x000000ffff097224 */ /* 0x000fe200078e0019 */
[----:B------:R-:W-:-:S02]  /*74a0*/  MOV R0, R28 ;  /* 0x0000001c00007202 */ /* 0x000fc40000000f00 */
[----:B------:R-:W-:Y:S02]  /*74b0*/  PRMT R48, R3, 0x5410, R5 ;  /* 0x0000541003307816 */ /* 0x000fe40000000005 */
[----:B------:R-:W-:Y:S02]  /*74c0*/  PRMT R37, R0, 0x7610, R37 ;  /* 0x0000761000257816 */ /* 0x000fe40000000025 */
[----:B------:R-:W-:Y:S01]  /*74d0*/  PRMT R36, R9, 0x7610, R36 ;  /* 0x0000761009247816 */ /* 0x000fe20000000024 */
[----:B------:R-:W-:Y:S06]  /*74e0*/  BRA.DIV UR4, `(.L_x_1673) ;  /* 0x000001b604107947 */ /* 0x000fec000b800000 */
[----:B------:R0:W2:Y:S04]  /*74f0*/  SHFL.IDX PT, R3, R6, 0x1, 0x1c1f ;  /* 0x003c1f0006037f89 */ /* 0x0000a800000e0000 */
[----:B------:R0:W3:Y:S04]  /*7500*/  SHFL.IDX PT, R0, R4, 0x1, 0x1c1f ;  /* 0x003c1f0004007f89 */ /* 0x0000e800000e0000 */
[----:B------:R0:W4:Y:S04]  /*7510*/  SHFL.IDX PT, R5, R8, 0x1, 0x1c1f ;  /* 0x003c1f0008057f89 */ /* 0x00012800000e0000 */
[----:B------:R0:W0:Y:S02]  /*7520*/  SHFL.IDX PT, R14, R7, 0x1, 0x1c1f ;  /* 0x003c1f00070e7f89 */ /* 0x00002400000e0000 */
.L_x_1964:
[----:B------:R-:W-:Y:S01]  /*7530*/  VIADD R39, R39, 0x60 ;  /* 0x0000006027277836 */ /* 0x000fe20000000000 */
[----:B------:R-:W-:Y:S01]  /*7540*/  BSSY B1, `(.L_x_1674) ;  /* 0x000001c000017945 */ /* 0x000fe20003800000 */
[----:B01----:R-:W-:Y:S02]  /*7550*/  CS2R R8, SRZ ;  /* 0x0000000000087805 */ /* 0x003fe4000001ff00 */
[----:B------:R-:W-:Y:S02]  /*7560*/  CS2R R12, SRZ ;  /* 0x00000000000c7805 */ /* 0x000fe4000001ff00 */
[----:B------:R-:W-:Y:S02]  /*7570*/  CS2R R10, SRZ ;  /* 0x00000000000a7805 */ /* 0x000fe4000001ff00 */
[----:B------:R-:W-:-:S13]  /*7580*/  ISETP.GE.AND P0, PT, R39, R32, PT ;  /* 0x000000202700720c */ /* 0x000fda0003f06270 */
[----:B------:R-:W-:Y:S05]  /*7590*/  @P0 BRA `(.L_x_1675) ;  /* 0x0000000000580947 */ /* 0x000fea0003800000 */
[----:B------:R-:W-:Y:S01]  /*75a0*/  ULDC UR4, c[0x0][0x3f4] ;  /* 0x0000fd0000047ab9 */ /* 0x000fe20000000800 */
[----:B---3--:R-:W-:Y:S01]  /*75b0*/  IMAD.MOV.U32 R6, RZ, RZ, R0 ;  /* 0x000000ffff067224 */ /* 0x008fe200078e0000 */
[----:B------:R-:W-:Y:S01]  /*75c0*/  ISETP.GE.AND P3, PT, R38, UR4, PT ;  /* 0x0000000426007c0c */ /* 0x000fe2000bf66270 */
[----:B--2---:R-:W-:Y:S01]  /*75d0*/  IMAD.MOV.U32 R7, RZ, RZ, R3 ;  /* 0x000000ffff077224 */ /* 0x004fe200078e0003 */
[----:B------:R-:W-:Y:S01]  /*75e0*/  ISETP.GE.AND P2, PT, R152, UR4, PT ;  /* 0x0000000498007c0c */ /* 0x000fe2000bf46270 */
[----:B----4-:R-:W-:Y:S01]  /*75f0*/  IMAD.MOV.U32 R15, RZ, RZ, R5 ;  /* 0x000000ffff0f7224 */ /* 0x010fe200078e0005 */
[----:B------:R-:W-:-:S09]  /*7600*/  CS2R R12, SRZ ;  /* 0x00000000000c7805 */ /* 0x000fd2000001ff00 */
[C---:B------:R-:W-:Y:S01]  /*7610*/  @!P3 IMAD.SHL.U32 R9, R38.reuse, 0x2, RZ ;  /* 0x000000022609b824 */ /* 0x040fe200078e00ff */
[----:B------:R-:W-:Y:S02]  /*7620*/  @!P3 SHF.L.U64.HI R8, R38, 0x1, R31 ;  /* 0x000000012608b819 */ /* 0x000fe4000001021f */
[----:B------:R-:W-:Y:S02]  /*7630*/  CS2R R20, SRZ ;  /* 0x0000000000147805 */ /* 0x000fe4000001ff00 */
[----:B------:R-:W-:Y:S01]  /*7640*/  CS2R R10, SRZ ;  /* 0x00000000000a7805 */ /* 0x000fe2000001ff00 */
[----:B------:R-:W-:Y:S01]  /*7650*/  @!P2 IMAD.WIDE R6, R152, 0x2, R6 ;  /* 0x000000029806a825 */ /* 0x000fe200078e0206 */
[-C--:B------:R-:W-:Y:S02]  /*7660*/  @!P3 IADD3 R38, P0, R0, R9.reuse, RZ ;  /* 0x000000090026b210 */ /* 0x080fe40007f1e0ff */
[----:B------:R-:W-:Y:S01]  /*7670*/  @!P3 IADD3 R4, P1, R14, R9, RZ ;  /* 0x000000090e04b210 */ /* 0x000fe20007f3e0ff */
[----:B------:R-:W-:Y:S01]  /*7680*/  @!P2 IMAD.WIDE R14, R152, 0x2, R14 ;  /* 0x00000002980ea825 */ /* 0x000fe200078e020e */
[----:B------:R0:W5:Y:S02]  /*7690*/  @!P2 LD.E.64 R12, desc[UR42][R6.64] ;  /* 0x0000002a060ca980 */ /* 0x000164000c101b00 */
[----:B------:R-:W-:Y:S01]  /*76a0*/  @!P3 IADD3.X R5, R5, R8, RZ, P1, !PT ;  /* 0x000000080505b210 */ /* 0x000fe20000ffe4ff */
[----:B------:R-:W-:Y:S01]  /*76b0*/  @!P3 IMAD.X R39, R3, 0x1, R8, P0 ;  /* 0x000000010327b824 */ /* 0x000fe200000e0608 */
[----:B------:R-:W-:Y:S01]  /*76c0*/  CS2R R8, SRZ ;  /* 0x0000000000087805 */ /* 0x000fe2000001ff00 */
[----:B------:R0:W5:Y:S04]  /*76d0*/  @!P2 LD.E.64 R20, desc[UR42][R14.64] ;  /* 0x0000002a0e14a980 */ /* 0x000168000c101b00 */
[----:B------:R0:W5:Y:S04]  /*76e0*/  @!P3 LD.E.64 R10, desc[UR42][R38.64] ;  /* 0x0000002a260ab980 */ /* 0x000168000c101b00 */
[----:B------:R0:W5:Y:S02]  /*76f0*/  @!P3 LD.E.64 R8, desc[UR42][R4.64] ;  /* 0x0000002a0408b980 */ /* 0x000164000c101b00 */
.L_x_1675:
[----:B------:R-:W-:Y:S05]  /*7700*/  BSYNC B1 ;  /* 0x0000000000017941 */ /* 0x000fea0003800000 */
.L_x_1674:
[----:B0-----:R-:W3:Y:S01]  /*7710*/  LDL R39, [R1+0x44] ;  /* 0x0000440001277983 */ /* 0x001ee20000100800 */
[----:B------:R-:W-:Y:S01]  /*7720*/  ULEA.HI UR4, UR36, UR36, URZ, 0x1 ;  /* 0x0000002424047291 */ /* 0x000fe2000f8f083f */
[----:B------:R-:W-:Y:S01]  /*7730*/  SHF.R.S32.HI R38, RZ, 0x1f, R42 ;  /* 0x0000001fff267819 */ /* 0x000fe2000001142a */
[----:B-----5:R-:W-:Y:S01]  /*7740*/  IMAD.MOV.U32 R4, RZ, RZ, R20 ;  /* 0x000000ffff047224 */ /* 0x020fe200078e0014 */
[----:B------:R-:W-:Y:S01]  /*7750*/  BSSY B1, `(.L_x_1676) ;  /* 0x0000023000017945 */ /* 0x000fe20003800000 */
[----:B------:R-:W-:Y:S01]  /*7760*/  ULOP3.LUT UR4, UR4, 0xfffffffe, URZ, 0xc0, !UPT ;  /* 0xfffffffe04047892 */ /* 0x000fe2000f8ec03f */
[----:B------:R-:W-:Y:S01]  /*7770*/  LEA.HI R38, R38, R42, RZ, 0x5 ;  /* 0x0000002a26267211 */ /* 0x000fe200078f28ff */
[----:B------:R-:W-:Y:S01]  /*7780*/  IMAD R31, R33, -0xc0, R32 ;  /* 0xffffff40211f7824 */ /* 0x000fe200078e0220 */
[----:B------:R-:W-:Y:S01]  /*7790*/  PRMT R33, R4, 0x7610, R33 ;  /* 0x0000761004217816 */ /* 0x000fe20000000021 */
[----:B------:R-:W-:Y:S01]  /*77a0*/  UIADD3 UR4, UR36, -UR4, URZ ;  /* 0x8000000424047290 */ /* 0x000fe2000fffe03f */
[----:B------:R-:W-:Y:S01]  /*77b0*/  SHF.R.S32.HI R38, RZ, 0x5, R38 ;  /* 0x00000005ff267819 */ /* 0x000fe20000011426 */
[----:B------:R-:W-:Y:S01]  /*77c0*/  IMAD.MOV.U32 R4, RZ, RZ, R8 ;  /* 0x000000ffff047224 */ /* 0x000fe200078e0008 */
[----:B------:R-:W-:Y:S01]  /*77d0*/  VIMNMX R31, R31, 0xc0, PT ;  /* 0x000000c01f1f7848 */ /* 0x000fe20003fe0100 */
[----:B------:R-:W-:-:S02]  /*77e0*/  IMAD.MOV.U32 R6, RZ, RZ, R9 ;  /* 0x000000ffff067224 */ /* 0x000fc400078e0009 */
[----:B----4-:R-:W-:Y:S01]  /*77f0*/  IMAD.U32 R5, RZ, RZ, UR4 ;  /* 0x00000004ff057e24 */ /* 0x010fe2000f8e00ff */
[----:B------:R-:W-:Y:S01]  /*7800*/  ISETP.GE.AND P1, PT, R40, R31, PT ;  /* 0x0000001f2800720c */ /* 0x000fe20003f26270 */
[----:B------:R-:W-:Y:S01]  /*7810*/  IMAD.MOV.U32 R7, RZ, RZ, R12 ;  /* 0x000000ffff077224 */ /* 0x000fe200078e000c */
[----:B------:R-:W-:Y:S01]  /*7820*/  PRMT R14, R4, 0x5410, R6 ;  /* 0x00005410040e7816 */ /* 0x000fe20000000006 */
[----:B------:R-:W-:Y:S01]  /*7830*/  IMAD.MOV.U32 R6, RZ, RZ, R11 ;  /* 0x000000ffff067224 */ /* 0x000fe200078e000b */
[----:B------:R-:W-:Y:S02]  /*7840*/  SHF.L.U32 R5, R5, 0x1f, RZ ;  /* 0x0000001f05057819 */ /* 0x000fe400000006ff */
[----:B------:R-:W-:Y:S02]  /*7850*/  MOV R4, R10 ;  /* 0x0000000a00047202 */ /* 0x000fe40000000f00 */
[----:B------:R-:W0:Y:S01]  /*7860*/  SYNCS.PHASECHK.TRANS64.TRYWAIT P0, [R2+URZ+0x16800], R5 ;  /* 0x01680005020075a7 */ /* 0x000e22000800017f */
[----:B------:R-:W-:-:S02]  /*7870*/  PRMT R33, R33, 0x5410, R7 ;  /* 0x0000541021217816 */ /* 0x000fc40000000007 */
[----:B------:R-:W-:Y:S01]  /*7880*/  PRMT R15, R4, 0x7610, R15 ;  /* 0x00007610040f7816 */ /* 0x000fe2000000000f */
[C---:B---3--:R-:W-:Y:S01]  /*7890*/  IMAD.SHL.U32 R0, R39.reuse, 0x40, RZ ;  /* 0x0000004027007824 */ /* 0x048fe200078e00ff */
[----:B------:R-:W-:-:S04]  /*78a0*/  LOP3.LUT P2, RZ, R39, 0x4, RZ, 0xc0, !PT ;  /* 0x0000000427ff7812 */ /* 0x000fc8000784c0ff */
[----:B--2---:R-:W-:-:S04]  /*78b0*/  LOP3.LUT R3, R0, 0x1c0, RZ, 0xc0, !PT ;  /* 0x000001c000037812 */ /* 0x004fc800078ec0ff */
[----:B------:R-:W-:Y:S02]  /*78c0*/  LOP3.LUT R0, R3, 0x18, R16, 0xf8, !PT ;  /* 0x0000001803007812 */ /* 0x000fe400078ef810 */
[----:B------:R-:W-:-:S04]  /*78d0*/  SHF.R.U32.HI R3, RZ, 0x3, R3 ;  /* 0x00000003ff037819 */ /* 0x000fc80000011603 */
[----:B------:R-:W-:Y:S01]  /*78e0*/  LOP3.LUT R0, R0, R3, RZ, 0x3c, !PT ;  /* 0x0000000300007212 */ /* 0x000fe200078e3cff */
[----:B------:R-:W-:-:S05]  /*78f0*/  IMAD.MOV.U32 R3, RZ, RZ, R21 ;  /* 0x000000ffff037224 */ /* 0x000fca00078e0015 */
[----:B------:R-:W-:Y:S01]  /*7900*/  PRMT R32, R3, 0x7610, R32 ;  /* 0x0000761003207816 */ /* 0x000fe20000000020 */
[----:B------:R-:W-:Y:S02]  /*7910*/  IMAD R3, R38, 0x200, R0 ;  /* 0x0000020026037824 */ /* 0x000fe400078e0200 */
[----:B------:R-:W-:Y:S02]  /*7920*/  IMAD.MOV.U32 R0, RZ, RZ, R13 ;  /* 0x000000ffff007224 */ /* 0x000fe400078e000d */
[----:B------:R-:W-:-:S03]  /*7930*/  IMAD R3, R3, 0x2, R2 ;  /* 0x0000000203037824 */ /* 0x000fc600078e0202 */
[----:B------:R-:W-:Y:S01]  /*7940*/  PRMT R32, R32, 0x5410, R0 ;  /* 0x0000541020207816 */ /* 0x000fe20000000000 */
[C---:B------:R-:W-:Y:S02]  /*7950*/  VIADD R4, R3.reuse, 0x8400 ;  /* 0x0000840003047836 */ /* 0x040fe40000000000 */
[----:B------:R-:W-:Y:S01]  /*7960*/  VIADD R0, R3, 0x8440 ;  /* 0x0000844003007836 */ /* 0x000fe20000000000 */
[----:B0-----:R-:W-:Y:S06]  /*7970*/  @!P0 BRA `(.L_x_1677) ;  /* 0x000001b0005c8947 */ /* 0x001fec0003800000 */
.L_x_1965:
[----:B------:R-:W-:Y:S05]  /*7980*/  BSYNC B1 ;  /* 0x0000000000017941 */ /* 0x000fea0003800000 */
.L_x_1676:
[----:B------:R-:W-:Y:S01]  /*7990*/  BSSY B1, `(.L_x_1678) ;  /* 0x0000060000017945 */ /* 0x000fe20003800000 */
[----:B------:R-:W-:Y:S01]  /*79a0*/  PRMT R15, R15, 0x5410, R6 ;  /* 0x000054100f0f7816 */ /* 0x000fe20000000006 */
[----:B------:R-:W-:Y:S02]  /*79b0*/  @P2 VIADD R0, R4, 0xffffffc0 ;  /* 0xffffffc004002836 */ /* 0x000fe40000000000 */
[----:B------:R-:W-:Y:S05]  /*79c0*/  @P1 BRA `(.L_x_1679) ;  /* 0x0000000400701947 */ /* 0x000fea0003800000 */
[----:B------:R-:W2:Y:S01]  /*79d0*/  LDL R7, [R1+0x18] ;  /* 0x0000180001077983 */ /* 0x000ea20000100800 */
[----:B0-----:R-:W0:Y:S01]  /*79e0*/  LDC R5, c[0x0][0x3f4] ;  /* 0x0000fd00ff057b82 */ /* 0x001e220000000800 */
[----:B------:R-:W-:Y:S01]  /*79f0*/  BSSY B2, `(.L_x_1680) ;  /* 0x000002e000027945 */ /* 0x000fe20003800000 */
[-C--:B0-----:R-:W-:Y:S02]  /*7a00*/  ISETP.GE.AND P0, PT, R152, R5.reuse, PT ;  /* 0x000000059800720c */ /* 0x081fe40003f06270 */
[----:B--2---:R-:W-:-:S11]  /*7a10*/  ISETP.GE.AND P1, PT, R7, R5, PT ;  /* 0x000000050700720c */ /* 0x004fd60003f26270 */
[----:B------:R-:W-:Y:S05]  /*7a20*/  @P0 BRA `(.L_x_1681) ;  /* 0x0000000000a80947 */ /* 0x000fea0003800000 */
[----:B------:R-:W0:Y:S01]  /*7a30*/  LDS.128 R4, [R3+0x8400] ;  /* 0x0084000003047984 */ /* 0x000e220000000c00 */
[----:B------:R-:W-:Y:S01]  /*7a40*/  SHF.R.U32.HI R40, RZ, 0x10, R35 ;  /* 0x00000010ff287819 */ /* 0x000fe20000011623 */
[----:B------:R-:W-:Y:S01]  /*7a50*/  HADD2.F32 R39, -RZ, R41.H0_H0 ;  /* 0x20000029ff277230 */ /* 0x000fe20000004100 */
[----:B------:R-:W-:Y:S01]  /*7a60*/  SHF.R.U32.HI R38, RZ, 0x10, R29 ;  /* 0x00000010ff267819 */ /* 0x000fe2000001161d */
[----:B------:R-:W-:Y:S01]  /*7a70*/  HADD2.F32 R37, -RZ, R37.H0_H0 ;  /* 0x20000025ff257230 */ /* 0x000fe20000004100 */
[----:B------:R-:W-:Y:S01]  /*7a80*/  SHF.R.U64 R45, R34, 0x10, R35 ;  /* 0x00000010222d7819 */ /* 0x000fe20000001223 */
[----:B------:R-:W-:Y:S01]  /*7a90*/  HADD2.F32 R40, -RZ, R40.H0_H0 ;  /* 0x20000028ff287230 */ /* 0x000fe20000004100 */
[----:B------:R-:W-:Y:S01]  /*7aa0*/  SHF.R.U64 R46, R28, 0x10, R29 ;  /* 0x000000101c2e7819 */ /* 0x000fe2000000121d */
[----:B------:R-:W-:Y:S02]  /*7ab0*/  HADD2.F32 R38, -RZ, R38.H0_H0 ;  /* 0x20000026ff267230 */ /* 0x000fe40000004100 */
[----:B0-----:R-:W-:-:S02]  /*7ac0*/  HADD2.F32 R34, -RZ, R7.H0_H0 ;  /* 0x20000007ff227230 */ /* 0x001fc40000004100 */
[----:B------:R-:W-:Y:S02]  /*7ad0*/  HADD2.F32 R35, -RZ, R7.H1_H1 ;  /* 0x30000007ff237230 */ /* 0x000fe40000004100 */
[--C-:B------:R-:W-:Y:S02]  /*7ae0*/  HADD2.F32 R7, -RZ, R4.reuse.H0_H0 ;  /* 0x20000004ff077230 */ /* 0x100fe40000004100 */
[----:B------:R-:W-:Y:S02]  /*7af0*/  HADD2.F32 R4, -RZ, R4.H1_H1 ;  /* 0x30000004ff047230 */ /* 0x000fe40000004100 */
[C---:B------:R-:W-:Y:S01]  /*7b00*/  FMUL.FTZ R41, R35.reuse, R40 ;  /* 0x0000002823297220 */ /* 0x040fe20000410000 */
[----:B------:R-:W-:Y:S01]  /*7b10*/  FMUL.FTZ R35, R35, R38 ;  /* 0x0000002623237220 */ /* 0x000fe20000410000 */
[--C-:B------:R-:W-:Y:S02]  /*7b20*/  HADD2.F32 R28, -RZ, R6.reuse.H0_H0 ;  /* 0x20000006ff1c7230 */ /* 0x100fe40000004100 */
[----:B------:R-:W-:Y:S01]  /*7b30*/  FMUL.FTZ R42, R4, R39 ;  /* 0x00000027042a7220 */ /* 0x000fe20000410000 */
[----:B------:R-:W-:-:S02]  /*7b40*/  HADD2.F32 R29, -RZ, R6.H1_H1 ;  /* 0x30000006ff1d7230 */ /* 0x000fc40000004100 */
[C---:B------:R-:W-:Y:S01]  /*7b50*/  FFMA.FTZ R43, R34.reuse, R38, -R41 ;  /* 0x00000026222b7223 */ /* 0x040fe20000010829 */
[--C-:B------:R-:W-:Y:S02]  /*7b60*/  HADD2.F32 R6, -RZ, R5.reuse.H0_H0 ;  /* 0x20000005ff067230 */ /* 0x100fe40000004100 */
[----:B------:R-:W-:Y:S01]  /*7b70*/  FFMA.FTZ R44, R34, R40, R35 ;  /* 0x00000028222c7223 */ /* 0x000fe20000010023 */
[-C--:B------:R-:W-:Y:S01]  /*7b80*/  FMUL.FTZ R38, R4, R37.reuse ;  /* 0x0000002504267220 */ /* 0x080fe20000410000 */
[C---:B------:R-:W-:Y:S01]  /*7b90*/  FFMA.FTZ R42, R7.reuse, R37, -R42 ;  /* 0x00000025072a7223 */ /* 0x040fe2000001082a */
[----:B------:R-:W-:Y:S02]  /*7ba0*/  HADD2.F32 R5, -RZ, R5.H1_H1 ;  /* 0x30000005ff057230 */ /* 0x000fe40000004100 */
[----:B------:R-:W-:Y:S02]  /*7bb0*/  HADD2.F32 R37, -RZ, R47.H0_H0 ;  /* 0x2000002fff257230 */ /* 0x000fe40000004100 */
[----:B------:R-:W-:Y:S01]  /*7bc0*/  FFMA.FTZ R39, R7, R39, R38 ;  /* 0x0000002707277223 */ /* 0x000fe20000010026 */
[----:B------:R-:W-:-:S02]  /*7bd0*/  HADD2.F32 R34, -RZ, R48.H0_H0 ;  /* 0x20000030ff227230 */ /* 0x000fc40000004100 */
[----:B------:R-:W-:Y:S02]  /*7be0*/  HADD2.F32 R35, -RZ, R45.H0_H0 ;  /* 0x2000002dff237230 */ /* 0x000fe40000004100 */
[C---:B------:R-:W-:Y:S01]  /*7bf0*/  FMUL.FTZ R41, R29.reuse, R37 ;  /* 0x000000251d297220 */ /* 0x040fe20000410000 */
[----:B------:R-:W-:Y:S02]  /*7c00*/  HADD2.F32 R4, -RZ, R46.H0_H0 ;  /* 0x2000002eff047230 */ /* 0x000fe40000004100 */
[-C--:B------:R-:W-:Y:S01]  /*7c10*/  FMUL.FTZ R40, R29, R34.reuse ;  /* 0x000000221d287220 */ /* 0x080fe20000410000 */
[C---:B------:R-:W-:Y:S01]  /*7c20*/  FMUL.FTZ R7, R5.reuse, R35 ;  /* 0x0000002305077220 */ /* 0x040fe20000410000 */
[C---:B------:R-:W-:Y:S01]  /*7c30*/  FFMA.FTZ R41, R28.reuse, R34, -R41 ;  /* 0x000000221c297223 */ /* 0x040fe20000010829 */
[-C--:B------:R-:W-:Y:S01]  /*7c40*/  FMUL.FTZ R38, R5, R4.reuse ;  /* 0x0000000405267220 */ /* 0x080fe20000410000 */
[----:B------:R-:W-:Y:S01]  /*7c50*/  FFMA.FTZ R40, R28, R37, R40 ;  /* 0x000000251c287223 */ /* 0x000fe20000010028 */
[----:B------:R-:W-:Y:S01]  /*7c60*/  FFMA.FTZ R5, R6, R4, -R7 ;  /* 0x0000000406057223 */ /* 0x000fe20000010807 */
[----:B------:R-:W-:Y:S01]  /*7c70*/  F2FP.F16.F32.PACK_AB R7, R44, R43 ;  /* 0x0000002b2c07723e */ /* 0x000fe200000000ff */
[----:B------:R-:W-:Y:S01]  /*7c80*/  FFMA.FTZ R38, R6, R35, R38 ;  /* 0x0000002306267223 */ /* 0x000fe20000010026 */
[----:B------:R-:W-:-:S02]  /*7c90*/  F2FP.F16.F32.PACK_AB R4, R39, R42 ;  /* 0x0000002a2704723e */ /* 0x000fc400000000ff */
[----:B------:R-:W-:Y:S02]  /*7ca0*/  F2FP.F16.F32.PACK_AB R6, R40, R41 ;  /* 0x000000292806723e */ /* 0x000fe400000000ff */
[----:B------:R-:W-:-:S05]  /*7cb0*/  F2FP.F16.F32.PACK_AB R5, R38, R5 ;  /* 0x000000052605723e */ /* 0x000fca00000000ff */
[----:B------:R0:W-:Y:S02]  /*7cc0*/  STS.128 [R3+0x8400], R4 ;  /* 0x0084000403007388 */ /* 0x0001e40000000c00 */
.L_x_1681:
[----:B------:R-:W-:Y:S05]  /*7cd0*/  BSYNC B2 ;  /* 0x0000000000027941 */ /* 0x000fea0003800000 */
.L_x_1680:
[----:B------:R-:W-:Y:S05]  /*7ce0*/  @P1 BRA `(.L_x_1679) ;  /* 0x0000000000a81947 */ /* 0x000fea0003800000 */
[----:B0-----:R-:W0:Y:S01]  /*7cf0*/  LDS.128 R4, [R0] ;  /* 0x0000000000047984 */ /* 0x001e220000000c00 */
[----:B------:R-:W-:Y:S01]  /*7d00*/  SHF.R.U32.HI R29, RZ, 0x10, R25 ;  /* 0x00000010ff1d7819 */ /* 0x000fe20000011619 */
[----:B------:R-:W-:Y:S01]  /*7d10*/  HADD2.F32 R28, -RZ, R48.H1_H1 ;  /* 0x30000030ff1c7230 */ /* 0x000fe20000004100 */
[--C-:B------:R-:W-:Y:S01]  /*7d20*/  SHF.R.U32.HI R35, RZ, 0x10, R27.reuse ;  /* 0x00000010ff237819 */ /* 0x100fe2000001161b */
[----:B------:R-:W-:Y:S01]  /*7d30*/  HADD2.F32 R34, -RZ, R47.H1_H1 ;  /* 0x3000002fff227230 */ /* 0x000fe20000004100 */
[----:B------:R-:W-:Y:S01]  /*7d40*/  SHF.R.U64 R39, R26, 0x10, R27 ;  /* 0x000000101a277819 */ /* 0x000fe2000000121b */
[----:B------:R-:W-:Y:S01]  /*7d50*/  HADD2.F32 R29, -RZ, R29.H0_H0 ;  /* 0x2000001dff1d7230 */ /* 0x000fe20000004100 */
[----:B------:R-:W-:Y:S01]  /*7d60*/  SHF.R.U64 R41, R24, 0x10, R25 ;  /* 0x0000001018297819 */ /* 0x000fe20000001219 */
[----:B------:R-:W-:Y:S02]  /*7d70*/  HADD2.F32 R35, -RZ, R35.H0_H0 ;  /* 0x20000023ff237230 */ /* 0x000fe40000004100 */
[----:B0-----:R-:W-:-:S02]  /*7d80*/  HADD2.F32 R27, -RZ, R7.H1_H1 ;  /* 0x30000007ff1b7230 */ /* 0x001fc40000004100 */
[----:B------:R-:W-:Y:S02]  /*7d90*/  HADD2.F32 R26, -RZ, R7.H0_H0 ;  /* 0x20000007ff1a7230 */ /* 0x000fe40000004100 */
[--C-:B------:R-:W-:Y:S02]  /*7da0*/  HADD2.F32 R7, -RZ, R4.reuse.H0_H0 ;  /* 0x20000004ff077230 */ /* 0x100fe40000004100 */
[C---:B------:R-:W-:Y:S01]  /*7db0*/  FMUL.FTZ R40, R27.reuse, R29 ;  /* 0x0000001d1b287220 */ /* 0x040fe20000410000 */
[----:B------:R-:W-:Y:S02]  /*7dc0*/  HADD2.F32 R4, -RZ, R4.H1_H1 ;  /* 0x30000004ff047230 */ /* 0x000fe40000004100 */
[-C--:B------:R-:W-:Y:S01]  /*7dd0*/  FMUL.FTZ R37, R27, R35.reuse ;  /* 0x000000231b257220 */ /* 0x080fe20000410000 */
[--C-:B------:R-:W-:Y:S02]  /*7de0*/  HADD2.F32 R24, -RZ, R6.reuse.H0_H0 ;  /* 0x20000006ff187230 */ /* 0x100fe40000004100 */
[----:B------:R-:W-:Y:S01]  /*7df0*/  FFMA.FTZ R42, R26, R35, R40 ;  /* 0x000000231a2a7223 */ /* 0x000fe20000010028 */
[----:B------:R-:W-:-:S02]  /*7e00*/  HADD2.F32 R25, -RZ, R6.H1_H1 ;  /* 0x30000006ff197230 */ /* 0x000fc40000004100 */
[----:B------:R-:W-:Y:S01]  /*7e10*/  FMUL.FTZ R38, R4, R34 ;  /* 0x0000002204267220 */ /* 0x000fe20000410000 */
[--C-:B------:R-:W-:Y:S02]  /*7e20*/  HADD2.F32 R27, -RZ, R36.reuse.H1_H1 ;  /* 0x30000024ff1b7230 */ /* 0x100fe40000004100 */
[----:B------:R-:W-:Y:S01]  /*7e30*/  FFMA.FTZ R37, R26, R29, -R37 ;  /* 0x0000001d1a257223 */ /* 0x000fe20000010825 */
[--C-:B------:R-:W-:Y:S02]  /*7e40*/  HADD2.F32 R6, -RZ, R5.reuse.H0_H0 ;  /* 0x20000005ff067230 */ /* 0x100fe40000004100 */
[-C--:B------:R-:W-:Y:S01]  /*7e50*/  FMUL.FTZ R40, R4, R28.reuse ;  /* 0x0000001c04287220 */ /* 0x080fe20000410000 */
[----:B------:R-:W-:Y:S02]  /*7e60*/  HADD2.F32 R36, -RZ, R36.H0_H0 ;  /* 0x20000024ff247230 */ /* 0x000fe40000004100 */
[----:B------:R-:W-:Y:S01]  /*7e70*/  FFMA.FTZ R38, R7, R28, -R38 ;  /* 0x0000001c07267223 */ /* 0x000fe20000010826 */
[----:B------:R-:W-:-:S02]  /*7e80*/  HADD2.F32 R5, -RZ, R5.H1_H1 ;  /* 0x30000005ff057230 */ /* 0x000fc40000004100 */
[----:B------:R-:W-:Y:S01]  /*7e90*/  FFMA.FTZ R29, R7, R34, R40 ;  /* 0x00000022071d7223 */ /* 0x000fe20000010028 */
[----:B------:R-:W-:Y:S02]  /*7ea0*/  HADD2.F32 R26, -RZ, R39.H0_H0 ;  /* 0x20000027ff1a7230 */ /* 0x000fe40000004100 */
[CC--:B------:R-:W-:Y:S01]  /*7eb0*/  FMUL.FTZ R35, R25.reuse, R27.reuse ;  /* 0x0000001b19237220 */ /* 0x0c0fe20000410000 */
[----:B------:R-:W-:Y:S02]  /*7ec0*/  HADD2.F32 R4, -RZ, R41.H0_H0 ;  /* 0x20000029ff047230 */ /* 0x000fe40000004100 */
[----:B------:R-:W-:Y:S01]  /*7ed0*/  FMUL.FTZ R28, R25, R36 ;  /* 0x00000024191c7220 */ /* 0x000fe20000410000 */
        /* <DEDUP_REMOVED lines=10> */
[----:B------:R1:W-:Y:S02]  /*7f80*/  STS.128 [R0], R4 ;  /* 0x0000000400007388 */ /* 0x0003e40000000c00 */
.L_x_1679:
[----:B------:R-:W-:Y:S05]  /*7f90*/  BSYNC B1 ;  /* 0x0000000000017941 */ /* 0x000fea0003800000 */
.L_x_1678:
[----:B01----:R-:W0:Y:S02]  /*7fa0*/  S2R R4, SR_TID.X ;  /* 0x0000000000047919 */ /* 0x003e240000002100 */
[----:B0-----:R-:W-:-:S05]  /*7fb0*/  VIADD R5, R4, 0xffffff80 ;  /* 0xffffff8004057836 */ /* 0x001fca0000000000 */
[----:B------:R-:W-:-:S04]  /*7fc0*/  SHF.R.S32.HI R4, RZ, 0x1f, R5 ;  /* 0x0000001fff047819 */ /* 0x000fc80000011405 */
[----:B------:R-:W-:-:S04]  /*7fd0*/  LEA.HI R4, R4, R5, RZ, 0x2 ;  /* 0x0000000504047211 */ /* 0x000fc800078f10ff */
[----:B------:R-:W-:-:S05]  /*7fe0*/  SHF.R.S32.HI R4, RZ, 0x2, R4 ;  /* 0x00000002ff047819 */ /* 0x000fca0000011404 */
[----:B------:R-:W-:-:S05]  /*7ff0*/  VIADD R4, R4, 0x60 ;  /* 0x0000006004047836 */ /* 0x000fca0000000000 */
[----:B------:R-:W-:-:S13]  /*8000*/  ISETP.GE.AND P0, PT, R4, R31, PT ;  /* 0x0000001f0400720c */ /* 0x000fda0003f06270 */
[----:B------:R-:W-:Y:S05]  /*8010*/  @P0 BRA `(.L_x_1682) ;  /* 0x0000001800bc0947 */ /* 0x000fea0003800000 */
[----:B------:R-:W2:Y:S01]  /*8020*/  LDL R4, [R1+0x18] ;  /* 0x0000180001047983 */ /* 0x000ea20000100800 */
[----:B------:R-:W0:Y:S01]  /*8030*/  LDC R5, c[0x0][0x3f4] ;  /* 0x0000fd00ff057b82 */ /* 0x000e220000000800 */
[----:B------:R-:W-:Y:S01]  /*8040*/  BSSY B1, `(.L_x_1683) ;  /* 0x000002e000017945 */ /* 0x000fe20003800000 */
[-C--:B0-----:R-:W-:Y:S02]  /*8050*/  ISETP.GE.AND P0, PT, R152, R5.reuse, PT ;  /* 0x000000059800720c */ /* 0x081fe40003f06270 */
[----:B--2---:R-:W-:-:S11]  /*8060*/  ISETP.GE.AND P1, PT, R4, R5, PT ;  /* 0x000000050400720c */ /* 0x004fd60003f26270 */
[----:B------:R-:W-:Y:S05]  /*8070*/  @P0 BRA `(.L_x_1684) ;  /* 0x0000000000a80947 */ /* 0x000fea0003800000 */
[----:B------:R-:W0:Y:S01]  /*8080*/  LDS.128 R4, [R3+0xb400] ;  /* 0x00b4000003047984 */ /* 0x000e220000000c00 */
[----:B------:R-:W-:Y:S01]  /*8090*/  SHF.R.U32.HI R26, RZ, 0x10, R21 ;  /* 0x00000010ff1a7819 */ /* 0x000fe20000011615 */
[--C-:B------:R-:W-:Y:S01]  /*80a0*/  HADD2.F32 R24, -RZ, R33.reuse.H1_H1 ;  /* 0x30000021ff187230 */ /* 0x100fe20000004100 */
[----:B------:R-:W-:Y:S01]  /*80b0*/  SHF.R.U32.HI R25, RZ, 0x10, R13 ;  /* 0x00000010ff197819 */ /* 0x000fe2000001160d */
[----:B------:R-:W-:Y:S01]  /*80c0*/  HADD2.F32 R33, -RZ, R33.H0_H0 ;  /* 0x20000021ff217230 */ /* 0x000fe20000004100 */
[----:B------:R-:W-:Y:S01]  /*80d0*/  SHF.R.U64 R29, R20, 0x10, R21 ;  /* 0x00000010141d7819 */ /* 0x000fe20000001215 */
[----:B------:R-:W-:Y:S01]  /*80e0*/  HADD2.F32 R26, -RZ, R26.H0_H0 ;  /* 0x2000001aff1a7230 */ /* 0x000fe20000004100 */
[----:B------:R-:W-:Y:S01]  /*80f0*/  SHF.R.U64 R31, R12, 0x10, R13 ;  /* 0x000000100c1f7819 */ /* 0x000fe2000000120d */
[----:B------:R-:W-:Y:S02]  /*8100*/  HADD2.F32 R25, -RZ, R25.H0_H0 ;  /* 0x20000019ff197230 */ /* 0x000fe40000004100 */
[----:B0-----:R-:W-:-:S02]  /*8110*/  HADD2.F32 R21, -RZ, R7.H1_H1 ;  /* 0x30000007ff157230 */ /* 0x001fc40000004100 */
[----:B------:R-:W-:Y:S02]  /*8120*/  HADD2.F32 R20, -RZ, R7.H0_H0 ;  /* 0x20000007ff147230 */ /* 0x000fe40000004100 */
[--C-:B------:R-:W-:Y:S02]  /*8130*/  HADD2.F32 R7, -RZ, R4.reuse.H0_H0 ;  /* 0x20000004ff077230 */ /* 0x100fe40000004100 */
[CC--:B------:R-:W-:Y:S01]  /*8140*/  FMUL.FTZ R27, R21.reuse, R26.reuse ;  /* 0x0000001a151b7220 */ /* 0x0c0fe20000410000 */
[----:B------:R-:W-:Y:S01]  /*8150*/  FMUL.FTZ R21, R21, R25 ;  /* 0x0000001915157220 */ /* 0x000fe20000410000 */
[----:B------:R-:W-:Y:S02]  /*8160*/  HADD2.F32 R4, -RZ, R4.H1_H1 ;  /* 0x30000004ff047230 */ /* 0x000fe40000004100 */
[--C-:B------:R-:W-:Y:S02]  /*8170*/  HADD2.F32 R12, -RZ, R6.reuse.H0_H0 ;  /* 0x20000006ff0c7230 */ /* 0x100fe40000004100 */
[----:B------:R-:W-:Y:S01]  /*8180*/  FFMA.FTZ R34, R20, R26, R21 ;  /* 0x0000001a14227223 */ /* 0x000fe20000010015 */
[----:B------:R-:W-:-:S02]  /*8190*/  HADD2.F32 R13, -RZ, R6.H1_H1 ;  /* 0x30000006ff0d7230 */ /* 0x000fc40000004100 */
[----:B------:R-:W-:Y:S01]  /*81a0*/  FMUL.FTZ R28, R4, R33 ;  /* 0x00000021041c7220 */ /* 0x000fe20000410000 */
[--C-:B------:R-:W-:Y:S02]  /*81b0*/  HADD2.F32 R21, -RZ, R32.reuse.H0_H0 ;  /* 0x20000020ff157230 */ /* 0x100fe40000004100 */
[----:B------:R-:W-:Y:S01]  /*81c0*/  FFMA.FTZ R27, R20, R25, -R27 ;  /* 0x00000019141b7223 */ /* 0x000fe2000001081b */
[--C-:B------:R-:W-:Y:S02]  /*81d0*/  HADD2.F32 R6, -RZ, R5.reuse.H0_H0 ;  /* 0x20000005ff067230 */ /* 0x100fe40000004100 */
[-C--:B------:R-:W-:Y:S01]  /*81e0*/  FMUL.FTZ R26, R4, R24.reuse ;  /* 0x00000018041a7220 */ /* 0x080fe20000410000 */
[----:B------:R-:W-:Y:S02]  /*81f0*/  HADD2.F32 R32, -RZ, R32.H1_H1 ;  /* 0x30000020ff207230 */ /* 0x000fe40000004100 */
        /* <DEDUP_REMOVED lines=18> */
.L_x_1684:
[----:B------:R-:W-:Y:S05]  /*8320*/  BSYNC B1 ;  /* 0x0000000000017941 */ /* 0x000fea0003800000 */
.L_x_1683:
[----:B------:R-:W-:Y:S05]  /*8330*/  @P1 BRA `(.L_x_1682) ;  /* 0x0000001400f41947 */ /* 0x000fea0003800000 */
[----:B0-----:R-:W0:Y:S01]  /*8340*/  LDS.128 R4, [R0+0x3000] ;  /* 0x0030000000047984 */ /* 0x001e220000000c00 */
[----:B------:R-:W-:Y:S01]  /*8350*/  SHF.R.U32.HI R20, RZ, 0x10, R9 ;  /* 0x00000010ff147819 */ /* 0x000fe20000011609 */
[--C-:B------:R-:W-:Y:S01]  /*8360*/  HADD2.F32 R13, -RZ, R14.reuse.H0_H0 ;  /* 0x2000000eff0d7230 */ /* 0x100fe20000004100 */
[--C-:B------:R-:W-:Y:S01]  /*8370*/  SHF.R.U32.HI R12, RZ, 0x10, R11.reuse ;  /* 0x00000010ff0c7819 */ /* 0x100fe2000001160b */
[----:B------:R-:W-:Y:S01]  /*8380*/  HADD2.F32 R14, -RZ, R14.H1_H1 ;  /* 0x3000000eff0e7230 */ /* 0x000fe20000004100 */
[----:B------:R-:W-:Y:S01]  /*8390*/  SHF.R.U64 R26, R10, 0x10, R11 ;  /* 0x000000100a1a7819 */ /* 0x000fe2000000120b */
[----:B------:R-:W-:Y:S01]  /*83a0*/  HADD2.F32 R20, -RZ, R20.H0_H0 ;  /* 0x20000014ff147230 */ /* 0x000fe20000004100 */
[----:B------:R-:W-:Y:S01]  /*83b0*/  SHF.R.U64 R25, R8, 0x10, R9 ;  /* 0x0000001008197819 */ /* 0x000fe20000001209 */
[----:B------:R-:W-:Y:S02]  /*83c0*/  HADD2.F32 R12, -RZ, R12.H0_H0 ;  /* 0x2000000cff0c7230 */ /* 0x000fe40000004100 */
[----:B------:R-:W-:-:S02]  /*83d0*/  HADD2.F32 R11, -RZ, R15.H0_H0 ;  /* 0x2000000fff0b7230 */ /* 0x000fc40000004100 */
[----:B------:R-:W-:Y:S02]  /*83e0*/  HADD2.F32 R15, -RZ, R15.H1_H1 ;  /* 0x3000000fff0f7230 */ /* 0x000fe40000004100 */
[--C-:B0-----:R-:W-:Y:S02]  /*83f0*/  HADD2.F32 R10, -RZ, R7.reuse.H1_H1 ;  /* 0x30000007ff0a7230 */ /* 0x101fe40000004100 */
[--C-:B------:R-:W-:Y:S02]  /*8400*/  HADD2.F32 R3, -RZ, R4.reuse.H0_H0 ;  /* 0x20000004ff037230 */ /* 0x100fe40000004100 */
[----:B------:R-:W-:Y:S02]  /*8410*/  HADD2.F32 R9, -RZ, R7.H0_H0 ;  /* 0x20000007ff097230 */ /* 0x000fe40000004100 */
[C---:B------:R-:W-:Y:S01]  /*8420*/  FMUL.FTZ R24, R10.reuse, R20 ;  /* 0x000000140a187220 */ /* 0x040fe20000410000 */
[----:B------:R-:W-:Y:S02]  /*8430*/  HADD2.F32 R4, -RZ, R4.H1_H1 ;  /* 0x30000004ff047230 */ /* 0x000fe40000004100 */
[----:B------:R-:W-:Y:S01]  /*8440*/  FMUL.FTZ R21, R10, R12 ;  /* 0x0000000c0a157220 */ /* 0x000fe20000410000 */
[----:B------:R-:W-:-:S02]  /*8450*/  HADD2.F32 R7, -RZ, R6.H0_H0 ;  /* 0x20000006ff077230 */ /* 0x000fc40000004100 */
[C---:B------:R-:W-:Y:S01]  /*8460*/  FFMA.FTZ R24, R9.reuse, R12, -R24 ;  /* 0x0000000c09187223 */ /* 0x040fe20000010818 */
[----:B------:R-:W-:Y:S02]  /*8470*/  HADD2.F32 R8, -RZ, R6.H1_H1 ;  /* 0x30000006ff087230 */ /* 0x000fe40000004100 */
[C---:B------:R-:W-:Y:S01]  /*8480*/  FMUL.FTZ R10, R4.reuse, R13 ;  /* 0x0000000d040a7220 */ /* 0x040fe20000410000 */
[--C-:B------:R-:W-:Y:S02]  /*8490*/  HADD2.F32 R6, -RZ, R5.reuse.H0_H0 ;  /* 0x20000005ff067230 */ /* 0x100fe40000004100 */
[----:B------:R-:W-:Y:S01]  /*84a0*/  FFMA.FTZ R21, R9, R20, R21 ;  /* 0x0000001409157223 */ /* 0x000fe20000010015 */
[-C--:B------:R-:W-:Y:S01]  /*84b0*/  FMUL.FTZ R12, R4, R11.reuse ;  /* 0x0000000b040c7220 */ /* 0x080fe20000410000 */
[----:B------:R-:W-:Y:S02]  /*84c0*/  HADD2.F32 R5, -RZ, R5.H1_H1 ;  /* 0x30000005ff057230 */ /* 0x000fe40000004100 */
[----:B------:R-:W-:Y:S01]  /*84d0*/  FFMA.FTZ R10, R3, R11, -R10 ;  /* 0x0000000b030a7223 */ /* 0x000fe2000001080a */
[----:B------:R-:W-:-:S02]  /*84e0*/  HADD2.F32 R9, -RZ, R25.H0_H0 ;  /* 0x20000019ff097230 */ /* 0x000fc40000004100 */
[----:B------:R-:W-:Y:S01]  /*84f0*/  FFMA.FTZ R3, R3, R13, R12 ;  /* 0x0000000d03037223 */ /* 0x000fe2000001000c */
[----:B------:R-:W-:Y:S02]  /*8500*/  HADD2.F32 R4, -RZ, R26.H0_H0 ;  /* 0x2000001aff047230 */ /* 0x000fe40000004100 */
[C---:B------:R-:W-:Y:S01]  /*8510*/  FMUL.FTZ R12, R8.reuse, R14 ;  /* 0x0000000e080c7220 */ /* 0x040fe20000410000 */
[----:B------:R-:W-:Y:S01]  /*8520*/  FMUL.FTZ R13, R8, R15 ;  /* 0x0000000f080d7220 */ /* 0x000fe20000410000 */
[C---:B------:R-:W-:Y:S01]  /*8530*/  FMUL.FTZ R11, R5.reuse, R9 ;  /* 0x00000009050b7220 */ /* 0x040fe20000410000 */
[----:B------:R-:W-:Y:S01]  /*8540*/  FMUL.FTZ R8, R5, R4 ;  /* 0x0000000405087220 */ /* 0x000fe20000410000 */
[C---:B------:R-:W-:Y:S01]  /*8550*/  FFMA.FTZ R12, R7.reuse, R15, -R12 ;  /* 0x0000000f070c7223 */ /* 0x040fe2000001080c */
[----:B------:R-:W-:Y:S01]  /*8560*/  FFMA.FTZ R13, R7, R14, R13 ;  /* 0x0000000e070d7223 */ /* 0x000fe2000001000d */
[C---:B------:R-:W-:Y:S01]  /*8570*/  FFMA.FTZ R5, R6.reuse, R4, -R11 ;  /* 0x0000000406057223 */ /* 0x040fe2000001080b */
[----:B------:R-:W-:Y:S01]  /*8580*/  FFMA.FTZ R8, R6, R9, R8 ;  /* 0x0000000906087223 */ /* 0x000fe20000010008 */
[----:B------:R-:W-:-:S02]  /*8590*/  F2FP.F16.F32.PACK_AB R7, R21, R24 ;  /* 0x000000181507723e */ /* 0x000fc400000000ff */
[----:B------:R-:W-:Y:S02]  /*85a0*/  F2FP.F16.F32.PACK_AB R6, R13, R12 ;  /* 0x0000000c0d06723e */ /* 0x000fe400000000ff */
[----:B------:R-:W-:Y:S02]  /*85b0*/  F2FP.F16.F32.PACK_AB R4, R3, R10 ;  /* 0x0000000a0304723e */ /* 0x000fe400000000ff */
[----:B------:R-:W-:-:S05]  /*85c0*/  F2FP.F16.F32.PACK_AB R5, R8, R5 ;  /* 0x000000050805723e */ /* 0x000fca00000000ff */
[----:B------:R1:W-:Y:S01]  /*85d0*/  STS.128 [R0+0x3000], R4 ;  /* 0x0030000400007388 */ /* 0x0003e20000000c00 */
[----:B------:R-:W-:Y:S05]  /*85e0*/  BRA `(.L_x_1682) ;  /* 0x0000001400487947 */ /* 0x000fea0003800000 */
.L_x_1669:
[----:B------:R-:W1:Y:S01]  /*85f0*/  S2R R0, SR_TID.X ;  /* 0x0000000000007919 */ /* 0x000e620000002100 */
[----:B------:R-:W2:Y:S01]  /*8600*/  LDC R32, c[0x0][0x448] ;  /* 0x00011200ff207b82 */ /* 0x000ea20000000800 */
[----:B------:R-:W-:Y:S01]  /*8610*/  ULDC.64 UR4, c[0x0][0x3f8] ;  /* 0x0000fe0000047ab9 */ /* 0x000fe20000000a00 */
[----:B------:R-:W-:Y:S01]  /*8620*/  MOV R4, R26 ;  /* 0x0000001a00047202 */ /* 0x000fe20000000f00 */
[----:B------:R-:W-:Y:S01]  /*8630*/  ULDC.64 UR6, c[0x0][0x408] ;  /* 0x0001020000067ab9 */ /* 0x000fe20000000a00 */
[----:B------:R-:W-:Y:S02]  /*8640*/  IMAD.MOV.U32 R6, RZ, RZ, R24 ;  /* 0x000000ffff067224 */ /* 0x000fe400078e0018 */
[----:B------:R-:W-:Y:S01]  /*8650*/  IMAD.MOV.U32 R7, RZ, RZ, R31 ;  /* 0x000000ffff077224 */ /* 0x000fe200078e001f */
[----:B--2---:R-:W-:Y:S01]  /*8660*/  ISETP.NE.AND P0, PT, R32, 0x1, PT ;  /* 0x000000012000780c */ /* 0x004fe20003f05270 */
[----:B-1----:R-:W-:-:S05]  /*8670*/  VIADD R0, R0, 0xffffff80 ;  /* 0xffffff8000007836 */ /* 0x002fca0000000000 */
[----:B------:R-:W-:-:S07]  /*8680*/  SHF.R.S32.HI R3, RZ, 0x1f, R0 ;  /* 0x0000001fff037819 */ /* 0x000fce0000011400 */
[----:B------:R-:W1:Y:S01]  /*8690*/  @P0 LDC R5, c[0x0][0x450] ;  /* 0x00011400ff050b82 */ /* 0x000e620000000800 */
[----:B------:R-:W-:-:S04]  /*86a0*/  LEA.HI R3, R3, R0, RZ, 0x2 ;  /* 0x0000000003037211 */ /* 0x000fc800078f10ff */
[----:B------:R-:W-:-:S05]  /*86b0*/  LOP3.LUT R3, R3, 0xfffffffc, RZ, 0xc0, !PT ;  /* 0xfffffffc03037812 */ /* 0x000fca00078ec0ff */
[----:B------:R-:W-:Y:S02]  /*86c0*/  IMAD.IADD R3, R0, 0x1, -R3 ;  /* 0x0000000100037824 */ /* 0x000fe400078e0a03 */
[----:B------:R-:W2:Y:S02]  /*86d0*/  @P0 LDC R0, c[0x0][0x44c] ;  /* 0x00011300ff000b82 */ /* 0x000ea40000000800 */
[----:B------:R-:W-:-:S04]  /*86e0*/  IMAD R3, R3, 0x60, R39 ;  /* 0x0000006003037824 */ /* 0x000fc800078e0227 */
[----:B--2---:R-:W-:-:S05]  /*86f0*/  @P0 IMAD.HI.U32 R0, R3, R0, RZ ;  /* 0x0000000003000227 */ /* 0x004fca00078e00ff */
[----:B-1----:R-:W-:Y:S01]  /*8700*/  @P0 SHF.R.U32.HI R3, RZ, R5, R0 ;  /* 0x00000005ff030219 */ /* 0x002fe20000011600 */
[----:B------:R-:W-:-:S03]  /*8710*/  IMAD.MOV.U32 R5, RZ, RZ, R29 ;  /* 0x000000ffff057224 */ /* 0x000fc600078e001d */
[----:B------:R-:W-:Y:S01]  /*8720*/  SHF.R.S32.HI R0, RZ, 0x1f, R3 ;  /* 0x0000001fff007819 */ /* 0x000fe20000011403 */
[----:B------:R-:W-:-:S04]  /*8730*/  IMAD.WIDE.U32 R4, R3, UR4, R4 ;  /* 0x0000000403047c25 */ /* 0x000fc8000f8e0004 */
[C---:B------:R-:W-:Y:S02]  /*8740*/  IMAD R8, R0.reuse, UR4, RZ ;  /* 0x0000000400087c24 */ /* 0x040fe4000f8e02ff */
[----:B------:R-:W-:Y:S02]  /*8750*/  IMAD R0, R0, UR6, RZ ;  /* 0x0000000600007c24 */ /* 0x000fe4000f8e02ff */
[C---:B------:R-:W-:Y:S01]  /*8760*/  IMAD R9, R3.reuse, UR5, R8 ;  /* 0x0000000503097c24 */ /* 0x040fe2000f8e0208 */
[----:B------:R-:W-:Y:S01]  /*8770*/  ULDC.64 UR4, c[0x0][0x3e8] ;  /* 0x0000fa0000047ab9 */ /* 0x000fe20000000a00 */
[C---:B------:R-:W-:Y:S01]  /*8780*/  IMAD.WIDE.U32 R6, R3.reuse, UR6, R6 ;  /* 0x0000000603067c25 */ /* 0x040fe2000f8e0006 */
[----:B------:R-:W-:Y:S01]  /*8790*/  LEA R25, P0, R4, UR4, 0x1 ;  /* 0x0000000404197c11 */ /* 0x000fe2000f8008ff */
[----:B------:R-:W-:Y:S02]  /*87a0*/  UMOV UR4, 0xffffffff ;  /* 0xffffffff00047882 */ /* 0x000fe40000000000 */
[----:B------:R-:W-:Y:S01]  /*87b0*/  IMAD R3, R3, UR7, R0 ;  /* 0x0000000703037c24 */ /* 0x000fe2000f8e0200 */
[----:B------:R-:W-:Y:S01]  /*87c0*/  ULDC.64 UR6, c[0x0][0x400] ;  /* 0x0001000000067ab9 */ /* 0x000fe20000000a00 */
[----:B------:R-:W-:Y:S01]  /*87d0*/  IMAD.IADD R5, R5, 0x1, R9 ;  /* 0x0000000105057824 */ /* 0x000fe200078e0209 */
[----:B------:R-:W-:Y:S01]  /*87e0*/  LEA R27, P1, R6, UR6, 0x1 ;  /* 0x00000006061b7c11 */ /* 0x000fe2000f8208ff */
[----:B------:R-:W-:-:S03]  /*87f0*/  IMAD.IADD R3, R7, 0x1, R3 ;  /* 0x0000000107037824 */ /* 0x000fc600078e0203 */
[----:B------:R-:W-:Y:S02]  /*8800*/  LEA.HI.X R26, R4, UR5, R5, 0x1, P0 ;  /* 0x00000005041a7c11 */ /* 0x000fe400080f0c05 */
[----:B------:R-:W-:Y:S01]  /*8810*/  LEA.HI.X R24, R6, UR7, R3, 0x1, P1 ;  /* 0x0000000706187c11 */ /* 0x000fe200088f0c03 */
[----:B------:R-:W-:Y:S06]  /*8820*/  BRA.DIV UR4, `(.L_x_1685) ;  /* 0x000001a204c47947 */ /* 0x000fec000b800000 */
[----:B------:R-:W2:Y:S01]  /*8830*/  LDL R6, [R1] ;  /* 0x0000000001067983 */ /* 0x000ea20000100800 */
[----:B------:R-:W1:Y:S03]  /*8840*/  LDC R41, c[0x0][0x3f4] ;  /* 0x0000fd00ff297b82 */ /* 0x000e660000000800 */
[----:B------:R-:W3:Y:S04]  /*8850*/  SHFL.IDX PT, R3, R25, RZ, 0x1c1f ;  /* 0x001c1fff19037589 */ /* 0x000ee800000e0000 */
[----:B------:R-:W4:Y:S04]  /*8860*/  SHFL.IDX PT, R0, R26, RZ, 0x1c1f ;  /* 0x001c1fff1a007589 */ /* 0x000f2800000e0000 */
[----:B0-----:R-:W0:Y:S04]  /*8870*/  SHFL.IDX PT, R14, R27, RZ, 0x1c1f ;  /* 0x001c1fff1b0e7589 */ /* 0x001e2800000e0000 */
[----:B------:R-:W5:Y:S01]  /*8880*/  SHFL.IDX PT, R4, R24, RZ, 0x1c1f ;  /* 0x001c1fff18047589 */ /* 0x000f6200000e0000 */
[----:B-1----:R-:W-:Y:S01]  /*8890*/  ISETP.GE.AND P0, PT, R16, R41, PT ;  /* 0x000000291000720c */ /* 0x002fe20003f06270 */
[----:B--2---:R-:W-:-:S05]  /*88a0*/  IMAD R32, R6, R32, RZ ;  /* 0x0000002006207224 */ /* 0x004fca00078e02ff */
[----:B------:R-:W-:-:S13]  /*88b0*/  ISETP.GE.OR P1, PT, R39, R32, P0 ;  /* 0x000000202700720c */ /* 0x000fda0000726670 */
[C---:B------:R-:W-:Y:S01]  /*88c0*/  @!P1 IMAD.SHL.U32 R5, R16.reuse, 0x2, RZ ;  /* 0x0000000210059824 */ /* 0x040fe200078e00ff */
[----:B------:R-:W-:-:S04]  /*88d0*/  @!P1 SHF.L.U64.HI R21, R16, 0x1, R17 ;  /* 0x0000000110159819 */ /* 0x000fc80000010211 */
[----:B---3--:R-:W-:-:S05]  /*88e0*/  @!P1 IADD3 R6, P2, R3, R5, RZ ;  /* 0x0000000503069210 */ /* 0x008fca0007f5e0ff */
[----:B----4-:R-:W-:-:S05]  /*88f0*/  @!P1 IMAD.X R7, R0, 0x1, R21, P2 ;  /* 0x0000000100079824 */ /* 0x010fca00010e0615 */
[----:B------:R-:W2:Y:S01]  /*8900*/  @!P1 LD.E.128 R8, desc[UR42][R6.64] ;  /* 0x0000002a06089980 */ /* 0x000ea2000c101d00 */
[----:B0-----:R-:W-:-:S05]  /*8910*/  @!P1 IADD3 R14, P2, R14, R5, RZ ;  /* 0x000000050e0e9210 */ /* 0x001fca0007f5e0ff */
[----:B-----5:R-:W-:-:S04]  /*8920*/  @!P1 IMAD.X R3, R4, 0x1, R21, P2 ;  /* 0x0000000104039824 */ /* 0x020fc800010e0615 */
[----:B------:R-:W-:-:S05]  /*8930*/  @!P1 IMAD.MOV.U32 R15, RZ, RZ, R3 ;  /* 0x000000ffff0f9224 */ /* 0x000fca00078e0003 */
[----:B------:R0:W3:Y:S01]  /*8940*/  @!P1 LD.E.128 R4, desc[UR42][R14.64] ;  /* 0x0000002a0e049980 */ /* 0x0000e2000c101d00 */
[----:B------:R-:W-:Y:S02]  /*8950*/  CS2R R34, SRZ ;  /* 0x0000000000227805 */ /* 0x000fe4000001ff00 */
[----:B------:R-:W-:Y:S02]  /*8960*/  CS2R R20, SRZ ;  /* 0x0000000000147805 */ /* 0x000fe4000001ff00 */
[----:B------:R-:W-:Y:S01]  /*8970*/  CS2R R28, SRZ ;  /* 0x00000000001c7805 */ /* 0x000fe2000001ff00 */
[----:B------:R-:W1:Y:S01]  /*8980*/  SHFL.IDX PT, R24, R24, 0x1, 0x1c1f ;  /* 0x003c1f0018187f89 */ /* 0x000e6200000e0000 */
[----:B------:R-:W-:-:S03]  /*8990*/  CS2R R36, SRZ ;  /* 0x0000000000247805 */ /* 0x000fc6000001ff00 */
[----:B0-----:R0:W4:Y:S01]  /*89a0*/  SHFL.IDX PT, R14, R27, 0x1, 0x1c1f ;  /* 0x003c1f001b0e7f89 */ /* 0x00112200000e0000 */
[----:B--2---:R-:W-:Y:S01]  /*89b0*/  @!P1 MOV R34, R8 ;  /* 0x0000000800229202 */ /* 0x004fe20000000f00 */
[----:B------:R-:W-:Y:S02]  /*89c0*/  @!P1 IMAD.MOV.U32 R35, RZ, RZ, R9 ;  /* 0x000000ffff239224 */ /* 0x000fe400078e0009 */
[----:B------:R-:W-:Y:S02]  /*89d0*/  @!P1 IMAD.MOV.U32 R36, RZ, RZ, R10 ;  /* 0x000000ffff249224 */ /* 0x000fe400078e000a */
[----:B------:R-:W-:Y:S02]  /*89e0*/  IMAD.MOV.U32 R0, RZ, RZ, R34 ;  /* 0x000000ffff007224 */ /* 0x000fe400078e0022 */
[----:B------:R-:W-:Y:S02]  /*89f0*/  IMAD.MOV.U32 R3, RZ, RZ, R35 ;  /* 0x000000ffff037224 */ /* 0x000fe400078e0023 */
[----:B------:R-:W-:Y:S01]  /*8a00*/  @!P1 IMAD.MOV.U32 R37, RZ, RZ, R11 ;  /* 0x000000ffff259224 */ /* 0x000fe200078e000b */
[----:B------:R-:W-:Y:S01]  /*8a10*/  PRMT R42, R0, 0x7610, R42 ;  /* 0x00007610002a7816 */ /* 0x000fe2000000002a */
[----:B------:R-:W-:Y:S01]  /*8a20*/  IMAD.MOV.U32 R8, RZ, RZ, R36 ;  /* 0x000000ffff087224 */ /* 0x000fe200078e0024 */
[----:B------:R-:W-:Y:S01]  /*8a30*/  PRMT R43, R3, 0x7610, R43 ;  /* 0x00007610032b7816 */ /* 0x000fe2000000002b */
[----:B------:R0:W2:Y:S01]  /*8a40*/  SHFL.IDX PT, R0, R26, 0x1, 0x1c1f ;  /* 0x003c1f001a007f89 */ /* 0x0000a200000e0000 */
[----:B------:R-:W-:Y:S01]  /*8a50*/  IMAD.MOV.U32 R9, RZ, RZ, R37 ;  /* 0x000000ffff097224 */ /* 0x000fe200078e0025 */
[----:B---3--:R-:W-:Y:S01]  /*8a60*/  @!P1 MOV R20, R6 ;  /* 0x0000000600149202 */ /* 0x008fe20000000f00 */
[----:B------:R-:W-:Y:S01]  /*8a70*/  @!P1 IMAD.MOV.U32 R28, RZ, RZ, R4 ;  /* 0x000000ffff1c9224 */ /* 0x000fe200078e0004 */
[----:B------:R0:W3:Y:S01]  /*8a80*/  SHFL.IDX PT, R3, R25, 0x1, 0x1c1f ;  /* 0x003c1f0019037f89 */ /* 0x0000e200000e0000 */
[----:B------:R-:W-:Y:S01]  /*8a90*/  @!P1 IMAD.MOV.U32 R29, RZ, RZ, R5 ;  /* 0x000000ffff1d9224 */ /* 0x000fe200078e0005 */
[----:B------:R-:W-:Y:S01]  /*8aa0*/  PRMT R31, R8, 0x5410, R9 ;  /* 0x00005410081f7816 */ /* 0x000fe20000000009 */
[----:B------:R-:W-:-:S02]  /*8ab0*/  @!P1 IMAD.MOV.U32 R21, RZ, RZ, R7 ;  /* 0x000000ffff159224 */ /* 0x000fc400078e0007 */
[----:B------:R-:W-:Y:S02]  /*8ac0*/  IMAD.MOV.U32 R4, RZ, RZ, R28 ;  /* 0x000000ffff047224 */ /* 0x000fe400078e001c */
[----:B------:R-:W-:Y:S02]  /*8ad0*/  IMAD.MOV.U32 R5, RZ, RZ, R29 ;  /* 0x000000ffff057224 */ /* 0x000fe400078e001d */
[----:B------:R-:W-:Y:S02]  /*8ae0*/  IMAD.MOV.U32 R6, RZ, RZ, R20 ;  /* 0x000000ffff067224 */ /* 0x000fe400078e0014 */
[----:B------:R-:W-:Y:S01]  /*8af0*/  IMAD.MOV.U32 R7, RZ, RZ, R21 ;  /* 0x000000ffff077224 */ /* 0x000fe200078e0015 */
[----:B------:R-:W-:Y:S02]  /*8b00*/  PRMT R45, R5, 0x7610, R45 ;  /* 0x00007610052d7816 */ /* 0x000fe4000000002d */
[----:B------:R-:W-:Y:S02]  /*8b10*/  PRMT R56, R4, 0x5410, R6 ;  /* 0x0000541004387816 */ /* 0x000fe40000000006 */
[----:B------:R-:W-:-:S02]  /*8b20*/  CS2R R4, SRZ ;  /* 0x0000000000047805 */ /* 0x000fc4000001ff00 */
[----:B01--4-:R-:W-:-:S07]  /*8b30*/  PRMT R42, R42, 0x5410, R7 ;  /* 0x000054102a2a7816 */ /* 0x013fce0000000007 */
.L_x_1975:
[----:B------:R-:W-:Y:S01]  /*8b40*/  VIADD R39, R39, 0x60 ;  /* 0x0000006027277836 */ /* 0x000fe20000000000 */
[----:B------:R-:W-:Y:S01]  /*8b50*/  BSSY B1, `(.L_x_1686) ;  /* 0x0000012000017945 */ /* 0x000fe20003800000 */
[----:B------:R-:W-:Y:S02]  /*8b60*/  CS2R R6, SRZ ;  /* 0x0000000000067805 */ /* 0x000fe4000001ff00 */
[----:B------:R-:W-:Y:S02]  /*8b70*/  CS2R R8, SRZ ;  /* 0x0000000000087805 */ /* 0x000fe4000001ff00 */
[----:B------:R-:W-:Y:S02]  /*8b80*/  CS2R R10, SRZ ;  /* 0x00000000000a7805 */ /* 0x000fe4000001ff00 */
[----:B------:R-:W-:-:S13]  /*8b90*/  ISETP.GE.AND P1, PT, R39, R32, PT ;  /* 0x000000202700720c */ /* 0x000fda0003f26270 */
[----:B------:R-:W-:Y:S05]  /*8ba0*/  @P1 BRA `(.L_x_1687) ;  /* 0x0000000000301947 */ /* 0x000fea0003800000 */
[----:B------:R-:W-:Y:S02]  /*8bb0*/  CS2R R6, SRZ ;  /* 0x0000000000067805 */ /* 0x000fe4000001ff00 */
[----:B------:R-:W-:Y:S02]  /*8bc0*/  CS2R R8, SRZ ;  /* 0x0000000000087805 */ /* 0x000fe4000001ff00 */
[----:B------:R-:W-:Y:S01]  /*8bd0*/  CS2R R10, SRZ ;  /* 0x00000000000a7805 */ /* 0x000fe2000001ff00 */
[----:B------:R-:W-:Y:S06]  /*8be0*/  @P0 BRA `(.L_x_1687) ;  /* 0x0000000000200947 */ /* 0x000fec0003800000 */
[C---:B------:R-:W-:Y:S01]  /*8bf0*/  IMAD.SHL.U32 R4, R16.reuse, 0x2, RZ ;  /* 0x0000000210047824 */ /* 0x040fe200078e00ff */
[----:B------:R-:W-:-:S04]  /*8c00*/  SHF.L.U64.HI R5, R16, 0x1, R17 ;  /* 0x0000000110057819 */ /* 0x000fc80000010211 */
[-C--:B---3--:R-:W-:Y:S02]  /*8c10*/  IADD3 R8, P1, R3, R4.reuse, RZ ;  /* 0x0000000403087210 */ /* 0x088fe40007f3e0ff */
[----:B------:R-:W-:-:S03]  /*8c20*/  IADD3 R4, P2, R14, R4, RZ ;  /* 0x000000040e047210 */ /* 0x000fc60007f5e0ff */
[--C-:B--2---:R-:W-:Y:S02]  /*8c30*/  IMAD.X R9, R0, 0x1, R5.reuse, P1 ;  /* 0x0000000100097824 */ /* 0x104fe400008e0605 */
[----:B------:R-:W-:-:S04]  /*8c40*/  IMAD.X R5, R24, 0x1, R5, P2 ;  /* 0x0000000118057824 */ /* 0x000fc800010e0605 */
[----:B------:R-:W5:Y:S04]  /*8c50*/  LD.E.128 R8, desc[UR42][R8.64] ;  /* 0x0000002a08087980 */ /* 0x000f68000c101d00 */
[----:B------:R-:W5:Y:S02]  /*8c60*/  LD.E.128 R4, desc[UR42][R4.64] ;  /* 0x0000002a04047980 */ /* 0x000f64000c101d00 */
.L_x_1687:
[----:B------:R-:W-:Y:S05]  /*8c70*/  BSYNC B1 ;  /* 0x0000000000017941 */ /* 0x000fea0003800000 */
.L_x_1686:
[----:B------:R-:W-:Y:S01]  /*8c80*/  ULEA.HI UR4, UR36, UR36, URZ, 0x1 ;  /* 0x0000002424047291 */ /* 0x000fe2000f8f083f */
[----:B--2---:R-:W0:Y:S01]  /*8c90*/  S2R R0, SR_TID.X ;  /* 0x0000000000007919 */ /* 0x004e220000002100 */
[----:B------:R-:W-:Y:S01]  /*8ca0*/  IMAD R32, R33, -0xc0, R32 ;  /* 0xffffff4021207824 */ /* 0x000fe200078e0220 */
[----:B------:R-:W-:Y:S01]  /*8cb0*/  BSSY B1, `(.L_x_1688) ;  /* 0x000001e000017945 */ /* 0x000fe20003800000 */
[----:B------:R-:W-:Y:S01]  /*8cc0*/  ULOP3.LUT UR4, UR4, 0xfffffffe, URZ, 0xc0, !UPT ;  /* 0xfffffffe04047892 */ /* 0x000fe2000f8ec03f */
[----:B-----5:R-:W-:Y:S02]  /*8cd0*/  IMAD.MOV.U32 R12, RZ, RZ, R5 ;  /* 0x000000ffff0c7224 */ /* 0x020fe400078e0005 */
[----:B------:R-:W-:Y:S01]  /*8ce0*/  VIMNMX R32, R32, 0xc0, PT ;  /* 0x000000c020207848 */ /* 0x000fe20003fe0100 */
[----:B------:R-:W-:Y:S02]  /*8cf0*/  UIADD3 UR4, UR36, -UR4, URZ ;  /* 0x8000000424047290 */ /* 0x000fe4000fffe03f */
[----:B------:R-:W-:Y:S01]  /*8d00*/  PRMT R39, R12, 0x7610, R39 ;  /* 0x000076100c277816 */ /* 0x000fe20000000027 */
[----:B------:R-:W-:-:S03]  /*8d10*/  IMAD.MOV.U32 R12, RZ, RZ, R7 ;  /* 0x000000ffff0c7224 */ /* 0x000fc600078e0007 */
[----:B---3--:R-:W-:-:S04]  /*8d20*/  MOV R3, UR4 ;  /* 0x0000000400037c02 */ /* 0x008fc80008000f00 */
[----:B------:R-:W-:-:S04]  /*8d30*/  SHF.L.U32 R3, R3, 0x1f, RZ ;  /* 0x0000001f03037819 */ /* 0x000fc800000006ff */
[----:B------:R-:W1:Y:S01]  /*8d40*/  SYNCS.PHASECHK.TRANS64.TRYWAIT P1, [R2+URZ+0x16800], R3 ;  /* 0x01680003020075a7 */ /* 0x000e62000802017f */
[----:B0-----:R-:W-:-:S05]  /*8d50*/  VIADD R0, R0, 0xffffff80 ;  /* 0xffffff8000007836 */ /* 0x001fca0000000000 */
[--C-:B------:R-:W-:Y:S02]  /*8d60*/  SHF.R.S32.HI R13, RZ, 0x1f, R0.reuse ;  /* 0x0000001fff0d7819 */ /* 0x100fe40000011400 */
[----:B------:R-:W-:Y:S02]  /*8d70*/  SHF.R.S32.HI R14, RZ, 0x1f, R0 ;  /* 0x0000001fff0e7819 */ /* 0x000fe40000011400 */
[-C--:B------:R-:W-:Y:S02]  /*8d80*/  LEA.HI R13, R13, R0.reuse, RZ, 0x2 ;  /* 0x000000000d0d7211 */ /* 0x080fe400078f10ff */
[----:B------:R-:W-:Y:S01]  /*8d90*/  LEA.HI R14, R14, R0, RZ, 0x2 ;  /* 0x000000000e0e7211 */ /* 0x000fe200078f10ff */
[----:B------:R-:W-:Y:S01]  /*8da0*/  IMAD.MOV.U32 R0, RZ, RZ, R4 ;  /* 0x000000ffff007224 */ /* 0x000fe200078e0004 */
[----:B------:R-:W-:Y:S02]  /*8db0*/  SHF.R.S32.HI R13, RZ, 0x2, R13 ;  /* 0x00000002ff0d7819 */ /* 0x000fe4000001140d */
[----:B------:R-:W-:-:S02]  /*8dc0*/  SHF.R.S32.HI R14, RZ, 0x2, R14 ;  /* 0x00000002ff0e7819 */ /* 0x000fc4000001140e */
[----:B------:R-:W-:Y:S01]  /*8dd0*/  PRMT R38, R38, 0x5410, R0 ;  /* 0x0000541026267816 */ /* 0x000fe20000000000 */
[----:B------:R-:W-:Y:S01]  /*8de0*/  VIADD R13, R13, 0x60 ;  /* 0x000000600d0d7836 */ /* 0x000fe20000000000 */
[-C--:B------:R-:W-:Y:S01]  /*8df0*/  ISETP.GE.OR P2, PT, R14, R32.reuse, P0 ;  /* 0x000000200e00720c */ /* 0x080fe20000746670 */
[----:B------:R-:W-:Y:S02]  /*8e00*/  IMAD.MOV.U32 R0, RZ, RZ, R6 ;  /* 0x000000ffff007224 */ /* 0x000fe400078e0006 */
[----:B------:R-:W-:Y:S01]  /*8e10*/  IMAD.MOV.U32 R14, RZ, RZ, R9 ;  /* 0x000000ffff0e7224 */ /* 0x000fe200078e0009 */
[----:B------:R-:W-:Y:S01]  /*8e20*/  ISETP.GE.OR P0, PT, R13, R32, P0 ;  /* 0x000000200d00720c */ /* 0x000fe20000706670 */
[----:B------:R-:W-:Y:S01]  /*8e30*/  IMAD.MOV.U32 R13, RZ, RZ, R8 ;  /* 0x000000ffff0d7224 */ /* 0x000fe200078e0008 */
[----:B------:R-:W-:Y:S01]  /*8e40*/  PRMT R33, R0, 0x5410, R12 ;  /* 0x0000541000217816 */ /* 0x000fe2000000000c */
[----:B------:R-:W-:Y:S01]  /*8e50*/  IMAD.IADD R32, R16, 0x1, R41 ;  /* 0x0000000110207824 */ /* 0x000fe200078e0229 */
[----:B------:R-:W-:-:S02]  /*8e60*/  PRMT R39, R39, 0x5410, R14 ;  /* 0x0000541027277816 */ /* 0x000fc4000000000e */
[----:B------:R-:W-:Y:S01]  /*8e70*/  PRMT R38, R13, 0x7610, R38 ;  /* 0x000076100d267816 */ /* 0x000fe20000000026 */
[----:B-1----:R-:W-:Y:S06]  /*8e80*/  @!P1 BRA `(.L_x_1689) ;  /* 0x000001a000989947 */ /* 0x002fec0003800000 */
.L_x_1976:
[----:B------:R-:W-:Y:S05]  /*8e90*/  BSYNC B1 ;  /* 0x0000000000017941 */ /* 0x000fea0003800000 */
.L_x_1688:
[----:B------:R-:W-:Y:S01]  /*8ea0*/  BSSY B1, `(.L_x_1690) ;  /* 0x0000069000017945 */ /* 0x000fe20003800000 */
[----:B------:R-:W-:Y:S01]  /*8eb0*/  MOV R0, R10 ;  /* 0x0000000a00007202 */ /* 0x000fe20000000f00 */
[----:B0-----:R-:W-:Y:S01]  /*8ec0*/  IMAD.MOV.U32 R3, RZ, RZ, R11 ;  /* 0x000000ffff037224 */ /* 0x001fe200078e000b */
[----:B------:R-:W-:Y:S01]  /*8ed0*/  LOP3.LUT R32, R32, 0x38, RZ, 0xc0, !PT ;  /* 0x0000003820207812 */ /* 0x000fe200078ec0ff */
[----:B------:R-:W-:Y:S06]  /*8ee0*/  @P2 BRA `(.L_x_1691) ;  /* 0x0000000400902947 */ /* 0x000fec0003800000 */
[----:B------:R-:W2:Y:S01]  /*8ef0*/  LDL R12, [R1+0x44] ;  /* 0x00004400010c7983 */ /* 0x000ea20000100800 */
[----:B------:R-:W0:Y:S02]  /*8f00*/  S2R R13, SR_TID.X ;  /* 0x00000000000d7919 */ /* 0x000e240000002100 */
[----:B0-----:R-:W-:-:S05]  /*8f10*/  VIADD R13, R13, 0xffffff80 ;  /* 0xffffff800d0d7836 */ /* 0x001fca0000000000 */
[----:B------:R-:W-:-:S04]  /*8f20*/  SHF.R.S32.HI R26, RZ, 0x1f, R13 ;  /* 0x0000001fff1a7819 */ /* 0x000fc8000001140d */
[----:B------:R-:W-:-:S04]  /*8f30*/  LEA.HI R26, R26, R13, RZ, 0x5 ;  /* 0x0000000d1a1a7211 */ /* 0x000fc800078f28ff */
[----:B------:R-:W-:Y:S01]  /*8f40*/  SHF.R.S32.HI R26, RZ, 0x5, R26 ;  /* 0x00000005ff1a7819 */ /* 0x000fe2000001141a */
[----:B------:R-:W-:Y:S01]  /*8f50*/  HADD2.F32 R45, -RZ, R45.H0_H0 ;  /* 0x2000002dff2d7230 */ /* 0x000fe20000004100 */
[----:B------:R-:W-:Y:S02]  /*8f60*/  SHF.R.U64 R55, R34, 0x10, R35 ;  /* 0x0000001022377819 */ /* 0x000fe40000001223 */
[----:B------:R-:W-:Y:S01]  /*8f70*/  SHF.R.U32.HI R44, RZ, 0x10, R29 ;  /* 0x00000010ff2c7819 */ /* 0x000fe2000001161d */
[----:B------:R-:W-:Y:S01]  /*8f80*/  HADD2.F32 R43, -RZ, R43.H0_H0 ;  /* 0x2000002bff2b7230 */ /* 0x000fe20000004100 */
[----:B------:R-:W-:Y:S02]  /*8f90*/  SHF.R.U64 R51, R20, 0x10, R21 ;  /* 0x0000001014337819 */ /* 0x000fe40000001215 */
[----:B------:R-:W-:Y:S01]  /*8fa0*/  SHF.R.U32.HI R46, RZ, 0x10, R35 ;  /* 0x00000010ff2e7819 */ /* 0x000fe20000011623 */
[----:B------:R-:W-:Y:S01]  /*8fb0*/  HADD2.F32 R44, -RZ, R44.H0_H0 ;  /* 0x2000002cff2c7230 */ /* 0x000fe20000004100 */
[----:B------:R-:W-:-:S02]  /*8fc0*/  SHF.R.U64 R54, R36, 0x10, R37 ;  /* 0x0000001024367819 */ /* 0x000fc40000001225 */
[----:B------:R-:W-:Y:S02]  /*8fd0*/  SHF.R.U32.HI R50, RZ, 0x10, R21 ;  /* 0x00000010ff327819 */ /* 0x000fe40000011615 */
[----:B------:R-:W-:Y:S02]  /*8fe0*/  SHF.R.U64 R53, R28, 0x10, R29 ;  /* 0x000000101c357819 */ /* 0x000fe4000000121d */
[----:B------:R-:W-:Y:S01]  /*8ff0*/  SHF.R.U32.HI R52, RZ, 0x10, R37 ;  /* 0x00000010ff347819 */ /* 0x000fe20000011625 */
[----:B--2---:R-:W-:-:S05]  /*9000*/  IMAD.SHL.U32 R12, R12, 0x40, RZ ;  /* 0x000000400c0c7824 */ /* 0x004fca00078e00ff */
[----:B------:R-:W-:-:S04]  /*9010*/  LOP3.LUT R15, R12, 0x1c0, RZ, 0xc0, !PT ;  /* 0x000001c00c0f7812 */ /* 0x000fc800078ec0ff */
[--C-:B------:R-:W-:Y:S02]  /*9020*/  SHF.R.U32.HI R25, RZ, 0x3, R15.reuse ;  /* 0x00000003ff197819 */ /* 0x100fe4000001160f */
[----:B------:R-:W-:Y:S02]  /*9030*/  LOP3.LUT R12, R15, 0x38, R16, 0xf8, !PT ;  /* 0x000000380f0c7812 */ /* 0x000fe400078ef810 */
[----:B------:R-:W-:Y:S02]  /*9040*/  LOP3.LUT R24, R25, R32, R15, 0x1e, !PT ;  /* 0x0000002019187212 */ /* 0x000fe400078e1e0f */
[----:B------:R-:W-:-:S03]  /*9050*/  LOP3.LUT R12, R12, R25, RZ, 0x3c, !PT ;  /* 0x000000190c0c7212 */ /* 0x000fc600078e3cff */
[C---:B------:R-:W-:Y:S02]  /*9060*/  IMAD R41, R26.reuse, 0x200, R24 ;  /* 0x000002001a297824 */ /* 0x040fe400078e0218 */
[----:B------:R-:W-:Y:S02]  /*9070*/  IMAD R13, R26, 0x200, R12 ;  /* 0x000002001a0d7824 */ /* 0x000fe400078e020c */
[--C-:B------:R-:W-:Y:S02]  /*9080*/  IMAD R41, R41, 0x2, R2.reuse ;  /* 0x0000000229297824 */ /* 0x100fe400078e0202 */
[----:B------:R-:W-:-:S03]  /*9090*/  IMAD R40, R13, 0x2, R2 ;  /* 0x000000020d287824 */ /* 0x000fc600078e0202 */
[----:B------:R-:W0:Y:S04]  /*90a0*/  LDS.128 R24, [R41+0x8400] ;  /* 0x0084000029187984 */ /* 0x000e280000000c00 */
[----:B------:R-:W1:Y:S01]  /*90b0*/  LDS.128 R12, [R40+0x8400] ;  /* 0x00840000280c7984 */ /* 0x000e620000000c00 */
[--C-:B0-----:R-:W-:Y:S02]  /*90c0*/  HADD2.F32 R34, -RZ, R25.reuse.H0_H0 ;  /* 0x20000019ff227230 */ /* 0x101fe40000004100 */
[----:B------:R-:W-:Y:S02]  /*90d0*/  HADD2.F32 R35, -RZ, R25.H1_H1 ;  /* 0x30000019ff237230 */ /* 0x000fe40000004100 */
[----:B-1----:R-:W-:Y:S02]  /*90e0*/  HADD2.F32 R20, -RZ, R13.H0_H0 ;  /* 0x2000000dff147230 */ /* 0x002fe40000004100 */
[C---:B------:R-:W-:Y:S01]  /*90f0*/  FMUL.FTZ R47, R34.reuse, R45 ;  /* 0x0000002d222f7220 */ /* 0x040fe20000410000 */
[----:B------:R-:W-:Y:S01]  /*9100*/  FMUL.FTZ R49, R34, R43 ;  /* 0x0000002b22317220 */ /* 0x000fe20000410000 */
[----:B------:R-:W-:-:S02]  /*9110*/  HADD2.F32 R34, -RZ, R46.H0_H0 ;  /* 0x2000002eff227230 */ /* 0x000fc40000004100 */
[C---:B------:R-:W-:Y:S01]  /*9120*/  FFMA.FTZ R48, R20.reuse, R43, -R47 ;  /* 0x0000002b14307223 */ /* 0x040fe2000001082f */
[----:B------:R-:W-:Y:S02]  /*9130*/  HADD2.F32 R21, -RZ, R13.H1_H1 ;  /* 0x3000000dff157230 */ /* 0x000fe40000004100 */
[C---:B------:R-:W-:Y:S01]  /*9140*/  FMUL.FTZ R46, R35.reuse, R44 ;  /* 0x0000002c232e7220 */ /* 0x040fe20000410000 */
[----:B------:R-:W-:Y:S02]  /*9150*/  HADD2.F32 R36, -RZ, R27.H0_H0 ;  /* 0x2000001bff247230 */ /* 0x000fe40000004100 */
[----:B------:R-:W-:Y:S02]  /*9160*/  HADD2.F32 R47, -RZ, R42.H1_H1 ;  /* 0x3000002aff2f7230 */ /* 0x000fe40000004100 */
[----:B------:R-:W-:Y:S02]  /*9170*/  HADD2.F32 R43, -RZ, R31.H1_H1 ;  /* 0x3000001fff2b7230 */ /* 0x000fe40000004100 */
[----:B------:R-:W-:Y:S01]  /*9180*/  FFMA.FTZ R49, R20, R45, R49 ;  /* 0x0000002d14317223 */ /* 0x000fe20000010031 */
[----:B------:R-:W-:Y:S01]  /*9190*/  FMUL.FTZ R20, R35, R34 ;  /* 0x0000002223147220 */ /* 0x000fe20000410000 */
[----:B------:R-:W-:-:S02]  /*91a0*/  HADD2.F32 R28, -RZ, R15.H0_H0 ;  /* 0x2000000fff1c7230 */ /* 0x000fc40000004100 */
[C---:B------:R-:W-:Y:S01]  /*91b0*/  FFMA.FTZ R35, R21.reuse, R34, -R46 ;  /* 0x0000002215237223 */ /* 0x040fe2000001082e */
[C---:B------:R-:W-:Y:S01]  /*91c0*/  FMUL.FTZ R45, R36.reuse, R47 ;  /* 0x0000002f242d7220 */ /* 0x040fe20000410000 */
[----:B------:R-:W-:Y:S02]  /*91d0*/  HADD2.F32 R37, -RZ, R27.H1_H1 ;  /* 0x3000001bff257230 */ /* 0x000fe40000004100 */
[-C--:B------:R-:W-:Y:S01]  /*91e0*/  FMUL.FTZ R36, R36, R43.reuse ;  /* 0x0000002b24247220 */ /* 0x080fe20000410000 */
[----:B------:R-:W-:Y:S02]  /*91f0*/  HADD2.F32 R46, -RZ, R50.H0_H0 ;  /* 0x20000032ff2e7230 */ /* 0x000fe40000004100 */
[----:B------:R-:W-:Y:S01]  /*9200*/  FFMA.FTZ R44, R21, R44, R20 ;  /* 0x0000002c152c7223 */ /* 0x000fe20000010014 */
[----:B------:R-:W-:Y:S02]  /*9210*/  HADD2.F32 R29, -RZ, R15.H1_H1 ;  /* 0x3000000fff1d7230 */ /* 0x000fe40000004100 */
[----:B------:R-:W-:Y:S01]  /*9220*/  FFMA.FTZ R45, R28, R43, -R45 ;  /* 0x0000002b1c2d7223 */ /* 0x000fe2000001082d */
[----:B------:R-:W-:-:S02]  /*9230*/  HADD2.F32 R20, -RZ, R52.H0_H0 ;  /* 0x20000034ff147230 */ /* 0x000fc40000004100 */
[----:B------:R-:W-:Y:S01]  /*9240*/  FFMA.FTZ R47, R28, R47, R36 ;  /* 0x0000002f1c2f7223 */ /* 0x000fe20000010024 */
[----:B------:R-:W-:Y:S02]  /*9250*/  HADD2.F32 R25, -RZ, R24.H0_H0 ;  /* 0x20000018ff197230 */ /* 0x000fe40000004100 */
[C---:B------:R-:W-:Y:S01]  /*9260*/  FMUL.FTZ R34, R37.reuse, R46 ;  /* 0x0000002e25227220 */ /* 0x040fe20000410000 */
[----:B------:R-:W-:Y:S02]  /*9270*/  HADD2.F32 R28, -RZ, R56.H0_H0 ;  /* 0x20000038ff1c7230 */ /* 0x000fe40000004100 */
[----:B------:R-:W-:Y:S02]  /*9280*/  HADD2.F32 R42, -RZ, R42.H0_H0 ;  /* 0x2000002aff2a7230 */ /* 0x000fe40000004100 */
[-C--:B------:R-:W-:Y:S01]  /*9290*/  FMUL.FTZ R52, R37, R20.reuse ;  /* 0x0000001425347220 */ /* 0x080fe20000410000 */
[----:B------:R-:W-:Y:S02]  /*92a0*/  HADD2.F32 R13, -RZ, R12.H0_H0 ;  /* 0x2000000cff0d7230 */ /* 0x000fe40000004100 */
[----:B------:R-:W-:Y:S01]  /*92b0*/  FFMA.FTZ R50, R29, R20, -R34 ;  /* 0x000000141d327223 */ /* 0x000fe20000010822 */
[----:B------:R-:W-:-:S02]  /*92c0*/  HADD2.F32 R27, -RZ, R26.H0_H0 ;  /* 0x2000001aff1b7230 */ /* 0x000fc40000004100 */
[C---:B------:R-:W-:Y:S01]  /*92d0*/  FMUL.FTZ R36, R25.reuse, R28 ;  /* 0x0000001c19247220 */ /* 0x040fe20000410000 */
[----:B------:R-:W-:Y:S02]  /*92e0*/  HADD2.F32 R34, -RZ, R56.H1_H1 ;  /* 0x30000038ff227230 */ /* 0x000fe40000004100 */
[----:B------:R-:W-:Y:S01]  /*92f0*/  FMUL.FTZ R25, R25, R42 ;  /* 0x0000002a19197220 */ /* 0x000fe20000410000 */
[----:B------:R-:W-:Y:S02]  /*9300*/  HADD2.F32 R20, -RZ, R31.H0_H0 ;  /* 0x2000001fff147230 */ /* 0x000fe40000004100 */
[----:B------:R-:W-:Y:S01]  /*9310*/  FFMA.FTZ R52, R29, R46, R52 ;  /* 0x0000002e1d347223 */ /* 0x000fe20000010034 */
[----:B------:R-:W-:Y:S01]  /*9320*/  FFMA.FTZ R36, R13, R42, -R36 ;  /* 0x0000002a0d247223 */ /* 0x000fe20000010824 */
[----:B------:R-:W-:Y:S02]  /*9330*/  HADD2.F32 R15, -RZ, R14.H0_H0 ;  /* 0x2000000eff0f7230 */ /* 0x000fe40000004100 */
[----:B------:R-:W-:Y:S01]  /*9340*/  FMUL.FTZ R46, R27, R34 ;  /* 0x000000221b2e7220 */ /* 0x000fe20000410000 */
[----:B------:R-:W-:Y:S01]  /*9350*/  FFMA.FTZ R28, R13, R28, R25 ;  /* 0x0000001c0d1c7223 */ /* 0x000fe20000010019 */
[----:B------:R-:W-:Y:S01]  /*9360*/  FMUL.FTZ R42, R27, R20 ;  /* 0x000000141b2a7220 */ /* 0x000fe20000410000 */
[----:B------:R-:W-:-:S02]  /*9370*/  HADD2.F32 R24, -RZ, R24.H1_H1 ;  /* 0x30000018ff187230 */ /* 0x000fc40000004100 */
[----:B------:R-:W-:Y:S02]  /*9380*/  HADD2.F32 R26, -RZ, R26.H1_H1 ;  /* 0x3000001aff1a7230 */ /* 0x000fe40000004100 */
[----:B------:R-:W-:Y:S02]  /*9390*/  HADD2.F32 R25, -RZ, R53.H0_H0 ;  /* 0x20000035ff197230 */ /* 0x000fe40000004100 */
[----:B------:R-:W-:Y:S02]  /*93a0*/  HADD2.F32 R27, -RZ, R51.H0_H0 ;  /* 0x20000033ff1b7230 */ /* 0x000fe40000004100 */
[----:B------:R-:W-:Y:S02]  /*93b0*/  HADD2.F32 R13, -RZ, R55.H0_H0 ;  /* 0x20000037ff0d7230 */ /* 0x000fe40000004100 */
[----:B------:R-:W-:Y:S02]  /*93c0*/  HADD2.F32 R21, -RZ, R54.H0_H0 ;  /* 0x20000036ff157230 */ /* 0x000fe40000004100 */
[----:B------:R-:W-:Y:S01]  /*93d0*/  FFMA.FTZ R46, R15, R20, -R46 ;  /* 0x000000140f2e7223 */ /* 0x000fe2000001082e */
[----:B------:R-:W-:-:S02]  /*93e0*/  HADD2.F32 R12, -RZ, R12.H1_H1 ;  /* 0x3000000cff0c7230 */ /* 0x000fc40000004100 */
[----:B------:R-:W-:Y:S01]  /*93f0*/  FFMA.FTZ R42, R15, R34, R42 ;  /* 0x000000220f2a7223 */ /* 0x000fe2000001002a */
[----:B------:R-:W-:Y:S02]  /*9400*/  HADD2.F32 R14, -RZ, R14.H1_H1 ;  /* 0x3000000eff0e7230 */ /* 0x000fe40000004100 */
[----:B------:R-:W-:Y:S01]  /*9410*/  FMUL.FTZ R15, R24, R25 ;  /* 0x00000019180f7220 */ /* 0x000fe20000410000 */
[----:B------:R-:W-:Y:S01]  /*9420*/  FMUL.FTZ R37, R26, R27 ;  /* 0x0000001b1a257220 */ /* 0x000fe20000410000 */
[----:B------:R-:W-:Y:S01]  /*9430*/  FMUL.FTZ R24, R24, R13 ;  /* 0x0000000d18187220 */ /* 0x000fe20000410000 */
[----:B------:R-:W-:Y:S01]  /*9440*/  FMUL.FTZ R26, R26, R21 ;  /* 0x000000151a1a7220 */ /* 0x000fe20000410000 */
[----:B------:R-:W-:Y:S01]  /*9450*/  FFMA.FTZ R29, R12, R13, -R15 ;  /* 0x0000000d0c1d7223 */ /* 0x000fe2000001080f */
[----:B------:R-:W-:Y:S01]  /*9460*/  FFMA.FTZ R37, R14, R21, -R37 ;  /* 0x000000150e257223 */ /* 0x000fe20000010825 */
        /* <DEDUP_REMOVED lines=12> */
.L_x_1691:
[----:B------:R-:W-:Y:S05]  /*9530*/  BSYNC B1 ;  /* 0x0000000000017941 */ /* 0x000fea0003800000 */
.L_x_1690:
[----:B------:R-:W-:Y:S01]  /*9540*/  PRMT R34, R0, 0x5410, R3 ;  /* 0x0000541000227816 */ /* 0x000fe20000000003 */
[----:B------:R-:W-:Y:S06]  /*9550*/  @P0 BRA `(.L_x_1682) ;  /* 0x00000004006c0947 */ /* 0x000fec0003800000 */
[----:B0-----:R-:W2:Y:S04]  /*9560*/  LDL R13, [R1+0x38] ;  /* 0x00003800010d7983 */ /* 0x001ea80000100800 */
[----:B------:R-:W2:Y:S04]  /*9570*/  LDL R12, [R1+0x64] ;  /* 0x00006400010c7983 */ /* 0x000ea80000100800 */
[----:B------:R-:W3:Y:S04]  /*9580*/  LDL R20, [R1+0x48] ;  /* 0x0000480001147983 */ /* 0x000ee80000100800 */
[----:B------:R-:W4:Y:S01]  /*9590*/  LDL R43, [R1+0x58] ;  /* 0x00005800012b7983 */ /* 0x000f220000100800 */
[----:B------:R-:W-:-:S02]  /*95a0*/  SHF.R.U64 R41, R10, 0x10, R11 ;  /* 0x000000100a297819 */ /* 0x000fc4000000120b */
[----:B------:R-:W-:Y:S01]  /*95b0*/  SHF.R.U32.HI R36, RZ, 0x10, R11 ;  /* 0x00000010ff247819 */ /* 0x000fe2000001160b */
[--C-:B------:R-:W-:Y:S01]  /*95c0*/  HADD2.F32 R11, -RZ, R39.reuse.H1_H1 ;  /* 0x30000027ff0b7230 */ /* 0x100fe20000004100 */
[----:B------:R-:W-:Y:S01]  /*95d0*/  SHF.R.U64 R42, R8, 0x10, R9 ;  /* 0x00000010082a7819 */ /* 0x000fe20000001209 */
[----:B------:R-:W-:Y:S01]  /*95e0*/  HADD2.F32 R39, -RZ, R39.H0_H0 ;  /* 0x20000027ff277230 */ /* 0x000fe20000004100 */
[----:B------:R-:W-:Y:S02]  /*95f0*/  SHF.R.U64 R40, R4, 0x10, R5 ;  /* 0x0000001004287819 */ /* 0x000fe40000001205 */
[----:B------:R-:W-:Y:S02]  /*9600*/  SHF.R.U32.HI R28, RZ, 0x10, R9 ;  /* 0x00000010ff1c7819 */ /* 0x000fe40000011609 */
[--C-:B------:R-:W-:Y:S02]  /*9610*/  SHF.R.U64 R37, R6, 0x10, R7.reuse ;  /* 0x0000001006257819 */ /* 0x100fe40000001207 */
[----:B------:R-:W-:-:S02]  /*9620*/  SHF.R.U32.HI R35, RZ, 0x10, R7 ;  /* 0x00000010ff237819 */ /* 0x000fc40000011607 */
[----:B--2---:R-:W-:-:S05]  /*9630*/  LOP3.LUT R32, R12, R32, R13, 0x1e, !PT ;  /* 0x000000200c207212 */ /* 0x004fca00078e1e0d */
[----:B---3--:R-:W-:Y:S01]  /*9640*/  IMAD.IADD R3, R20, 0x1, R32 ;  /* 0x0000000114037824 */ /* 0x008fe200078e0220 */
[----:B------:R-:W-:Y:S01]  /*9650*/  SHF.R.U32.HI R20, RZ, 0x10, R5 ;  /* 0x00000010ff147819 */ /* 0x000fe20000011605 */
[----:B----4-:R-:W0:Y:S02]  /*9660*/  LDS.128 R12, [R43+0x8400] ;  /* 0x008400002b0c7984 */ /* 0x010e240000000c00 */
[----:B------:R-:W-:Y:S02]  /*9670*/  IMAD R3, R3, 0x2, R2 ;  /* 0x0000000203037824 */ /* 0x000fe400078e0202 */
[----:B------:R-:W-:-:S03]  /*9680*/  HADD2.F32 R20, -RZ, R20.H0_H0 ;  /* 0x20000014ff147230 */ /* 0x000fc60000004100 */
[----:B------:R-:W1:Y:S01]  /*9690*/  LDS.128 R24, [R3+0x8400] ;  /* 0x0084000003187984 */ /* 0x000e620000000c00 */
[--C-:B0-----:R-:W-:Y:S02]  /*96a0*/  HADD2.F32 R4, -RZ, R13.reuse.H0_H0 ;  /* 0x2000000dff047230 */ /* 0x101fe40000004100 */
[----:B------:R-:W-:Y:S02]  /*96b0*/  HADD2.F32 R13, -RZ, R13.H1_H1 ;  /* 0x3000000dff0d7230 */ /* 0x000fe40000004100 */
[----:B------:R-:W-:Y:S02]  /*96c0*/  HADD2.F32 R0, -RZ, R12.H0_H0 ;  /* 0x2000000cff007230 */ /* 0x000fe40000004100 */
[--C-:B-1----:R-:W-:Y:S02]  /*96d0*/  HADD2.F32 R8, -RZ, R25.reuse.H0_H0 ;  /* 0x20000019ff087230 */ /* 0x102fe40000004100 */
[----:B------:R-:W-:Y:S02]  /*96e0*/  HADD2.F32 R25, -RZ, R25.H1_H1 ;  /* 0x30000019ff197230 */ /* 0x000fe40000004100 */
[----:B------:R-:W-:-:S02]  /*96f0*/  HADD2.F32 R7, -RZ, R24.H0_H0 ;  /* 0x20000018ff077230 */ /* 0x000fc40000004100 */
[C---:B------:R-:W-:Y:S01]  /*9700*/  FMUL.FTZ R21, R8.reuse, R39 ;  /* 0x0000002708157220 */ /* 0x040fe20000410000 */
[-C--:B------:R-:W-:Y:S01]  /*9710*/  FMUL.FTZ R31, R8, R11.reuse ;  /* 0x0000000b081f7220 */ /* 0x080fe20000410000 */
[----:B------:R-:W-:Y:S02]  /*9720*/  HADD2.F32 R8, -RZ, R28.H0_H0 ;  /* 0x2000001cff087230 */ /* 0x000fe40000004100 */
[C---:B------:R-:W-:Y:S01]  /*9730*/  FMUL.FTZ R28, R25.reuse, R20 ;  /* 0x00000014191c7220 */ /* 0x040fe20000410000 */
[C---:B------:R-:W-:Y:S01]  /*9740*/  FFMA.FTZ R29, R4.reuse, R11, -R21 ;  /* 0x0000000b041d7223 */ /* 0x040fe20000010815 */
[--C-:B------:R-:W-:Y:S02]  /*9750*/  HADD2.F32 R11, -RZ, R38.reuse.H1_H1 ;  /* 0x30000026ff0b7230 */ /* 0x100fe40000004100 */
[----:B------:R-:W-:Y:S01]  /*9760*/  FFMA.FTZ R31, R4, R39, R31 ;  /* 0x00000027041f7223 */ /* 0x000fe2000001001f */
[----:B------:R-:W-:Y:S02]  /*9770*/  HADD2.F32 R38, -RZ, R38.H0_H0 ;  /* 0x20000026ff267230 */ /* 0x000fe40000004100 */
[-C--:B------:R-:W-:Y:S01]  /*9780*/  FMUL.FTZ R4, R25, R8.reuse ;  /* 0x0000000819047220 */ /* 0x080fe20000410000 */
[----:B------:R-:W-:Y:S01]  /*9790*/  FFMA.FTZ R32, R13, R8, -R28 ;  /* 0x000000080d207223 */ /* 0x000fe2000001081c */
[----:B------:R-:W-:-:S02]  /*97a0*/  HADD2.F32 R9, -RZ, R26.H0_H0 ;  /* 0x2000001aff097230 */ /* 0x000fc40000004100 */
[CC--:B------:R-:W-:Y:S01]  /*97b0*/  FMUL.FTZ R21, R7.reuse, R11.reuse ;  /* 0x0000000b07157220 */ /* 0x0c0fe20000410000 */
[----:B------:R-:W-:Y:S02]  /*97c0*/  HADD2.F32 R8, -RZ, R33.H0_H0 ;  /* 0x20000021ff087230 */ /* 0x000fe40000004100 */
[----:B------:R-:W-:Y:S01]  /*97d0*/  FMUL.FTZ R28, R7, R38 ;  /* 0x00000026071c7220 */ /* 0x000fe20000410000 */
[----:B------:R-:W-:Y:S01]  /*97e0*/  FFMA.FTZ R20, R13, R20, R4 ;  /* 0x000000140d147223 */ /* 0x000fe20000010004 */
[----:B------:R-:W-:Y:S02]  /*97f0*/  HADD2.F32 R5, -RZ, R14.H0_H0 ;  /* 0x2000000eff057230 */ /* 0x000fe40000004100 */
[C---:B------:R-:W-:Y:S01]  /*9800*/  FFMA.FTZ R21, R0.reuse, R38, -R21 ;  /* 0x0000002600157223 */ /* 0x040fe20000010815 */
[----:B------:R-:W-:Y:S02]  /*9810*/  HADD2.F32 R4, -RZ, R34.H0_H0 ;  /* 0x20000022ff047230 */ /* 0x000fe40000004100 */
[----:B------:R-:W-:Y:S01]  /*9820*/  FFMA.FTZ R28, R0, R11, R28 ;  /* 0x0000000b001c7223 */ /* 0x000fe2000001001c */
[----:B------:R-:W-:Y:S01]  /*9830*/  FMUL.FTZ R0, R9, R8 ;  /* 0x0000000809007220 */ /* 0x000fe20000410000 */
[----:B------:R-:W-:-:S02]  /*9840*/  HADD2.F32 R10, -RZ, R27.H0_H0 ;  /* 0x2000001bff0a7230 */ /* 0x000fc40000004100 */
[----:B------:R-:W-:Y:S02]  /*9850*/  HADD2.F32 R7, -RZ, R34.H1_H1 ;  /* 0x30000022ff077230 */ /* 0x000fe40000004100 */
[-C--:B------:R-:W-:Y:S01]  /*9860*/  FFMA.FTZ R25, R5, R4.reuse, -R0 ;  /* 0x0000000405197223 */ /* 0x080fe20000010800 */
[----:B------:R-:W-:Y:S02]  /*9870*/  HADD2.F32 R33, -RZ, R33.H1_H1 ;  /* 0x30000021ff217230 */ /* 0x000fe40000004100 */
[----:B------:R-:W-:Y:S01]  /*9880*/  FMUL.FTZ R34, R9, R4 ;  /* 0x0000000409227220 */ /* 0x000fe20000410000 */
[----:B------:R-:W-:Y:S02]  /*9890*/  HADD2.F32 R6, -RZ, R15.H0_H0 ;  /* 0x2000000fff067230 */ /* 0x000fe40000004100 */
[----:B------:R-:W-:Y:S02]  /*98a0*/  HADD2.F32 R0, -RZ, R36.H0_H0 ;  /* 0x20000024ff007230 */ /* 0x000fe40000004100 */
[----:B------:R-:W-:Y:S01]  /*98b0*/  FMUL.FTZ R9, R10, R33 ;  /* 0x000000210a097220 */ /* 0x000fe20000410000 */
[----:B------:R-:W-:-:S02]  /*98c0*/  HADD2.F32 R27, -RZ, R27.H1_H1 ;  /* 0x3000001bff1b7230 */ /* 0x000fc40000004100 */
[-C--:B------:R-:W-:Y:S01]  /*98d0*/  FMUL.FTZ R36, R10, R7.reuse ;  /* 0x000000070a247220 */ /* 0x080fe20000410000 */
[----:B------:R-:W-:Y:S02]  /*98e0*/  HADD2.F32 R4, -RZ, R35.H0_H0 ;  /* 0x20000023ff047230 */ /* 0x000fe40000004100 */
[----:B------:R-:W-:Y:S01]  /*98f0*/  FFMA.FTZ R10, R5, R8, R34 ;  /* 0x00000008050a7223 */ /* 0x000fe20000010022 */
[----:B------:R-:W-:Y:S02]  /*9900*/  HADD2.F32 R15, -RZ, R15.H1_H1 ;  /* 0x3000000fff0f7230 */ /* 0x000fe40000004100 */
[C---:B------:R-:W-:Y:S01]  /*9910*/  FFMA.FTZ R8, R6.reuse, R7, -R9 ;  /* 0x0000000706087223 */ /* 0x040fe20000010809 */
[----:B------:R-:W-:Y:S01]  /*9920*/  FFMA.FTZ R36, R6, R33, R36 ;  /* 0x0000002106247223 */ /* 0x000fe20000010024 */
[----:B------:R-:W-:Y:S02]  /*9930*/  HADD2.F32 R24, -RZ, R24.H1_H1 ;  /* 0x30000018ff187230 */ /* 0x000fe40000004100 */
[----:B------:R-:W-:Y:S01]  /*9940*/  FMUL.FTZ R34, R27, R4 ;  /* 0x000000041b227220 */ /* 0x000fe20000410000 */
[----:B------:R-:W-:-:S02]  /*9950*/  HADD2.F32 R26, -RZ, R26.H1_H1 ;  /* 0x3000001aff1a7230 */ /* 0x000fc40000004100 */
[-C--:B------:R-:W-:Y:S01]  /*9960*/  FMUL.FTZ R6, R27, R0.reuse ;  /* 0x000000001b067220 */ /* 0x080fe20000410000 */
[----:B------:R-:W-:Y:S02]  /*9970*/  HADD2.F32 R9, -RZ, R40.H0_H0 ;  /* 0x20000028ff097230 */ /* 0x000fe40000004100 */
[C---:B------:R-:W-:Y:S01]  /*9980*/  FFMA.FTZ R27, R15.reuse, R0, -R34 ;  /* 0x000000000f1b7223 */ /* 0x040fe20000010822 */
[----:B------:R-:W-:Y:S02]  /*9990*/  HADD2.F32 R11, -RZ, R37.H0_H0 ;  /* 0x20000025ff0b7230 */ /* 0x000fe40000004100 */
[----:B------:R-:W-:Y:S01]  /*99a0*/  FFMA.FTZ R33, R15, R4, R6 ;  /* 0x000000040f217223 */ /* 0x000fe20000010006 */
[----:B------:R-:W-:Y:S02]  /*99b0*/  HADD2.F32 R5, -RZ, R42.H0_H0 ;  /* 0x2000002aff057230 */ /* 0x000fe40000004100 */
[----:B------:R-:W-:Y:S01]  /*99c0*/  FMUL.FTZ R13, R24, R9 ;  /* 0x00000009180d7220 */ /* 0x000fe20000410000 */
[----:B------:R-:W-:-:S02]  /*99d0*/  HADD2.F32 R7, -RZ, R41.H0_H0 ;  /* 0x20000029ff077230 */ /* 0x000fc40000004100 */
[----:B------:R-:W-:Y:S01]  /*99e0*/  FMUL.FTZ R15, R26, R11 ;  /* 0x0000000b1a0f7220 */ /* 0x000fe20000410000 */
[----:B------:R-:W-:Y:S02]  /*99f0*/  HADD2.F32 R12, -RZ, R12.H1_H1 ;  /* 0x3000000cff0c7230 */ /* 0x000fe40000004100 */
[----:B------:R-:W-:Y:S01]  /*9a00*/  FMUL.FTZ R24, R24, R5 ;  /* 0x0000000518187220 */ /* 0x000fe20000410000 */
[----:B------:R-:W-:Y:S02]  /*9a10*/  HADD2.F32 R14, -RZ, R14.H1_H1 ;  /* 0x3000000eff0e7230 */ /* 0x000fe40000004100 */
        /* <DEDUP_REMOVED lines=8> */
[----:B------:R-:W-:Y:S02]  /*9aa0*/  F2FP.F16.F32.PACK_AB R6, R6, R25 ;  /* 0x000000190606723e */ /* 0x000fe400000000ff */
[----:B------:R-:W-:Y:S02]  /*9ab0*/  F2FP.F16.F32.PACK_AB R11, R33, R36 ;  /* 0x00000024210b723e */ /* 0x000fe400000000ff */
[----:B------:R-:W-:Y:S01]  /*9ac0*/  F2FP.F16.F32.PACK_AB R9, R20, R31 ;  /* 0x0000001f1409723e */ /* 0x000fe200000000ff */
[----:B------:R2:W-:Y:S01]  /*9ad0*/  STS.128 [R43+0x8400], R4 ;  /* 0x008400042b007388 */ /* 0x0005e20000000c00 */
[----:B------:R-:W-:-:S02]  /*9ae0*/  F2FP.F16.F32.PACK_AB R8, R13, R28 ;  /* 0x0000001c0d08723e */ /* 0x000fc400000000ff */
[----:B------:R-:W-:-:S05]  /*9af0*/  F2FP.F16.F32.PACK_AB R10, R15, R10 ;  /* 0x0000000a0f0a723e */ /* 0x000fca00000000ff */
[----:B------:R2:W-:Y:S02]  /*9b00*/  STS.128 [R3+0x8400], R8 ;  /* 0x0084000803007388 */ /* 0x0005e40000000c00 */
.L_x_1682:
[----:B------:R-:W-:Y:S05]  /*9b10*/  BSYNC B0 ;  /* 0x0000000000007941 */ /* 0x000fea0003800000 */
.L_x_1668:
[----:B------:R-:W-:Y:S01]  /*9b20*/  @!PT LDS RZ, [RZ] ;  /* 0x00000000fffff984 */ /* 0x000fe20000000800 */
[----:B------:R-:W-:Y:S01]  /*9b30*/  @!PT LDS RZ, [RZ] ;  /* 0x00000000fffff984 */ /* 0x000fe20000000800 */
[----:B------:R-:W-:Y:S01]  /*9b40*/  @!PT LDS RZ, [RZ] ;  /* 0x00000000fffff984 */ /* 0x000fe20000000800 */
[----:B------:R-:W-:Y:S01]  /*9b50*/  @!PT LDS RZ, [RZ] ;  /* 0x00000000fffff984 */ /* 0x000fe20000000800 */
[----:B------:R3:W-:Y:S06]  /*9b60*/  MEMBAR.ALL.CTA ;  /* 0x0000000000007992 */ /* 0x0007ec0000008000 */
[----:B---3--:R-:W3:Y:S01]  /*9b70*/  FENCE.VIEW.ASYNC.S ;  /* 0x00000000000073c6 */ /* 0x008ee20000000000 */
[----:B------:R-:W-:Y:S05]  /*9b80*/  WARPSYNC.ALL ;  /* 0x0000000000007948 */ /* 0x000fea0003800000 */
[----:B---3--:R-:W-:Y:S06]  /*9b90*/  BAR.SYNC.DEFER_BLOCKING 0xd, 0x180 ;  /* 0x0346000000007b1d */ /* 0x008fec0000010000 */
.L_x_1665:
[----:B-1----:R-:W-:-:S04]  /*9ba0*/  MOV R0, UR39 ;  /* 0x0000002700007c02 */ /* 0x002fc80008000f00 */
[----:B------:R-:W-:-:S13]  /*9bb0*/  ISETP.NE.AND P0, PT, R0, 0x3, PT ;  /* 0x000000030000780c */ /* 0x000fda0003f05270 */
[----:B------:R-:W-:Y:S05]  /*9bc0*/  @!P0 BRA `(.L_x_1692) ;  /* 0x0000000000048947 */ /* 0x000fea0003800000 */
[----:B------:R-:W-:Y:S01]  /*9bd0*/  BPT.TRAP 0x1 ;  /* 0x000000040000795c */ /* 0x000fe20000300000 */
.L_x_1692:
[----:B------:R-:W-:Y:S01]  /*9be0*/  IMAD R0, R19, 0x8, R2 ;  /* 0x0000000813007824 */ /* 0x000fe200078e0202 */
[----:B0-2---:R-:W-:-:S04]  /*9bf0*/  SHF.L.U32 R5, R154, 0x1f, RZ ;  /* 0x0000001f9a057819 */ /* 0x005fc800000006ff */
[----:B------:R0:W1:Y:S01]  /*9c00*/  SYNCS.PHASECHK.TRANS64.TRYWAIT P1, [R0+URZ+0x16830], R5 ;  /* 0x01683005000075a7 */ /* 0x000062000802017f */
[----:B------:R-:W-:Y:S05]  /*9c10*/  @!P0 BRA `(.L_x_1693) ;  /* 0x0000000000048947 */ /* 0x000fea0003800000 */
[----:B------:R-:W-:Y:S01]  /*9c20*/  BPT.TRAP 0x1 ;  /* 0x000000040000795c */ /* 0x000fe20000300000 */
.L_x_1693:
        /* <DEDUP_REMOVED lines=10> */
.L_x_1694:
[----:B--2---:R-:W2:Y:S01]  /*9cd0*/  LDL R3, [R1+0x30] ;  /* 0x0000300001037983 */ /* 0x004ea20000100800 */
[----:B01----:R-:W-:Y:S01]  /*9ce0*/  IMAD.MOV.U32 R5, RZ, RZ, 0x40000040 ;  /* 0x40000040ff057424 */ /* 0x003fe200078e00ff */
[----:B------:R-:W-:Y:S05]  /*9cf0*/  WARPSYNC.ALL ;  /* 0x0000000000007948 */ /* 0x000fea0003800000 */
[C---:B------:R-:W-:Y:S01]  /*9d00*/  R2UR UR4, R6.reuse ;  /* 0x00000000060472ca */ /* 0x040fe200000e0000 */
[----:B-----5:R-:W-:Y:S01]  /*9d10*/  WARPGROUP.ARRIVE ;  /* 0x00000000000079c5 */ /* 0x020fe20000000000 */
[----:B------:R-:W-:Y:S01]  /*9d20*/  R2UR UR5, R7 ;  /* 0x00000000070572ca */ /* 0x000fe200000e0000 */
[C---:B------:R-:W-:Y:S01]  /*9d30*/  VIADD R12, R6.reuse, 0x2 ;  /* 0x00000002060c7836 */ /* 0x040fe20000000000 */
[----:B------:R-:W-:Y:S01]  /*9d40*/  R2UR UR7, R5 ;  /* 0x00000000050772ca */ /* 0x000fe200000e0000 */
[----:B------:R-:W-:Y:S01]  /*9d50*/  IMAD.MOV.U32 R13, RZ, RZ, 0x40000040 ;  /* 0x40000040ff0d7424 */ /* 0x000fe200078e00ff */
[----:B------:R-:W-:Y:S01]  /*9d60*/  IADD3 R156, R6, 0x4, RZ ;  /* 0x00000004069c7810 */ /* 0x000fe20007ffe0ff */
[----:B------:R-:W-:-:S02]  /*9d70*/  IMAD.MOV.U32 R9, RZ, RZ, 0x40000040 ;  /* 0x40000040ff097424 */ /* 0x000fc400078e00ff */
[----:B------:R-:W-:Y:S01]  /*9d80*/  IMAD.MOV.U32 R157, RZ, RZ, 0x40000040 ;  /* 0x40000040ff9d7424 */ /* 0x000fe200078e00ff */
[----:B------:R0:W-:Y:S01]  /*9d90*/  STL.64 [R1+0x20], R12 ;  /* 0x0000200c01007387 */ /* 0x0001e20000100a00 */
[----:B------:R-:W-:Y:S02]  /*9da0*/  VIADD R10, R6, 0x6 ;  /* 0x00000006060a7836 */ /* 0x000fe40000000000 */
[----:B------:R-:W-:Y:S02]  /*9db0*/  IMAD.MOV.U32 R11, RZ, RZ, 0x40000040 ;  /* 0x40000040ff0b7424 */ /* 0x000fe400078e00ff */
[----:B------:R-:W-:Y:S02]  /*9dc0*/  IMAD.MOV.U32 R5, RZ, RZ, 0x40000040 ;  /* 0x40000040ff057424 */ /* 0x000fe400078e00ff */
[----:B--2---:R-:W-:-:S04]  /*9dd0*/  IMAD R4, R19, 0x400, R3 ;  /* 0x0000040013047824 */ /* 0x004fc800078e0203 */
[C---:B------:R-:W-:Y:S01]  /*9de0*/  VIADD R8, R4.reuse, 0x2 ;  /* 0x0000000204087836 */ /* 0x040fe20000000000 */
[----:B------:R-:W-:-:S13]  /*9df0*/  R2UR UR6, R4 ;  /* 0x00000000040672ca */ /* 0x000fda00000e0000 */
        /* <DEDUP_REMOVED lines=28> */
.L_x_1696:
[----:B------:R-:W2:Y:S01]  /*9fc0*/  LDL R8, [R1+0x34] ;  /* 0x0000340001087983 */ /* 0x000ea20000100800 */
[----:B------:R-:W0:Y:S01]  /*9fd0*/  LDC R4, c[0x0][0x448] ;  /* 0x00011200ff047b82 */ /* 0x000e220000000800 */
[----:B------:R-:W-:Y:S02]  /*9fe0*/  ULDC UR4, c[0x0][0x9d8] ;  /* 0x0002760000047ab9 */ /* 0x000fe40000000800 */
[----:B------:R-:W2:Y:S04]  /*9ff0*/  LDL R92, [R1+0x28] ;  /* 0x00002800015c7983 */ /* 0x000ea80000100800 */
[----:B------:R-:W3:Y:S04]  /*a000*/  LDL R94, [R1+0x8] ;  /* 0x00000800015e7983 */ /* 0x000ee80000100800 */
[----:B------:R-:W3:Y:S01]  /*a010*/  LDL R93, [R1] ;  /* 0x00000000015d7983 */ /* 0x000ee20000100800 */
[----:B------:R-:W-:Y:S01]  /*a020*/  VIADD R0, R0, 0x16840 ;  /* 0x0001684000007836 */ /* 0x000fe20000000000 */
[----:B------:R-:W-:Y:S01]  /*a030*/  ULDC UR31, c[0x0][0x9dc] ;  /* 0x00027700001f7ab9 */ /* 0x000fe20000000800 */
[----:B0-----:R-:W-:Y:S01]  /*a040*/  ISETP.NE.AND P1, PT, R4, 0x1, PT ;  /* 0x000000010400780c */ /* 0x001fe20003f25270 */
[----:B------:R-:W-:-:S12]  /*a050*/  FMUL.FTZ R13, R24, UR4 ;  /* 0x00000004180d7c20 */ /* 0x000fd80008410000 */
[----:B------:R-:W0:Y:S01]  /*a060*/  @P1 LDC R5, c[0x0][0x44c] ;  /* 0x00011300ff051b82 */ /* 0x000e220000000800 */
[----:B------:R-:W-:-:S07]  /*a070*/  FMUL.FTZ R24, R29, UR4 ;  /* 0x000000041d187c20 */ /* 0x000fce0008410000 */
[----:B------:R-:W1:Y:S01]  /*a080*/  @P1 LDC R9, c[0x0][0x450] ;  /* 0x00011400ff091b82 */ /* 0x000e620000000800 */
        /* <DEDUP_REMOVED lines=36> */
[----:B------:R-:W-:Y:S01]  /*a2d0*/  MOV R77, UR38 ;  /* 0x00000026004d7c02 */ /* 0x000fe20008000f00 */
[----:B------:R-:W-:-:S02]  /*a2e0*/  IMAD.MOV.U32 R82, RZ, RZ, -0x80 ;  /* 0xffffff80ff527424 */ /* 0x000fc400078e00ff */
        /* <DEDUP_REMOVED lines=26> */
[----:B------:R-:W-:-:S07]  /*a490*/  ULOP3.LUT UR31, URZ, UR31, URZ, 0x33, !UPT ;  /* 0x0000001f3f1f7292 */ /* 0x000fce000f8e333f */
        /* <DEDUP_REMOVED lines=19> */
[----:B--2---:R-:W-:-:S04]  /*a5d0*/  IMAD.IADD R80, R8, 0x1, R92 ;  /* 0x0000000108507824 */ /* 0x004fc800078e025c */
[----:B0-----:R-:W-:-:S05]  /*a5e0*/  @P1 IMAD.HI.U32 R4, R80, R5, RZ ;  /* 0x0000000550041227 */ /* 0x001fca00078e00ff */
[----:B-1----:R-:W-:Y:S02]  /*a5f0*/  @P1 SHF.R.U32.HI R80, RZ, R9, R4 ;  /* 0x00000009ff501219 */ /* 0x002fe40000011604 */
[----:B------:R-:W0:Y:S03]  /*a600*/  LDC.64 R8, c[0x0][0x9e0] ;  /* 0x00027800ff087b82 */ /* 0x000e260000000a00 */
[----:B------:R-:W1:Y:S01]  /*a610*/  SHFL.IDX PT, R91, R80, RZ, 0x1c1f ;  /* 0x001c1fff505b7589 */ /* 0x000e6200000e0000 */
[----:B------:R-:W-:Y:S01]  /*a620*/  PRMT R4, R77, 0x654, R0 ;  /* 0x000006544d047816 */ /* 0x000fe20000000000 */
[----:B------:R-:W-:Y:S01]  /*a630*/  FMUL.FTZ R77, R87, UR4 ;  /* 0x00000004574d7c20 */ /* 0x000fe20008410000 */
[----:B------:R-:W-:Y:S02]  /*a640*/  FMUL.FTZ R5, R86, UR4 ;  /* 0x0000000456057c20 */ /* 0x000fe40008410000 */
[----:B------:R2:W-:Y:S01]  /*a650*/  SYNCS.ARRIVE.TRANS64.RED.A1T0 RZ, [R4+URZ], RZ ;  /* 0x000000ff04ff79a7 */ /* 0x0005e2000810043f */
[----:B------:R-:W0:Y:S01]  /*a660*/  MUFU.TANH R39, R39 ;  /* 0x0000002700277308 */ /* 0x000e220000002400 */
[----:B--2---:R-:W-:-:S07]  /*a670*/  IADD3 R4, -R155, 0x1, R82 ;  /* 0x000000019b047810 */ /* 0x004fce0007ffe152 */
[----:B------:R-:W2:Y:S01]  /*a680*/  MUFU.TANH R40, R40 ;  /* 0x0000002800287308 */ /* 0x000ea20000002400 */
[----:B---3--:R-:W-:Y:S02]  /*a690*/  IADD3 R85, -R93, R4, R94 ;  /* 0x000000045d557210 */ /* 0x008fe40007ffe15e */
[----:B0-----:R-:W-:-:S05]  /*a6a0*/  ISETP.GE.AND P2, PT, R9, 0x1, PT ;  /* 0x000000010900780c */ /* 0x001fca0003f46270 */
[----:B------:R-:W0:Y:S01]  /*a6b0*/  MUFU.TANH R37, R37 ;  /* 0x0000002500257308 */ /* 0x000e220000002400 */
[----:B------:R-:W-:-:S07]  /*a6c0*/  VIADD R86, R85, UR31 ;  /* 0x0000001f55567c36 */ /* 0x000fce0008000000 */
[----:B------:R-:W3:Y:S01]  /*a6d0*/  MUFU.TANH R38, R38 ;  /* 0x0000002600267308 */ /* 0x000ee20000002400 */
[----:B------:R-:W-:-:S07]  /*a6e0*/  IMAD.IADD R85, R85, 0x1, R8 ;  /* 0x0000000155557824 */ /* 0x000fce00078e0208 */
        /* <DEDUP_REMOVED lines=39> */
[----:B------:R-:W0:Y:S01]  /*a960*/  MUFU.TANH R77, R77 ;  /* 0x0000004d004d7308 */ /* 0x000e220000002400 */
[----:B------:R-:W-:Y:S01]  /*a970*/  IADD3 R90, -R155, R94, R82 ;  /* 0x0000005e9b5a7210 */ /* 0x000fe20007ffe152 */
[----:B-1----:R-:W-:Y:S01]  /*a980*/  IMAD.IADD R83, R86, 0x1, R91 ;  /* 0x0000000156537824 */ /* 0x002fe200078e025b */
[----:B------:R-:W-:-:S02]  /*a990*/  LEA R78, R89, 0xffffff80, 0x7 ;  /* 0xffffff80594e7811 */ /* 0x000fc400078e38ff */
[----:B------:R-:W-:Y:S01]  /*a9a0*/  VIADDMNMX R84, R91, R85, R90, PT ;  /* 0x000000555b547246 */ /* 0x000fe2000380015a */
[----:B--234-:R-:W-:Y:S06]  /*a9b0*/  @!P2 BRA `(.L_x_1697) ;  /* 0x000000000050a947 */ /* 0x01cfec0003800000 */
[----:B------:R-:W-:Y:S01]  /*a9c0*/  IADD3 R87, -R93, R94, R91 ;  /* 0x0000005e5d577210 */ /* 0x000fe20007ffe15b */
[----:B------:R-:W-:Y:S03]  /*a9d0*/  BSSY B0, `(.L_x_1698) ;  /* 0x000000e000007945 */ /* 0x000fe60003800000 */
[----:B------:R-:W-:-:S13]  /*a9e0*/  ISETP.GT.AND P3, PT, R87, -0x1, PT ;  /* 0xffffffff5700780c */ /* 0x000fda0003f64270 */
[----:B------:R-:W-:Y:S05]  /*a9f0*/  @P3 BRA `(.L_x_1699) ;  /* 0x00000000001c3947 */ /* 0x000fea0003800000 */
[----:B------:R-:W-:Y:S02]  /*aa00*/  ISETP.NE.AND P3, PT, R9, 0x1, PT ;  /* 0x000000010900780c */ /* 0x000fe40003f65270 */
[----:B------:R-:W-:-:S11]  /*aa10*/  LOP3.LUT R87, RZ, R87, RZ, 0x33, !PT ;  /* 0x00000057ff577212 */ /* 0x000fd600078e33ff */
[----:B0-----:R-:W0:Y:S02]  /*aa20*/  @P3 LDC.64 R4, c[0x0][0x9e8] ;  /* 0x00027a00ff043b82 */ /* 0x001e240000000a00 */
[----:B0-----:R-:W-:-:S05]  /*aa30*/  @P3 IMAD.HI.U32 R4, R87, R4, RZ ;  /* 0x0000000457043227 */ /* 0x001fca00078e00ff */
[----:B------:R-:W-:-:S04]  /*aa40*/  @P3 SHF.R.U32.HI R87, RZ, R5, R4 ;  /* 0x00000005ff573219 */ /* 0x000fc80000011604 */
[----:B------:R-:W-:Y:S01]  /*aa50*/  LOP3.LUT R87, RZ, R87, RZ, 0x33, !PT ;  /* 0x00000057ff577212 */ /* 0x000fe200078e33ff */
[----:B------:R-:W-:Y:S06]  /*aa60*/  BRA `(.L_x_1700) ;  /* 0x0000000000107947 */ /* 0x000fec0003800000 */
.L_x_1699:
[----:B------:R-:W-:-:S13]  /*aa70*/  ISETP.NE.AND P3, PT, R9, 0x1, PT ;  /* 0x000000010900780c */ /* 0x000fda0003f65270 */
[----:B0-----:R-:W0:Y:S02]  /*aa80*/  @P3 LDC.64 R4, c[0x0][0x9e8] ;  /* 0x00027a00ff043b82 */ /* 0x001e240000000a00 */
[----:B0-----:R-:W-:-:S05]  /*aa90*/  @P3 IMAD.HI.U32 R4, R87, R4, RZ ;  /* 0x0000000457043227 */ /* 0x001fca00078e00ff */
[----:B------:R-:W-:-:S07]  /*aaa0*/  @P3 SHF.R.U32.HI R87, RZ, R5, R4 ;  /* 0x00000005ff573219 */ /* 0x000fce0000011604 */
.L_x_1700:
[----:B------:R-:W-:Y:S05]  /*aab0*/  BSYNC B0 ;  /* 0x0000000000007941 */ /* 0x000fea0003800000 */
.L_x_1698:
[----:B------:R-:W-:-:S04]  /*aac0*/  IMAD R4, R87, R9, -R78 ;  /* 0x0000000957047224 */ /* 0x000fc800078e0a4e */
[----:B------:R-:W-:-:S05]  /*aad0*/  IMAD.IADD R4, R4, 0x1, -R155 ;  /* 0x0000000104047824 */ /* 0x000fca00078e0a9b */
[----:B------:R-:W-:Y:S02]  /*aae0*/  VIMNMX R83, R83, R4, !PT ;  /* 0x0000000453537248 */ /* 0x000fe40007fe0100 */
[----:B------:R-:W-:-:S07]  /*aaf0*/  VIADDMNMX R84, R4, R9, R84, PT ;  /* 0x0000000904547246 */ /* 0x000fce0003800154 */
.L_x_1697:
[C---:B------:R-:W-:Y:S02]  /*ab00*/  ISETP.GE.AND P3, PT, R82.reuse, 0x2, PT ;  /* 0x000000025200780c */ /* 0x040fe40003f66270 */
[----:B------:R-:W-:Y:S02]  /*ab10*/  ISETP.GE.AND P5, PT, R82, 0x9, PT ;  /* 0x000000095200780c */ /* 0x000fe40003fa6270 */
[----:B------:R-:W-:Y:S02]  /*ab20*/  ISETP.GT.AND P4, PT, R83, 0x1, !P3 ;  /* 0x000000015300780c */ /* 0x000fe40005f84270 */
[----:B------:R-:W-:Y:S02]  /*ab30*/  LOP3.LUT R22, R22, 0xfffffffd, RZ, 0xc0, !PT ;  /* 0xfffffffd16167812 */ /* 0x000fe400078ec0ff */
[----:B------:R-:W-:-:S04]  /*ab40*/  ISETP.LT.OR P4, PT, R84, 0x2, P4 ;  /* 0x000000025400780c */ /* 0x000fc80002781670 */
[----:B------:R-:W-:Y:S02]  /*ab50*/  FSEL R14, R14, -INF , !P4 ;  /* 0xff8000000e0e7808 */ /* 0x000fe40006000000 */
[----:B------:R-:W-:Y:S02]  /*ab60*/  ISETP.GT.AND P4, PT, R83, 0x8, !P5 ;  /* 0x000000085300780c */ /* 0x000fe40006f84270 */
[----:B------:R-:W-:Y:S02]  /*ab70*/  @P5 LOP3.LUT R22, R22, 0x2, RZ, 0xfc, !PT ;  /* 0x0000000216165812 */ /* 0x000fe400078efcff */
[----:B------:R-:W-:Y:S02]  /*ab80*/  ISETP.GE.AND P5, PT, R82, 0xa, PT ;  /* 0x0000000a5200780c */ /* 0x000fe40003fa6270 */
[----:B------:R-:W-:Y:S02]  /*ab90*/  ISETP.LT.OR P4, PT, R84, 0x9, P4 ;  /* 0x000000095400780c */ /* 0x000fe40002781670 */
[----:B------:R-:W-:-:S02]  /*aba0*/  LOP3.LUT R22, R22, 0xfffffffb, RZ, 0xc0, !PT ;  /* 0xfffffffb16167812 */ /* 0x000fc400078ec0ff */
        /* <DEDUP_REMOVED lines=60> */
[----:B0-----:R-:W-:Y:S02]  /*af70*/  FSEL R43, R43, -INF , !P4 ;  /* 0xff8000002b2b7808 */ /* 0x001fe40006000000 */
        /* <DEDUP_REMOVED lines=109> */
[----:B------:R-:W0:Y:S01]  /*b650*/  SHFL.IDX PT, R13, R80, 0x1, 0x1c1f ;  /* 0x003c1f00500d7f89 */ /* 0x000e2200000e0000 */
[----:B------:R-:W-:-:S13]  /*b660*/  ISETP.GE.AND P6, PT, R82, 0x7a, PT ;  /* 0x0000007a5200780c */ /* 0x000fda0003fc6270 */
[----:B------:R-:W-:Y:S02]  /*b670*/  @P6 LOP3.LUT R22, R22, 0x10000000, RZ, 0xfc, !PT ;  /* 0x1000000016166812 */ /* 0x000fe400078efcff */
[----:B------:R-:W-:-:S04]  /*b680*/  ISETP.GT.AND P6, PT, R83, 0x79, !P6 ;  /* 0x000000795300780c */ /* 0x000fc800077c4270 */
[----:B------:R-:W-:-:S04]  /*b690*/  ISETP.LT.OR P6, PT, R84, 0x7a, P6 ;  /* 0x0000007a5400780c */ /* 0x000fc800037c1670 */
[----:B------:R-:W-:Y:S01]  /*b6a0*/  FSEL R81, R81, -INF , !P6 ;  /* 0xff80000051517808 */ /* 0x000fe20007000000 */
[----:B0-----:R-:W-:Y:S01]  /*b6b0*/  IMAD.IADD R86, R86, 0x1, R13 ;  /* 0x0000000156567824 */ /* 0x001fe200078e020d */
[----:B------:R-:W-:Y:S01]  /*b6c0*/  VIADDMNMX R90, R13, R85, R90, PT ;  /* 0x000000550d5a7246 */ /* 0x000fe2000380015a */
[----:B------:R-:W-:Y:S06]  /*b6d0*/  @!P2 BRA `(.L_x_1701) ;  /* 0x000000000050a947 */ /* 0x000fec0003800000 */
[----:B------:R-:W-:Y:S01]  /*b6e0*/  IADD3 R13, -R93, R94, R13 ;  /* 0x0000005e5d0d7210 */ /* 0x000fe20007ffe10d */
[----:B------:R-:W-:Y:S03]  /*b6f0*/  BSSY B0, `(.L_x_1702) ;  /* 0x000000e000007945 */ /* 0x000fe60003800000 */
[----:B------:R-:W-:-:S13]  /*b700*/  ISETP.GT.AND P6, PT, R13, -0x1, PT ;  /* 0xffffffff0d00780c */ /* 0x000fda0003fc4270 */
        /* <DEDUP_REMOVED lines=8> */
.L_x_1703:
[----:B------:R-:W-:-:S13]  /*b790*/  ISETP.NE.AND P6, PT, R9, 0x1, PT ;  /* 0x000000010900780c */ /* 0x000fda0003fc5270 */
[----:B------:R-:W0:Y:S02]  /*b7a0*/  @P6 LDC.64 R4, c[0x0][0x9e8] ;  /* 0x00027a00ff046b82 */ /* 0x000e240000000a00 */
[----:B0-----:R-:W-:-:S05]  /*b7b0*/  @P6 IMAD.HI.U32 R4, R13, R4, RZ ;  /* 0x000000040d046227 */ /* 0x001fca00078e00ff */
[----:B------:R-:W-:-:S07]  /*b7c0*/  @P6 SHF.R.U32.HI R13, RZ, R5, R4 ;  /* 0x00000005ff0d6219 */ /* 0x000fce0000011604 */
.L_x_1704:
[----:B------:R-:W-:Y:S05]  /*b7d0*/  BSYNC B0 ;  /* 0x0000000000007941 */ /* 0x000fea0003800000 */
.L_x_1702:
[----:B------:R-:W-:-:S04]  /*b7e0*/  IMAD R78, R13, R9, -R78 ;  /* 0x000000090d4e7224 */ /* 0x000fc800078e0a4e */
[----:B------:R-:W-:-:S05]  /*b7f0*/  IMAD.IADD R5, R78, 0x1, -R155 ;  /* 0x000000014e057824 */ /* 0x000fca00078e0a9b */
[----:B------:R-:W-:Y:S02]  /*b800*/  VIMNMX R86, R86, R5, !PT ;  /* 0x0000000556567248 */ /* 0x000fe40007fe0100 */
[----:B------:R-:W-:-:S07]  /*b810*/  VIADDMNMX R90, R5, R9, R90, PT ;  /* 0x00000009055a7246 */ /* 0x000fce000380015a */
.L_x_1701:
[----:B------:R-:W-:Y:S01]  /*b820*/  ISETP.GT.AND P3, PT, R86, 0x1, !P3 ;  /* 0x000000015600780c */ /* 0x000fe20005f64270 */
[----:B------:R-:W-:Y:S01]  /*b830*/  ULDC UR30, c[0x0][0x988] ;  /* 0x00026200001e7ab9 */ /* 0x000fe20000000800 */
[----:B------:R-:W-:Y:S02]  /*b840*/  LOP3.LUT P6, RZ, R22, 0x2000000, RZ, 0xc0, !PT ;  /* 0x0200000016ff7812 */ /* 0x000fe400078cc0ff */
[----:B------:R-:W-:Y:S02]  /*b850*/  ISETP.LT.OR P3, PT, R90, 0x2, P3 ;  /* 0x000000025a00780c */ /* 0x000fe40001f61670 */
[----:B------:R-:W-:Y:S02]  /*b860*/  ISETP.GT.AND P4, PT, R86, 0x71, !P4 ;  /* 0x000000715600780c */ /* 0x000fe40006784270 */
        /* <DEDUP_REMOVED lines=76> */
[----:B------:R-:W-:Y:S01]  /*bd30*/  LOP3.LUT P3, RZ, R22, 0x40000, RZ, 0xc0, !PT ;  /* 0x0004000016ff7812 */ /* 0x000fe2000786c0ff */
[----:B------:R-:W0:Y:S01]  /*bd40*/  SHFL.BFLY PT, R5, R12, 0x2, 0x1f ;  /* 0x0c401f000c057f89 */ /* 0x000e2200000e0000 */
[C---:B------:R-:W-:Y:S02]  /*bd50*/  ISETP.GT.AND P5, PT, R86.reuse, 0x78, !P5 ;  /* 0x000000785600780c */ /* 0x040fe40006fa4270 */
[----:B------:R-:W-:Y:S02]  /*bd60*/  ISETP.GT.AND P3, PT, R86, 0x31, !P3 ;  /* 0x000000315600780c */ /* 0x000fe40005f64270 */
[----:B------:R-:W-:-:S02]  /*bd70*/  ISETP.LT.OR P4, PT, R90, 0x72, P4 ;  /* 0x000000725a00780c */ /* 0x000fc40002781670 */
[C---:B------:R-:W-:Y:S02]  /*bd80*/  ISETP.LT.OR P3, PT, R90.reuse, 0x32, P3 ;  /* 0x000000325a00780c */ /* 0x040fe40001f61670 */
[----:B------:R-:W-:Y:S02]  /*bd90*/  ISETP.LT.OR P5, PT, R90, 0x79, P5 ;  /* 0x000000795a00780c */ /* 0x000fe40002fa1670 */
[----:B------:R-:W-:Y:S02]  /*bda0*/  FSEL R42, R42, -INF , !P3 ;  /* 0xff8000002a2a7808 */ /* 0x000fe40005800000 */
[----:B------:R-:W-:Y:S02]  /*bdb0*/  LOP3.LUT P3, RZ, R22, 0x20000, RZ, 0xc0, !PT ;  /* 0x0002000016ff7812 */ /* 0x000fe4000786c0ff */
[----:B------:R-:W-:Y:S02]  /*bdc0*/  FSEL R73, R73, -INF , !P4 ;  /* 0xff80000049497808 */ /* 0x000fe40006000000 */
[----:B------:R-:W-:-:S02]  /*bdd0*/  ISETP.GT.AND P3, PT, R86, 0x38, !P3 ;  /* 0x000000385600780c */ /* 0x000fc40005f64270 */
[----:B------:R-:W-:Y:S02]  /*bde0*/  FSEL R0, R0, -INF , !P5 ;  /* 0xff80000000007808 */ /* 0x000fe40006800000 */
[----:B------:R-:W-:Y:S02]  /*bdf0*/  ISETP.LT.OR P3, PT, R90, 0x39, P3 ;  /* 0x000000395a00780c */ /* 0x000fe40001f61670 */
[----:B0-----:R-:W-:Y:S02]  /*be00*/  FMNMX.FTZ R5, R12, R5, !PT ;  /* 0x000000050c057209 */ /* 0x001fe40007810000 */
[----:B------:R-:W-:Y:S02]  /*be10*/  FSEL R45, R45, -INF , !P3 ;  /* 0xff8000002d2d7808 */ /* 0x000fe40005800000 */
[----:B------:R-:W-:Y:S01]  /*be20*/  LOP3.LUT P3, RZ, R22, 0x10000, RZ, 0xc0, !PT ;  /* 0x0001000016ff7812 */ /* 0x000fe2000786c0ff */
[----:B------:R-:W0:Y:S03]  /*be30*/  SHFL.BFLY PT, R78, R5, 0x1, 0x1f ;  /* 0x0c201f00054e7f89 */ /* 0x000e2600000e0000 */
[----:B------:R-:W-:-:S04]  /*be40*/  ISETP.GT.AND P3, PT, R86, 0x39, !P3 ;  /* 0x000000395600780c */ /* 0x000fc80005f64270 */
[----:B------:R-:W-:-:S04]  /*be50*/  ISETP.LT.OR P3, PT, R90, 0x3a, P3 ;  /* 0x0000003a5a00780c */ /* 0x000fc80001f61670 */
[----:B------:R-:W-:Y:S02]  /*be60*/  FSEL R46, R46, -INF , !P3 ;  /* 0xff8000002e2e7808 */ /* 0x000fe40005800000 */
[----:B------:R-:W-:-:S04]  /*be70*/  LOP3.LUT P3, RZ, R22, 0x8000, RZ, 0xc0, !PT ;  /* 0x0000800016ff7812 */ /* 0x000fc8000786c0ff */
[----:B------:R-:W-:-:S04]  /*be80*/  ISETP.GT.AND P3, PT, R86, 0x40, !P3 ;  /* 0x000000405600780c */ /* 0x000fc80005f64270 */
[----:B------:R-:W-:Y:S02]  /*be90*/  ISETP.LT.OR P3, PT, R90, 0x41, P3 ;  /* 0x000000415a00780c */ /* 0x000fe40001f61670 */
[----:B0-----:R-:W-:Y:S02]  /*bea0*/  FMNMX.FTZ R13, R5, R78, !PT ;  /* 0x0000004e050d7209 */ /* 0x001fe40007810000 */
[----:B------:R-:W-:Y:S02]  /*beb0*/  FSEL R49, R49, -INF , !P3 ;  /* 0xff80000031317808 */ /* 0x000fe40005800000 */
[----:B------:R-:W-:Y:S01]  /*bec0*/  ISETP.GT.AND P3, PT, R86, 0x41, !P6 ;  /* 0x000000415600780c */ /* 0x000fe20007764270 */
[----:B------:R-:W-:Y:S01]  /*bed0*/  FMUL.FTZ R78, R13, UR30 ;  /* 0x0000001e0d4e7c20 */ /* 0x000fe20008410000 */
[----:B------:R-:W-:Y:S02]  /*bee0*/  LOP3.LUT P6, RZ, R22, 0x8, RZ, 0xc0, !PT ;  /* 0x0000000816ff7812 */ /* 0x000fe400078cc0ff */
        /* <DEDUP_REMOVED lines=44> */
[----:B------:R-:W-:-:S04]  /*c1b0*/  ISETP.LT.OR P3, PT, R90, 0x71, P3 ;  /* 0x000000715a00780c */ /* 0x000fc80001f61670 */
[----:B------:R-:W-:Y:S02]  /*c1c0*/  FSEL R74, R74, -INF , !P3 ;  /* 0xff8000004a4a7808 */ /* 0x000fe40005800000 */
[----:B------:R-:W-:-:S04]  /*c1d0*/  FSETP.NEU.FTZ.AND P3, PT, R13, -INF , PT ;  /* 0xff8000000d00780b */ /* 0x000fc80003f7d000 */
[----:B------:R-:W-:Y:S02]  /*c1e0*/  FSEL R78, R78, RZ, P3 ;  /* 0x000000ff4e4e7208 */ /* 0x000fe40001800000 */
[----:B------:R-:W-:Y:S02]  /*c1f0*/  ISETP.GT.AND P3, PT, R86, RZ, !P6 ;  /* 0x000000ff5600720c */ /* 0x000fe40007764270 */
[----:B------:R-:W-:Y:S01]  /*c200*/  LOP3.LUT P6, RZ, R22, 0x10000000, RZ, 0xc0, !PT ;  /* 0x1000000016ff7812 */ /* 0x000fe200078cc0ff */
[--C-:B------:R-:W-:Y:S01]  /*c210*/  FFMA.FTZ R150, R21, UR30, -R78.reuse ;  /* 0x0000001e15967c23 */ /* 0x100fe2000801084e */
[----:B------:R-:W-:Y:S01]  /*c220*/  ISETP.LT.OR P3, PT, R90, 0x1, P3 ;  /* 0x000000015a00780c */ /* 0x000fe20001f61670 */
[--C-:B------:R-:W-:Y:S01]  /*c230*/  FFMA.FTZ R144, R27, UR30, -R78.reuse ;  /* 0x0000001e1b907c23 */ /* 0x100fe2000801084e */
        /* <DEDUP_REMOVED lines=8> */
[----:B------:R-:W-:Y:S01]  /*c2c0*/  ISETP.GT.AND P3, PT, R86, 0x79, !P6 ;  /* 0x000000795600780c */ /* 0x000fe20007764270 */
[--C-:B------:R-:W-:Y:S01]  /*c2d0*/  FFMA.FTZ R148, R87, UR30, -R78.reuse ;  /* 0x0000001e57947c23 */ /* 0x100fe2000801084e */
[----:B------:R-:W-:Y:S01]  /*c2e0*/  FMNMX.FTZ R21, R15, R12, !PT ;  /* 0x0000000c0f157209 */ /* 0x000fe20007810000 */
[--C-:B------:R-:W-:Y:S01]  /*c2f0*/  FFMA.FTZ R3, R14, UR30, -R78.reuse ;  /* 0x0000001e0e037c23 */ /* 0x100fe2000801084e */
[----:B------:R-:W-:Y:S01]  /*c300*/  ISETP.LT.OR P3, PT, R90, 0x7a, P3 ;  /* 0x0000007a5a00780c */ /* 0x000fe20001f61670 */
[--C-:B------:R-:W-:Y:S01]  /*c310*/  FFMA.FTZ R5, R24, UR30, -R78.reuse ;  /* 0x0000001e18057c23 */ /* 0x100fe2000801084e */
[----:B------:R-:W-:Y:S01]  /*c320*/  FMNMX.FTZ R12, R20, R21, !PT ;  /* 0x00000015140c7209 */ /* 0x000fe20007810000 */
[----:B------:R-:W-:Y:S01]  /*c330*/  MUFU.EX2 R148, R148 ;  /* 0x0000009400947308 */ /* 0x000fe20000000800 */
[----:B------:R-:W-:Y:S01]  /*c340*/  FSEL R77, R77, -INF , !P3 ;  /* 0xff8000004d4d7808 */ /* 0x000fe20005800000 */
[--C-:B------:R-:W-:Y:S01]  /*c350*/  FFMA.FTZ R21, R28, UR30, -R78.reuse ;  /* 0x0000001e1c157c23 */ /* 0x100fe2000801084e */
[----:B------:R-:W-:Y:S01]  /*c360*/  FMNMX.FTZ R27, R25, R12, !PT ;  /* 0x0000000c191b7209 */ /* 0x000fe20007810000 */
[--C-:B------:R-:W-:Y:S01]  /*c370*/  FFMA.FTZ R52, R52, UR30, -R78.reuse ;  /* 0x0000001e34347c23 */ /* 0x100fe2000801084e */
[--C-:B------:R-:W-:Y:S01]  /*c380*/  FFMA.FTZ R134, R55, UR30, -R78.reuse ;  /* 0x0000001e37867c23 */ /* 0x100fe2000801084e */
[--C-:B------:R-:W-:Y:S01]  /*c390*/  FFMA.FTZ R128, R59, UR30, -R78.reuse ;  /* 0x0000001e3b807c23 */ /* 0x100fe2000801084e */
[----:B------:R-:W-:Y:S01]  /*c3a0*/  FMNMX.FTZ R12, R26, R27, !PT ;  /* 0x0000001b1a0c7209 */ /* 0x000fe20007810000 */
[----:B------:R-:W0:Y:S01]  /*c3b0*/  MUFU.EX2 R3, R3 ;  /* 0x0000000300037308 */ /* 0x000e220000000800 */
[--C-:B------:R-:W-:Y:S01]  /*c3c0*/  FFMA.FTZ R55, R60, UR30, -R78.reuse ;  /* 0x0000001e3c377c23 */ /* 0x100fe2000801084e */
[--C-:B------:R-:W-:Y:S01]  /*c3d0*/  FFMA.FTZ R130, R63, UR30, -R78.reuse ;  /* 0x0000001e3f827c23 */ /* 0x100fe2000801084e */
[----:B------:R-:W-:Y:S01]  /*c3e0*/  FMNMX.FTZ R27, R29, R12, !PT ;  /* 0x0000000c1d1b7209 */ /* 0x000fe20007810000 */
[--C-:B------:R-:W-:Y:S01]  /*c3f0*/  FFMA.FTZ R59, R64, UR30, -R78.reuse ;  /* 0x0000001e403b7c23 */ /* 0x100fe2000801084e */
[--C-:B------:R-:W-:Y:S01]  /*c400*/  FFMA.FTZ R124, R67, UR30, -R78.reuse ;  /* 0x0000001e437c7c23 */ /* 0x100fe2000801084e */
[--C-:B------:R-:W-:Y:S01]  /*c410*/  FFMA.FTZ R63, R68, UR30, -R78.reuse ;  /* 0x0000001e443f7c23 */ /* 0x100fe2000801084e */
[----:B------:R-:W-:Y:S01]  /*c420*/  FMNMX.FTZ R12, R30, R27, !PT ;  /* 0x0000001b1e0c7209 */ /* 0x000fe20007810000 */
[----:B------:R-:W1:Y:S01]  /*c430*/  MUFU.EX2 R150, R150 ;  /* 0x0000009600967308 */ /* 0x000e620000000800 */
[--C-:B------:R-:W-:Y:S01]  /*c440*/  FFMA.FTZ R27, R32, UR30, -R78.reuse ;  /* 0x0000001e201b7c23 */ /* 0x100fe2000801084e */
[--C-:B------:R-:W-:Y:S01]  /*c450*/  FFMA.FTZ R126, R71, UR30, -R78.reuse ;  /* 0x0000001e477e7c23 */ /* 0x100fe2000801084e */
[----:B------:R-:W-:Y:S01]  /*c460*/  FMNMX.FTZ R31, R33, R12, !PT ;  /* 0x0000000c211f7209 */ /* 0x000fe20007810000 */
[--C-:B------:R-:W-:Y:S01]  /*c470*/  FFMA.FTZ R67, R72, UR30, -R78.reuse ;  /* 0x0000001e48437c23 */ /* 0x100fe2000801084e */
[--C-:B------:R-:W-:Y:S01]  /*c480*/  FFMA.FTZ R120, R75, UR30, -R78.reuse ;  /* 0x0000001e4b787c23 */ /* 0x100fe2000801084e */
[--C-:B------:R-:W-:Y:S01]  /*c490*/  FFMA.FTZ R71, R76, UR30, -R78.reuse ;  /* 0x0000001e4c477c23 */ /* 0x100fe2000801084e */
[----:B------:R-:W-:Y:S01]  /*c4a0*/  FMNMX.FTZ R12, R34, R31, !PT ;  /* 0x0000001f220c7209 */ /* 0x000fe20007810000 */
[----:B------:R-:W2:Y:S01]  /*c4b0*/  MUFU.EX2 R5, R5 ;  /* 0x0000000500057308 */ /* 0x000ea20000000800 */
[--C-:B------:R-:W-:Y:S01]  /*c4c0*/  FFMA.FTZ R122, R79, UR30, -R78.reuse ;  /* 0x0000001e4f7a7c23 */ /* 0x100fe2000801084e */
[----:B------:R-:W-:Y:S01]  /*c4d0*/  FFMA.FTZ R75, R81, UR30, -R78 ;  /* 0x0000001e514b7c23 */ /* 0x000fe2000801084e */
[----:B------:R-:W-:-:S04]  /*c4e0*/  FMNMX.FTZ R31, R37, R12, !PT ;  /* 0x0000000c251f7209 */ /* 0x000fc80007810000 */
[----:B------:R-:W-:Y:S01]  /*c4f0*/  FMNMX.FTZ R12, R38, R31, !PT ;  /* 0x0000001f260c7209 */ /* 0x000fe20007810000 */
[----:B------:R-:W3:Y:S01]  /*c500*/  MUFU.EX2 R144, R144 ;  /* 0x0000009000907308 */ /* 0x000ee20000000800 */
[----:B------:R-:W-:Y:S02]  /*c510*/  FFMA.FTZ R31, R36, UR30, -R78 ;  /* 0x0000001e241f7c23 */ /* 0x000fe4000801084e */
[----:B------:R-:W-:-:S04]  /*c520*/  FMNMX.FTZ R35, R41, R12, !PT ;  /* 0x0000000c29237209 */ /* 0x000fc80007810000 */
[----:B------:R-:W-:Y:S01]  /*c530*/  FMNMX.FTZ R12, R42, R35, !PT ;  /* 0x000000232a0c7209 */ /* 0x000fe20007810000 */
[----:B------:R-:W4:Y:S03]  /*c540*/  MUFU.EX2 R21, R21 ;  /* 0x0000001500157308 */ /* 0x000f260000000800 */
[----:B------:R-:W-:-:S04]  /*c550*/  FMNMX.FTZ R35, R45, R12, !PT ;  /* 0x0000000c2d237209 */ /* 0x000fc80007810000 */
[----:B------:R-:W-:Y:S01]  /*c560*/  FMNMX.FTZ R12, R46, R35, !PT ;  /* 0x000000232e0c7209 */ /* 0x000fe20007810000 */
[----:B------:R-:W5:Y:S01]  /*c570*/  MUFU.EX2 R146, R146 ;  /* 0x0000009200927308 */ /* 0x000f620000000800 */
[----:B------:R-:W-:Y:S02]  /*c580*/  FFMA.FTZ R35, R40, UR30, -R78 ;  /* 0x0000001e28237c23 */ /* 0x000fe4000801084e */
[----:B------:R-:W-:-:S04]  /*c590*/  FMNMX.FTZ R39, R49, R12, !PT ;  /* 0x0000000c31277209 */ /* 0x000fc80007810000 */
[----:B------:R-:W-:Y:S01]  /*c5a0*/  FMNMX.FTZ R12, R50, R39, !PT ;  /* 0x00000027320c7209 */ /* 0x000fe20007810000 */
[----:B------:R-:W5:Y:S03]  /*c5b0*/  MUFU.EX2 R27, R27 ;  /* 0x0000001b001b7308 */ /* 0x000f660000000800 */
[----:B------:R-:W-:-:S04]  /*c5c0*/  FMNMX.FTZ R39, R53, R12, !PT ;  /* 0x0000000c35277209 */ /* 0x000fc80007810000 */
[----:B------:R-:W-:Y:S01]  /*c5d0*/  FMNMX.FTZ R12, R54, R39, !PT ;  /* 0x00000027360c7209 */ /* 0x000fe20007810000 */
[----:B------:R-:W-:Y:S01]  /*c5e0*/  FFMA.FTZ R39, R44, UR30, -R78 ;  /* 0x0000001e2c277c23 */ /* 0x000fe2000801084e */
[----:B------:R-:W-:Y:S02]  /*c5f0*/  MUFU.EX2 R140, R140 ;  /* 0x0000008c008c7308 */ /* 0x000fe40000000800 */
[----:B------:R-:W-:-:S04]  /*c600*/  FMNMX.FTZ R43, R57, R12, !PT ;  /* 0x0000000c392b7209 */ /* 0x000fc80007810000 */
[----:B------:R-:W-:Y:S02]  /*c610*/  FMNMX.FTZ R12, R58, R43, !PT ;  /* 0x0000002b3a0c7209 */ /* 0x000fe40007810000 */
[----:B------:R-:W-:Y:S02]  /*c620*/  MUFU.EX2 R31, R31 ;  /* 0x0000001f001f7308 */ /* 0x000fe40000000800 */
        /* <DEDUP_REMOVED lines=8> */
[----:B------:R-:W-:Y:S02]  /*c6b0*/  FMNMX.FTZ R47, R70, R47, !PT ;  /* 0x0000002f462f7209 */ /* 0x000fe40007810000 */
[----:B------:R-:W-:Y:S02]  /*c6c0*/  MUFU.EX2 R136, R136 ;  /* 0x0000008800887308 */ /* 0x000fe40000000800 */
[----:B------:R-:W-:-:S04]  /*c6d0*/  FMNMX.FTZ R12, R74, R47, !PT ;  /* 0x0000002f4a0c7209 */ /* 0x000fc80007810000 */
[----:B------:R-:W-:Y:S02]  /*c6e0*/  FMNMX.FTZ R51, R73, R12, !PT ;  /* 0x0000000c49337209 */ /* 0x000fe40007810000 */
[----:B------:R-:W-:Y:S02]  /*c6f0*/  MUFU.EX2 R39, R39 ;  /* 0x0000002700277308 */ /* 0x000fe40000000800 */
[----:B------:R-:W-:Y:S01]  /*c700*/  FMNMX.FTZ R12, R0, R51, !PT ;  /* 0x00000033000c7209 */ /* 0x000fe20007810000 */
[----:B------:R-:W-:-:S03]  /*c710*/  FFMA.FTZ R51, R56, UR30, -R78 ;  /* 0x0000001e38337c23 */ /* 0x000fc6000801084e */
[----:B------:R-:W-:Y:S02]  /*c720*/  FMNMX.FTZ R12, R77, R12, !PT ;  /* 0x0000000c4d0c7209 */ /* 0x000fe40007810000 */
[----:B------:R-:W-:Y:S03]  /*c730*/  MUFU.EX2 R138, R138 ;  /* 0x0000008a008a7308 */ /* 0x000fe60000000800 */
[----:B------:R-:W0:Y:S05]  /*c740*/  SHFL.BFLY PT, R85, R12, 0x2, 0x1f ;  /* 0x0c401f000c557f89 */ /* 0x000e2a00000e0000 */
[----:B------:R-:W-:Y:S08]  /*c750*/  MUFU.EX2 R43, R43 ;  /* 0x0000002b002b7308 */ /* 0x000ff00000000800 */
[----:B------:R-:W-:Y:S08]  /*c760*/  MUFU.EX2 R132, R132 ;  /* 0x0000008400847308 */ /* 0x000ff00000000800 */
[----:B------:R-:W-:Y:S01]  /*c770*/  MUFU.EX2 R47, R52 ;  /* 0x00000034002f7308 */ /* 0x000fe20000000800 */
[----:B0-----:R-:W-:-:S05]  /*c780*/  FMNMX.FTZ R85, R12, R85, !PT ;  /* 0x000000550c557209 */ /* 0x001fca0007810000 */
[----:B------:R-:W0:Y:S02]  /*c790*/  SHFL.BFLY PT, R12, R85, 0x1, 0x1f ;  /* 0x0c201f00550c7f89 */ /* 0x000e2400000e0000 */
[----:B------:R-:W-:Y:S08]  /*c7a0*/  MUFU.EX2 R134, R134 ;  /* 0x0000008600867308 */ /* 0x000ff00000000800 */
[----:B------:R-:W-:Y:S08]  /*c7b0*/  MUFU.EX2 R51, R51 ;  /* 0x0000003300337308 */ /* 0x000ff00000000800 */
[----:B------:R-:W-:Y:S01]  /*c7c0*/  MUFU.EX2 R128, R128 ;  /* 0x0000008000807308 */ /* 0x000fe20000000800 */
[----:B0-----:R-:W-:-:S07]  /*c7d0*/  FMNMX.FTZ R12, R85, R12, !PT ;  /* 0x0000000c550c7209 */ /* 0x001fce0007810000 */
[----:B------:R-:W-:Y:S01]  /*c7e0*/  MUFU.EX2 R55, R55 ;  /* 0x0000003700377308 */ /* 0x000fe20000000800 */
[C---:B------:R-:W-:Y:S01]  /*c7f0*/  FSETP.NEU.FTZ.AND P3, PT, R12.reuse, -INF , PT ;  /* 0xff8000000c00780b */ /* 0x040fe20003f7d000 */
[----:B------:R-:W-:-:S06]  /*c800*/  FMUL.FTZ R44, R12, UR30 ;  /* 0x0000001e0c2c7c20 */ /* 0x000fcc0008410000 */
[----:B------:R-:W-:Y:S01]  /*c810*/  MUFU.EX2 R130, R130 ;  /* 0x0000008200827308 */ /* 0x000fe20000000800 */
[----:B------:R-:W-:-:S05]  /*c820*/  FSEL R44, R44, RZ, P3 ;  /* 0x000000ff2c2c7208 */ /* 0x000fca0001800000 */
[--C-:B------:R-:W-:Y:S01]  /*c830*/  FFMA.FTZ R149, R83, UR30, -R44.reuse ;  /* 0x0000001e53957c23 */ /* 0x100fe2000801082c */
[--C-:B------:R-:W-:Y:S01]  /*c840*/  FFMA.FTZ R14, R4, UR30, -R44.reuse ;  /* 0x0000001e040e7c23 */ /* 0x100fe2000801082c */
[--C-:B------:R-:W-:Y:S01]  /*c850*/  FFMA.FTZ R151, R15, UR30, -R44.reuse ;  /* 0x0000001e0f977c23 */ /* 0x100fe2000801082c */
[----:B------:R-:W-:Y:S01]  /*c860*/  FADD.FTZ R15, R148, R3 ;  /* 0x00000003940f7221 */ /* 0x000fe20000010000 */
[--C-:B------:R-:W-:Y:S01]  /*c870*/  FFMA.FTZ R20, R20, UR30, -R44.reuse ;  /* 0x0000001e14147c23 */ /* 0x100fe2000801082c */
[--C-:B------:R-:W-:Y:S01]  /*c880*/  FFMA.FTZ R145, R25, UR30, -R44.reuse ;  /* 0x0000001e19917c23 */ /* 0x100fe2000801082c */
[----:B------:R-:W-:Y:S01]  /*c890*/  MUFU.EX2 R149, R149 ;  /* 0x0000009500957308 */ /* 0x000fe20000000800 */
[----:B-1----:R-:W-:Y:S01]  /*c8a0*/  FADD.FTZ R4, R150, R15 ;  /* 0x0000000f96047221 */ /* 0x002fe20000010000 */
[--C-:B------:R-:W-:Y:S01]  /*c8b0*/  FFMA.FTZ R24, R26, UR30, -R44.reuse ;  /* 0x0000001e1a187c23 */ /* 0x100fe2000801082c */
[--C-:B------:R-:W-:Y:S01]  /*c8c0*/  FFMA.FTZ R147, R29, UR30, -R44.reuse ;  /* 0x0000001e1d937c23 */ /* 0x100fe2000801082c */
[----:B------:R-:W-:Y:S01]  /*c8d0*/  FFMA.FTZ R26, R30, UR30, -R44 ;  /* 0x0000001e1e1a7c23 */ /* 0x000fe2000801082c */
[----:B--2---:R-:W-:Y:S01]  /*c8e0*/  FADD.FTZ R15, R5, R4 ;  /* 0x00000004050f7221 */ /* 0x004fe20000010000 */
[--C-:B------:R-:W-:Y:S01]  /*c8f0*/  FFMA.FTZ R30, R38, UR30, -R44.reuse ;  /* 0x0000001e261e7c23 */ /* 0x100fe2000801082c */
[--C-:B------:R-:W-:Y:S01]  /*c900*/  FFMA.FTZ R141, R33, UR30, -R44.reuse ;  /* 0x0000001e218d7c23 */ /* 0x100fe2000801082c */
[----:B------:R-:W0:Y:S01]  /*c910*/  MUFU.EX2 R14, R14 ;  /* 0x0000000e000e7308 */ /* 0x000e220000000800 */
[----:B---3--:R-:W-:Y:S01]  /*c920*/  FADD.FTZ R4, R144, R15 ;  /* 0x0000000f90047221 */ /* 0x008fe20000010000 */
[----:B------:R-:W1:Y:S01]  /*c930*/  @P1 LDC R29, c[0x0][0x44c] ;  /* 0x00011300ff1d1b82 */ /* 0x000e620000000800 */
[--C-:B------:R-:W-:Y:S01]  /*c940*/  FFMA.FTZ R28, R34, UR30, -R44.reuse ;  /* 0x0000001e221c7c23 */ /* 0x100fe2000801082c */
[----:B------:R-:W-:Y:S01]  /*c950*/  FFMA.FTZ R34, R46, UR30, -R44 ;  /* 0x0000001e2e227c23 */ /* 0x000fe2000801082c */
[----:B----4-:R-:W-:Y:S01]  /*c960*/  FADD.FTZ R15, R21, R4 ;  /* 0x00000004150f7221 */ /* 0x010fe20000010000 */
[--C-:B------:R-:W-:Y:S01]  /*c970*/  FFMA.FTZ R143, R37, UR30, -R44.reuse ;  /* 0x0000001e258f7c23 */ /* 0x100fe2000801082c */
[--C-:B------:R-:W-:Y:S01]  /*c980*/  FFMA.FTZ R137, R41, UR30, -R44.reuse ;  /* 0x0000001e29897c23 */ /* 0x100fe2000801082c */
[----:B------:R-:W2:Y:S01]  /*c990*/  MUFU.EX2 R151, R151 ;  /* 0x0000009700977308 */ /* 0x000ea20000000800 */
[----:B-----5:R-:W-:Y:S01]  /*c9a0*/  FADD.FTZ R38, R146, R15 ;  /* 0x0000000f92267221 */ /* 0x020fe20000010000 */
[----:B------:R-:W3:Y:S01]  /*c9b0*/  @P1 LDC R46, c[0x0][0x450] ;  /* 0x00011400ff2e1b82 */ /* 0x000ee20000000800 */
[--C-:B------:R-:W-:Y:S01]  /*c9c0*/  FFMA.FTZ R32, R42, UR30, -R44.reuse ;  /* 0x0000001e2a207c23 */ /* 0x100fe2000801082c */
[----:B------:R-:W-:Y:S01]  /*c9d0*/  FFMA.FTZ R139, R45, UR30, -R44 ;  /* 0x0000001e2d8b7c23 */ /* 0x000fe2000801082c */
[----:B------:R-:W-:Y:S01]  /*c9e0*/  FADD.FTZ R25, R27, R38 ;  /* 0x000000261b197221 */ /* 0x000fe20000010000 */
[----:B------:R-:W-:-:S02]  /*c9f0*/  IMAD.MOV.U32 R33, RZ, RZ, R92 ;  /* 0x000000ffff217224 */ /* 0x000fc400078e005c */
[----:B------:R-:W-:Y:S01]  /*ca00*/  FFMA.FTZ R133, R49, UR30, -R44 ;  /* 0x0000001e31857c23 */ /* 0x000fe2000801082c */
[----:B------:R-:W4:Y:S01]  /*ca10*/  MUFU.EX2 R20, R20 ;  /* 0x0000001400147308 */ /* 0x000f220000000800 */
[----:B0-----:R-:W-:Y:S01]  /*ca20*/  FADD.FTZ R4, R149, R14 ;  /* 0x0000000e95047221 */ /* 0x001fe20000010000 */
[----:B------:R-:W-:Y:S01]  /*ca30*/  FADD.FTZ R40, R140, R25 ;  /* 0x000000198c287221 */ /* 0x000fe20000010000 */
[--C-:B------:R-:W-:Y:S01]  /*ca40*/  FFMA.FTZ R36, R50, UR30, -R44.reuse ;  /* 0x0000001e32247c23 */ /* 0x100fe2000801082c */
[--C-:B------:R-:W-:Y:S01]  /*ca50*/  FFMA.FTZ R135, R53, UR30, -R44.reuse ;  /* 0x0000001e35877c23 */ /* 0x100fe2000801082c */
[----:B------:R-:W-:Y:S01]  /*ca60*/  FFMA.FTZ R38, R54, UR30, -R44 ;  /* 0x0000001e36267c23 */ /* 0x000fe2000801082c */
[----:B------:R-:W-:Y:S01]  /*ca70*/  FADD.FTZ R25, R31, R40 ;  /* 0x000000281f197221 */ /* 0x000fe20000010000 */
[----:B------:R-:W-:Y:S01]  /*ca80*/  FFMA.FTZ R129, R57, UR30, -R44 ;  /* 0x0000001e39817c23 */ /* 0x000fe2000801082c */
[----:B------:R-:W0:Y:S01]  /*ca90*/  MUFU.EX2 R145, R145 ;  /* 0x0000009100917308 */ /* 0x000e220000000800 */
[----:B--2---:R-:W-:Y:S01]  /*caa0*/  FADD.FTZ R15, R151, R4 ;  /* 0x00000004970f7221 */ /* 0x004fe20000010000 */
[----:B------:R-:W-:Y:S01]  /*cab0*/  FADD.FTZ R40, R142, R25 ;  /* 0x000000198e287221 */ /* 0x000fe20000010000 */
[----:B-1----:R-:W-:Y:S01]  /*cac0*/  @P1 IMAD.HI.U32 R29, R92, R29, RZ ;  /* 0x0000001d5c1d1227 */ /* 0x002fe200078e00ff */
[----:B------:R-:W-:-:S03]  /*cad0*/  F2FP.F16.F32.PACK_AB R148, R3, R148 ;  /* 0x000000940394723e */ /* 0x000fc600000000ff */
[----:B------:R-:W-:Y:S01]  /*cae0*/  FFMA.FTZ R131, R61, UR30, -R44 ;  /* 0x0000001e3d837c23 */ /* 0x000fe2000801082c */
[----:B------:R-:W-:Y:S01]  /*caf0*/  FADD.FTZ R25, R35, R40 ;  /* 0x0000002823197221 */ /* 0x000fe20000010000 */
[--C-:B------:R-:W-:Y:S01]  /*cb00*/  FFMA.FTZ R40, R58, UR30, -R44.reuse ;  /* 0x0000001e3a287c23 */ /* 0x100fe2000801082c */
[----:B------:R-:W1:Y:S01]  /*cb10*/  MUFU.EX2 R24, R24 ;  /* 0x0000001800187308 */ /* 0x000e620000000800 */
[----:B----4-:R-:W-:Y:S01]  /*cb20*/  FADD.FTZ R4, R20, R15 ;  /* 0x0000000f14047221 */ /* 0x010fe20000010000 */
[----:B------:R-:W-:Y:S01]  /*cb30*/  FADD.FTZ R42, R136, R25 ;  /* 0x00000019882a7221 */ /* 0x000fe20000010000 */
[----:B---3--:R-:W-:Y:S01]  /*cb40*/  @P1 SHF.R.U32.HI R33, RZ, R46, R29 ;  /* 0x0000002eff211219 */ /* 0x008fe2000001161d */
[----:B------:R-:W-:Y:S01]  /*cb50*/  FFMA.FTZ R125, R65, UR30, -R44 ;  /* 0x0000001e417d7c23 */ /* 0x000fe2000801082c */
[----:B------:R-:W-:Y:S01]  /*cb60*/  F2FP.F16.F32.PACK_AB R150, R5, R150 ;  /* 0x000000960596723e */ /* 0x000fe200000000ff */
[----:B------:R-:W-:Y:S01]  /*cb70*/  FADD.FTZ R25, R39, R42 ;  /* 0x0000002a27197221 */ /* 0x000fe20000010000 */
[----:B------:R-:W-:Y:S01]  /*cb80*/  FFMA.FTZ R42, R62, UR30, -R44 ;  /* 0x0000001e3e2a7c23 */ /* 0x000fe2000801082c */
[----:B------:R-:W2:Y:S01]  /*cb90*/  MUFU.EX2 R147, R147 ;  /* 0x0000009300937308 */ /* 0x000ea20000000800 */
        /* <DEDUP_REMOVED lines=10> */
[----:B------:R-:W-:-:S02]  /*cc40*/  F2FP.F16.F32.PACK_AB R149, R14, R149 ;  /* 0x000000950e95723e */ /* 0x000fc400000000ff */
[----:B------:R-:W-:Y:S01]  /*cc50*/  F2FP.F16.F32.PACK_AB R144, R21, R144 ;  /* 0x000000901590723e */ /* 0x000fe200000000ff */
[----:B------:R-:W-:Y:S01]  /*cc60*/  FADD.FTZ R25, R47, R46 ;  /* 0x0000002e2f197221 */ /* 0x000fe20000010000 */
[----:B------:R-:W-:Y:S01]  /*cc70*/  FFMA.FTZ R46, R70, UR30, -R44 ;  /* 0x0000001e462e7c23 */ /* 0x000fe2000801082c */
[----:B------:R-:W1:Y:S01]  /*cc80*/  MUFU.EX2 R141, R141 ;  /* 0x0000008d008d7308 */ /* 0x000e620000000800 */
[----:B--2---:R-:W-:Y:S01]  /*cc90*/  FADD.FTZ R15, R147, R4 ;  /* 0x00000004930f7221 */ /* 0x004fe20000010000 */
[----:B------:R-:W-:Y:S01]  /*cca0*/  FADD.FTZ R48, R134, R25 ;  /* 0x0000001986307221 */ /* 0x000fe20000010000 */
[--C-:B------:R-:W-:Y:S01]  /*ccb0*/  FFMA.FTZ R25, R0, UR30, -R44.reuse ;  /* 0x0000001e00197c23 */ /* 0x100fe2000801082c */
[----:B------:R-:W-:Y:S01]  /*ccc0*/  FFMA.FTZ R44, R77, UR30, -R44 ;  /* 0x0000001e4d2c7c23 */ /* 0x000fe2000801082c */
[----:B------:R-:W-:Y:S02]  /*ccd0*/  F2FP.F16.F32.PACK_AB R146, R27, R146 ;  /* 0x000000921b92723e */ /* 0x000fe400000000ff */
[----:B------:R-:W-:Y:S01]  /*cce0*/  F2FP.F16.F32.PACK_AB R140, R31, R140 ;  /* 0x0000008c1f8c723e */ /* 0x000fe200000000ff */
        /* <DEDUP_REMOVED lines=8> */
[----:B------:R-:W-:Y:S02]  /*cd70*/  F2FP.F16.F32.PACK_AB R134, R51, R134 ;  /* 0x000000863386723e */ /* 0x000fe400000000ff */
[----:B------:R-:W-:-:S02]  /*cd80*/  F2FP.F16.F32.PACK_AB R151, R20, R151 ;  /* 0x000000971497723e */ /* 0x000fc400000000ff */
[----:B------:R-:W1:Y:S01]  /*cd90*/  MUFU.EX2 R30, R30 ;  /* 0x0000001e001e7308 */ /* 0x000e620000000800 */
[----:B--2---:R-:W-:Y:S01]  /*cda0*/  FADD.FTZ R4, R28, R15 ;  /* 0x0000000f1c047221 */ /* 0x004fe20000010000 */
[----:B------:R-:W-:Y:S02]  /*cdb0*/  F2FP.F16.F32.PACK_AB R145, R24, R145 ;  /* 0x000000911891723e */ /* 0x000fe400000000ff */
[----:B------:R-:W-:Y:S02]  /*cdc0*/  F2FP.F16.F32.PACK_AB R147, R26, R147 ;  /* 0x000000931a93723e */ /* 0x000fe400000000ff */
[----:B------:R-:W-:Y:S02]  /*cdd0*/  F2FP.F16.F32.PACK_AB R141, R28, R141 ;  /* 0x0000008d1c8d723e */ /* 0x000fe400000000ff */
        /* <DEDUP_REMOVED lines=9> */
[----:B------:R-:W-:Y:S01]  /*ce70*/  FADD.FTZ R15, R51, R48 ;  /* 0x00000030330f7221 */ /* 0x000fe20000010000 */
[----:B------:R-:W-:-:S03]  /*ce80*/  F2FP.F16.F32.PACK_AB R137, R32, R137 ;  /* 0x000000892089723e */ /* 0x000fc600000000ff */
[----:B------:R-:W-:Y:S01]  /*ce90*/  FADD.FTZ R48, R128, R15 ;  /* 0x0000000f80307221 */ /* 0x000fe20000010000 */
[----:B------:R-:W-:Y:S01]  /*cea0*/  IMAD.IADD R15, R88, 0x1, R33 ;  /* 0x00000001580f7824 */ /* 0x000fe200078e0221 */
[----:B------:R-:W0:Y:S01]  /*ceb0*/  MUFU.EX2 R133, R133 ;  /* 0x0000008500857308 */ /* 0x000e220000000800 */
[----:B-1----:R-:W-:Y:S01]  /*cec0*/  FADD.FTZ R29, R139, R4 ;  /* 0x000000048b1d7221 */ /* 0x002fe20000010000 */
[----:B------:R-:W-:Y:S01]  /*ced0*/  F2FP.F16.F32.PACK_AB R128, R55, R128 ;  /* 0x000000803780723e */ /* 0x000fe200000000ff */
[----:B------:R-:W-:-:S05]  /*cee0*/  IMAD.IADD R8, R15, 0x1, R8 ;  /* 0x000000010f087824 */ /* 0x000fca00078e0208 */
[----:B------:R-:W1:Y:S01]  /*cef0*/  MUFU.EX2 R36, R36 ;  /* 0x0000002400247308 */ /* 0x000e620000000800 */
[C---:B--2---:R-:W-:Y:S01]  /*cf00*/  FADD.FTZ R4, R34.reuse, R29 ;  /* 0x0000001d22047221 */ /* 0x044fe20000010000 */
[----:B------:R-:W-:Y:S01]  /*cf10*/  FADD.FTZ R29, R55, R48 ;  /* 0x00000030371d7221 */ /* 0x000fe20000010000 */
[----:B------:R-:W-:-:S03]  /*cf20*/  F2FP.F16.F32.PACK_AB R139, R34, R139 ;  /* 0x0000008b228b723e */ /* 0x000fc600000000ff */
[----:B------:R-:W-:Y:S02]  /*cf30*/  FADD.FTZ R48, R130, R29 ;  /* 0x0000001d82307221 */ /* 0x000fe40000010000 */
        /* <DEDUP_REMOVED lines=42> */
[----:B------:R-:W-:Y:S02]  /*d1e0*/  F2FP.F16.F32.PACK_AB R125, R0, R125 ;  /* 0x0000007d007d723e */ /* 0x000fe400000000ff */
[----:B------:R-:W-:-:S04]  /*d1f0*/  IADD3 R0, R89, -0x2, RZ ;  /* 0xfffffffe59007810 */ /* 0x000fc80007ffe0ff */
        /* <DEDUP_REMOVED lines=13> */
[----:B-1----:R-:W-:Y:S01]  /*d2d0*/  FADD.FTZ R3, R25, R14 ;  /* 0x0000000e19037221 */ /* 0x002fe20000010000 */
[C---:B--2---:R-:W-:Y:S01]  /*d2e0*/  FADD.FTZ R4, R75.reuse, R4 ;  /* 0x000000044b047221 */ /* 0x044fe20000010000 */
[----:B------:R-:W-:Y:S02]  /*d2f0*/  F2FP.F16.F32.PACK_AB R122, R75, R122 ;  /* 0x0000007a4b7a723e */ /* 0x000fe400000000ff */
[C---:B0-----:R-:W-:Y:S01]  /*d300*/  FADD.FTZ R3, R44.reuse, R3 ;  /* 0x000000032c037221 */ /* 0x041fe20000010000 */
[----:B------:R-:W-:Y:S01]  /*d310*/  F2FP.F16.F32.PACK_AB R123, R44, R25 ;  /* 0x000000192c7b723e */ /* 0x000fe200000000ff */
        /* <DEDUP_REMOVED lines=12> */
.L_x_1707:
[----:B------:R-:W-:-:S13]  /*d3e0*/  ISETP.NE.AND P3, PT, R9, 0x1, PT ;  /* 0x000000010900780c */ /* 0x000fda0003f65270 */
[----:B------:R-:W0:Y:S02]  /*d3f0*/  @P3 LDC.64 R14, c[0x0][0x9e8] ;  /* 0x00027a00ff0e3b82 */ /* 0x000e240000000a00 */
[----:B0-----:R-:W-:-:S05]  /*d400*/  @P3 IMAD.HI.U32 R14, R5, R14, RZ ;  /* 0x0000000e050e3227 */ /* 0x001fca00078e00ff */
[----:B------:R-:W-:-:S07]  /*d410*/  @P3 SHF.R.U32.HI R5, RZ, R15, R14 ;  /* 0x0000000fff053219 */ /* 0x000fce000001160e */
.L_x_1708:
[----:B------:R-:W-:Y:S05]  /*d420*/  BSYNC B0 ;  /* 0x0000000000007941 */ /* 0x000fea0003800000 */
.L_x_1706:
[----:B------:R-:W-:-:S05]  /*d430*/  IMAD R5, R5, R9, R9 ;  /* 0x0000000905057224 */ /* 0x000fca00078e0209 */
[----:B------:R-:W-:-:S07]  /*d440*/  VIMNMX R8, R8, R5, PT ;  /* 0x0000000508087248 */ /* 0x000fce0003fe0100 */
.L_x_1705:
[----:B------:R-:W2:Y:S01]  /*d450*/  LDL R9, [R1+0x3c] ;  /* 0x00003c0001097983 */ /* 0x000ea20000100800 */
[----:B------:R-:W-:Y:S01]  /*d460*/  SHF.R.S32.HI R5, RZ, 0x1f, R8 ;  /* 0x0000001fff057819 */ /* 0x000fe20000011408 */
[----:B------:R-:W-:Y:S01]  /*d470*/  ULDC UR8, c[0x0][0x9e4] ;  /* 0x0002790000087ab9 */ /* 0x000fe20000000800 */
[----:B------:R-:W-:Y:S01]  /*d480*/  ULDC UR7, c[0x0][0x9e4] ;  /* 0x0002790000077ab9 */ /* 0x000fe20000000800 */
[----:B------:R-:W-:Y:S01]  /*d490*/  ULDC UR10, c[0x0][0x9d8] ;  /* 0x00027600000a7ab9 */ /* 0x000fe20000000800 */
[----:B------:R-:W-:Y:S01]  /*d4a0*/  LEA.HI R5, R5, R8, RZ, 0x7 ;  /* 0x0000000805057211 */ /* 0x000fe200078f38ff */
[----:B------:R-:W-:Y:S01]  /*d4b0*/  ULDC UR29, c[0x0][0x9d8] ;  /* 0x00027600001d7ab9 */ /* 0x000fe20000000800 */
[----:B------:R-:W-:Y:S01]  /*d4c0*/  ULDC UR11, c[0x0][0x9d8] ;  /* 0x00027600000b7ab9 */ /* 0x000fe20000000800 */
[----:B------:R-:W-:Y:S01]  /*d4d0*/  ULDC UR6, c[0x0][0x988] ;  /* 0x0002620000067ab9 */ /* 0x000fe20000000800 */
[----:B------:R-:W-:Y:S01]  /*d4e0*/  SHF.R.S32.HI R5, RZ, 0x7, R5 ;  /* 0x00000007ff057819 */ /* 0x000fe20000011405 */
[----:B------:R-:W-:Y:S01]  /*d4f0*/  ULDC UR5, c[0x0][0x988] ;  /* 0x0002620000057ab9 */ /* 0x000fe20000000800 */
[----:B------:R-:W-:Y:S01]  /*d500*/  ULDC UR4, c[0x0][0x988] ;  /* 0x0002620000047ab9 */ /* 0x000fe20000000800 */
[----:B------:R-:W-:Y:S01]  /*d510*/  ULDC UR28, c[0x0][0x9e0] ;  /* 0x00027800001c7ab9 */ /* 0x000fe20000000800 */
[----:B------:R-:W-:Y:S01]  /*d520*/  ULDC UR9, c[0x0][0x9e0] ;  /* 0x0002780000097ab9 */ /* 0x000fe20000000800 */
        /* <DEDUP_REMOVED lines=16> */
[----:B--2---:R-:W-:-:S04]  /*d630*/  VIMNMX R9, R9, R5, !PT ;  /* 0x0000000509097248 */ /* 0x004fc80007fe0100 */
[----:B------:R-:W-:Y:S01]  /*d640*/  ISETP.GE.AND P3, PT, R0, R9, PT ;  /* 0x000000090000720c */ /* 0x000fe20003f66270 */
[----:B------:R0:W-:-:S12]  /*d650*/  STL [R1+0x1c], R9 ;  /* 0x00001c0901007387 */ /* 0x0001d80000100800 */
[----:B0-----:R-:W-:Y:S05]  /*d660*/  @!P3 BRA `(.L_x_1709) ;  /* 0x000000380004b947 */ /* 0x001fea0003800000 */
[----:B------:R-:W-:-:S07]  /*d670*/  IMAD.MOV.U32 R119, RZ, RZ, RZ ;  /* 0x000000ffff777224 */ /* 0x000fce00078e00ff */
.L_x_1729:
[----:B------:R-:W2:Y:S01]  /*d680*/  LDL R8, [R1+0x2c] ;  /* 0x00002c0001087983 */ /* 0x000ea20000100800 */
[----:B------:R-:W-:Y:S01]  /*d690*/  VIADD R5, R19, 0x1 ;  /* 0x0000000113057836 */ /* 0x000fe20000000000 */
[----:B------:R-:W-:Y:S05]  /*d6a0*/  YIELD ;  /* 0x0000000000007946 */ /* 0x000fea0003800000 */
[----:B------:R-:W-:-:S04]  /*d6b0*/  ISETP.NE.AND P4, PT, R5, 0x2, PT ;  /* 0x000000020500780c */ /* 0x000fc80003f85270 */
[----:B------:R-:W-:Y:S02]  /*d6c0*/  SEL R9, RZ, 0x1, P4 ;  /* 0x00000001ff097807 */ /* 0x000fe40002000000 */
[----:B------:R-:W-:Y:S02]  /*d6d0*/  SEL R5, R5, RZ, P4 ;  /* 0x000000ff05057207 */ /* 0x000fe40002000000 */
[----:B------:R-:W-:Y:S02]  /*d6e0*/  LOP3.LUT R20, R154, R9, RZ, 0x3c, !PT ;  /* 0x000000099a147212 */ /* 0x000fe400078e3cff */
[----:B--2---:R-:W-:-:S13]  /*d6f0*/  ISETP.NE.AND P3, PT, R8, RZ, PT ;  /* 0x000000ff0800720c */ /* 0x004fda0003f65270 */
[----:B------:R-:W-:Y:S05]  /*d700*/  @P3 BRA `(.L_x_1710) ;  /* 0x0000000000303947 */ /* 0x000fea0003800000 */
[----:B------:R-:W-:Y:S05]  /*d710*/  @!P0 BRA `(.L_x_1711) ;  /* 0x0000000000048947 */ /* 0x000fea0003800000 */
[----:B------:R-:W-:Y:S01]  /*d720*/  BPT.TRAP 0x1 ;  /* 0x000000040000795c */ /* 0x000fe20000300000 */
.L_x_1711:
[----:B------:R-:W-:Y:S01]  /*d730*/  IMAD R9, R5, 0x8, R2 ;  /* 0x0000000805097824 */ /* 0x000fe200078e0202 */
[----:B------:R-:W-:-:S04]  /*d740*/  SHF.L.U32 R8, R20, 0x1f, RZ ;  /* 0x0000001f14087819 */ /* 0x000fc800000006ff */
[----:B------:R0:W1:Y:S01]  /*d750*/  SYNCS.PHASECHK.TRANS64.TRYWAIT P4, [R9+URZ+0x16830], R8 ;  /* 0x01683008090075a7 */ /* 0x000062000808017f */
[----:B------:R-:W-:Y:S05]  /*d760*/  @!P0 BRA `(.L_x_1712) ;  /* 0x0000000000048947 */ /* 0x000fea0003800000 */
[----:B------:R-:W-:Y:S01]  /*d770*/  BPT.TRAP 0x1 ;  /* 0x000000040000795c */ /* 0x000fe20000300000 */
.L_x_1712:
[----:B------:R-:W-:Y:S04]  /*d780*/  BSSY B0, `(.L_x_1710) ;  /* 0x0000004000007945 */ /* 0x000fe80003800000 */
[----:B-1----:R-:W-:Y:S05]  /*d790*/  @P4 BRA `(.L_x_1713) ;  /* 0x0000000000084947 */ /* 0x002fea0003800000 */
[----:B------:R-:W1:Y:S02]  /*d7a0*/  SYNCS.PHASECHK.TRANS64.TRYWAIT P4, [R9+URZ+0x16830], R8 ;  /* 0x01683008090075a7 */ /* 0x000e64000808017f */
[----:B-1----:R-:W-:Y:S05]  /*d7b0*/  @!P4 BRA `(.L_x_1714) ;  /* 0x000001580074c947 */ /* 0x002fea0003800000 */
.L_x_1713:
[----:B------:R-:W-:Y:S05]  /*d7c0*/  BSYNC B0 ;  /* 0x0000000000007941 */ /* 0x000fea0003800000 */
.L_x_1710:
[----:B------:R-:W2:Y:S01]  /*d7d0*/  LDL R14, [R1+0x30] ;  /* 0x00003000010e7983 */ /* 0x000ea20000100800 */
[----:B------:R-:W-:Y:S01]  /*d7e0*/  IMAD.MOV.U32 R15, RZ, RZ, 0x40000040 ;  /* 0x40000040ff0f7424 */ /* 0x000fe200078e00ff */
[----:B------:R-:W-:Y:S05]  /*d7f0*/  WARPSYNC.ALL ;  /* 0x0000000000007948 */ /* 0x000fea0003800000 */
[----:B------:R-:W-:Y:S01]  /*d800*/  R2UR UR19, R15 ;  /* 0x000000000f1372ca */ /* 0x000fe200000e0000 */
[----:B01----:R-:W0:Y:S01]  /*d810*/  S2R R8, SR_TID.X ;  /* 0x0000000000087919 */ /* 0x003e220000002100 */
[----:B------:R-:W-:Y:S01]  /*d820*/  IMAD.MOV.U32 R25, RZ, RZ, 0x40000040 ;  /* 0x40000040ff197424 */ /* 0x000fe200078e00ff */
[----:B------:R-:W-:-:S02]  /*d830*/  R2UR UR12, R6 ;  /* 0x00000000060c72ca */ /* 0x000fc400000e0000 */
[----:B------:R-:W-:Y:S02]  /*d840*/  R2UR UR13, R7 ;  /* 0x00000000070d72ca */ /* 0x000fe400000e0000 */
[----:B0-----:R-:W-:-:S05]  /*d850*/  SHF.R.U32.HI R8, RZ, 0x7, R8 ;  /* 0x00000007ff087819 */ /* 0x001fca0000011608 */
[----:B------:R-:W-:Y:S01]  /*d860*/  VIADD R21, R8, 0x8 ;  /* 0x0000000808157836 */ /* 0x000fe20000000000 */
[C---:B------:R-:W-:Y:S02]  /*d870*/  R2UR UR15, R25.reuse ;  /* 0x00000000190f72ca */ /* 0x040fe400000e0000 */
[----:B------:R-:W-:Y:S02]  /*d880*/  R2UR UR27, R25 ;  /* 0x00000000191b72ca */ /* 0x000fe400000e0000 */
[----:B------:R0:W-:Y:S01]  /*d890*/  BAR.SYNC.DEFER_BLOCKING R21, 0x100 ;  /* 0x000400150000751d */ /* 0x0001e20000010000 */
[----:B--2---:R-:W-:-:S05]  /*d8a0*/  IMAD R24, R5, 0x400, R14 ;  /* 0x0000040005187824 */ /* 0x004fca00078e020e */
[----:B------:R-:W-:-:S04]  /*d8b0*/  IADD3 R14, R24, 0x2, RZ ;  /* 0x00000002180e7810 */ /* 0x000fc80007ffe0ff */
[----:B------:R-:W-:Y:S02]  /*d8c0*/  R2UR UR18, R14 ;  /* 0x000000000e1272ca */ /* 0x000fe400000e0000 */
[----:B------:R-:W2:Y:S01]  /*d8d0*/  LDL.64 R14, [R1+0x20] ;  /* 0x00002000010e7983 */ /* 0x000ea20000100a00 */
[C---:B------:R-:W-:Y:S01]  /*d8e0*/  R2UR UR14, R24.reuse ;  /* 0x00000000180e72ca */ /* 0x040fe200000e0000 */
[C---:B------:R-:W-:Y:S02]  /*d8f0*/  VIADD R8, R24.reuse, 0x4 ;  /* 0x0000000418087836 */ /* 0x040fe40000000000 */
[----:B------:R-:W-:-:S05]  /*d900*/  VIADD R24, R24, 0x6 ;  /* 0x0000000618187836 */ /* 0x000fca0000000000 */
[----:B------:R-:W-:Y:S02]  /*d910*/  R2UR UR26, R24 ;  /* 0x00000000181a72ca */ /* 0x000fe400000e0000 */
[----:B------:R-:W-:-:S06]  /*d920*/  WARPGROUP.ARRIVE ;  /* 0x00000000000079c5 */ /* 0x000fcc0000000000 */
[----:B------:R-:W-:Y:S01]  /*d930*/  HGMMA.64x128x16.F32 R24, gdesc[UR12], RZ, !UPT, gsb0 ;  /* 0x01e000000c1879f0 */ /* 0x000fe2000c0008ff */
[----:B------:R-:W-:Y:S01]  /*d940*/  IMAD.MOV.U32 R9, RZ, RZ, 0x40000040 ;  /* 0x40000040ff097424 */ /* 0x000fe200078e00ff */
[----:B------:R-:W-:Y:S02]  /*d950*/  R2UR UR22, R8 ;  /* 0x00000000081672ca */ /* 0x000fe400000e0000 */
[----:B------:R-:W-:Y:S02]  /*d960*/  R2UR UR20, R156 ;  /* 0x000000009c1472ca */ /* 0x000fe400000e0000 */
[----:B------:R-:W-:Y:S02]  /*d970*/  R2UR UR23, R9 ;  /* 0x00000000091772ca */ /* 0x000fe400000e0000 */
[----:B------:R-:W-:Y:S01]  /*d980*/  R2UR UR21, R157 ;  /* 0x000000009d1572ca */ /* 0x000fe200000e0000 */
[----:B------:R-:W-:Y:S02]  /*d990*/  WARPGROUP.DEPBAR.LE gsb0, 0x0 ;  /* 0x00008000000079c5 */ /* 0x000fe40000010000 */
[----:B------:R-:W-:Y:S01]  /*d9a0*/  WARPGROUP.ARRIVE ;  /* 0x00000000000079c5 */ /* 0x000fe20000000000 */
[----:B--2---:R-:W-:-:S02]  /*d9b0*/  R2UR UR16, R14 ;  /* 0x000000000e1072ca */ /* 0x004fc400000e0000 */
        /* <DEDUP_REMOVED lines=14> */
.L_x_1716:
[----:B------:R-:W-:Y:S01]  /*daa0*/  SHF.L.U32 R8, R154, 0x1f, RZ ;  /* 0x0000001f9a087819 */ /* 0x000fe200000006ff */
[----:B------:R-:W-:-:S04]  /*dab0*/  IMAD R9, R19, 0x8, R2 ;  /* 0x0000000813097824 */ /* 0x000fc800078e0202 */
[----:B------:R0:W1:Y:S01]  /*dac0*/  SYNCS.PHASECHK.TRANS64.TRYWAIT P3, [R9+URZ+0x16850], R8 ;  /* 0x01685008090075a7 */ /* 0x000062000806017f */
[----:B------:R-:W-:Y:S05]  /*dad0*/  @!P0 BRA `(.L_x_1717) ;  /* 0x0000000000048947 */ /* 0x000fea0003800000 */
[----:B------:R-:W-:Y:S01]  /*dae0*/  BPT.TRAP 0x1 ;  /* 0x000000040000795c */ /* 0x000fe20000300000 */
.L_x_1717:
[----:B-1----:R-:W-:Y:S05]  /*daf0*/  @P3 BRA `(.L_x_1715) ;  /* 0x0000000000083947 */ /* 0x002fea0003800000 */
[----:B------:R-:W1:Y:S02]  /*db00*/  SYNCS.PHASECHK.TRANS64.TRYWAIT P3, [R9+URZ+0x16850], R8 ;  /* 0x01685008090075a7 */ /* 0x000e64000806017f */
[----:B-1----:R-:W-:Y:S05]  /*db10*/  @!P3 BRA `(.L_x_1718) ;  /* 0x0000015400b0b947 */ /* 0x002fea0003800000 */
.L_x_1715:
[----:B01----:R-:W-:Y:S01]  /*db20*/  VIADD R8, R2, 0x400 ;  /* 0x0000040002087836 */ /* 0x003fe20000000000 */
[----:B------:R-:W-:Y:S05]  /*db30*/  WARPSYNC.ALL ;  /* 0x0000000000007948 */ /* 0x000fea0003800000 */
[----:B------:R-:W-:Y:S01]  /*db40*/  SHF.R.U32.HI R8, RZ, 0x4, R8 ;  /* 0x00000004ff087819 */ /* 0x000fe20000011608 */
[----:B------:R-:W-:Y:S01]  /*db50*/  IMAD.MOV.U32 R9, RZ, RZ, 0x40000040 ;  /* 0x40000040ff097424 */ /* 0x000fe200078e00ff */
[----:B------:R-:W-:Y:S01]  /*db60*/  WARPGROUP.ARRIVE ;  /* 0x00000000000079c5 */ /* 0x000fe20000000000 */
[----:B------:R-:W-:-:S05]  /*db70*/  MOV R15, 0x40000040 ;  /* 0x40000040000f7802 */ /* 0x000fca0000000f00 */
[----:B------:R-:W0:Y:S01]  /*db80*/  S2R R154, SR_TID.X ;  /* 0x00000000009a7919 */ /* 0x000e220000002100 */
[----:B------:R-:W-:Y:S02]  /*db90*/  LOP3.LUT R8, R8, 0x3fff, RZ, 0xc0, !PT ;  /* 0x00003fff08087812 */ /* 0x000fe400078ec0ff */
[----:B------:R-:W-:Y:S01]  /*dba0*/  R2UR UR15, R9 ;  /* 0x00000000090f72ca */ /* 0x000fe200000e0000 */
[----:B------:R-:W-:Y:S02]  /*dbb0*/  IMAD.MOV.U32 R9, RZ, RZ, 0x40000040 ;  /* 0x40000040ff097424 */ /* 0x000fe400078e00ff */
        /* <DEDUP_REMOVED lines=8> */
[----:B0-----:R-:W-:Y:S02]  /*dc40*/  SHF.R.U32.HI R21, RZ, 0x7, R154 ;  /* 0x00000007ff157819 */ /* 0x001fe4000001169a */
        /* <DEDUP_REMOVED lines=26> */
[C---:B------:R-:W-:Y:S01]  /*ddf0*/  VIADD R14, R8.reuse, 0x300 ;  /* 0x00000300080e7836 */ /* 0x040fe20000000000 */
[----:B------:R-:W-:Y:S01]  /*de00*/  R2UR UR15, R15 ;  /* 0x000000000f0f72ca */ /* 0x000fe200000e0000 */
[----:B------:R-:W-:Y:S01]  /*de10*/  VIADD R8, R8, 0x380 ;  /* 0x0000038008087836 */ /* 0x000fe20000000000 */
[----:B------:R-:W-:Y:S01]  /*de20*/  MOV R15, 0x40000040 ;  /* 0x40000040000f7802 */ /* 0x000fe20000000f00 */
[----:B------:R-:W-:Y:S02]  /*de30*/  WARPGROUP.DEPBAR.LE gsb0, 0x0 ;  /* 0x00008000000079c5 */ /* 0x000fe40000010000 */
[----:B------:R-:W-:-:S08]  /*de40*/  WARPGROUP.ARRIVE ;  /* 0x00000000000079c5 */ /* 0x000fd00000000000 */
        /* <DEDUP_REMOVED lines=17> */
.L_x_1719:
[----:B------:R-:W2:Y:S01]  /*df60*/  LDL R14, [R1+0x28] ;  /* 0x00002800010e7983 */ /* 0x000ea20000100800 */
[----:B------:R-:W1:Y:S03]  /*df70*/  @P1 LDC R15, c[0x0][0x44c] ;  /* 0x00011300ff0f1b82 */ /* 0x000e660000000800 */
[----:B0-----:R-:W2:Y:S04]  /*df80*/  LDL R8, [R1+0x34] ;  /* 0x0000340001087983 */ /* 0x001ea80000100800 */
[----:B------:R-:W3:Y:S01]  /*df90*/  LDL R126, [R1+0x8] ;  /* 0x00000800017e7983 */ /* 0x000ee20000100800 */
[----:B------:R-:W0:Y:S03]  /*dfa0*/  @P1 LDC R9, c[0x0][0x450] ;  /* 0x00011400ff091b82 */ /* 0x000e260000000800 */
[----:B------:R-:W3:Y:S01]  /*dfb0*/  LDL R125, [R1] ;  /* 0x00000000017d7983 */ /* 0x000ee20000100800 */
        /* <DEDUP_REMOVED lines=49> */
[----:B-1----:R-:W-:-:S04]  /*e2d0*/  @P1 IMAD.HI.U32 R14, R8, R15, RZ ;  /* 0x0000000f080e1227 */ /* 0x002fc800078e00ff */
        /* <DEDUP_REMOVED lines=13> */
[----:B0-----:R-:W-:Y:S01]  /*e3b0*/  @P1 SHF.R.U32.HI R8, RZ, R9, R14 ;  /* 0x00000009ff081219 */ /* 0x001fe2000001160e */
        /* <DEDUP_REMOVED lines=26> */
[----:B------:R-:W-:Y:S01]  /*e560*/  FMUL.FTZ R49, R53, UR29 ;  /* 0x0000001d35317c20 */ /* 0x000fe20008410000 */
[----:B------:R-:W-:Y:S01]  /*e570*/  FMUL.FTZ R52, R56, UR29 ;  /* 0x0000001d38347c20 */ /* 0x000fe20008410000 */
[----:B------:R-:W-:Y:S01]  /*e580*/  FMUL.FTZ R53, R57, UR29 ;  /* 0x0000001d39357c20 */ /* 0x000fe20008410000 */
[----:B------:R-:W-:Y:S01]  /*e590*/  IMAD R56, R5, 0x8, R2 ;  /* 0x0000000805387824 */ /* 0x000fe200078e0202 */
[----:B------:R-:W-:Y:S01]  /*e5a0*/  IADD3 R121, -R155, 0x1, -R84 ;  /* 0x000000019b797810 */ /* 0x000fe20007ffe954 */
[----:B------:R-:W1:Y:S01]  /*e5b0*/  MUFU.TANH R9, R9 ;  /* 0x0000000900097308 */ /* 0x000e620000002400 */
[----:B------:R-:W-:Y:S02]  /*e5c0*/  IMAD.U32 R57, RZ, RZ, UR38 ;  /* 0x00000026ff397e24 */ /* 0x000fe4000f8e00ff */
[----:B------:R-:W-:Y:S01]  /*e5d0*/  VIADD R56, R56, 0x16840 ;  /* 0x0001684038387836 */ /* 0x000fe20000000000 */
[----:B---3--:R-:W-:-:S04]  /*e5e0*/  IADD3 R121, -R125, R121, R126 ;  /* 0x000000797d797210 */ /* 0x008fc80007ffe17e */
[----:B------:R-:W2:Y:S01]  /*e5f0*/  MUFU.TANH R14, R14 ;  /* 0x0000000e000e7308 */ /* 0x000ea20000002400 */
[----:B------:R-:W-:Y:S01]  /*e600*/  PRMT R56, R57, 0x654, R56 ;  /* 0x0000065439387816 */ /* 0x000fe20000000038 */
[----:B------:R-:W-:-:S06]  /*e610*/  VIADD R122, R121, UR28 ;  /* 0x0000001c797a7c36 */ /* 0x000fcc0008000000 */
[----:B------:R-:W3:Y:S01]  /*e620*/  MUFU.TANH R15, R15 ;  /* 0x0000000f000f7308 */ /* 0x000ee20000002400 */
[----:B------:R-:W-:Y:S01]  /*e630*/  IADD3 R121, R121, UR31, RZ ;  /* 0x0000001f79797c10 */ /* 0x000fe2000fffe0ff */
[----:B------:R0:W-:Y:S06]  /*e640*/  SYNCS.ARRIVE.TRANS64.RED.A1T0 RZ, [R56+URZ], RZ ;  /* 0x000000ff38ff79a7 */ /* 0x0001ec000810043f */
        /* <DEDUP_REMOVED lines=35> */
[----:B------:R-:W1:Y:S08]  /*e880*/  MUFU.TANH R80, R80 ;  /* 0x0000005000507308 */ /* 0x000e700000002400 */
[----:B------:R-:W1:Y:S01]  /*e890*/  MUFU.TANH R82, R82 ;  /* 0x0000005200527308 */ /* 0x000e620000002400 */
[----:B0-----:R-:W-:-:S02]  /*e8a0*/  IMAD.IADD R120, R122, 0x1, R123 ;  /* 0x000000017a787824 */ /* 0x001fc400078e027b */
[----:B------:R-:W-:Y:S01]  /*e8b0*/  IMAD.IADD R87, R121, 0x1, R123 ;  /* 0x0000000179577824 */ /* 0x000fe200078e027b */
[----:B--234-:R-:W-:Y:S06]  /*e8c0*/  @!P2 BRA `(.L_x_1720) ;  /* 0x000000000058a947 */ /* 0x01cfec0003800000 */
[----:B------:R-:W-:Y:S01]  /*e8d0*/  IADD3 R123, -R125, R126, R123 ;  /* 0x0000007e7d7b7210 */ /* 0x000fe20007ffe17b */
[----:B------:R-:W-:Y:S03]  /*e8e0*/  BSSY B0, `(.L_x_1721) ;  /* 0x0000010000007945 */ /* 0x000fe60003800000 */
        /* <DEDUP_REMOVED lines=10> */
.L_x_1722:
[----:B------:R-:W-:-:S05]  /*e990*/  IMAD.U32 R124, RZ, RZ, UR8 ;  /* 0x00000008ff7c7e24 */ /* 0x000fca000f8e00ff */
[----:B------:R-:W-:-:S13]  /*e9a0*/  ISETP.NE.AND P3, PT, R124, 0x1, PT ;  /* 0x000000017c00780c */ /* 0x000fda0003f65270 */
[----:B------:R-:W0:Y:S02]  /*e9b0*/  @P3 LDC.64 R56, c[0x0][0x9e8] ;  /* 0x00027a00ff383b82 */ /* 0x000e240000000a00 */
[----:B0-----:R-:W-:-:S05]  /*e9c0*/  @P3 IMAD.HI.U32 R56, R123, R56, RZ ;  /* 0x000000387b383227 */ /* 0x001fca00078e00ff */
[----:B------:R-:W-:-:S07]  /*e9d0*/  @P3 SHF.R.U32.HI R123, RZ, R57, R56 ;  /* 0x00000039ff7b3219 */ /* 0x000fce0000011638 */
.L_x_1723:
[----:B------:R-:W-:Y:S05]  /*e9e0*/  BSYNC B0 ;  /* 0x0000000000007941 */ /* 0x000fea0003800000 */
.L_x_1721:
[----:B------:R-:W-:-:S04]  /*e9f0*/  IMAD R123, R123, R124, -R84 ;  /* 0x0000007c7b7b7224 */ /* 0x000fc800078e0a54 */
[----:B------:R-:W-:-:S05]  /*ea00*/  IMAD.IADD R123, R123, 0x1, -R155 ;  /* 0x000000017b7b7824 */ /* 0x000fca00078e0a9b */
[----:B------:R-:W-:Y:S02]  /*ea10*/  VIMNMX R87, R87, R123, !PT ;  /* 0x0000007b57577248 */ /* 0x000fe40007fe0100 */
[----:B------:R-:W-:-:S07]  /*ea20*/  VIADDMNMX R120, R123, R124, R120, PT ;  /* 0x0000007c7b787246 */ /* 0x000fce0003800178 */
.L_x_1720:
[----:B------:R-:W-:Y:S01]  /*ea30*/  ISETP.GT.AND P3, PT, R0, -0x1, PT ;  /* 0xffffffff0000780c */ /* 0x000fe20003f64270 */
[----:B------:R-:W0:Y:S03]  /*ea40*/  SHFL.IDX PT, R8, R8, 0x1, 0x1c1f ;  /* 0x003c1f0008087f89 */ /* 0x000e2600000e0000 */
[C---:B------:R-:W-:Y:S02]  /*ea50*/  ISETP.GT.AND P5, PT, R87.reuse, RZ, P3 ;  /* 0x000000ff5700720c */ /* 0x040fe40001fa4270 */
[----:B------:R-:W-:Y:S02]  /*ea60*/  ISETP.GT.AND P4, PT, R87, 0x1, P3 ;  /* 0x000000015700780c */ /* 0x000fe40001f84270 */
[C---:B------:R-:W-:Y:S02]  /*ea70*/  ISETP.LT.OR P5, PT, R120.reuse, 0x1, P5 ;  /* 0x000000017800780c */ /* 0x040fe40002fa1670 */
[----:B------:R-:W-:-:S02]  /*ea80*/  ISETP.LT.OR P4, PT, R120, 0x2, P4 ;  /* 0x000000027800780c */ /* 0x000fc40002781670 */
[----:B-1----:R-:W-:Y:S02]  /*ea90*/  FSEL R9, R9, -INF , !P5 ;  /* 0xff80000009097808 */ /* 0x002fe40006800000 */
[----:B------:R-:W-:Y:S02]  /*eaa0*/  FSEL R14, R14, -INF , !P4 ;  /* 0xff8000000e0e7808 */ /* 0x000fe40006000000 */
[C---:B------:R-:W-:Y:S02]  /*eab0*/  ISETP.GT.AND P5, PT, R87.reuse, 0x8, P3 ;  /* 0x000000085700780c */ /* 0x040fe40001fa4270 */
[----:B------:R-:W-:Y:S02]  /*eac0*/  ISETP.GT.AND P4, PT, R87, 0x9, P3 ;  /* 0x000000095700780c */ /* 0x000fe40001f84270 */
[C---:B------:R-:W-:Y:S02]  /*ead0*/  ISETP.LT.OR P5, PT, R120.reuse, 0x9, P5 ;  /* 0x000000097800780c */ /* 0x040fe40002fa1670 */
[----:B------:R-:W-:-:S02]  /*eae0*/  ISETP.LT.OR P4, PT, R120, 0xa, P4 ;  /* 0x0000000a7800780c */ /* 0x000fc40002781670 */
[----:B------:R-:W-:Y:S01]  /*eaf0*/  FSEL R24, R24, -INF , !P5 ;  /* 0xff80000018187808 */ /* 0x000fe20006800000 */
[--C-:B0-----:R-:W-:Y:S01]  /*eb00*/  IMAD.IADD R122, R122, 0x1, R8.reuse ;  /* 0x000000017a7a7824 */ /* 0x101fe200078e0208 */
[----:B------:R-:W-:Y:S01]  /*eb10*/  FSEL R25, R25, -INF , !P4 ;  /* 0xff80000019197808 */ /* 0x000fe20006000000 */
[----:B------:R-:W-:Y:S01]  /*eb20*/  IMAD.IADD R121, R121, 0x1, R8 ;  /* 0x0000000179797824 */ /* 0x000fe200078e0208 */
[C---:B------:R-:W-:Y:S02]  /*eb30*/  ISETP.GT.AND P5, PT, R87.reuse, 0x10, P3 ;  /* 0x000000105700780c */ /* 0x040fe40001fa4270 */
[----:B------:R-:W-:Y:S02]  /*eb40*/  ISETP.GT.AND P4, PT, R87, 0x11, P3 ;  /* 0x000000115700780c */ /* 0x000fe40001f84270 */
[C---:B------:R-:W-:Y:S02]  /*eb50*/  ISETP.LT.OR P5, PT, R120.reuse, 0x11, P5 ;  /* 0x000000117800780c */ /* 0x040fe40002fa1670 */
[----:B------:R-:W-:-:S02]  /*eb60*/  ISETP.LT.OR P4, PT, R120, 0x12, P4 ;  /* 0x000000127800780c */ /* 0x000fc40002781670 */
[----:B------:R-:W-:Y:S02]  /*eb70*/  FSEL R56, R28, -INF , !P5 ;  /* 0xff8000001c387808 */ /* 0x000fe40006800000 */
[----:B------:R-:W-:Y:S02]  /*eb80*/  FSEL R57, R29, -INF , !P4 ;  /* 0xff8000001d397808 */ /* 0x000fe40006000000 */
        /* <DEDUP_REMOVED lines=77> */
[----:B------:R-:W-:Y:S01]  /*f060*/  FSEL R83, R83, -INF , !P4 ;  /* 0xff80000053537808 */ /* 0x000fe20006000000 */
[----:B------:R-:W-:Y:S08]  /*f070*/  @!P2 BRA `(.L_x_1724) ;  /* 0x000000000058a947 */ /* 0x000ff00003800000 */
        /* <DEDUP_REMOVED lines=12> */
.L_x_1726:
[----:B------:R-:W-:-:S05]  /*f140*/  IMAD.U32 R87, RZ, RZ, UR8 ;  /* 0x00000008ff577e24 */ /* 0x000fca000f8e00ff */
[----:B------:R-:W-:-:S13]  /*f150*/  ISETP.NE.AND P4, PT, R87, 0x1, PT ;  /* 0x000000015700780c */ /* 0x000fda0003f85270 */
[----:B------:R-:W0:Y:S02]  /*f160*/  @P4 LDC.64 R28, c[0x0][0x9e8] ;  /* 0x00027a00ff1c4b82 */ /* 0x000e240000000a00 */
[----:B0-----:R-:W-:-:S05]  /*f170*/  @P4 IMAD.HI.U32 R28, R8, R28, RZ ;  /* 0x0000001c081c4227 */ /* 0x001fca00078e00ff */
[----:B------:R-:W-:-:S07]  /*f180*/  @P4 SHF.R.U32.HI R8, RZ, R29, R28 ;  /* 0x0000001dff084219 */ /* 0x000fce000001161c */
.L_x_1727:
[----:B------:R-:W-:Y:S05]  /*f190*/  BSYNC B0 ;  /* 0x0000000000007941 */ /* 0x000fea0003800000 */
.L_x_1725:
[----:B------:R-:W-:-:S05]  /*f1a0*/  IMAD R8, R8, R87, -R84 ;  /* 0x0000005708087224 */ /* 0x000fca00078e0a54 */
[----:B------:R-:W-:-:S04]  /*f1b0*/  IADD3 R8, -R155, R8, RZ ;  /* 0x000000089b087210 */ /* 0x000fc80007ffe1ff */
[----:B------:R-:W-:Y:S02]  /*f1c0*/  VIADDMNMX R122, R8, R87, R122, PT ;  /* 0x00000057087a7246 */ /* 0x000fe4000380017a */
[----:B------:R-:W-:-:S07]  /*f1d0*/  VIMNMX R121, R121, R8, !PT ;  /* 0x0000000879797248 */ /* 0x000fce0007fe0100 */
.L_x_1724:
[----:B------:R-:W-:Y:S01]  /*f1e0*/  FMNMX.FTZ R29, R9, R13, !PT ;  /* 0x0000000d091d7209 */ /* 0x000fe20007810000 */
[----:B------:R-:W-:Y:S01]  /*f1f0*/  UMOV UR30, UR5 ;  /* 0x00000005001e7c82 */ /* 0x000fe20008000000 */
        /* <DEDUP_REMOVED lines=23> */
[----:B------:R-:W-:Y:S02]  /*f370*/  ISETP.GT.AND P5, PT, R121, 0x21, P3 ;  /* 0x000000217900780c */ /* 0x000fe40001fa4270 */
[----:B------:R-:W-:Y:S02]  /*f380*/  FMNMX.FTZ R8, R44, R29, !PT ;  /* 0x0000001d2c087209 */ /* 0x000fe40007810000 */
[----:B------:R-:W-:Y:S02]  /*f390*/  ISETP.LT.OR P5, PT, R122, 0x22, P5 ;  /* 0x000000227a00780c */ /* 0x000fe40002fa1670 */
[----:B------:R-:W-:Y:S02]  /*f3a0*/  FMNMX.FTZ R29, R45, R8, !PT ;  /* 0x000000082d1d7209 */ /* 0x000fe40007810000 */
[----:B------:R-:W-:Y:S02]  /*f3b0*/  FSEL R39, R39, -INF , !P5 ;  /* 0xff80000027277808 */ /* 0x000fe40006800000 */
[----:B------:R-:W-:-:S02]  /*f3c0*/  FMNMX.FTZ R8, R48, R29, !PT ;  /* 0x0000001d30087209 */ /* 0x000fc40007810000 */
[----:B------:R-:W-:Y:S02]  /*f3d0*/  ISETP.GT.AND P5, PT, R121, 0x29, P3 ;  /* 0x000000297900780c */ /* 0x000fe40001fa4270 */
[----:B------:R-:W-:Y:S02]  /*f3e0*/  FMNMX.FTZ R29, R49, R8, !PT ;  /* 0x00000008311d7209 */ /* 0x000fe40007810000 */
[----:B------:R-:W-:Y:S02]  /*f3f0*/  ISETP.LT.OR P5, PT, R122, 0x2a, P5 ;  /* 0x0000002a7a00780c */ /* 0x000fe40002fa1670 */
[----:B------:R-:W-:Y:S02]  /*f400*/  FMNMX.FTZ R8, R52, R29, !PT ;  /* 0x0000001d34087209 */ /* 0x000fe40007810000 */
[----:B------:R-:W-:Y:S02]  /*f410*/  FSEL R43, R43, -INF , !P5 ;  /* 0xff8000002b2b7808 */ /* 0x000fe40006800000 */
[----:B------:R-:W-:-:S02]  /*f420*/  ISETP.GT.AND P5, PT, R121, 0x31, P3 ;  /* 0x000000317900780c */ /* 0x000fc40001fa4270 */
[----:B------:R-:W-:Y:S02]  /*f430*/  FMNMX.FTZ R29, R53, R8, !PT ;  /* 0x00000008351d7209 */ /* 0x000fe40007810000 */
[----:B------:R-:W-:Y:S02]  /*f440*/  ISETP.LT.OR P5, PT, R122, 0x32, P5 ;  /* 0x000000327a00780c */ /* 0x000fe40002fa1670 */
[----:B------:R-:W-:Y:S02]  /*f450*/  FMNMX.FTZ R8, R58, R29, !PT ;  /* 0x0000001d3a087209 */ /* 0x000fe40007810000 */
[----:B------:R-:W-:Y:S02]  /*f460*/  FSEL R47, R47, -INF , !P5 ;  /* 0xff8000002f2f7808 */ /* 0x000fe40006800000 */
[----:B------:R-:W-:Y:S02]  /*f470*/  ISETP.GT.AND P5, PT, R121, 0x39, P3 ;  /* 0x000000397900780c */ /* 0x000fe40001fa4270 */
[----:B------:R-:W-:-:S02]  /*f480*/  FMNMX.FTZ R8, R59, R8, !PT ;  /* 0x000000083b087209 */ /* 0x000fc40007810000 */
[----:B------:R-:W-:Y:S02]  /*f490*/  ISETP.LT.OR P5, PT, R122, 0x3a, P5 ;  /* 0x0000003a7a00780c */ /* 0x000fe40002fa1670 */
[----:B------:R-:W-:Y:S02]  /*f4a0*/  FMNMX.FTZ R8, R62, R8, !PT ;  /* 0x000000083e087209 */ /* 0x000fe40007810000 */
[----:B------:R-:W-:Y:S02]  /*f4b0*/  FSEL R51, R51, -INF , !P5 ;  /* 0xff80000033337808 */ /* 0x000fe40006800000 */
[----:B------:R-:W-:Y:S02]  /*f4c0*/  ISETP.GT.AND P5, PT, R121, 0x41, P3 ;  /* 0x000000417900780c */ /* 0x000fe40001fa4270 */
[----:B------:R-:W-:Y:S02]  /*f4d0*/  FMNMX.FTZ R29, R63, R8, !PT ;  /* 0x000000083f1d7209 */ /* 0x000fe40007810000 */
[----:B------:R-:W-:-:S02]  /*f4e0*/  ISETP.LT.OR P5, PT, R122, 0x42, P5 ;  /* 0x000000427a00780c */ /* 0x000fc40002fa1670 */
[----:B------:R-:W-:Y:S02]  /*f4f0*/  FMNMX.FTZ R8, R66, R29, !PT ;  /* 0x0000001d42087209 */ /* 0x000fe40007810000 */
[----:B------:R-:W-:Y:S02]  /*f500*/  FSEL R55, R55, -INF , !P5 ;  /* 0xff80000037377808 */ /* 0x000fe40006800000 */
[----:B------:R-:W-:Y:S02]  /*f510*/  FMNMX.FTZ R29, R67, R8, !PT ;  /* 0x00000008431d7209 */ /* 0x000fe40007810000 */
[----:B------:R-:W-:Y:S02]  /*f520*/  ISETP.GT.AND P5, PT, R121, 0x49, P3 ;  /* 0x000000497900780c */ /* 0x000fe40001fa4270 */
[----:B------:R-:W-:Y:S02]  /*f530*/  FMNMX.FTZ R8, R70, R29, !PT ;  /* 0x0000001d46087209 */ /* 0x000fe40007810000 */
[----:B------:R-:W-:-:S02]  /*f540*/  ISETP.LT.OR P5, PT, R122, 0x4a, P5 ;  /* 0x0000004a7a00780c */ /* 0x000fc40002fa1670 */
[----:B------:R-:W-:Y:S02]  /*f550*/  FMNMX.FTZ R29, R71, R8, !PT ;  /* 0x00000008471d7209 */ /* 0x000fe40007810000 */
[----:B------:R-:W-:Y:S02]  /*f560*/  FSEL R61, R61, -INF , !P5 ;  /* 0xff8000003d3d7808 */ /* 0x000fe40006800000 */
[----:B------:R-:W-:Y:S02]  /*f570*/  ISETP.GT.AND P5, PT, R121, 0x51, P3 ;  /* 0x000000517900780c */ /* 0x000fe40001fa4270 */
[----:B------:R-:W-:Y:S02]  /*f580*/  FMNMX.FTZ R8, R74, R29, !PT ;  /* 0x0000001d4a087209 */ /* 0x000fe40007810000 */
[----:B------:R-:W-:Y:S02]  /*f590*/  ISETP.LT.OR P5, PT, R122, 0x52, P5 ;  /* 0x000000527a00780c */ /* 0x000fe40002fa1670 */
[----:B------:R-:W-:-:S02]  /*f5a0*/  FMNMX.FTZ R29, R75, R8, !PT ;  /* 0x000000084b1d7209 */ /* 0x000fc40007810000 */
[----:B------:R-:W-:Y:S02]  /*f5b0*/  FSEL R65, R65, -INF , !P5 ;  /* 0xff80000041417808 */ /* 0x000fe40006800000 */
        /* <DEDUP_REMOVED lines=9> */
[----:B------:R-:W-:Y:S02]  /*f650*/  ISETP.GT.AND P4, PT, R121, 0x8, P3 ;  /* 0x000000087900780c */ /* 0x000fe40001f84270 */
[----:B------:R-:W-:Y:S01]  /*f660*/  FSEL R73, R73, -INF , !P5 ;  /* 0xff80000049497808 */ /* 0x000fe20006800000 */
[----:B------:R-:W0:Y:S01]  /*f670*/  SHFL.BFLY PT, R29, R8, 0x2, 0x1f ;  /* 0x0c401f00081d7f89 */ /* 0x000e2200000e0000 */
[----:B------:R-:W-:-:S02]  /*f680*/  ISETP.GT.AND P5, PT, R121, 0x69, P3 ;  /* 0x000000697900780c */ /* 0x000fc40001fa4270 */
[C---:B------:R-:W-:Y:S02]  /*f690*/  ISETP.LT.OR P4, PT, R122.reuse, 0x9, P4 ;  /* 0x000000097a00780c */ /* 0x040fe40002781670 */
[----:B------:R-:W-:Y:S02]  /*f6a0*/  ISETP.LT.OR P5, PT, R122, 0x6a, P5 ;  /* 0x0000006a7a00780c */ /* 0x000fe40002fa1670 */
[----:B------:R-:W-:Y:S02]  /*f6b0*/  FSEL R26, R26, -INF , !P4 ;  /* 0xff8000001a1a7808 */ /* 0x000fe40006000000 */
[----:B------:R-:W-:Y:S02]  /*f6c0*/  ISETP.GT.AND P4, PT, R121, 0x10, P3 ;  /* 0x000000107900780c */ /* 0x000fe40001f84270 */
[----:B------:R-:W-:Y:S02]  /*f6d0*/  FSEL R77, R77, -INF , !P5 ;  /* 0xff8000004d4d7808 */ /* 0x000fe40006800000 */
[----:B------:R-:W-:-:S02]  /*f6e0*/  ISETP.GT.AND P5, PT, R121, RZ, P3 ;  /* 0x000000ff7900720c */ /* 0x000fc40001fa4270 */
[C---:B------:R-:W-:Y:S02]  /*f6f0*/  ISETP.LT.OR P4, PT, R122.reuse, 0x11, P4 ;  /* 0x000000117a00780c */ /* 0x040fe40002781670 */
[----:B------:R-:W-:Y:S02]  /*f700*/  ISETP.LT.OR P5, PT, R122, 0x1, P5 ;  /* 0x000000017a00780c */ /* 0x000fe40002fa1670 */
[----:B------:R-:W-:Y:S02]  /*f710*/  FSEL R30, R30, -INF , !P4 ;  /* 0xff8000001e1e7808 */ /* 0x000fe40006000000 */
[----:B------:R-:W-:Y:S02]  /*f720*/  ISETP.GT.AND P4, PT, R121, 0x18, P3 ;  /* 0x000000187900780c */ /* 0x000fe40001f84270 */
[----:B------:R-:W-:Y:S02]  /*f730*/  FSEL R15, R15, -INF , !P5 ;  /* 0xff8000000f0f7808 */ /* 0x000fe40006800000 */
[----:B------:R-:W-:-:S02]  /*f740*/  ISETP.LT.OR P4, PT, R122, 0x19, P4 ;  /* 0x000000197a00780c */ /* 0x000fc40002781670 */
[----:B------:R-:W-:Y:S02]  /*f750*/  FMNMX.FTZ R84, R15, R12, !PT ;  /* 0x0000000c0f547209 */ /* 0x000fe40007810000 */
[----:B0-----:R-:W-:Y:S02]  /*f760*/  FMNMX.FTZ R28, R8, R29, !PT ;  /* 0x0000001d081c7209 */ /* 0x001fe40007810000 */
[----:B------:R-:W-:Y:S02]  /*f770*/  FSEL R34, R34, -INF , !P4 ;  /* 0xff80000022227808 */ /* 0x000fe40006000000 */
[----:B------:R-:W-:Y:S02]  /*f780*/  FMNMX.FTZ R29, R21, R84, !PT ;  /* 0x00000054151d7209 */ /* 0x000fe40007810000 */
        /* <DEDUP_REMOVED lines=41> */
[----:B------:R-:W-:Y:S02]  /*fa20*/  FMNMX.FTZ R29, R61, R8, !PT ;  /* 0x000000083d1d7209 */ /* 0x000fe40007810000 */
[----:B------:R-:W-:Y:S02]  /*fa30*/  ISETP.GT.AND P4, PT, R121, 0x60, P3 ;  /* 0x000000607900780c */ /* 0x000fe40001f84270 */
[----:B------:R-:W-:-:S02]  /*fa40*/  FMNMX.FTZ R8, R64, R29, !PT ;  /* 0x0000001d40087209 */ /* 0x000fc40007810000 */
[----:B------:R-:W-:Y:S01]  /*fa50*/  ISETP.LT.OR P4, PT, R122, 0x61, P4 ;  /* 0x000000617a00780c */ /* 0x000fe20002781670 */
[----:B------:R-:W0:Y:S01]  /*fa60*/  SHFL.BFLY PT, R29, R28, 0x1, 0x1f ;  /* 0x0c201f001c1d7f89 */ /* 0x000e2200000e0000 */
        /* <DEDUP_REMOVED lines=12> */
[C---:B------:R-:W-:Y:S02]  /*fb30*/  ISETP.GT.AND P4, PT, R121.reuse, 0x71, P3 ;  /* 0x000000717900780c */ /* 0x040fe40001f84270 */
[----:B------:R-:W-:Y:S02]  /*fb40*/  FMNMX.FTZ R84, R76, R87, !PT ;  /* 0x000000574c547209 */ /* 0x000fe40007810000 */
[----:B0-----:R-:W-:Y:S02]  /*fb50*/  FMNMX.FTZ R8, R28, R29, !PT ;  /* 0x0000001d1c087209 */ /* 0x001fe40007810000 */
[----:B------:R-:W-:Y:S02]  /*fb60*/  ISETP.GT.AND P5, PT, R121, 0x78, P3 ;  /* 0x000000787900780c */ /* 0x000fe40001fa4270 */
[----:B------:R-:W-:Y:S01]  /*fb70*/  ISETP.LT.OR P4, PT, R122, 0x72, P4 ;  /* 0x000000727a00780c */ /* 0x000fe20002781670 */
[----:B------:R-:W-:Y:S01]  /*fb80*/  FMUL.FTZ R28, R8, UR30 ;  /* 0x0000001e081c7c20 */ /* 0x000fe20008410000 */
[----:B------:R-:W-:-:S02]  /*fb90*/  FMNMX.FTZ R29, R77, R84, !PT ;  /* 0x000000544d1d7209 */ /* 0x000fc40007810000 */
[----:B------:R-:W-:Y:S02]  /*fba0*/  ISETP.GT.AND P3, PT, R121, 0x79, P3 ;  /* 0x000000797900780c */ /* 0x000fe40001f64270 */
[----:B------:R-:W-:Y:S02]  /*fbb0*/  ISETP.LT.OR P5, PT, R122, 0x79, P5 ;  /* 0x000000797a00780c */ /* 0x000fe40002fa1670 */
[----:B------:R-:W-:Y:S02]  /*fbc0*/  FSEL R81, R81, -INF , !P4 ;  /* 0xff80000051517808 */ /* 0x000fe40006000000 */
[----:B------:R-:W-:Y:S02]  /*fbd0*/  FMNMX.FTZ R84, R80, R29, !PT ;  /* 0x0000001d50547209 */ /* 0x000fe40007810000 */
[----:B------:R-:W-:Y:S02]  /*fbe0*/  ISETP.LT.OR P3, PT, R122, 0x7a, P3 ;  /* 0x0000007a7a00780c */ /* 0x000fe40001f61670 */
[----:B------:R-:W-:-:S02]  /*fbf0*/  FSEL R85, R85, -INF , !P5 ;  /* 0xff80000055557808 */ /* 0x000fc40006800000 */
[----:B------:R-:W-:Y:S02]  /*fc00*/  FMNMX.FTZ R84, R81, R84, !PT ;  /* 0x0000005451547209 */ /* 0x000fe40007810000 */
[----:B------:R-:W-:Y:S02]  /*fc10*/  FSETP.NEU.FTZ.AND P4, PT, R8, -INF , PT ;  /* 0xff8000000800780b */ /* 0x000fe40003f9d000 */
[----:B------:R-:W-:Y:S02]  /*fc20*/  FSEL R86, R86, -INF , !P3 ;  /* 0xff80000056567808 */ /* 0x000fe40005800000 */
[----:B------:R-:W-:Y:S02]  /*fc30*/  FMNMX.FTZ R29, R85, R84, !PT ;  /* 0x00000054551d7209 */ /* 0x000fe40007810000 */
[----:B------:R-:W-:Y:S02]  /*fc40*/  FSEL R28, R28, RZ, P4 ;  /* 0x000000ff1c1c7208 */ /* 0x000fe40002000000 */
[----:B------:R-:W-:-:S02]  /*fc50*/  FMNMX.FTZ R29, R86, R29, !PT ;  /* 0x0000001d561d7209 */ /* 0x000fc40007810000 */
[----:B------:R-:W-:Y:S01]  /*fc60*/  FSEL R84, R8, RZ, P4 ;  /* 0x000000ff08547208 */ /* 0x000fe20002000000 */
        /* <DEDUP_REMOVED lines=32> */
[----:B------:R0:W-:Y:S01]  /*fe70*/  MUFU.EX2 R148, R9 ;  /* 0x0000000900947308 */ /* 0x0001e20000000800 */
[----:B------:R-:W0:Y:S01]  /*fe80*/  SHFL.BFLY PT, R83, R29, 0x2, 0x1f ;  /* 0x0c401f001d537f89 */ /* 0x000e2200000e0000 */
[----:B------:R-:W-:-:S06]  /*fe90*/  FADD.FTZ R13, -R84, R13 ;  /* 0x0000000d540d7221 */ /* 0x000fcc0000010100 */
        /* <DEDUP_REMOVED lines=11> */
[----:B------:R-:W-:-:S03]  /*ff50*/  FMUL.FTZ R120, R9, UR30 ;  /* 0x0000001e09787c20 */ /* 0x000fc60008410000 */
[----:B------:R-:W-:Y:S02]  /*ff60*/  FSEL R87, R9, RZ, P3 ;  /* 0x000000ff09577208 */ /* 0x000fe40001800000 */
[----:B------:R-:W-:Y:S01]  /*ff70*/  FSEL R120, R120, RZ, P3 ;  /* 0x000000ff78787208 */ /* 0x000fe20001800000 */
[----:B------:R-:W-:Y:S02]  /*ff80*/  MUFU.EX2 R36, R36 ;  /* 0x0000002400247308 */ /* 0x000fe40000000800 */
[----:B------:R-:W-:Y:S01]  /*ff90*/  FADD.FTZ R87, -R87, R12 ;  /* 0x0000000c57577221 */ /* 0x000fe20000010100 */
[----:B------:R-:W-:Y:S01]  /*ffa0*/  FMUL.FTZ R12, R13, UR30 ;  /* 0x0000001e0d0c7c20 */ /* 0x000fe20008410000 */
[--C-:B------:R-:W-:Y:S01]  /*ffb0*/  FFMA.FTZ R149, R15, UR30, -R120.reuse ;  /* 0x0000001e0f957c23 */ /* 0x100fe20008010878 */
[--C-:B------:R-:W-:Y:S01]  /*ffc0*/  FFMA.FTZ R84, R21, UR30, -R120.reuse ;  /* 0x0000001e15547c23 */ /* 0x100fe20008010878 */
[----:B------:R-:W-:Y:S01]  /*ffd0*/  FMUL.FTZ R13, R87, UR30 ;  /* 0x0000001e570d7c20 */ /* 0x000fe20008410000 */
        /* <DEDUP_REMOVED lines=17> */
[----:B------:R-:W-:Y:S01]  /*100f0*/  FFMA.FTZ R42, R55, UR30, -R120 ;  /* 0x0000001e372a7c23 */ /* 0x000fe20008010878 */
[----:B------:R-:W1:Y:S01]  /*10100*/  MUFU.EX2 R13, R13 ;  /* 0x0000000d000d7308 */ /* 0x000e620000000800 */
[----:B0-----:R-:W-:Y:S01]  /*10110*/  FFMA.FTZ R47, R12, R4, R148 ;  /* 0x000000040c2f7223 */ /* 0x001fe20000010094 */
[--C-:B------:R-:W-:Y:S01]  /*10120*/  FFMA.FTZ R135, R60, UR30, -R120.reuse ;  /* 0x0000001e3c877c23 */ /* 0x100fe20008010878 */
[--C-:B------:R-:W-:Y:S01]  /*10130*/  FFMA.FTZ R46, R61, UR30, -R120.reuse ;  /* 0x0000001e3d2e7c23 */ /* 0x100fe20008010878 */
[--C-:B------:R-:W-:Y:S01]  /*10140*/  FFMA.FTZ R129, R64, UR30, -R120.reuse ;  /* 0x0000001e40817c23 */ /* 0x100fe20008010878 */
[----:B------:R-:W-:Y:S01]  /*10150*/  FADD.FTZ R47, R14, R47 ;  /* 0x0000002f0e2f7221 */ /* 0x000fe20000010000 */
[--C-:B------:R-:W-:Y:S01]  /*10160*/  FFMA.FTZ R43, R65, UR30, -R120.reuse ;  /* 0x0000001e412b7c23 */ /* 0x100fe20008010878 */
[--C-:B------:R-:W-:Y:S01]  /*10170*/  FFMA.FTZ R131, R68, UR30, -R120.reuse ;  /* 0x0000001e44837c23 */ /* 0x100fe20008010878 */
[----:B------:R-:W0:Y:S01]  /*10180*/  MUFU.EX2 R84, R84 ;  /* 0x0000005400547308 */ /* 0x000e220000000800 */
[----:B------:R-:W-:Y:S01]  /*10190*/  FADD.FTZ R50, R24, R47 ;  /* 0x0000002f18327221 */ /* 0x000fe20000010000 */
[--C-:B------:R-:W-:Y:S01]  /*101a0*/  FFMA.FTZ R39, R69, UR30, -R120.reuse ;  /* 0x0000001e45277c23 */ /* 0x100fe20008010878 */
[--C-:B------:R-:W-:Y:S01]  /*101b0*/  FFMA.FTZ R125, R72, UR30, -R120.reuse ;  /* 0x0000001e487d7c23 */ /* 0x100fe20008010878 */
[--C-:B------:R-:W-:Y:S01]  /*101c0*/  FFMA.FTZ R38, R73, UR30, -R120.reuse ;  /* 0x0000001e49267c23 */ /* 0x100fe20008010878 */
[--C-:B------:R-:W-:Y:S01]  /*101d0*/  FFMA.FTZ R127, R76, UR30, -R120.reuse ;  /* 0x0000001e4c7f7c23 */ /* 0x100fe20008010878 */
[--C-:B------:R-:W-:Y:S01]  /*101e0*/  FFMA.FTZ R35, R77, UR30, -R120.reuse ;  /* 0x0000001e4d237c23 */ /* 0x100fe20008010878 */
[--C-:B------:R-:W-:Y:S01]  /*101f0*/  FFMA.FTZ R121, R80, UR30, -R120.reuse ;  /* 0x0000001e50797c23 */ /* 0x100fe20008010878 */
[----:B------:R-:W2:Y:S01]  /*10200*/  MUFU.EX2 R151, R151 ;  /* 0x0000009700977308 */ /* 0x000ea20000000800 */
[----:B-1----:R-:W-:Y:S01]  /*10210*/  FFMA.FTZ R3, R13, R3, R149 ;  /* 0x000000030d037223 */ /* 0x002fe20000010095 */
[--C-:B------:R-:W-:Y:S01]  /*10220*/  FFMA.FTZ R34, R81, UR30, -R120.reuse ;  /* 0x0000001e51227c23 */ /* 0x100fe20008010878 */
[--C-:B------:R-:W-:Y:S01]  /*10230*/  FFMA.FTZ R123, R85, UR30, -R120.reuse ;  /* 0x0000001e557b7c23 */ /* 0x100fe20008010878 */
[----:B------:R-:W-:-:S04]  /*10240*/  FFMA.FTZ R31, R86, UR30, -R120 ;  /* 0x0000001e561f7c23 */ /* 0x000fc80008010878 */
[----:B------:R-:W1:Y:S01]  /*10250*/  MUFU.EX2 R83, R83 ;  /* 0x0000005300537308 */ /* 0x000e620000000800 */
[----:B0-----:R-:W-:Y:S01]  /*10260*/  FADD.FTZ R4, R84, R3 ;  /* 0x0000000354047221 */ /* 0x001fe20000010000 */
[----:B------:R-:W-:-:S04]  /*10270*/  FADD.FTZ R3, R25, R50 ;  /* 0x0000003219037221 */ /* 0x000fc80000010000 */
[----:B------:R-:W-:Y:S02]  /*10280*/  FADD.FTZ R50, R56, R3 ;  /* 0x0000000338327221 */ /* 0x000fe40000010000 */
[----:B------:R-:W0:Y:S01]  /*10290*/  MUFU.EX2 R145, R145 ;  /* 0x0000009100917308 */ /* 0x000e220000000800 */
[----:B--2---:R-:W-:Y:S01]  /*102a0*/  FADD.FTZ R4, R151, R4 ;  /* 0x0000000497047221 */ /* 0x004fe20000010000 */
[----:B------:R-:W-:-:S04]  /*102b0*/  FADD.FTZ R47, R57, R50 ;  /* 0x00000032392f7221 */ /* 0x000fc80000010000 */
[----:B------:R-:W-:Y:S02]  /*102c0*/  FADD.FTZ R50, R32, R47 ;  /* 0x0000002f20327221 */ /* 0x000fe40000010000 */
[----:B------:R-:W2:Y:S01]  /*102d0*/  MUFU.EX2 R30, R30 ;  /* 0x0000001e001e7308 */ /* 0x000ea20000000800 */
[----:B-1----:R-:W-:-:S07]  /*102e0*/  FADD.FTZ R4, R83, R4 ;  /* 0x0000000453047221 */ /* 0x002fce0000010000 */
[----:B------:R-:W1:Y:S01]  /*102f0*/  MUFU.EX2 R147, R147 ;  /* 0x0000009300937308 */ /* 0x000e620000000800 */
[----:B0-----:R-:W-:-:S07]  /*10300*/  FADD.FTZ R3, R145, R4 ;  /* 0x0000000491037221 */ /* 0x001fce0000010000 */
        /* <DEDUP_REMOVED lines=98> */
[----:B--2---:R-:W-:-:S03]  /*10930*/  FADD.FTZ R4, R28, R47 ;  /* 0x0000002f1c047221 */ /* 0x004fc60000010000 */
[----:B-1----:R-:W-:Y:S01]  /*10940*/  FADD.FTZ R3, R31, R50 ;  /* 0x000000321f037221 */ /* 0x002fe20000010000 */
[----:B------:R-:W-:Y:S06]  /*10950*/  @!P0 BRA `(.L_x_1728) ;  /* 0x0000000000048947 */ /* 0x000fec0003800000 */
[----:B------:R-:W-:Y:S01]  /*10960*/  BPT.TRAP 0x1 ;  /* 0x000000040000795c */ /* 0x000fe20000300000 */
.L_x_1728:
[----:B------:R-:W2:Y:S01]  /*10970*/  LDL R47, [R1+0x1c] ;  /* 0x00001c00012f7983 */ /* 0x000ea20000100800 */
[----:B------:R-:W-:Y:S02]  /*10980*/  IMAD R19, R19, 0x8, R2 ;  /* 0x0000000813137824 */ /* 0x000fe400078e0202 */
[-C--:B------:R-:W-:Y:S01]  /*10990*/  FMUL.FTZ R88, R88, R12.reuse ;  /* 0x0000000c58587220 */ /* 0x080fe20000410000 */
[----:B------:R-:W-:Y:S02]  /*109a0*/  IMAD.U32 R50, RZ, RZ, UR38 ;  /* 0x00000026ff327e24 */ /* 0x000fe4000f8e00ff */
[-C--:B------:R-:W-:Y:S01]  /*109b0*/  FMUL.FTZ R89, R89, R12.reuse ;  /* 0x0000000c59597220 */ /* 0x080fe20000410000 */
[----:B------:R-:W-:Y:S02]  /*109c0*/  VIADD R19, R19, 0x16860 ;  /* 0x0001686013137836 */ /* 0x000fe40000000000 */
[-C--:B------:R-:W-:Y:S01]  /*109d0*/  FMUL.FTZ R92, R92, R12.reuse ;  /* 0x0000000c5c5c7220 */ /* 0x080fe20000410000 */
[-C--:B------:R-:W-:Y:S01]  /*109e0*/  FMUL.FTZ R93, R93, R12.reuse ;  /* 0x0000000c5d5d7220 */ /* 0x080fe20000410000 */
[-C--:B------:R-:W-:Y:S01]  /*109f0*/  FMUL.FTZ R96, R96, R12.reuse ;  /* 0x0000000c60607220 */ /* 0x080fe20000410000 */
[-C--:B------:R-:W-:Y:S01]  /*10a00*/  FMUL.FTZ R97, R97, R12.reuse ;  /* 0x0000000c61617220 */ /* 0x080fe20000410000 */
[----:B------:R-:W-:Y:S01]  /*10a10*/  PRMT R19, R50, 0x654, R19 ;  /* 0x0000065432137816 */ /* 0x000fe20000000013 */
[-C--:B------:R-:W-:Y:S01]  /*10a20*/  FMUL.FTZ R100, R100, R12.reuse ;  /* 0x0000000c64647220 */ /* 0x080fe20000410000 */
[-C--:B------:R-:W-:Y:S01]  /*10a30*/  FMUL.FTZ R101, R101, R12.reuse ;  /* 0x0000000c65657220 */ /* 0x080fe20000410000 */
        /* <DEDUP_REMOVED lines=29> */
[----:B------:R-:W-:Y:S01]  /*10c10*/  F2FP.F16.F32.PACK_AB R150, R25, R24 ;  /* 0x000000181996723e */ /* 0x000fe200000000ff */
[----:B------:R-:W-:Y:S01]  /*10c20*/  IMAD.MOV.U32 R154, RZ, RZ, R20 ;  /* 0x000000ffff9a7224 */ /* 0x000fe200078e0014 */
[----:B------:R-:W-:Y:S01]  /*10c30*/  F2FP.F16.F32.PACK_AB R151, R83, R151 ;  /* 0x000000975397723e */ /* 0x000fe200000000ff */
[----:B0-----:R-:W-:Y:S01]  /*10c40*/  IMAD.MOV.U32 R19, RZ, RZ, R5 ;  /* 0x000000ffff137224 */ /* 0x001fe200078e0005 */
        /* <DEDUP_REMOVED lines=28> */
[C---:B--2---:R-:W-:Y:S01]  /*10e10*/  ISETP.GT.AND P3, PT, R0.reuse, R47, PT ;  /* 0x0000002f0000720c */ /* 0x044fe20003f64270 */
[----:B------:R-:W-:-:S12]  /*10e20*/  VIADD R0, R0, 0xffffffff ;  /* 0xffffffff00007836 */ /* 0x000fd80000000000 */
[----:B------:R-:W-:Y:S05]  /*10e30*/  @P3 BRA `(.L_x_1729) ;  /* 0xffffffc800103947 */ /* 0x000fea000383ffff */
[----:B------:R-:W-:Y:S01]  /*10e40*/  IMAD.MOV.U32 R12, RZ, RZ, R9 ;  /* 0x000000ffff0c7224 */ /* 0x000fe200078e0009 */
[----:B------:R-:W-:Y:S01]  /*10e50*/  MOV R13, R8 ;  /* 0x00000008000d7202 */ /* 0x000fe20000000f00 */
[----:B------:R-:W-:Y:S02]  /*10e60*/  IMAD.MOV.U32 R19, RZ, RZ, R5 ;  /* 0x000000ffff137224 */ /* 0x000fe400078e0005 */
[----:B------:R-:W-:-:S07]  /*10e70*/  IMAD.MOV.U32 R154, RZ, RZ, R20 ;  /* 0x000000ffff9a7224 */ /* 0x000fce00078e0014 */
.L_x_1709:
[----:B------:R-:W2:Y:S01]  /*10e80*/  LDL R21, [R1+0x28] ;  /* 0x0000280001157983 */ /* 0x000ea20000100800 */
[----:B------:R-:W0:Y:S01]  /*10e90*/  LDC R5, c[0x0][0x448] ;  /* 0x00011200ff057b82 */ /* 0x000e220000000800 */
[----:B------:R-:W-:Y:S02]  /*10ea0*/  ULDC UR12, c[0x0][0x9dc] ;  /* 0x00027700000c7ab9 */ /* 0x000fe40000000800 */
[----:B------:R-:W3:Y:S04]  /*10eb0*/  LDL R15, [R1] ;  /* 0x00000000010f7983 */ /* 0x000ee80000100800 */
[----:B------:R-:W3:Y:S01]  /*10ec0*/  LDL R14, [R1+0x8] ;  /* 0x00000800010e7983 */ /* 0x000ee20000100800 */
[----:B------:R-:W1:Y:S01]  /*10ed0*/  LDC R20, c[0x0][0x9e4] ;  /* 0x00027900ff147b82 */ /* 0x000e620000000800 */
[----:B0-----:R-:W-:-:S02]  /*10ee0*/  ISETP.NE.AND P4, PT, R5, 0x1, PT ;  /* 0x000000010500780c */ /* 0x001fc40003f85270 */
[----:B-1----:R-:W-:-:S11]  /*10ef0*/  ISETP.GE.AND P5, PT, R20, 0x1, PT ;  /* 0x000000011400780c */ /* 0x002fd60003fa6270 */
[----:B------:R-:W0:Y:S08]  /*10f00*/  @P4 LDC R8, c[0x0][0x44c] ;  /* 0x00011300ff084b82 */ /* 0x000e300000000800 */
[----:B------:R-:W1:Y:S01]  /*10f10*/  @P4 LDC R9, c[0x0][0x450] ;  /* 0x00011400ff094b82 */ /* 0x000e620000000800 */
[----:B--2---:R-:W-:-:S04]  /*10f20*/  VIADD R5, R21, 0xbf ;  /* 0x000000bf15057836 */ /* 0x004fc80000000000 */
[----:B0-----:R-:W-:Y:S01]  /*10f30*/  @P4 IMAD.HI.U32 R8, R5, R8, RZ ;  /* 0x0000000805084227 */ /* 0x001fe200078e00ff */
[----:B---3--:R-:W-:-:S04]  /*10f40*/  IADD3 R14, R14, 0x1, -R15 ;  /* 0x000000010e0e7810 */ /* 0x008fc80007ffe80f */
[----:B-1----:R-:W-:-:S05]  /*10f50*/  @P4 SHF.R.U32.HI R5, RZ, R9, R8 ;  /* 0x00000009ff054219 */ /* 0x002fca0000011608 */
[----:B------:R-:W-:-:S04]  /*10f60*/  IMAD.IADD R5, R14, 0x1, R5 ;  /* 0x000000010e057824 */ /* 0x000fc800078e0205 */
        /* <DEDUP_REMOVED lines=12> */
.L_x_1732:
[----:B------:R-:W-:-:S13]  /*11030*/  ISETP.NE.AND P1, PT, R20, 0x1, PT ;  /* 0x000000011400780c */ /* 0x000fda0003f25270 */
[----:B------:R-:W0:Y:S02]  /*11040*/  @P1 LDC.64 R8, c[0x0][0x9e8] ;  /* 0x00027a00ff081b82 */ /* 0x000e240000000a00 */
[----:B0-----:R-:W-:-:S05]  /*11050*/  @P1 IMAD.HI.U32 R8, R5, R8, RZ ;  /* 0x0000000805081227 */ /* 0x001fca00078e00ff */
[----:B------:R-:W-:-:S07]  /*11060*/  @P1 SHF.R.U32.HI R5, RZ, R9, R8 ;  /* 0x00000009ff051219 */ /* 0x000fce0000011608 */
.L_x_1733:
[----:B------:R-:W-:Y:S05]  /*11070*/  BSYNC B0 ;  /* 0x0000000000007941 */ /* 0x000fea0003800000 */
.L_x_1731:
[----:B------:R-:W-:-:S05]  /*11080*/  IMAD R5, R5, R20, RZ ;  /* 0x0000001405057224 */ /* 0x000fca00078e02ff */
[----:B------:R-:W-:-:S07]  /*11090*/  VIMNMX R14, R14, R5, !PT ;  /* 0x000000050e0e7248 */ /* 0x000fce0007fe0100 */
.L_x_1730:
[----:B------:R-:W2:Y:S01]  /*110a0*/  LDL R8, [R1+0x3c] ;  /* 0x00003c0001087983 */ /* 0x000ea20000100800 */
[----:B------:R-:W-:-:S05]  /*110b0*/  VIADD R14, R14, 0x7f ;  /* 0x0000007f0e0e7836 */ /* 0x000fca0000000000 */
[----:B------:R-:W-:-:S04]  /*110c0*/  SHF.R.S32.HI R5, RZ, 0x1f, R14 ;  /* 0x0000001fff057819 */ /* 0x000fc8000001140e */
[----:B------:R-:W-:-:S04]  /*110d0*/  LEA.HI R5, R5, R14, RZ, 0x7 ;  /* 0x0000000e05057211 */ /* 0x000fc800078f38ff */
[----:B------:R-:W-:-:S04]  /*110e0*/  SHF.R.S32.HI R5, RZ, 0x7, R5 ;  /* 0x00000007ff057819 */ /* 0x000fc80000011405 */
[----:B--2---:R-:W-:-:S04]  /*110f0*/  VIMNMX R8, R8, R5, !PT ;  /* 0x0000000508087248 */ /* 0x004fc80007fe0100 */
[----:B------:R-:W-:Y:S01]  /*11100*/  ISETP.GE.AND P1, PT, R0, R8, PT ;  /* 0x000000080000720c */ /* 0x000fe20003f26270 */
[----:B------:R0:W-:-:S12]  /*11110*/  STL [R1+0x1c], R8 ;  /* 0x00001c0801007387 */ /* 0x0001d80000100800 */
[----:B0-----:R-:W-:Y:S05]  /*11120*/  @!P1 BRA `(.L_x_1734) ;  /* 0x0000002400ec9947 */ /* 0x001fea0003800000 */
[----:B------:R-:W-:Y:S01]  /*11130*/  IMAD.MOV.U32 R5, RZ, RZ, R12 ;  /* 0x000000ffff057224 */ /* 0x000fe200078e000c */
[----:B------:R-:W-:Y:S01]  /*11140*/  MOV R15, R19 ;  /* 0x00000013000f7202 */ /* 0x000fe20000000f00 */
[----:B------:R-:W-:Y:S02]  /*11150*/  IMAD.MOV.U32 R14, RZ, RZ, R13 ;  /* 0x000000ffff0e7224 */ /* 0x000fe400078e000d */
[----:B------:R-:W-:-:S07]  /*11160*/  IMAD.MOV.U32 R8, RZ, RZ, R154 ;  /* 0x000000ffff087224 */ /* 0x000fce00078e009a */
.L_x_1746:
[----:B------:R-:W2:Y:S01]  /*11170*/  LDL R12, [R1+0x2c] ;  /* 0x00002c00010c7983 */ /* 0x000ea20000100800 */
[----:B------:R-:W-:Y:S01]  /*11180*/  ISETP.NE.AND P1, PT, R15, 0x1, PT ;  /* 0x000000010f00780c */ /* 0x000fe20003f25270 */
[----:B------:R-:W-:Y:S05]  /*11190*/  YIELD ;  /* 0x0000000000007946 */ /* 0x000fea0003800000 */
[----:B------:R-:W-:-:S04]  /*111a0*/  SEL R9, RZ, 0x1, P1 ;  /* 0x00000001ff097807 */ /* 0x000fc80000800000 */
[----:B------:R-:W-:Y:S02]  /*111b0*/  LOP3.LUT R154, R8, R9, RZ, 0x3c, !PT ;  /* 0x00000009089a7212 */ /* 0x000fe400078e3cff */
[----:B--2---:R-:W-:-:S13]  /*111c0*/  ISETP.NE.AND P1, PT, R12, RZ, PT ;  /* 0x000000ff0c00720c */ /* 0x004fda0003f25270 */
[----:B------:R-:W-:Y:S05]  /*111d0*/  @P1 BRA `(.L_x_1735) ;  /* 0x00000000003c1947 */ /* 0x000fea0003800000 */
[----:B------:R-:W-:Y:S05]  /*111e0*/  @!P0 BRA `(.L_x_1736) ;  /* 0x0000000000048947 */ /* 0x000fea0003800000 */
[----:B------:R-:W-:Y:S01]  /*111f0*/  BPT.TRAP 0x1 ;  /* 0x000000040000795c */ /* 0x000fe20000300000 */
.L_x_1736:
[----:B------:R-:W-:Y:S01]  /*11200*/  VIADD R9, R15, 0x1 ;  /* 0x000000010f097836 */ /* 0x000fe20000000000 */
[----:B------:R-:W-:-:S04]  /*11210*/  SHF.L.U32 R12, R154, 0x1f, RZ ;  /* 0x0000001f9a0c7819 */ /* 0x000fc800000006ff */
[----:B------:R-:W-:-:S04]  /*11220*/  ISETP.NE.AND P2, PT, R9, 0x2, PT ;  /* 0x000000020900780c */ /* 0x000fc80003f45270 */
[----:B------:R-:W-:-:S05]  /*11230*/  SEL R9, R9, RZ, P2 ;  /* 0x000000ff09097207 */ /* 0x000fca0001000000 */
[----:B------:R-:W-:-:S04]  /*11240*/  IMAD R9, R9, 0x8, R2 ;  /* 0x0000000809097824 */ /* 0x000fc800078e0202 */
[----:B------:R0:W1:Y:S01]  /*11250*/  SYNCS.PHASECHK.TRANS64.TRYWAIT P2, [R9+URZ+0x16830], R12 ;  /* 0x0168300c090075a7 */ /* 0x000062000804017f */
[----:B------:R-:W-:Y:S05]  /*11260*/  @!P0 BRA `(.L_x_1737) ;  /* 0x0000000000048947 */ /* 0x000fea0003800000 */
[----:B------:R-:W-:Y:S01]  /*11270*/  BPT.TRAP 0x1 ;  /* 0x000000040000795c */ /* 0x000fe20000300000 */
.L_x_1737:
[----:B------:R-:W-:Y:S04]  /*11280*/  BSSY B0, `(.L_x_1735) ;  /* 0x0000004000007945 */ /* 0x000fe80003800000 */
[----:B-1----:R-:W-:Y:S05]  /*11290*/  @P2 BRA `(.L_x_1738) ;  /* 0x0000000000082947 */ /* 0x002fea0003800000 */
[----:B------:R-:W1:Y:S02]  /*112a0*/  SYNCS.PHASECHK.TRANS64.TRYWAIT P2, [R9+URZ+0x16830], R12 ;  /* 0x0168300c090075a7 */ /* 0x000e64000804017f */
[----:B-1----:R-:W-:Y:S05]  /*112b0*/  @!P2 BRA `(.L_x_1739) ;  /* 0x0000011c00dca947 */ /* 0x002fea0003800000 */
.L_x_1738:
[----:B------:R-:W-:Y:S05]  /*112c0*/  BSYNC B0 ;  /* 0x0000000000007941 */ /* 0x000fea0003800000 */
.L_x_1735:
[----:B01----:R-:W2:Y:S01]  /*112d0*/  LDL R12, [R1+0x30] ;  /* 0x00003000010c7983 */ /* 0x003ea20000100800 */
[----:B------:R-:W-:Y:S01]  /*112e0*/  VIADD R19, R15, 0x1 ;  /* 0x000000010f137836 */ /* 0x000fe20000000000 */
[----:B------:R-:W0:Y:S04]  /*112f0*/  S2R R9, SR_TID.X ;  /* 0x0000000000097919 */ /* 0x000e280000002100 */
[----:B------:R-:W-:-:S04]  /*11300*/  ISETP.NE.AND P2, PT, R19, 0x2, PT ;  /* 0x000000021300780c */ /* 0x000fc80003f45270 */
[----:B------:R-:W-:Y:S02]  /*11310*/  SEL R19, R19, RZ, P2 ;  /* 0x000000ff13137207 */ /* 0x000fe40001000000 */
[----:B------:R-:W-:Y:S01]  /*11320*/  MOV R21, 0x40000040 ;  /* 0x4000004000157802 */ /* 0x000fe20000000f00 */
[----:B------:R-:W-:Y:S05]  /*11330*/  WARPSYNC.ALL ;  /* 0x0000000000007948 */ /* 0x000fea0003800000 */
[----:B------:R-:W-:Y:S02]  /*11340*/  R2UR UR19, R21 ;  /* 0x00000000151372ca */ /* 0x000fe400000e0000 */
[----:B0-----:R-:W-:-:S05]  /*11350*/  SHF.R.U32.HI R9, RZ, 0x7, R9 ;  /* 0x00000007ff097819 */ /* 0x001fca0000011609 */
[----:B------:R-:W-:Y:S02]  /*11360*/  VIADD R9, R9, 0x8 ;  /* 0x0000000809097836 */ /* 0x000fe40000000000 */
[----:B------:R-:W-:Y:S01]  /*11370*/  IMAD.MOV.U32 R25, RZ, RZ, 0x40000040 ;  /* 0x40000040ff197424 */ /* 0x000fe200078e00ff */
[----:B------:R-:W-:Y:S02]  /*11380*/  R2UR UR12, R6 ;  /* 0x00000000060c72ca */ /* 0x000fe400000e0000 */
[----:B------:R-:W-:Y:S02]  /*11390*/  R2UR UR13, R7 ;  /* 0x00000000070d72ca */ /* 0x000fe400000e0000 */
[C---:B------:R-:W-:Y:S02]  /*113a0*/  R2UR UR15, R25.reuse ;  /* 0x00000000190f72ca */ /* 0x040fe400000e0000 */
[----:B------:R-:W-:Y:S01]  /*113b0*/  R2UR UR27, R25 ;  /* 0x00000000191b72ca */ /* 0x000fe200000e0000 */
[----:B------:R0:W-:Y:S01]  /*113c0*/  BAR.SYNC.DEFER_BLOCKING R9, 0x100 ;  /* 0x000400090000751d */ /* 0x0001e20000010000 */
[----:B--2---:R-:W-:-:S04]  /*113d0*/  IMAD R24, R19, 0x400, R12 ;  /* 0x0000040013187824 */ /* 0x004fc800078e020c */
[----:B------:R-:W-:-:S05]  /*113e0*/  VIADD R20, R24, 0x2 ;  /* 0x0000000218147836 */ /* 0x000fca0000000000 */
        /* <DEDUP_REMOVED lines=30> */
.L_x_1741:
[----:B------:R-:W-:Y:S01]  /*115d0*/  SHF.L.U32 R8, R8, 0x1f, RZ ;  /* 0x0000001f08087819 */ /* 0x000fe200000006ff */
[----:B------:R-:W-:-:S04]  /*115e0*/  IMAD R9, R15, 0x8, R2 ;  /* 0x000000080f097824 */ /* 0x000fc800078e0202 */
[----:B------:R0:W1:Y:S01]  /*115f0*/  SYNCS.PHASECHK.TRANS64.TRYWAIT P1, [R9+URZ+0x16850], R8 ;  /* 0x01685008090075a7 */ /* 0x000062000802017f */
[----:B------:R-:W-:Y:S05]  /*11600*/  @!P0 BRA `(.L_x_1742) ;  /* 0x0000000000048947 */ /* 0x000fea0003800000 */
[----:B------:R-:W-:Y:S01]  /*11610*/  BPT.TRAP 0x1 ;  /* 0x000000040000795c */ /* 0x000fe20000300000 */
.L_x_1742:
[----:B-1----:R-:W-:Y:S05]  /*11620*/  @P1 BRA `(.L_x_1740) ;  /* 0x0000000000081947 */ /* 0x002fea0003800000 */
[----:B------:R-:W1:Y:S02]  /*11630*/  SYNCS.PHASECHK.TRANS64.TRYWAIT P1, [R9+URZ+0x16850], R8 ;  /* 0x01685008090075a7 */ /* 0x000e64000802017f */
[----:B-1----:R-:W-:Y:S05]  /*11640*/  @!P1 BRA `(.L_x_1743) ;  /* 0x0000011c000c9947 */ /* 0x002fea0003800000 */
.L_x_1740:
[----:B01----:R-:W-:Y:S01]  /*11650*/  VIADD R8, R2, 0x400 ;  /* 0x0000040002087836 */ /* 0x003fe20000000000 */
[----:B------:R-:W-:Y:S05]  /*11660*/  WARPSYNC.ALL ;  /* 0x0000000000007948 */ /* 0x000fea0003800000 */
[----:B------:R-:W-:Y:S01]  /*11670*/  SHF.R.U32.HI R8, RZ, 0x4, R8 ;  /* 0x00000004ff087819 */ /* 0x000fe20000011608 */
[----:B------:R-:W-:Y:S01]  /*11680*/  IMAD.MOV.U32 R9, RZ, RZ, 0x40000040 ;  /* 0x40000040ff097424 */ /* 0x000fe200078e00ff */
[----:B------:R-:W-:Y:S01]  /*11690*/  WARPGROUP.ARRIVE ;  /* 0x00000000000079c5 */ /* 0x000fe20000000000 */
[----:B------:R-:W-:Y:S01]  /*116a0*/  IMAD.MOV.U32 R13, RZ, RZ, 0x40000040 ;  /* 0x40000040ff0d7424 */ /* 0x000fe200078e00ff */
[----:B------:R-:W-:-:S04]  /*116b0*/  LOP3.LUT R8, R8, 0x3fff, RZ, 0xc0, !PT ;  /* 0x00003fff08087812 */ /* 0x000fc800078ec0ff */
[----:B------:R-:W0:Y:S01]  /*116c0*/  S2R R21, SR_TID.X ;  /* 0x0000000000157919 */ /* 0x000e220000002100 */
        /* <DEDUP_REMOVED lines=49> */
[----:B------:R-:W-:Y:S02]  /*119e0*/  R2UR UR14, R8 ;  /* 0x00000000080e72ca */ /* 0x000fe400000e0000 */
[----:B------:R-:W-:Y:S02]  /*119f0*/  R2UR UR15, R9 ;  /* 0x00000000090f72ca */ /* 0x000fe400000e0000 */
[----:B------:R-:W-:-:S04]  /*11a00*/  IADD3 R8, R20, 0x9, RZ ;  /* 0x0000000914087810 */ /* 0x000fc80007ffe0ff */
        /* <DEDUP_REMOVED lines=8> */
.L_x_1744:
[----:B0-----:R-:W-:Y:S01]  /*11a90*/  FMUL.FTZ R8, R24, UR11 ;  /* 0x0000000b18087c20 */ /* 0x001fe20008410000 */
[----:B------:R-:W-:Y:S01]  /*11aa0*/  FMUL.FTZ R9, R25, UR11 ;  /* 0x0000000b19097c20 */ /* 0x000fe20008410000 */
[----:B------:R-:W-:Y:S01]  /*11ab0*/  FMUL.FTZ R21, R28, UR11 ;  /* 0x0000000b1c157c20 */ /* 0x000fe20008410000 */
[----:B------:R-:W-:Y:S02]  /*11ac0*/  IMAD R12, R19, 0x8, R2 ;  /* 0x00000008130c7824 */ /* 0x000fe400078e0202 */
[----:B------:R-:W-:Y:S01]  /*11ad0*/  FMUL.FTZ R24, R29, UR11 ;  /* 0x0000000b1d187c20 */ /* 0x000fe20008410000 */
[----:B------:R-:W-:Y:S01]  /*11ae0*/  IMAD.U32 R13, RZ, RZ, UR38 ;  /* 0x00000026ff0d7e24 */ /* 0x000fe2000f8e00ff */
[----:B------:R-:W0:Y:S01]  /*11af0*/  MUFU.TANH R8, R8 ;  /* 0x0000000800087308 */ /* 0x000e220000002400 */
[----:B------:R-:W-:Y:S02]  /*11b00*/  VIADD R12, R12, 0x16840 ;  /* 0x000168400c0c7836 */ /* 0x000fe40000000000 */
[----:B------:R-:W-:Y:S01]  /*11b10*/  FMUL.FTZ R20, R27, UR11 ;  /* 0x0000000b1b147c20 */ /* 0x000fe20008410000 */
[----:B------:R-:W-:Y:S01]  /*11b20*/  FMUL.FTZ R27, R32, UR11 ;  /* 0x0000000b201b7c20 */ /* 0x000fe20008410000 */
[----:B------:R-:W-:Y:S01]  /*11b30*/  FMUL.FTZ R28, R33, UR11 ;  /* 0x0000000b211c7c20 */ /* 0x000fe20008410000 */
[----:B------:R-:W-:Y:S01]  /*11b40*/  FMUL.FTZ R123, R26, UR11 ;  /* 0x0000000b1a7b7c20 */ /* 0x000fe20008410000 */
[----:B------:R-:W-:Y:S01]  /*11b50*/  PRMT R12, R13, 0x654, R12 ;  /* 0x000006540d0c7816 */ /* 0x000fe2000000000c */
[----:B------:R-:W-:Y:S01]  /*11b60*/  FMUL.FTZ R26, R31, UR11 ;  /* 0x0000000b1f1a7c20 */ /* 0x000fe20008410000 */
[----:B------:R-:W1:Y:S01]  /*11b70*/  MUFU.TANH R9, R9 ;  /* 0x0000000900097308 */ /* 0x000e620000002400 */
[----:B------:R-:W-:Y:S01]  /*11b80*/  FMUL.FTZ R31, R36, UR11 ;  /* 0x0000000b241f7c20 */ /* 0x000fe20008410000 */
[----:B------:R0:W-:Y:S01]  /*11b90*/  SYNCS.ARRIVE.TRANS64.RED.A1T0 RZ, [R12+URZ], RZ ;  /* 0x000000ff0cff79a7 */ /* 0x0001e2000810043f */
[----:B------:R-:W-:Y:S01]  /*11ba0*/  FMUL.FTZ R32, R37, UR11 ;  /* 0x0000000b25207c20 */ /* 0x000fe20008410000 */
[----:B------:R-:W-:Y:S01]  /*11bb0*/  FMUL.FTZ R25, R30, UR11 ;  /* 0x0000000b1e197c20 */ /* 0x000fe20008410000 */
[----:B------:R-:W-:Y:S01]  /*11bc0*/  FMUL.FTZ R30, R35, UR11 ;  /* 0x0000000b231e7c20 */ /* 0x000fe20008410000 */
[----:B------:R-:W-:Y:S01]  /*11bd0*/  FMUL.FTZ R35, R40, UR11 ;  /* 0x0000000b28237c20 */ /* 0x000fe20008410000 */
[----:B------:R-:W-:Y:S01]  /*11be0*/  FMUL.FTZ R36, R41, UR11 ;  /* 0x0000000b29247c20 */ /* 0x000fe20008410000 */
[----:B------:R-:W2:Y:S01]  /*11bf0*/  MUFU.TANH R21, R21 ;  /* 0x0000001500157308 */ /* 0x000ea20000002400 */
[----:B------:R-:W-:Y:S01]  /*11c00*/  FMUL.FTZ R29, R34, UR11 ;  /* 0x0000000b221d7c20 */ /* 0x000fe20008410000 */
[----:B0-----:R-:W-:Y:S01]  /*11c10*/  FMNMX.FTZ R12, R8, R14, !PT ;  /* 0x0000000e080c7209 */ /* 0x001fe20007810000 */
        /* <DEDUP_REMOVED lines=49> */
[----:B------:R-:W-:-:S04]  /*11f30*/  UMOV UR30, UR4 ;  /* 0x00000004001e7c82 */ /* 0x000fc80008000000 */
        /* <DEDUP_REMOVED lines=81> */
[----:B------:R-:W-:Y:S01]  /*12450*/  FMUL.FTZ R77, R78, UR11 ;  /* 0x0000000b4e4d7c20 */ /* 0x000fe20008410000 */
[----:B------:R-:W-:-:S05]  /*12460*/  FMUL.FTZ R78, R79, UR11 ;  /* 0x0000000b4f4e7c20 */ /* 0x000fca0008410000 */
        /* <DEDUP_REMOVED lines=14> */
[----:B0-----:R-:W-:-:S05]  /*12550*/  FMNMX.FTZ R12, R76, R81, !PT ;  /* 0x000000514c0c7209 */ /* 0x001fca0007810000 */
[----:B------:R-:W0:Y:S02]  /*12560*/  SHFL.BFLY PT, R13, R12, 0x2, 0x1f ;  /* 0x0c401f000c0d7f89 */ /* 0x000e2400000e0000 */
[----:B------:R-:W3:Y:S01]  /*12570*/  MUFU.TANH R65, R65 ;  /* 0x0000004100417308 */ /* 0x000ee20000002400 */
[----:B-1----:R-:W-:Y:S01]  /*12580*/  FMNMX.FTZ R81, R61, R80, !PT ;  /* 0x000000503d517209 */ /* 0x002fe20007810000 */
[----:B------:R-:W-:-:S06]  /*12590*/  FMUL.FTZ R80, R83, UR11 ;  /* 0x0000000b53507c20 */ /* 0x000fcc0008410000 */
[----:B------:R-:W1:Y:S01]  /*125a0*/  MUFU.TANH R66, R66 ;  /* 0x0000004200427308 */ /* 0x000e620000002400 */
[----:B--2---:R-:W-:-:S07]  /*125b0*/  FMNMX.FTZ R82, R62, R81, !PT ;  /* 0x000000513e527209 */ /* 0x004fce0007810000 */
[----:B------:R-:W2:Y:S01]  /*125c0*/  MUFU.TANH R69, R69 ;  /* 0x0000004500457308 */ /* 0x000ea20000002400 */
[----:B---3--:R-:W-:Y:S02]  /*125d0*/  FMNMX.FTZ R81, R65, R82, !PT ;  /* 0x0000005241517209 */ /* 0x008fe40007810000 */
[----:B0-----:R-:W-:-:S05]  /*125e0*/  FMNMX.FTZ R12, R12, R13, !PT ;  /* 0x0000000d0c0c7209 */ /* 0x001fca0007810000 */
[----:B------:R-:W0:Y:S01]  /*125f0*/  MUFU.TANH R75, R75 ;  /* 0x0000004b004b7308 */ /* 0x000e220000002400 */
[----:B-1----:R-:W-:Y:S01]  /*12600*/  FMNMX.FTZ R82, R66, R81, !PT ;  /* 0x0000005142527209 */ /* 0x002fe20007810000 */
[----:B------:R-:W-:Y:S01]  /*12610*/  FMUL.FTZ R81, R86, UR11 ;  /* 0x0000000b56517c20 */ /* 0x000fe20008410000 */
[----:B------:R-:W1:Y:S05]  /*12620*/  SHFL.BFLY PT, R13, R12, 0x1, 0x1f ;  /* 0x0c201f000c0d7f89 */ /* 0x000e6a00000e0000 */
[----:B------:R-:W3:Y:S01]  /*12630*/  MUFU.TANH R77, R77 ;  /* 0x0000004d004d7308 */ /* 0x000ee20000002400 */
[----:B--2---:R-:W-:-:S07]  /*12640*/  FMNMX.FTZ R82, R69, R82, !PT ;  /* 0x0000005245527209 */ /* 0x004fce0007810000 */
[----:B------:R-:W2:Y:S01]  /*12650*/  MUFU.TANH R78, R78 ;  /* 0x0000004e004e7308 */ /* 0x000ea20000002400 */
[----:B0-----:R-:W-:Y:S01]  /*12660*/  FMNMX.FTZ R84, R75, R82, !PT ;  /* 0x000000524b547209 */ /* 0x001fe20007810000 */
[----:B------:R-:W-:-:S06]  /*12670*/  FMUL.FTZ R82, R87, UR11 ;  /* 0x0000000b57527c20 */ /* 0x000fcc0008410000 */
[----:B------:R-:W0:Y:S01]  /*12680*/  MUFU.TANH R79, R79 ;  /* 0x0000004f004f7308 */ /* 0x000e220000002400 */
[----:B---3--:R-:W-:Y:S02]  /*12690*/  FMNMX.FTZ R83, R77, R84, !PT ;  /* 0x000000544d537209 */ /* 0x008fe40007810000 */
[----:B-1----:R-:W-:-:S05]  /*126a0*/  FMNMX.FTZ R13, R12, R13, !PT ;  /* 0x0000000d0c0d7209 */ /* 0x002fca0007810000 */
[----:B------:R-:W1:Y:S01]  /*126b0*/  MUFU.TANH R80, R80 ;  /* 0x0000005000507308 */ /* 0x000e620000002400 */
[----:B--2---:R-:W-:Y:S01]  /*126c0*/  FMNMX.FTZ R84, R78, R83, !PT ;  /* 0x000000534e547209 */ /* 0x004fe20007810000 */
[----:B------:R-:W-:-:S04]  /*126d0*/  FADD.FTZ R14, -R13, R14 ;  /* 0x0000000e0d0e7221 */ /* 0x000fc80000010100 */
[----:B------:R-:W-:Y:S02]  /*126e0*/  FMUL.FTZ R14, R14, UR30 ;  /* 0x0000001e0e0e7c20 */ /* 0x000fe40008410000 */
[----:B------:R-:W2:Y:S01]  /*126f0*/  MUFU.TANH R81, R81 ;  /* 0x0000005100517308 */ /* 0x000ea20000002400 */
[----:B0-----:R-:W-:-:S07]  /*12700*/  FMNMX.FTZ R83, R79, R84, !PT ;  /* 0x000000544f537209 */ /* 0x001fce0007810000 */
[----:B------:R-:W0:Y:S01]  /*12710*/  MUFU.TANH R82, R82 ;  /* 0x0000005200527308 */ /* 0x000e220000002400 */
[----:B-1----:R-:W-:-:S07]  /*12720*/  FMNMX.FTZ R84, R80, R83, !PT ;  /* 0x0000005350547209 */ /* 0x002fce0007810000 */
[----:B------:R-:W-:Y:S01]  /*12730*/  MUFU.EX2 R14, R14 ;  /* 0x0000000e000e7308 */ /* 0x000fe20000000800 */
[----:B--2---:R-:W-:-:S04]  /*12740*/  FMNMX.FTZ R83, R81, R84, !PT ;  /* 0x0000005451537209 */ /* 0x004fc80007810000 */
[----:B0-----:R-:W-:-:S05]  /*12750*/  FMNMX.FTZ R83, R82, R83, !PT ;  /* 0x0000005352537209 */ /* 0x001fca0007810000 */
[----:B------:R-:W0:Y:S02]  /*12760*/  SHFL.BFLY PT, R84, R83, 0x2, 0x1f ;  /* 0x0c401f0053547f89 */ /* 0x000e2400000e0000 */
[----:B0-----:R-:W-:Y:S01]  /*12770*/  FMNMX.FTZ R84, R83, R84, !PT ;  /* 0x0000005453547209 */ /* 0x001fe20007810000 */
[----:B------:R-:W-:-:S04]  /*12780*/  FMUL.FTZ R83, R13, UR30 ;  /* 0x0000001e0d537c20 */ /* 0x000fc80008410000 */
[----:B------:R-:W0:Y:S01]  /*12790*/  SHFL.BFLY PT, R85, R84, 0x1, 0x1f ;  /* 0x0c201f0054557f89 */ /* 0x000e2200000e0000 */
        /* <DEDUP_REMOVED lines=13> */
[--C-:B------:R-:W-:Y:S01]  /*12870*/  FFMA.FTZ R132, R51, UR30, -R83.reuse ;  /* 0x0000001e33847c23 */ /* 0x100fe20008010853 */
[----:B------:R-:W2:Y:S01]  /*12880*/  MUFU.EX2 R121, R121 ;  /* 0x0000007900797308 */ /* 0x000ea20000000800 */
        /* <DEDUP_REMOVED lines=8> */
[----:B0-----:R-:W-:Y:S01]  /*12910*/  FMNMX.FTZ R12, R84, R85, !PT ;  /* 0x00000055540c7209 */ /* 0x001fe20007810000 */
[--C-:B------:R-:W-:Y:S01]  /*12920*/  FFMA.FTZ R85, R32, UR30, -R83.reuse ;  /* 0x0000001e20557c23 */ /* 0x100fe20008010853 */
[--C-:B------:R-:W-:Y:S01]  /*12930*/  FFMA.FTZ R32, R48, UR30, -R83.reuse ;  /* 0x0000001e30207c23 */ /* 0x100fe20008010853 */
[--C-:B------:R-:W-:Y:S01]  /*12940*/  FFMA.FTZ R84, R36, UR30, -R83.reuse ;  /* 0x0000001e24547c23 */ /* 0x100fe20008010853 */
[----:B------:R-:W-:Y:S01]  /*12950*/  FFMA.FTZ R36, R40, UR30, -R83 ;  /* 0x0000001e28247c23 */ /* 0x000fe20008010853 */
[C---:B------:R-:W-:Y:S01]  /*12960*/  FADD.FTZ R5, -R12.reuse, R5 ;  /* 0x000000050c057221 */ /* 0x040fe20000010100 */
[----:B------:R-:W-:Y:S01]  /*12970*/  FMUL.FTZ R48, R12, UR30 ;  /* 0x0000001e0c307c20 */ /* 0x000fe20008410000 */
[----:B------:R-:W-:Y:S01]  /*12980*/  MUFU.EX2 R87, R87 ;  /* 0x0000005700577308 */ /* 0x000fe20000000800 */
[----:B-1----:R-:W-:Y:S01]  /*12990*/  FFMA.FTZ R4, R14, R4, R148 ;  /* 0x000000040e047223 */ /* 0x002fe20000010094 */
[----:B------:R-:W-:Y:S01]  /*129a0*/  FMUL.FTZ R5, R5, UR30 ;  /* 0x0000001e05057c20 */ /* 0x000fe20008410000 */
        /* <DEDUP_REMOVED lines=8> */
[----:B------:R-:W-:Y:S01]  /*12a30*/  FFMA.FTZ R139, R49, UR30, -R48 ;  /* 0x0000001e318b7c23 */ /* 0x000fe20008010830 */
[----:B--2---:R-:W-:Y:S01]  /*12a40*/  FADD.FTZ R49, R121, R4 ;  /* 0x0000000479317221 */ /* 0x004fe20000010000 */
        /* <DEDUP_REMOVED lines=20> */
[----:B0-----:R-:W-:Y:S01]  /*12b90*/  FFMA.FTZ R3, R5, R3, R149 ;  /* 0x0000000305037223 */ /* 0x001fe20000010095 */
[--C-:B------:R-:W-:Y:S01]  /*12ba0*/  FFMA.FTZ R41, R75, UR30, -R48.reuse ;  /* 0x0000001e4b297c23 */ /* 0x100fe20008010830 */
[--C-:B------:R-:W-:Y:S01]  /*12bb0*/  FFMA.FTZ R127, R77, UR30, -R48.reuse ;  /* 0x0000001e4d7f7c23 */ /* 0x100fe20008010830 */
[--C-:B------:R-:W-:Y:S01]  /*12bc0*/  FFMA.FTZ R38, R78, UR30, -R48.reuse ;  /* 0x0000001e4e267c23 */ /* 0x100fe20008010830 */
[--C-:B------:R-:W-:Y:S01]  /*12bd0*/  FFMA.FTZ R34, R79, UR30, -R48.reuse ;  /* 0x0000001e4f227c23 */ /* 0x100fe20008010830 */
[--C-:B------:R-:W-:Y:S01]  /*12be0*/  FFMA.FTZ R37, R80, UR30, -R48.reuse ;  /* 0x0000001e50257c23 */ /* 0x100fe20008010830 */
[--C-:B------:R-:W-:Y:S01]  /*12bf0*/  FFMA.FTZ R123, R81, UR30, -R48.reuse ;  /* 0x0000001e517b7c23 */ /* 0x100fe20008010830 */
[----:B------:R-:W0:Y:S01]  /*12c00*/  MUFU.EX2 R43, R43 ;  /* 0x0000002b002b7308 */ /* 0x000e220000000800 */
[----:B-1----:R-:W-:Y:S01]  /*12c10*/  FADD.FTZ R4, R44, R3 ;  /* 0x000000032c047221 */ /* 0x002fe20000010000 */
[----:B------:R-:W-:Y:S01]  /*12c20*/  FFMA.FTZ R33, R82, UR30, -R48 ;  /* 0x0000001e52217c23 */ /* 0x000fe20008010830 */
[----:B------:R-:W-:Y:S01]  /*12c30*/  FADD.FTZ R48, R150, R49 ;  /* 0x0000003196307221 */ /* 0x000fe20000010000 */
[--C-:B------:R-:W-:Y:S01]  /*12c40*/  FFMA.FTZ R124, R67, UR30, -R83.reuse ;  /* 0x0000001e437c7c23 */ /* 0x100fe20008010853 */
[--C-:B------:R-:W-:Y:S01]  /*12c50*/  FFMA.FTZ R21, R68, UR30, -R83.reuse ;  /* 0x0000001e44157c23 */ /* 0x100fe20008010853 */
[--C-:B------:R-:W-:Y:S01]  /*12c60*/  FFMA.FTZ R126, R70, UR30, -R83.reuse ;  /* 0x0000001e467e7c23 */ /* 0x100fe20008010853 */
[----:B------:R-:W-:Y:S01]  /*12c70*/  FADD.FTZ R3, R87, R48 ;  /* 0x0000003057037221 */ /* 0x000fe20000010000 */
[----:B------:R-:W1:Y:S01]  /*12c80*/  MUFU.EX2 R144, R144 ;  /* 0x0000009000907308 */ /* 0x000e620000000800 */
[----:B--2---:R-:W-:Y:S01]  /*12c90*/  FADD.FTZ R4, R151, R4 ;  /* 0x0000000497047221 */ /* 0x004fe20000010000 */
[--C-:B------:R-:W-:Y:S01]  /*12ca0*/  FFMA.FTZ R9, R71, UR30, -R83.reuse ;  /* 0x0000001e47097c23 */ /* 0x100fe20008010853 */
[--C-:B------:R-:W-:Y:S01]  /*12cb0*/  FFMA.FTZ R120, R72, UR30, -R83.reuse ;  /* 0x0000001e48787c23 */ /* 0x100fe20008010853 */
[--C-:B------:R-:W-:Y:S01]  /*12cc0*/  FFMA.FTZ R8, R73, UR30, -R83.reuse ;  /* 0x0000001e49087c23 */ /* 0x100fe20008010853 */
[--C-:B------:R-:W-:Y:S01]  /*12cd0*/  FFMA.FTZ R122, R74, UR30, -R83.reuse ;  /* 0x0000001e4a7a7c23 */ /* 0x100fe20008010853 */
[----:B------:R-:W-:-:S02]  /*12ce0*/  FFMA.FTZ R39, R76, UR30, -R83 ;  /* 0x0000001e4c277c23 */ /* 0x000fc40008010853 */
        /* <DEDUP_REMOVED lines=114> */
.L_x_1745:
[----:B------:R-:W2:Y:S01]  /*13410*/  LDL R49, [R1+0x1c] ;  /* 0x00001c0001317983 */ /* 0x000ea20000100800 */
[----:B------:R-:W-:Y:S01]  /*13420*/  IMAD R15, R15, 0x8, R2 ;  /* 0x000000080f0f7824 */ /* 0x000fe200078e0202 */
[----:B------:R-:W-:Y:S01]  /*13430*/  F2FP.F16.F32.PACK_AB R148, R121, R148 ;  /* 0x000000947994723e */ /* 0x000fe200000000ff */
[----:B------:R-:W-:Y:S01]  /*13440*/  IMAD.U32 R48, RZ, RZ, UR38 ;  /* 0x00000026ff307e24 */ /* 0x000fe2000f8e00ff */
[----:B------:R-:W-:Y:S01]  /*13450*/  F2FP.F16.F32.PACK_AB R120, R8, R120 ;  /* 0x000000780878723e */ /* 0x000fe200000000ff */
        /* <DEDUP_REMOVED lines=68> */
[----:B------:R-:W-:Y:S02]  /*138a0*/  MOV R8, R154 ;  /* 0x0000009a00087202 */ /* 0x000fe40000000f00 */
[C---:B--2---:R-:W-:Y:S01]  /*138b0*/  ISETP.GT.AND P1, PT, R0.reuse, R49, PT ;  /* 0x000000310000720c */ /* 0x044fe20003f24270 */
[----:B------:R-:W-:-:S12]  /*138c0*/  VIADD R0, R0, 0xffffffff ;  /* 0xffffffff00007836 */ /* 0x000fd80000000000 */
[----:B------:R-:W-:Y:S05]  /*138d0*/  @P1 BRA `(.L_x_1746) ;  /* 0xffffffd800241947 */ /* 0x000fea000383ffff */
.L_x_1734:
[----:B------:R-:W2:Y:S02]  /*138e0*/  LDL R5, [R1+0x3c] ;  /* 0x00003c0001057983 */ /* 0x000ea40000100800 */
[----:B--2---:R-:W-:-:S13]  /*138f0*/  ISETP.GE.AND P1, PT, R0, R5, PT ;  /* 0x000000050000720c */ /* 0x004fda0003f26270 */
[----:B------:R-:W-:Y:S05]  /*13900*/  @!P1 BRA `(.L_x_1747) ;  /* 0x0000003800109947 */ /* 0x000fea0003800000 */
[----:B------:R-:W-:Y:S02]  /*13910*/  IMAD.MOV.U32 R5, RZ, RZ, R12 ;  /* 0x000000ffff057224 */ /* 0x000fe400078e000c */
[----:B------:R-:W-:Y:S02]  /*13920*/  IMAD.MOV.U32 R14, RZ, RZ, R13 ;  /* 0x000000ffff0e7224 */ /* 0x000fe400078e000d */
[----:B------:R-:W-:Y:S02]  /*13930*/  IMAD.MOV.U32 R8, RZ, RZ, R154 ;  /* 0x000000ffff087224 */ /* 0x000fe400078e009a */
[----:B------:R-:W-:-:S07]  /*13940*/  IMAD.MOV.U32 R15, RZ, RZ, R19 ;  /* 0x000000ffff0f7224 */ /* 0x000fce00078e0013 */
.L_x_1767:
        /* <DEDUP_REMOVED lines=9> */
.L_x_1749:
        /* <DEDUP_REMOVED lines=8> */
.L_x_1750:
[----:B------:R-:W-:Y:S04]  /*13a60*/  BSSY B0, `(.L_x_1748) ;  /* 0x0000004000007945 */ /* 0x000fe80003800000 */
[----:B-1----:R-:W-:Y:S05]  /*13a70*/  @P2 BRA `(.L_x_1751) ;  /* 0x0000000000082947 */ /* 0x002fea0003800000 */
[----:B------:R-:W1:Y:S02]  /*13a80*/  SYNCS.PHASECHK.TRANS64.TRYWAIT P2, [R9+URZ+0x16830], R12 ;  /* 0x0168300c090075a7 */ /* 0x000e64000804017f */
[----:B-1----:R-:W-:Y:S05]  /*13a90*/  @!P2 BRA `(.L_x_1752) ;  /* 0x000000f8000ca947 */ /* 0x002fea0003800000 */
.L_x_1751:
[----:B------:R-:W-:Y:S05]  /*13aa0*/  BSYNC B0 ;  /* 0x0000000000007941 */ /* 0x000fea0003800000 */
.L_x_1748:
        /* <DEDUP_REMOVED lines=48> */
.L_x_1754:
[----:B------:R-:W-:Y:S01]  /*13db0*/  SHF.L.U32 R8, R8, 0x1f, RZ ;  /* 0x0000001f08087819 */ /* 0x000fe200000006ff */
[----:B------:R-:W-:-:S04]  /*13dc0*/  IMAD R9, R15, 0x8, R2 ;  /* 0x000000080f097824 */ /* 0x000fc800078e0202 */
[----:B------:R0:W1:Y:S01]  /*13dd0*/  SYNCS.PHASECHK.TRANS64.TRYWAIT P1, [R9+URZ+0x16850], R8 ;  /* 0x01685008090075a7 */ /* 0x000062000802017f */
[----:B------:R-:W-:Y:S05]  /*13de0*/  @!P0 BRA `(.L_x_1755) ;  /* 0x0000000000048947 */ /* 0x000fea0003800000 */
[----:B------:R-:W-:Y:S01]  /*13df0*/  BPT.TRAP 0x1 ;  /* 0x000000040000795c */ /* 0x000fe20000300000 */
.L_x_1755:
[----:B-1----:R-:W-:Y:S05]  /*13e00*/  @P1 BRA `(.L_x_1753) ;  /* 0x0000000000081947 */ /* 0x002fea0003800000 */
[----:B------:R-:W1:Y:S02]  /*13e10*/  SYNCS.PHASECHK.TRANS64.TRYWAIT P1, [R9+URZ+0x16850], R8 ;  /* 0x01685008090075a7 */ /* 0x000e64000802017f */
[----:B-1----:R-:W-:Y:S05]  /*13e20*/  @!P1 BRA `(.L_x_1756) ;  /* 0x000000f4003c9947 */ /* 0x002fea0003800000 */
.L_x_1753:
[----:B01----:R-:W-:Y:S01]  /*13e30*/  VIADD R8, R2, 0x400 ;  /* 0x0000040002087836 */ /* 0x003fe20000000000 */
[----:B------:R-:W-:Y:S01]  /*13e40*/  MOV R9, 0x40000040 ;  /* 0x4000004000097802 */ /* 0x000fe20000000f00 */
[----:B------:R-:W-:Y:S05]  /*13e50*/  WARPSYNC.ALL ;  /* 0x0000000000007948 */ /* 0x000fea0003800000 */
[----:B------:R-:W-:Y:S01]  /*13e60*/  SHF.R.U32.HI R8, RZ, 0x4, R8 ;  /* 0x00000004ff087819 */ /* 0x000fe20000011608 */
[----:B------:R-:W-:Y:S01]  /*13e70*/  WARPGROUP.ARRIVE ;  /* 0x00000000000079c5 */ /* 0x000fe20000000000 */
[----:B------:R-:W-:Y:S01]  /*13e80*/  R2UR UR15, R9 ;  /* 0x00000000090f72ca */ /* 0x000fe200000e0000 */
[----:B------:R-:W-:Y:S01]  /*13e90*/  IMAD.MOV.U32 R13, RZ, RZ, 0x40000040 ;  /* 0x40000040ff0d7424 */ /* 0x000fe200078e00ff */
[----:B------:R-:W-:Y:S01]  /*13ea0*/  LOP3.LUT R8, R8, 0x3fff, RZ, 0xc0, !PT ;  /* 0x00003fff08087812 */ /* 0x000fe200078ec0ff */
[----:B------:R-:W-:-:S02]  /*13eb0*/  IMAD.MOV.U32 R9, RZ, RZ, 0x40000040 ;  /* 0x40000040ff097424 */ /* 0x000fc400078e00ff */
[----:B------:R-:W0:Y:S02]  /*13ec0*/  S2R R21, SR_TID.X ;  /* 0x0000000000157919 */ /* 0x000e240000002100 */
        /* <DEDUP_REMOVED lines=58> */
.L_x_1757:
        /* <DEDUP_REMOVED lines=15> */
[----:B------:R-:W-:-:S02]  /*14360*/  IMAD R54, R19, 0x8, R2 ;  /* 0x0000000813367824 */ /* 0x000fc400078e0202 */
[----:B------:R-:W-:Y:S01]  /*14370*/  FMUL.FTZ R39, R44, UR10 ;  /* 0x0000000a2c277c20 */ /* 0x000fe20008410000 */
[----:B------:R-:W-:Y:S01]  /*14380*/  FMUL.FTZ R44, R50, UR10 ;  /* 0x0000000a322c7c20 */ /* 0x000fe20008410000 */
[----:B------:R-:W-:Y:S01]  /*14390*/  FMUL.FTZ R50, R55, UR10 ;  /* 0x0000000a37327c20 */ /* 0x000fe20008410000 */
[----:B------:R-:W-:Y:S02]  /*143a0*/  VIADD R54, R54, 0x16840 ;  /* 0x0001684036367836 */ /* 0x000fe40000000000 */
[----:B------:R-:W-:-:S05]  /*143b0*/  IMAD.U32 R55, RZ, RZ, UR38 ;  /* 0x00000026ff377e24 */ /* 0x000fca000f8e00ff */
[----:B------:R-:W-:Y:S01]  /*143c0*/  PRMT R54, R55, 0x654, R54 ;  /* 0x0000065437367816 */ /* 0x000fe20000000036 */
[----:B------:R-:W4:Y:S03]  /*143d0*/  MUFU.TANH R20, R20 ;  /* 0x0000001400147308 */ /* 0x000f260000002400 */
[----:B------:R5:W-:Y:S05]  /*143e0*/  SYNCS.ARRIVE.TRANS64.RED.A1T0 RZ, [R54+URZ], RZ ;  /* 0x000000ff36ff79a7 */ /* 0x000bea000810043f */
        /* <DEDUP_REMOVED lines=67> */
[----:B------:R-:W-:Y:S01]  /*14820*/  SHF.L.U32 R85, R0, 0x7, RZ ;  /* 0x0000000700557819 */ /* 0x000fe200000006ff */
[----:B------:R-:W1:Y:S03]  /*14830*/  MUFU.TANH R9, R9 ;  /* 0x0000000900097308 */ /* 0x000e660000002400 */
[----:B-----5:R-:W-:-:S05]  /*14840*/  IADD3 R54, -R155, 0x1, -R85 ;  /* 0x000000019b367810 */ /* 0x020fca0007ffe955 */
[----:B------:R-:W2:Y:S01]  /*14850*/  MUFU.TANH R13, R13 ;  /* 0x0000000d000d7308 */ /* 0x000ea20000002400 */
[----:B---3--:R-:W-:-:S07]  /*14860*/  IADD3 R54, -R124, R54, R125 ;  /* 0x000000367c367210 */ /* 0x008fce0007ffe17d */
[----:B------:R-:W3:Y:S08]  /*14870*/  MUFU.TANH R12, R12 ;  /* 0x0000000c000c7308 */ /* 0x000ef00000002400 */
        /* <DEDUP_REMOVED lines=49> */
[----:B------:R-:W-:-:S02]  /*14b90*/  VIADD R121, R54, UR9 ;  /* 0x0000000936797c36 */ /* 0x000fc40008000000 */
[----:B------:R-:W-:Y:S02]  /*14ba0*/  VIADD R120, R54, UR31 ;  /* 0x0000001f36787c36 */ /* 0x000fe40008000000 */
[--C-:B0-----:R-:W-:Y:S02]  /*14bb0*/  IMAD.IADD R87, R121, 0x1, R122.reuse ;  /* 0x0000000179577824 */ /* 0x101fe400078e027a */
        /* <DEDUP_REMOVED lines=14> */
.L_x_1760:
[----:B------:R-:W-:-:S05]  /*14ca0*/  IMAD.U32 R123, RZ, RZ, UR7 ;  /* 0x00000007ff7b7e24 */ /* 0x000fca000f8e00ff */
[----:B------:R-:W-:-:S13]  /*14cb0*/  ISETP.NE.AND P1, PT, R123, 0x1, PT ;  /* 0x000000017b00780c */ /* 0x000fda0003f25270 */
[----:B------:R-:W0:Y:S02]  /*14cc0*/  @P1 LDC.64 R54, c[0x0][0x9e8] ;  /* 0x00027a00ff361b82 */ /* 0x000e240000000a00 */
[----:B0-----:R-:W-:-:S05]  /*14cd0*/  @P1 IMAD.HI.U32 R54, R122, R54, RZ ;  /* 0x000000367a361227 */ /* 0x001fca00078e00ff */
[----:B------:R-:W-:-:S07]  /*14ce0*/  @P1 SHF.R.U32.HI R122, RZ, R55, R54 ;  /* 0x00000037ff7a1219 */ /* 0x000fce0000011636 */
.L_x_1761:
[----:B------:R-:W-:Y:S05]  /*14cf0*/  BSYNC B0 ;  /* 0x0000000000007941 */ /* 0x000fea0003800000 */
.L_x_1759:
[----:B------:R-:W-:-:S04]  /*14d00*/  IMAD R122, R122, R123, -R85 ;  /* 0x0000007b7a7a7224 */ /* 0x000fc800078e0a55 */
[----:B------:R-:W-:-:S05]  /*14d10*/  IMAD.IADD R122, R122, 0x1, -R155 ;  /* 0x000000017a7a7824 */ /* 0x000fca00078e0a9b */
[----:B------:R-:W-:Y:S02]  /*14d20*/  VIMNMX R86, R86, R122, !PT ;  /* 0x0000007a56567248 */ /* 0x000fe40007fe0100 */
[----:B------:R-:W-:-:S07]  /*14d30*/  VIADDMNMX R87, R122, R123, R87, PT ;  /* 0x0000007b7a577246 */ /* 0x000fce0003800157 */
.L_x_1758:
        /* <DEDUP_REMOVED lines=105> */
[----:B------:R-:W-:Y:S02]  /*153d0*/  MOV R13, UR7 ;  /* 0x00000007000d7c02 */ /* 0x000fe40008000f00 */
[----:B------:R-:W-:Y:S02]  /*153e0*/  LOP3.LUT R8, RZ, R8, RZ, 0x33, !PT ;  /* 0x00000008ff087212 */ /* 0x000fe400078e33ff */
[----:B------:R-:W-:-:S13]  /*153f0*/  ISETP.NE.AND P2, PT, R13, 0x1, PT ;  /* 0x000000010d00780c */ /* 0x000fda0003f45270 */
[----:B------:R-:W0:Y:S02]  /*15400*/  @P2 LDC.64 R86, c[0x0][0x9e8] ;  /* 0x00027a00ff562b82 */ /* 0x000e240000000a00 */
[----:B0-----:R-:W-:-:S05]  /*15410*/  @P2 IMAD.HI.U32 R86, R8, R86, RZ ;  /* 0x0000005608562227 */ /* 0x001fca00078e00ff */
[----:B------:R-:W-:-:S04]  /*15420*/  @P2 SHF.R.U32.HI R8, RZ, R87, R86 ;  /* 0x00000057ff082219 */ /* 0x000fc80000011656 */
[----:B------:R-:W-:Y:S01]  /*15430*/  LOP3.LUT R8, RZ, R8, RZ, 0x33, !PT ;  /* 0x00000008ff087212 */ /* 0x000fe200078e33ff */
[----:B------:R-:W-:Y:S06]  /*15440*/  BRA `(.L_x_1765) ;  /* 0x0000000000147947 */ /* 0x000fec0003800000 */
.L_x_1764:
[----:B------:R-:W-:-:S05]  /*15450*/  IMAD.U32 R13, RZ, RZ, UR7 ;  /* 0x00000007ff0d7e24 */ /* 0x000fca000f8e00ff */
[----:B------:R-:W-:-:S13]  /*15460*/  ISETP.NE.AND P2, PT, R13, 0x1, PT ;  /* 0x000000010d00780c */ /* 0x000fda0003f45270 */
[----:B------:R-:W0:Y:S02]  /*15470*/  @P2 LDC.64 R86, c[0x0][0x9e8] ;  /* 0x00027a00ff562b82 */ /* 0x000e240000000a00 */
[----:B0-----:R-:W-:-:S05]  /*15480*/  @P2 IMAD.HI.U32 R86, R8, R86, RZ ;  /* 0x0000005608562227 */ /* 0x001fca00078e00ff */
[----:B------:R-:W-:-:S07]  /*15490*/  @P2 SHF.R.U32.HI R8, RZ, R87, R86 ;  /* 0x00000057ff082219 */ /* 0x000fce0000011656 */
.L_x_1765:
[----:B------:R-:W-:Y:S05]  /*154a0*/  BSYNC B0 ;  /* 0x0000000000007941 */ /* 0x000fea0003800000 */
.L_x_1763:
[----:B------:R-:W-:-:S04]  /*154b0*/  IMAD R8, R8, R13, -R85 ;  /* 0x0000000d08087224 */ /* 0x000fc800078e0a55 */
[----:B------:R-:W-:-:S05]  /*154c0*/  IMAD.IADD R8, R8, 0x1, -R155 ;  /* 0x0000000108087824 */ /* 0x000fca00078e0a9b */
[----:B------:R-:W-:Y:S02]  /*154d0*/  VIADDMNMX R121, R8, R13, R121, PT ;  /* 0x0000000d08797246 */ /* 0x000fe40003800179 */
[----:B------:R-:W-:-:S07]  /*154e0*/  VIMNMX R120, R120, R8, !PT ;  /* 0x0000000878787248 */ /* 0x000fce0007fe0100 */
.L_x_1762:
[----:B------:R-:W-:Y:S01]  /*154f0*/  FMNMX.FTZ R13, R9, R14, !PT ;  /* 0x0000000e090d7209 */ /* 0x000fe20007810000 */
[----:B------:R-:W-:Y:S01]  /*15500*/  UMOV UR30, UR6 ;  /* 0x00000006001e7c82 */ /* 0x000fe20008000000 */
        /* <DEDUP_REMOVED lines=49> */
[----:B------:R-:W-:Y:S02]  /*15820*/  FSEL R34, R34, -INF , !P2 ;  /* 0xff80000022227808 */ /* 0x000fe40005000000 */
[----:B------:R-:W-:Y:S02]  /*15830*/  ISETP.GT.AND P2, PT, R120, 0x21, P1 ;  /* 0x000000217800780c */ /* 0x000fe40000f44270 */
[----:B------:R-:W-:Y:S02]  /*15840*/  FMNMX.FTZ R8, R71, R8, !PT ;  /* 0x0000000847087209 */ /* 0x000fe40007810000 */
[----:B------:R-:W-:-:S02]  /*15850*/  FSEL R40, R40, -INF , !P3 ;  /* 0xff80000028287808 */ /* 0x000fc40005800000 */
[----:B------:R-:W-:Y:S02]  /*15860*/  ISETP.GT.AND P3, PT, R120, 0x30, P1 ;  /* 0x000000307800780c */ /* 0x000fe40000f64270 */
[----:B------:R-:W-:Y:S02]  /*15870*/  ISETP.LT.OR P2, PT, R121, 0x22, P2 ;  /* 0x000000227900780c */ /* 0x000fe40001741670 */
[----:B------:R-:W-:Y:S02]  /*15880*/  FMNMX.FTZ R8, R73, R8, !PT ;  /* 0x0000000849087209 */ /* 0x000fe40007810000 */
[----:B------:R-:W-:Y:S02]  /*15890*/  ISETP.LT.OR P3, PT, R121, 0x31, P3 ;  /* 0x000000317900780c */ /* 0x000fe40001f61670 */
[----:B------:R-:W-:Y:S02]  /*158a0*/  FSEL R38, R38, -INF , !P2 ;  /* 0xff80000026267808 */ /* 0x000fe40005000000 */
[----:B------:R-:W-:-:S02]  /*158b0*/  ISETP.GT.AND P2, PT, R120, 0x29, P1 ;  /* 0x000000297800780c */ /* 0x000fc40000f44270 */
[----:B------:R-:W-:Y:S02]  /*158c0*/  FMNMX.FTZ R8, R75, R8, !PT ;  /* 0x000000084b087209 */ /* 0x000fe40007810000 */
[----:B------:R-:W-:Y:S02]  /*158d0*/  FSEL R44, R44, -INF , !P3 ;  /* 0xff8000002c2c7808 */ /* 0x000fe40005800000 */
[----:B------:R-:W-:Y:S02]  /*158e0*/  ISETP.GT.AND P3, PT, R120, 0x38, P1 ;  /* 0x000000387800780c */ /* 0x000fe40000f64270 */
[----:B------:R-:W-:Y:S02]  /*158f0*/  ISETP.LT.OR P2, PT, R121, 0x2a, P2 ;  /* 0x0000002a7900780c */ /* 0x000fe40001741670 */
[----:B------:R-:W-:Y:S02]  /*15900*/  FMNMX.FTZ R8, R77, R8, !PT ;  /* 0x000000084d087209 */ /* 0x000fe40007810000 */
[----:B------:R-:W-:-:S02]  /*15910*/  ISETP.LT.OR P3, PT, R121, 0x39, P3 ;  /* 0x000000397900780c */ /* 0x000fc40001f61670 */
[----:B------:R-:W-:Y:S02]  /*15920*/  FSEL R42, R42, -INF , !P2 ;  /* 0xff8000002a2a7808 */ /* 0x000fe40005000000 */
[----:B------:R-:W-:Y:S02]  /*15930*/  FMNMX.FTZ R8, R79, R8, !PT ;  /* 0x000000084f087209 */ /* 0x000fe40007810000 */
[----:B------:R-:W-:Y:S02]  /*15940*/  ISETP.GT.AND P2, PT, R120, 0x31, P1 ;  /* 0x000000317800780c */ /* 0x000fe40000f44270 */
[----:B------:R-:W-:Y:S02]  /*15950*/  FSEL R48, R48, -INF , !P3 ;  /* 0xff80000030307808 */ /* 0x000fe40005800000 */
[----:B------:R-:W-:Y:S02]  /*15960*/  ISETP.GT.AND P3, PT, R120, 0x40, P1 ;  /* 0x000000407800780c */ /* 0x000fe40000f64270 */
[----:B------:R-:W-:-:S02]  /*15970*/  FMNMX.FTZ R8, R81, R8, !PT ;  /* 0x0000000851087209 */ /* 0x000fc40007810000 */
[C---:B------:R-:W-:Y:S02]  /*15980*/  ISETP.LT.OR P2, PT, R121.reuse, 0x32, P2 ;  /* 0x000000327900780c */ /* 0x040fe40001741670 */
[----:B------:R-:W-:Y:S02]  /*15990*/  ISETP.LT.OR P3, PT, R121, 0x41, P3 ;  /* 0x000000417900780c */ /* 0x000fe40001f61670 */
[----:B------:R-:W-:Y:S02]  /*159a0*/  FMNMX.FTZ R8, R83, R8, !PT ;  /* 0x0000000853087209 */ /* 0x000fe40007810000 */
[----:B------:R-:W-:Y:S02]  /*159b0*/  FSEL R46, R46, -INF , !P2 ;  /* 0xff8000002e2e7808 */ /* 0x000fe40005000000 */
[----:B------:R-:W-:Y:S01]  /*159c0*/  ISETP.GT.AND P2, PT, R120, 0x39, P1 ;  /* 0x000000397800780c */ /* 0x000fe20000f44270 */
[----:B------:R-:W0:Y:S01]  /*159d0*/  SHFL.BFLY PT, R13, R8, 0x2, 0x1f ;  /* 0x0c401f00080d7f89 */ /* 0x000e2200000e0000 */
[----:B------:R-:W-:-:S02]  /*159e0*/  FSEL R52, R52, -INF , !P3 ;  /* 0xff80000034347808 */ /* 0x000fc40005800000 */
[----:B------:R-:W-:Y:S02]  /*159f0*/  ISETP.GT.AND P3, PT, R120, 0x48, P1 ;  /* 0x000000487800780c */ /* 0x000fe40000f64270 */
[C---:B------:R-:W-:Y:S02]  /*15a00*/  ISETP.LT.OR P2, PT, R121.reuse, 0x3a, P2 ;  /* 0x0000003a7900780c */ /* 0x040fe40001741670 */
[----:B------:R-:W-:Y:S02]  /*15a10*/  ISETP.LT.OR P3, PT, R121, 0x49, P3 ;  /* 0x000000497900780c */ /* 0x000fe40001f61670 */
[----:B------:R-:W-:Y:S02]  /*15a20*/  FSEL R50, R50, -INF , !P2 ;  /* 0xff80000032327808 */ /* 0x000fe40005000000 */
[----:B------:R-:W-:Y:S02]  /*15a30*/  ISETP.GT.AND P2, PT, R120, 0x41, P1 ;  /* 0x000000417800780c */ /* 0x000fe40000f44270 */
        /* <DEDUP_REMOVED lines=12> */
[----:B0-----:R-:W-:-:S02]  /*15b00*/  FMNMX.FTZ R55, R8, R13, !PT ;  /* 0x0000000d08377209 */ /* 0x001fc40007810000 */
[----:B------:R-:W-:Y:S02]  /*15b10*/  FSEL R66, R66, -INF , !P3 ;  /* 0xff80000042427808 */ /* 0x000fe40005800000 */
[----:B------:R-:W-:Y:S01]  /*15b20*/  ISETP.GT.AND P3, PT, R120, 0x60, P1 ;  /* 0x000000607800780c */ /* 0x000fe20000f64270 */
[----:B------:R-:W0:Y:S01]  /*15b30*/  SHFL.BFLY PT, R86, R55, 0x1, 0x1f ;  /* 0x0c201f0037567f89 */ /* 0x000e2200000e0000 */
[C---:B------:R-:W-:Y:S02]  /*15b40*/  ISETP.LT.OR P2, PT, R121.reuse, 0x52, P2 ;  /* 0x000000527900780c */ /* 0x040fe40001741670 */
[----:B------:R-:W-:Y:S02]  /*15b50*/  ISETP.LT.OR P3, PT, R121, 0x61, P3 ;  /* 0x000000617900780c */ /* 0x000fe40001f61670 */
[----:B------:R-:W-:Y:S02]  /*15b60*/  FSEL R64, R64, -INF , !P2 ;  /* 0xff80000040407808 */ /* 0x000fe40005000000 */
[----:B------:R-:W-:-:S02]  /*15b70*/  ISETP.GT.AND P2, PT, R120, 0x59, P1 ;  /* 0x000000597800780c */ /* 0x000fc40000f44270 */
[----:B------:R-:W-:Y:S02]  /*15b80*/  FSEL R70, R70, -INF , !P3 ;  /* 0xff80000046467808 */ /* 0x000fe40005800000 */
[----:B------:R-:W-:Y:S02]  /*15b90*/  ISETP.GT.AND P3, PT, R120, 0x68, P1 ;  /* 0x000000687800780c */ /* 0x000fe40000f64270 */
        /* <DEDUP_REMOVED lines=11> */
[----:B0-----:R-:W-:Y:S02]  /*15c50*/  FMNMX.FTZ R13, R55, R86, !PT ;  /* 0x00000056370d7209 */ /* 0x001fe40007810000 */
[----:B------:R-:W-:Y:S02]  /*15c60*/  ISETP.GT.AND P3, PT, R120, 0x71, P1 ;  /* 0x000000717800780c */ /* 0x000fe40000f64270 */
[----:B------:R-:W-:Y:S01]  /*15c70*/  ISETP.LT.OR P2, PT, R121, 0x6a, P2 ;  /* 0x0000006a7900780c */ /* 0x000fe20001741670 */
[----:B------:R-:W-:Y:S01]  /*15c80*/  FMUL.FTZ R8, R13, UR30 ;  /* 0x0000001e0d087c20 */ /* 0x000fe20008410000 */
[----:B------:R-:W-:Y:S02]  /*15c90*/  ISETP.LT.OR P3, PT, R121, 0x72, P3 ;  /* 0x000000727900780c */ /* 0x000fe40001f61670 */
[----:B------:R-:W-:-:S02]  /*15ca0*/  FSEL R76, R76, -INF , !P2 ;  /* 0xff8000004c4c7808 */ /* 0x000fc40005000000 */
[----:B------:R-:W-:Y:S02]  /*15cb0*/  FSETP.NEU.FTZ.AND P2, PT, R13, -INF , PT ;  /* 0xff8000000d00780b */ /* 0x000fe40003f5d000 */
[----:B------:R-:W-:Y:S02]  /*15cc0*/  FSEL R80, R80, -INF , !P3 ;  /* 0xff80000050507808 */ /* 0x000fe40005800000 */
[----:B------:R-:W-:Y:S02]  /*15cd0*/  ISETP.GT.AND P3, PT, R120, RZ, P1 ;  /* 0x000000ff7800720c */ /* 0x000fe40000f64270 */
[----:B------:R-:W-:Y:S02]  /*15ce0*/  FSEL R8, R8, RZ, P2 ;  /* 0x000000ff08087208 */ /* 0x000fe40001000000 */
[----:B------:R-:W-:-:S03]  /*15cf0*/  ISETP.LT.OR P3, PT, R121, 0x1, P3 ;  /* 0x000000017900780c */ /* 0x000fc60001f61670 */
[--C-:B------:R-:W-:Y:S01]  /*15d00*/  FFMA.FTZ R148, R9, UR30, -R8.reuse ;  /* 0x0000001e09947c23 */ /* 0x100fe20008010808 */
[--C-:B------:R-:W-:Y:S01]  /*15d10*/  FFMA.FTZ R9, R54, UR30, -R8.reuse ;  /* 0x0000001e36097c23 */ /* 0x100fe20008010808 */
[----:B------:R-:W-:Y:S01]  /*15d20*/  FSEL R54, R12, -INF , !P3 ;  /* 0xff8000000c367808 */ /* 0x000fe20005800000 */
[--C-:B------:R-:W-:Y:S01]  /*15d30*/  FFMA.FTZ R144, R27, UR30, -R8.reuse ;  /* 0x0000001e1b907c23 */ /* 0x100fe20008010808 */
[--C-:B------:R-:W-:Y:S01]  /*15d40*/  FFMA.FTZ R140, R35, UR30, -R8.reuse ;  /* 0x0000001e238c7c23 */ /* 0x100fe20008010808 */
[----:B------:R-:W-:Y:S01]  /*15d50*/  ISETP.GT.AND P3, PT, R120, 0x78, P1 ;  /* 0x000000787800780c */ /* 0x000fe20000f64270 */
        /* <DEDUP_REMOVED lines=19> */
[----:B------:R-:W-:Y:S01]  /*15e90*/  FSEL R84, R84, -INF , !P1 ;  /* 0xff80000054547808 */ /* 0x000fe20004800000 */
[--C-:B------:R-:W-:Y:S01]  /*15ea0*/  FFMA.FTZ R136, R43, UR30, -R8.reuse ;  /* 0x0000001e2b887c23 */ /* 0x100fe20008010808 */
[----:B------:R-:W-:Y:S01]  /*15eb0*/  FMNMX.FTZ R27, R30, R27, !PT ;  /* 0x0000001b1e1b7209 */ /* 0x000fe20007810000 */
[--C-:B------:R-:W-:Y:S01]  /*15ec0*/  FFMA.FTZ R29, R45, UR30, -R8.reuse ;  /* 0x0000001e2d1d7c23 */ /* 0x100fe20008010808 */
[--C-:B------:R-:W-:Y:S01]  /*15ed0*/  FFMA.FTZ R132, R51, UR30, -R8.reuse ;  /* 0x0000001e33847c23 */ /* 0x100fe20008010808 */
        /* <DEDUP_REMOVED lines=37> */
[----:B------:R0:W-:Y:S02]  /*16130*/  MUFU.EX2 R27, R49 ;  /* 0x00000031001b7308 */ /* 0x0001e40000000800 */
        /* <DEDUP_REMOVED lines=12> */
[----:B------:R-:W-:-:S05]  /*16200*/  FMNMX.FTZ R12, R84, R35, !PT ;  /* 0x00000023540c7209 */ /* 0x000fca0007810000 */
[----:B------:R-:W1:Y:S01]  /*16210*/  SHFL.BFLY PT, R35, R12, 0x2, 0x1f ;  /* 0x0c401f000c237f89 */ /* 0x000e6200000e0000 */
[----:B------:R-:W-:Y:S08]  /*16220*/  MUFU.EX2 R142, R142 ;  /* 0x0000008e008e7308 */ /* 0x000ff00000000800 */
[----:B------:R-:W-:Y:S08]  /*16230*/  MUFU.EX2 R31, R31 ;  /* 0x0000001f001f7308 */ /* 0x000ff00000000800 */
[----:B------:R-:W-:Y:S01]  /*16240*/  MUFU.EX2 R136, R136 ;  /* 0x0000008800887308 */ /* 0x000fe20000000800 */
[----:B-1----:R-:W-:Y:S01]  /*16250*/  FMNMX.FTZ R12, R12, R35, !PT ;  /* 0x000000230c0c7209 */ /* 0x002fe20007810000 */
[----:B------:R-:W-:-:S06]  /*16260*/  FFMA.FTZ R35, R79, UR30, -R8 ;  /* 0x0000001e4f237c23 */ /* 0x000fcc0008010808 */
[----:B------:R-:W-:Y:S01]  /*16270*/  MUFU.EX2 R29, R29 ;  /* 0x0000001d001d7308 */ /* 0x000fe20000000800 */
[----:B------:R-:W1:Y:S07]  /*16280*/  SHFL.BFLY PT, R47, R12, 0x1, 0x1f ;  /* 0x0c201f000c2f7f89 */ /* 0x000e6e00000e0000 */
[----:B------:R-:W-:Y:S08]  /*16290*/  MUFU.EX2 R138, R138 ;  /* 0x0000008a008a7308 */ /* 0x000ff00000000800 */
[----:B------:R-:W-:Y:S08]  /*162a0*/  MUFU.EX2 R132, R132 ;  /* 0x0000008400847308 */ /* 0x000ff00000000800 */
[----:B------:R-:W-:Y:S01]  /*162b0*/  MUFU.EX2 R24, R24 ;  /* 0x0000001800187308 */ /* 0x000fe20000000800 */
[----:B-1----:R-:W-:-:S02]  /*162c0*/  FMNMX.FTZ R12, R12, R47, !PT ;  /* 0x0000002f0c0c7209 */ /* 0x002fc40007810000 */
[----:B------:R-:W-:Y:S02]  /*162d0*/  FSEL R47, R13, RZ, P2 ;  /* 0x000000ff0d2f7208 */ /* 0x000fe40001000000 */
[C---:B------:R-:W-:Y:S01]  /*162e0*/  FSETP.NEU.FTZ.AND P1, PT, R12.reuse, -INF , PT ;  /* 0xff8000000c00780b */ /* 0x040fe20003f3d000 */
[----:B0-----:R-:W-:Y:S02]  /*162f0*/  FMUL.FTZ R49, R12, UR30 ;  /* 0x0000001e0c317c20 */ /* 0x001fe40008410000 */
[----:B------:R-:W-:Y:S01]  /*16300*/  MUFU.EX2 R134, R134 ;  /* 0x0000008600867308 */ /* 0x000fe20000000800 */
[----:B------:R-:W-:-:S04]  /*16310*/  FADD.FTZ R47, -R47, R14 ;  /* 0x0000000e2f2f7221 */ /* 0x000fc80000010100 */
[----:B------:R-:W-:Y:S01]  /*16320*/  FMUL.FTZ R8, R47, UR30 ;  /* 0x0000001e2f087c20 */ /* 0x000fe20008410000 */
[----:B------:R-:W-:Y:S02]  /*16330*/  FSEL R47, R49, RZ, P1 ;  /* 0x000000ff312f7208 */ /* 0x000fe40000800000 */
[----:B------:R-:W-:Y:S03]  /*16340*/  MUFU.EX2 R45, R45 ;  /* 0x0000002d002d7308 */ /* 0x000fe60000000800 */
[--C-:B------:R-:W-:Y:S01]  /*16350*/  FFMA.FTZ R147, R32, UR30, -R47.reuse ;  /* 0x0000001e20937c23 */ /* 0x100fe2000801082f */
[----:B------:R-:W-:Y:S01]  /*16360*/  FSEL R32, R12, RZ, P1 ;  /* 0x000000ff0c207208 */ /* 0x000fe20000800000 */
[--C-:B------:R-:W-:Y:S01]  /*16370*/  FFMA.FTZ R149, R54, UR30, -R47.reuse ;  /* 0x0000001e36957c23 */ /* 0x100fe2000801082f */
[--C-:B------:R-:W-:Y:S01]  /*16380*/  FFMA.FTZ R51, R20, UR30, -R47.reuse ;  /* 0x0000001e14337c23 */ /* 0x100fe2000801082f */
[----:B------:R-:W-:Y:S01]  /*16390*/  FFMA.FTZ R151, R25, UR30, -R47 ;  /* 0x0000001e19977c23 */ /* 0x000fe2000801082f */
[----:B------:R-:W0:Y:S01]  /*163a0*/  MUFU.EX2 R8, R8 ;  /* 0x0000000800087308 */ /* 0x000e220000000800 */
[----:B------:R-:W-:Y:S01]  /*163b0*/  FADD.FTZ R5, -R32, R5 ;  /* 0x0000000520057221 */ /* 0x000fe20000010100 */
[--C-:B------:R-:W-:Y:S01]  /*163c0*/  FFMA.FTZ R49, R26, UR30, -R47.reuse ;  /* 0x0000001e1a317c23 */ /* 0x100fe2000801082f */
[--C-:B------:R-:W-:Y:S01]  /*163d0*/  FFMA.FTZ R145, R28, UR30, -R47.reuse ;  /* 0x0000001e1c917c23 */ /* 0x100fe2000801082f */
[--C-:B------:R-:W-:Y:S01]  /*163e0*/  FFMA.FTZ R30, R30, UR30, -R47.reuse ;  /* 0x0000001e1e1e7c23 */ /* 0x100fe2000801082f */
[----:B------:R-:W-:Y:S01]  /*163f0*/  FMUL.FTZ R5, R5, UR30 ;  /* 0x0000001e05057c20 */ /* 0x000fe20008410000 */
        /* <DEDUP_REMOVED lines=27> */
[----:B-1----:R-:W-:Y:S01]  /*165b0*/  FFMA.FTZ R48, R5, R3, R149 ;  /* 0x0000000305307223 */ /* 0x002fe20000010095 */
[----:B------:R-:W-:Y:S01]  /*165c0*/  FADD.FTZ R3, R9, R4 ;  /* 0x0000000409037221 */ /* 0x000fe20000010000 */
[--C-:B------:R-:W-:Y:S01]  /*165d0*/  FFMA.FTZ R36, R80, UR30, -R47.reuse ;  /* 0x0000001e50247c23 */ /* 0x100fe2000801082f */
[--C-:B------:R-:W-:Y:S01]  /*165e0*/  FFMA.FTZ R123, R82, UR30, -R47.reuse ;  /* 0x0000001e527b7c23 */ /* 0x100fe2000801082f */
[----:B------:R-:W-:Y:S01]  /*165f0*/  FFMA.FTZ R34, R84, UR30, -R47 ;  /* 0x0000001e54227c23 */ /* 0x000fe2000801082f */
[----:B------:R-:W-:-:S02]  /*16600*/  FADD.FTZ R4, R150, R3 ;  /* 0x0000000396047221 */ /* 0x000fc40000010000 */
[----:B------:R-:W1:Y:S01]  /*16610*/  MUFU.EX2 R49, R49 ;  /* 0x0000003100317308 */ /* 0x000e620000000800 */
[----:B0-----:R-:W-:Y:S01]  /*16620*/  FADD.FTZ R48, R51, R48 ;  /* 0x0000003033307221 */ /* 0x001fe20000010000 */
[----:B------:R-:W-:-:S04]  /*16630*/  FADD.FTZ R3, R21, R4 ;  /* 0x0000000415037221 */ /* 0x000fc80000010000 */
[----:B------:R-:W-:Y:S02]  /*16640*/  FADD.FTZ R4, R144, R3 ;  /* 0x0000000390047221 */ /* 0x000fe40000010000 */
[----:B------:R-:W0:Y:S01]  /*16650*/  MUFU.EX2 R145, R145 ;  /* 0x0000009100917308 */ /* 0x000e220000000800 */
[----:B--2---:R-:W-:Y:S01]  /*16660*/  FADD.FTZ R48, R151, R48 ;  /* 0x0000003097307221 */ /* 0x004fe20000010000 */
[----:B------:R-:W-:-:S06]  /*16670*/  FADD.FTZ R53, R85, R4 ;  /* 0x0000000455357221 */ /* 0x000fcc0000010000 */
[----:B------:R-:W2:Y:S01]  /*16680*/  MUFU.EX2 R30, R30 ;  /* 0x0000001e001e7308 */ /* 0x000ea20000000800 */
[----:B-1----:R-:W-:-:S07]  /*16690*/  FADD.FTZ R48, R49, R48 ;  /* 0x0000003031307221 */ /* 0x002fce0000010000 */
        /* <DEDUP_REMOVED lines=9> */
[----:B-1----:R-:W-:Y:S01]  /*16730*/  FADD.FTZ R3, R147, R4 ;  /* 0x0000000493037221 */ /* 0x002fe20000010000 */
[----:B------:R-:W-:-:S06]  /*16740*/  FADD.FTZ R48, R142, R53 ;  /* 0x000000358e307221 */ /* 0x000fcc0000010000 */
[----:B------:R-:W1:Y:S01]  /*16750*/  MUFU.EX2 R26, R26 ;  /* 0x0000001a001a7308 */ /* 0x000e620000000800 */
[----:B0-----:R-:W-:-:S07]  /*16760*/  FADD.FTZ R4, R28, R3 ;  /* 0x000000031c047221 */ /* 0x001fce0000010000 */
[----:B------:R-:W0:Y:S01]  /*16770*/  MUFU.EX2 R143, R143 ;  /* 0x0000008f008f7308 */ /* 0x000e220000000800 */
[----:B--2---:R-:W-:-:S07]  /*16780*/  FADD.FTZ R3, R141, R4 ;  /* 0x000000048d037221 */ /* 0x004fce0000010000 */
[----:B------:R-:W2:Y:S01]  /*16790*/  MUFU.EX2 R25, R25 ;  /* 0x0000001900197308 */ /* 0x000ea20000000800 */
[----:B-1----:R-:W-:Y:S01]  /*167a0*/  FADD.FTZ R4, R26, R3 ;  /* 0x000000031a047221 */ /* 0x002fe20000010000 */
[----:B------:R-:W-:-:S04]  /*167b0*/  FADD.FTZ R3, R31, R48 ;  /* 0x000000301f037221 */ /* 0x000fc80000010000 */
[----:B------:R-:W-:Y:S02]  /*167c0*/  FADD.FTZ R48, R136, R3 ;  /* 0x0000000388307221 */ /* 0x000fe40000010000 */
        /* <DEDUP_REMOVED lines=10> */
[----:B------:R-:W-:-:S04]  /*16870*/  FADD.FTZ R53, R24, R53 ;  /* 0x0000003518357221 */ /* 0x000fc80000010000 */
[----:B------:R-:W-:Y:S02]  /*16880*/  FADD.FTZ R48, R134, R53 ;  /* 0x0000003586307221 */ /* 0x000fe40000010000 */
        /* <DEDUP_REMOVED lines=10> */
[----:B------:R-:W-:-:S06]  /*16930*/  FADD.FTZ R3, R45, R48 ;  /* 0x000000302d037221 */ /* 0x000fcc0000010000 */
        /* <DEDUP_REMOVED lines=48> */
[----:B-1----:R-:W-:-:S03]  /*16c40*/  FADD.FTZ R4, R14, R53 ;  /* 0x000000350e047221 */ /* 0x002fc60000010000 */
[----:B0-----:R-:W-:Y:S01]  /*16c50*/  FADD.FTZ R3, R34, R3 ;  /* 0x0000000322037221 */ /* 0x001fe20000010000 */
[----:B------:R-:W-:Y:S06]  /*16c60*/  @!P0 BRA `(.L_x_1766) ;  /* 0x0000000000048947 */ /* 0x000fec0003800000 */
[----:B------:R-:W-:Y:S01]  /*16c70*/  BPT.TRAP 0x1 ;  /* 0x000000040000795c */ /* 0x000fe20000300000 */
.L_x_1766:
[----:B------:R-:W2:Y:S01]  /*16c80*/  LDL R50, [R1+0x3c] ;  /* 0x00003c0001327983 */ /* 0x000ea20000100800 */
[----:B------:R-:W-:Y:S01]  /*16c90*/  IMAD R15, R15, 0x8, R2 ;  /* 0x000000080f0f7824 */ /* 0x000fe200078e0202 */
[----:B------:R-:W-:Y:S01]  /*16ca0*/  F2FP.F16.F32.PACK_AB R122, R14, R122 ;  /* 0x0000007a0e7a723e */ /* 0x000fe200000000ff */
        /* <DEDUP_REMOVED lines=70> */
[----:B0-----:R-:W-:Y:S02]  /*17110*/  MOV R15, R19 ;  /* 0x00000013000f7202 */ /* 0x001fe40000000f00 */
[C---:B--2---:R-:W-:Y:S01]  /*17120*/  ISETP.GT.AND P1, PT, R0.reuse, R50, PT ;  /* 0x000000320000720c */ /* 0x044fe20003f24270 */
[----:B------:R-:W-:-:S12]  /*17130*/  VIADD R0, R0, 0xffffffff ;  /* 0xffffffff00007836 */ /* 0x000fd80000000000 */
[----:B------:R-:W-:Y:S05]  /*17140*/  @P1 BRA `(.L_x_1767) ;  /* 0xffffffc800001947 */ /* 0x000fea000383ffff */
.L_x_1747:
[----:B------:R-:W-:Y:S05]  /*17150*/  WARPSYNC.ALL ;  /* 0x0000000000007948 */ /* 0x000fea0003800000 */
[----:B------:R-:W-:Y:S06]  /*17160*/  BAR.ARV 0x8, 0x200 ;  /* 0x0208000000007b1d */ /* 0x000fec0000002000 */
[----:B------:R-:W-:Y:S05]  /*17170*/  @!P0 BRA `(.L_x_1768) ;  /* 0x0000000000048947 */ /* 0x000fea0003800000 */
[----:B------:R-:W-:Y:S01]  /*17180*/  BPT.TRAP 0x1 ;  /* 0x000000040000795c */ /* 0x000fe20000300000 */
.L_x_1768:
[----:B------:R-:W-:Y:S01]  /*17190*/  IMAD R11, R19, 0x8, R2 ;  /* 0x00000008130b7824 */ /* 0x000fe200078e0202 */
[----:B------:R-:W-:-:S04]  /*171a0*/  SHF.L.U32 R0, R154, 0x1f, RZ ;  /* 0x0000001f9a007819 */ /* 0x000fc800000006ff */
[----:B------:R0:W1:Y:S01]  /*171b0*/  SYNCS.PHASECHK.TRANS64.TRYWAIT P1, [R11+URZ+0x16850], R0 ;  /* 0x016850000b0075a7 */ /* 0x000062000802017f */
[----:B------:R-:W-:Y:S05]  /*171c0*/  @!P0 BRA `(.L_x_1769) ;  /* 0x0000000000048947 */ /* 0x000fea0003800000 */
[----:B------:R-:W-:Y:S01]  /*171d0*/  BPT.TRAP 0x1 ;  /* 0x000000040000795c */ /* 0x000fe20000300000 */
.L_x_1769:
[----:B------:R-:W-:-:S05]  /*171e0*/  VIADD R2, R2, 0x400 ;  /* 0x0000040002027836 */ /* 0x000fca0000000000 */
[----:B------:R-:W-:-:S04]  /*171f0*/  SHF.R.U32.HI R2, RZ, 0x4, R2 ;  /* 0x00000004ff027819 */ /* 0x000fc80000011602 */
[----:B------:R-:W-:Y:S01]  /*17200*/  LOP3.LUT R2, R2, 0x3fff, RZ, 0xc0, !PT ;  /* 0x00003fff02027812 */ /* 0x000fe200078ec0ff */
[----:B-1----:R-:W-:Y:S06]  /*17210*/  @P1 BRA `(.L_x_1770) ;  /* 0x0000000000081947 */ /* 0x002fec0003800000 */
[----:B------:R-:W1:Y:S02]  /*17220*/  SYNCS.PHASECHK.TRANS64.TRYWAIT P1, [R11+URZ+0x16850], R0 ;  /* 0x016850000b0075a7 */ /* 0x000e64000802017f */
[----:B-1----:R-:W-:Y:S05]  /*17230*/  @!P1 BRA `(.L_x_1771) ;  /* 0x000000c0004c9947 */ /* 0x002fea0003800000 */
.L_x_1770:
[----:B------:R-:W-:Y:S01]  /*17240*/  IMAD R6, R19, 0x400, R2 ;  /* 0x0000040013067824 */ /* 0x000fe200078e0202 */
[----:B------:R-:W-:Y:S05]  /*17250*/  WARPSYNC.ALL ;  /* 0x0000000000007948 */ /* 0x000fea0003800000 */
[----:B------:R-:W-:Y:S01]  /*17260*/  IMAD.MOV.U32 R7, RZ, RZ, 0x40000040 ;  /* 0x40000040ff077424 */ /* 0x000fe200078e00ff */
[C---:B------:R-:W-:Y:S01]  /*17270*/  R2UR UR6, R6.reuse ;  /* 0x00000000060672ca */ /* 0x040fe200000e0000 */
[----:B------:R-:W-:Y:S01]  /*17280*/  WARPGROUP.ARRIVE ;  /* 0x00000000000079c5 */ /* 0x000fe20000000000 */
[----:B------:R-:W-:Y:S01]  /*17290*/  VIADD R8, R6, 0x80 ;  /* 0x0000008006087836 */ /* 0x000fe20000000000 */
[----:B------:R-:W2:Y:S01]  /*172a0*/  SHFL.BFLY PT, R5, R4, 0x2, 0x1f ;  /* 0x0c401f0004057f89 */ /* 0x000ea200000e0000 */
[----:B------:R-:W-:Y:S01]  /*172b0*/  R2UR UR7, R7 ;  /* 0x00000000070772ca */ /* 0x000fe200000e0000 */
[----:B------:R-:W-:-:S02]  /*172c0*/  IMAD.MOV.U32 R9, RZ, RZ, 0x40000040 ;  /* 0x40000040ff097424 */ /* 0x000fc400078e00ff */
[----:B01----:R-:W0:Y:S01]  /*172d0*/  SHFL.BFLY PT, R0, R3, 0x2, 0x1f ;  /* 0x0c401f0003007f89 */ /* 0x003e2200000e0000 */
[----:B------:R-:W-:Y:S02]  /*172e0*/  IMAD.MOV.U32 R7, RZ, RZ, 0x40000040 ;  /* 0x40000040ff077424 */ /* 0x000fe400078e00ff */
[----:B------:R-:W-:-:S07]  /*172f0*/  IMAD.U32 R20, RZ, RZ, UR30 ;  /* 0x0000001eff147e24 */ /* 0x000fce000f8e00ff */
[----:B------:R-:W-:Y:S01]  /*17300*/  HGMMA.64x64x16.F32 R88, R148, gdesc[UR4].tnspB, R88, gsb0 ;  /* 0x40e0000494587df0 */ /* 0x000fe20008000858 */
[----:B------:R-:W-:Y:S01]  /*17310*/  R2UR UR6, R8 ;  /* 0x00000000080672ca */ /* 0x000fe200000e0000 */
[----:B------:R-:W-:Y:S01]  /*17320*/  VIADD R8, R6, 0x100 ;  /* 0x0000010006087836 */ /* 0x000fe20000000000 */
[----:B------:R-:W-:Y:S01]  /*17330*/  R2UR UR7, R9 ;  /* 0x00000000090772ca */ /* 0x000fe200000e0000 */
[----:B------:R-:W-:Y:S02]  /*17340*/  IMAD.MOV.U32 R9, RZ, RZ, 0x40000040 ;  /* 0x40000040ff097424 */ /* 0x000fe400078e00ff */
[----:B--2---:R-:W-:Y:S01]  /*17350*/  FADD.FTZ R5, R5, R4 ;  /* 0x0000000405057221 */ /* 0x004fe20000010000 */
[----:B------:R-:W-:Y:S02]  /*17360*/  IMAD.MOV.U32 R4, RZ, RZ, RZ ;  /* 0x000000ffff047224 */ /* 0x000fe400078e00ff */
[----:B0-----:R-:W-:Y:S01]  /*17370*/  FADD.FTZ R2, R0, R3 ;  /* 0x0000000300027221 */ /* 0x001fe20000010000 */
[----:B------:R-:W-:Y:S01]  /*17380*/  IMAD.MOV.U32 R3, RZ, RZ, -0x800000 ;  /* 0xff800000ff037424 */ /* 0x000fe200078e00ff */
[----:B------:R-:W0:Y:S02]  /*17390*/  SHFL.BFLY PT, R0, R5, 0x1, 0x1f ;  /* 0x0c201f0005007f89 */ /* 0x000e2400000e0000 */
[----:B0-----:R-:W-:Y:S01]  /*173a0*/  FADD.FTZ R10, R5, R0 ;  /* 0x00000000050a7221 */ /* 0x001fe20000010000 */
[----:B------:R-:W-:-:S04]  /*173b0*/  IMAD.MOV.U32 R0, RZ, RZ, -0x800000 ;  /* 0xff800000ff007424 */ /* 0x000fc800078e00ff */
[----:B------:R-:W-:-:S13]  /*173c0*/  FSETP.NE.FTZ.AND P1, PT, R10, RZ, PT ;  /* 0x000000ff0a00720b */ /* 0x000fda0003f35000 */
[----:B------:R-:W-:Y:S01]  /*173d0*/  @P1 MUFU.RCP R4, R10 ;  /* 0x0000000a00041308 */ /* 0x000fe20000001000 */
[----:B------:R-:W-:Y:S02]  /*173e0*/  WARPGROUP.DEPBAR.LE gsb0, 0x0 ;  /* 0x00008000000079c5 */ /* 0x000fe40000010000 */
[----:B------:R-:W-:-:S06]  /*173f0*/  WARPGROUP.ARRIVE ;  /* 0x00000000000079c5 */ /* 0x000fcc0000000000 */
        /* <DEDUP_REMOVED lines=36> */
[----:B------:R-:W-:Y:S01]  /*17640*/  R2UR UR7, R7 ;  /* 0x00000000070772ca */ /* 0x000fe200000e0000 */
[----:B------:R-:W0:Y:S01]  /*17650*/  @P1 MUFU.LG2 R6, R10 ;  /* 0x0000000a00061308 */ /* 0x000e220000000c00 */
[----:B------:R-:W1:Y:S01]  /*17660*/  SHFL.BFLY PT, R7, R2, 0x1, 0x1f ;  /* 0x0c201f0002077f89 */ /* 0x000e6200000e0000 */
[----:B0-----:R-:W-:Y:S01]  /*17670*/  @P1 FMUL.FTZ R5, R6, 0.69314718246459960938 ;  /* 0x3f31721806051820 */ /* 0x001fe20000410000 */
[----:B-1----:R-:W-:Y:S01]  /*17680*/  FADD.FTZ R14, R2, R7 ;  /* 0x00000007020e7221 */ /* 0x002fe20000010000 */
[----:B------:R-:W-:Y:S01]  /*17690*/  MOV R7, RZ ;  /* 0x000000ff00077202 */ /* 0x000fe20000000f00 */
[----:B------:R-:W-:-:S03]  /*176a0*/  IMAD.U32 R2, RZ, RZ, UR30 ;  /* 0x0000001eff027e24 */ /* 0x000fc6000f8e00ff */
[----:B------:R-:W-:Y:S01]  /*176b0*/  FSETP.NE.FTZ.AND P2, PT, R14, RZ, PT ;  /* 0x000000ff0e00720b */ /* 0x000fe20003f55000 */
[----:B------:R-:W-:-:S04]  /*176c0*/  @P1 FMUL.FTZ R2, R2, 0.69314718246459960938 ;  /* 0x3f31721802021820 */ /* 0x000fc80000410000 */
[----:B------:R-:W-:-:S08]  /*176d0*/  @P1 FFMA.FTZ R3, R2, R13, R5 ;  /* 0x0000000d02031223 */ /* 0x000fd00000010005 */
[----:B------:R-:W0:Y:S01]  /*176e0*/  @P2 MUFU.LG2 R8, R14 ;  /* 0x0000000e00082308 */ /* 0x000e220000000c00 */
[----:B------:R-:W-:-:S07]  /*176f0*/  @P2 FMUL.FTZ R20, R20, 0.69314718246459960938 ;  /* 0x3f31721814142820 */ /* 0x000fce0000410000 */
[----:B------:R1:W2:Y:S01]  /*17700*/  @P2 MUFU.RCP R7, R14 ;  /* 0x0000000e00072308 */ /* 0x0002a20000001000 */
[----:B0-----:R-:W-:-:S04]  /*17710*/  @P2 FMUL.FTZ R9, R8, 0.69314718246459960938 ;  /* 0x3f31721808092820 */ /* 0x001fc80000410000 */
[----:B------:R-:W-:Y:S01]  /*17720*/  @P2 FFMA.FTZ R0, R20, R12, R9 ;  /* 0x0000000c14002223 */ /* 0x000fe20000010009 */
[----:B------:R-:W-:Y:S02]  /*17730*/  WARPGROUP.DEPBAR.LE gsb0, 0x0 ;  /* 0x00008000000079c5 */ /* 0x000fe40000010000 */
[----:B------:R-:W-:-:S06]  /*17740*/  WARPGROUP.ARRIVE ;  /* 0x00000000000079c5 */ /* 0x000fcc0000000000 */
[----:B------:R-:W-:Y:S03]  /*17750*/  HGMMA.64x64x16.F32 R88, R120, gdesc[UR4].tnspB, R88, gsb0 ;  /* 0x40e0000478587df0 */ /* 0x000fe60008000858 */
[----:B------:R-:W-:Y:S02]  /*17760*/  WARPGROUP.DEPBAR.LE gsb0, 0x0 ;  /* 0x00008000000079c5 */ /* 0x000fe40000010000 */
[----:B-12---:R-:W-:Y:S05]  /*17770*/  @!P0 BRA `(.L_x_1772) ;  /* 0x0000000000048947 */ /* 0x006fea0003800000 */
[----:B------:R-:W-:Y:S01]  /*17780*/  BPT.TRAP 0x1 ;  /* 0x000000040000795c */ /* 0x000fe20000300000 */
.L_x_1772:
[----:B------:R-:W-:Y:S02]  /*17790*/  VIADD R2, R11, 0x16860 ;  /* 0x000168600b027836 */ /* 0x000fe40000000000 */
[-C--:B------:R-:W-:Y:S01]  /*177a0*/  FMUL.FTZ R20, R88, R4.reuse ;  /* 0x0000000458147220 */ /* 0x080fe20000410000 */
[----:B------:R-:W-:Y:S02]  /*177b0*/  IMAD.U32 R5, RZ, RZ, UR38 ;  /* 0x00000026ff057e24 */ /* 0x000fe4000f8e00ff */
[-C--:B------:R-:W-:Y:S01]  /*177c0*/  FMUL.FTZ R21, R89, R4.reuse ;  /* 0x0000000459157220 */ /* 0x080fe20000410000 */
        /* <DEDUP_REMOVED lines=9> */
[----:B------:R-:W-:Y:S01]  /*17860*/  SEL R5, RZ, 0x1, P1 ;  /* 0x00000001ff057807 */ /* 0x000fe20000800000 */
        /* <DEDUP_REMOVED lines=26> */
[----:B------:R-:W-:Y:S01]  /*17a10*/  LOP3.LUT R154, R154, R5, RZ, 0x3c, !PT ;  /* 0x000000059a9a7212 */ /* 0x000fe200078e3cff */
[----:B------:R-:W-:Y:S01]  /*17a20*/  UIADD3 UR36, UR36, 0x1, URZ ;  /* 0x0000000124247890 */ /* 0x000fe2000fffe03f */
[----:B0-----:R-:W-:-:S11]  /*17a30*/  SEL R19, R19, RZ, P1 ;  /* 0x000000ff13137207 */ /* 0x001fd60000800000 */
.L_x_1657:
[----:B------:R-:W0:Y:S01]  /*17a40*/  S2R R2, SR_TID.X ;  /* 0x0000000000027919 */ /* 0x000e220000002100 */
[----:B------:R-:W-:Y:S05]  /*17a50*/  WARPSYNC.ALL ;  /* 0x0000000000007948 */ /* 0x000fea0003800000 */
[----:B0-----:R-:W-:-:S05]  /*17a60*/  VIADD R49, R2, 0xffffff80 ;  /* 0xffffff8002317836 */ /* 0x001fca0000000000 */
[--C-:B------:R-:W-:Y:S02]  /*17a70*/  SHF.R.S32.HI R48, RZ, 0x1f, R49.reuse ;  /* 0x0000001fff307819 */ /* 0x100fe40000011431 */
[----:B------:R-:W-:Y:S02]  /*17a80*/  SHF.R.S32.HI R2, RZ, 0x1f, R49 ;  /* 0x0000001fff027819 */ /* 0x000fe40000011431 */
[-C--:B------:R-:W-:Y:S02]  /*17a90*/  LEA.HI R48, R48, R49.reuse, RZ, 0x3 ;  /* 0x0000003130307211 */ /* 0x080fe400078f18ff */
[----:B------:R-:W-:Y:S02]  /*17aa0*/  LEA.HI R2, R2, R49, RZ, 0x3 ;  /* 0x0000003102027211 */ /* 0x000fe400078f18ff */
[----:B------:R-:W-:Y:S02]  /*17ab0*/  LOP3.LUT R48, R48, 0xfffffff8, RZ, 0xc0, !PT ;  /* 0xfffffff830307812 */ /* 0x000fe400078ec0ff */
[----:B------:R-:W-:-:S03]  /*17ac0*/  SHF.R.S32.HI R42, RZ, 0x3, R2 ;  /* 0x00000003ff2a7819 */ /* 0x000fc60000011402 */
[----:B------:R-:W-:-:S05]  /*17ad0*/  IMAD.IADD R48, R49, 0x1, -R48 ;  /* 0x0000000131307824 */ /* 0x000fca00078e0a30 */
[----:B------:R-:W-:-:S04]  /*17ae0*/  SHF.L.U32 R43, R48, 0x3, RZ ;  /* 0x00000003302b7819 */ /* 0x000fc800000006ff */
[----:B------:R-:W-:Y:S01]  /*17af0*/  SHF.R.S32.HI R44, RZ, 0x1f, R43 ;  /* 0x0000001fff2c7819 */ /* 0x000fe2000001142b */
[----:B------:R-:W0:Y:S08]  /*17b00*/  S2UR UR38, SR_CgaCtaId ;  /* 0x00000000002679c3 */ /* 0x000e300000008800 */
[----:B------:R-:W-:Y:S06]  /*17b10*/  BAR.SYNC.DEFER_BLOCKING 0x5, 0x200 ;  /* 0x0148000000007b1d */ /* 0x000fec0000010000 */
[----:B------:R-:W-:Y:S01]  /*17b20*/  UMOV UR4, 0x400 ;  /* 0x0000040000047882 */ /* 0x000fe20000000000 */
[----:B------:R-:W-:Y:S01]  /*17b30*/  BSSY B0, `(.L_x_1773) ;  /* 0x0000237000007945 */ /* 0x000fe20003800000 */
[----:B0-----:R-:W-:-:S06]  /*17b40*/  ULEA UR4, UR38, UR4, 0x18 ;  /* 0x0000000426047291 */ /* 0x001fcc000f8ec03f */
[----:B------:R-:W-:-:S05]  /*17b50*/  IMAD.U32 R2, RZ, RZ, UR4 ;  /* 0x00000004ff027e24 */ /* 0x000fca000f8e00ff */
[----:B------:R0:W1:Y:S01]  /*17b60*/  LDS.128 R32, [R2+0x168d0] ;  /* 0x0168d00002207984 */ /* 0x0000620000000c00 */
[----:B------:R-:W-:Y:S06]  /*17b70*/  BAR.ARV 0x4, 0x200 ;  /* 0x0108000000007b1d */ /* 0x000fec0000002000 */
[----:B------:R-:W-:Y:S05]  /*17b80*/  @P0 BRA `(.L_x_1774) ;  /* 0x0000001800340947 */ /* 0x000fea0003800000 */
[----:B------:R-:W2:Y:S01]  /*17b90*/  LDL R4, [R1+0x60] ;  /* 0x0000600001047983 */ /* 0x000ea20000100800 */
[----:B------:R-:W-:-:S03]  /*17ba0*/  ULDC UR4, c[0x0][0xad4] ;  /* 0x0002b50000047ab9 */ /* 0x000fc60000000800 */
[----:B------:R-:W3:Y:S04]  /*17bb0*/  LDL.LU R28, [R1+0x4c] ;  /* 0x00004c00011c7983 */ /* 0x000ee80000300800 */
[----:B-----5:R-:W4:Y:S01]  /*17bc0*/  LDL R38, [R1+0x50] ;  /* 0x0000500001267983 */ /* 0x020f220000100800 */
[----:B------:R-:W0:Y:S01]  /*17bd0*/  S2R R5, SR_SWINHI ;  /* 0x0000000000057919 */ /* 0x000e220000002f00 */
[----:B------:R-:W-:Y:S02]  /*17be0*/  MOV R24, R2 ;  /* 0x0000000200187202 */ /* 0x000fe40000000f00 */
[----:B0-----:R-:W-:Y:S02]  /*17bf0*/  MOV R25, R5 ;  /* 0x0000000500197202 */ /* 0x001fe40000000f00 */
[----:B------:R-:W-:Y:S01]  /*17c00*/  F2FP.F16.F32.PACK_AB R14, R93, R92 ;  /* 0x0000005c5d0e723e */ /* 0x000fe200000000ff */
[----:B-1----:R-:W-:-:S02]  /*17c10*/  IMAD.MOV.U32 R32, RZ, RZ, RZ ;  /* 0x000000ffff207224 */ /* 0x002fc400078e00ff */
[----:B--2---:R-:W-:-:S03]  /*17c20*/  IMAD.WIDE R8, R4, 0x2, R24 ;  /* 0x0000000204087825 */ /* 0x004fc600078e0218 */
[----:B------:R-:W-:-:S05]  /*17c30*/  IADD3 R27, P0, R8, 0x60, RZ ;  /* 0x00000060081b7810 */ /* 0x000fca0007f1e0ff */
[----:B------:R-:W-:Y:S01]  /*17c40*/  IMAD.X R5, RZ, RZ, R9, P0 ;  /* 0x000000ffff057224 */ /* 0x000fe200000e0609 */
[----:B---3--:R-:W-:-:S04]  /*17c50*/  ISETP.NE.AND P0, PT, R28, RZ, PT ;  /* 0x000000ff1c00720c */ /* 0x008fc80003f05270 */
        /* <DEDUP_REMOVED lines=11> */
[----:B------:R-:W-:Y:S02]  /*17d10*/  ISETP.NE.U32.AND P0, PT, RZ, UR6, PT ;  /* 0x00000006ff007c0c */ /* 0x000fe4000bf05070 */
[----:B------:R-:W-:Y:S02]  /*17d20*/  SHF.R.U64 R11, R11, 0x3, RZ ;  /* 0x000000030b0b7819 */ /* 0x000fe400000012ff */
[----:B------:R-:W-:Y:S02]  /*17d30*/  SHF.R.U64 R4, R4, 0x3, RZ ;  /* 0x0000000304047819 */ /* 0x000fe400000012ff */
[----:B------:R-:W-:Y:S02]  /*17d40*/  SHF.R.U64 R6, R6, 0x3, RZ ;  /* 0x0000000306067819 */ /* 0x000fe400000012ff */
[----:B------:R-:W-:-:S02]  /*17d50*/  SHF.R.U64 R12, R12, 0x3, RZ ;  /* 0x000000030c0c7819 */ /* 0x000fc400000012ff */
[----:B------:R-:W-:Y:S02]  /*17d60*/  ISETP.NE.AND.EX P0, PT, RZ, UR7, PT, P0 ;  /* 0x00000007ff007c0c */ /* 0x000fe4000bf05300 */
[----:B------:R-:W-:Y:S01]  /*17d70*/  LOP3.LUT R8, R11, R8, RZ, 0x3c, !PT ;  /* 0x000000080b087212 */ /* 0x000fe200078e3cff */
[--C-:B------:R-:W-:Y:S01]  /*17d80*/  IMAD.X R7, RZ, RZ, R9.reuse, P1 ;  /* 0x000000ffff077224 */ /* 0x100fe200008e0609 */
[----:B------:R-:W-:Y:S01]  /*17d90*/  LOP3.LUT R10, R4, R13, RZ, 0x3c, !PT ;  /* 0x0000000d040a7212 */ /* 0x000fe200078e3cff */
[----:B------:R-:W-:Y:S01]  /*17da0*/  IMAD.X R11, RZ, RZ, R9, P2 ;  /* 0x000000ffff0b7224 */ /* 0x000fe200010e0609 */
[----:B------:R-:W-:Y:S02]  /*17db0*/  LOP3.LUT R6, R6, R15, RZ, 0x3c, !PT ;  /* 0x0000000f06067212 */ /* 0x000fe400078e3cff */
[----:B------:R-:W-:Y:S02]  /*17dc0*/  LOP3.LUT R4, R12, R27, RZ, 0x3c, !PT ;  /* 0x0000001b0c047212 */ /* 0x000fe400078e3cff */
[----:B------:R-:W-:Y:S01]  /*17dd0*/  MOV R9, R8 ;  /* 0x0000000800097202 */ /* 0x000fe20000000f00 */
[----:B------:R-:W4:Y:S01]  /*17de0*/  LDC.64 R26, c[0x0][0xc00] ;  /* 0x00030000ff1a7b82 */ /* 0x000f220000000a00 */
[----:B------:R-:W-:-:S02]  /*17df0*/  F2FP.F16.F32.PACK_AB R12, R21, R20 ;  /* 0x00000014150c723e */ /* 0x000fc400000000ff */
[----:B------:R-:W-:Y:S02]  /*17e00*/  F2FP.F16.F32.PACK_AB R13, R91, R90 ;  /* 0x0000005a5b0d723e */ /* 0x000fe400000000ff */
[----:B------:R-:W-:Y:S02]  /*17e10*/  F2FP.F16.F32.PACK_AB R15, R95, R94 ;  /* 0x0000005e5f0f723e */ /* 0x000fe400000000ff */
[----:B------:R-:W-:Y:S01]  /*17e20*/  MOV R31, R6 ;  /* 0x00000006001f7202 */ /* 0x000fe20000000f00 */
[----:B------:R-:W0:Y:S01]  /*17e30*/  @P0 LDC.64 R28, c[0x0][0xc08] ;  /* 0x00030200ff1c0b82 */ /* 0x000e220000000a00 */
        /* <DEDUP_REMOVED lines=10> */
[----:B-1----:R-:W-:Y:S02]  /*17ee0*/  F2FP.F16.F32.PACK_AB R9, R107, R106 ;  /* 0x0000006a6b09723e */ /* 0x002fe400000000ff */
[----:B------:R-:W-:Y:S02]  /*17ef0*/  F2FP.F16.F32.PACK_AB R12, R113, R112 ;  /* 0x00000070710c723e */ /* 0x000fe400000000ff */
[----:B------:R-:W-:Y:S02]  /*17f00*/  F2FP.F16.F32.PACK_AB R13, R115, R114 ;  /* 0x00000072730d723e */ /* 0x000fe400000000ff */
[----:B------:R-:W-:Y:S02]  /*17f10*/  F2FP.F16.F32.PACK_AB R14, R117, R116 ;  /* 0x00000074750e723e */ /* 0x000fe400000000ff */
[----:B------:R-:W-:Y:S01]  /*17f20*/  F2FP.F16.F32.PACK_AB R15, R119, R118 ;  /* 0x00000076770f723e */ /* 0x000fe200000000ff */
[----:B------:R-:W-:Y:S04]  /*17f30*/  STSM.16.M88.4 [R36], R4 ;  /* 0x0000000424007844 */ /* 0x000fe80000000200 */
[----:B------:R1:W-:Y:S04]  /*17f40*/  STSM.16.M88.4 [R31], R8 ;  /* 0x000000081f007844 */ /* 0x0003e80000000200 */
[----:B------:R2:W-:Y:S01]  /*17f50*/  STSM.16.M88.4 [R30], R12 ;  /* 0x0000000c1e007844 */ /* 0x0005e20000000200 */
[----:B------:R-:W-:Y:S01]  /*17f60*/  BAR.SYNC.DEFER_BLOCKING 0x1, 0x180 ;  /* 0x0046000000007b1d */ /* 0x000fe20000010000 */
[----:B------:R-:W-:-:S04]  /*17f70*/  ISETP.NE.U32.AND P3, PT, RZ, UR4, PT ;  /* 0x00000004ff007c0c */ /* 0x000fc8000bf65070 */
[----:B------:R-:W-:Y:S01]  /*17f80*/  ISETP.NE.AND.EX P3, PT, RZ, UR5, PT, P3 ;  /* 0x00000005ff007c0c */ /* 0x000fe2000bf65330 */
[----:B------:R-:W-:Y:S01]  /*17f90*/  ULDC UR6, c[0x0][0xa88] ;  /* 0x0002a20000067ab9 */ /* 0x000fe20000000800 */
[C---:B----4-:R-:W-:Y:S01]  /*17fa0*/  IMAD.WIDE R26, R38.reuse, 0x4, R26 ;  /* 0x00000004261a7825 */ /* 0x050fe200078e021a */
[----:B------:R-:W-:Y:S01]  /*17fb0*/  ISETP.GT.AND P1, PT, R37, 0x1, PT ;  /* 0x000000012500780c */ /* 0x000fe20003f24270 */
[----:B-1----:R-:W1:Y:S02]  /*17fc0*/  LDC R8, c[0x0][0xbe8] ;  /* 0x0002fa00ff087b82 */ /* 0x002e640000000800 */
[----:B------:R-:W-:Y:S02]  /*17fd0*/  IMAD.U32 R45, RZ, RZ, UR6 ;  /* 0x00000006ff2d7e24 */ /* 0x000fe4000f8e00ff */
[----:B0-----:R-:W-:-:S05]  /*17fe0*/  @P0 IMAD.WIDE R4, R38, 0x4, R28 ;  /* 0x0000000426040825 */ /* 0x001fca00078e021c */
[----:B------:R0:W5:Y:S04]  /*17ff0*/  @P3 LDG.E R32, desc[UR42][R26.64] ;  /* 0x0000002a1a203981 */ /* 0x000168000c1e1900 */
[----:B------:R0:W5:Y:S01]  /*18000*/  @P0 LDG.E R45, desc[UR42][R4.64] ;  /* 0x0000002a042d0981 */ /* 0x000162000c1e1900 */
[----:B------:R-:W-:-:S05]  /*18010*/  IMAD.MOV.U32 R6, RZ, RZ, 0x9b8 ;  /* 0x000009b8ff067424 */ /* 0x000fca00078e00ff */
[----:B------:R-:W-:-:S04]  /*18020*/  SEL R6, R6, 0x978, P1 ;  /* 0x0000097806067807 */ /* 0x000fc80000800000 */
[----:B--2---:R0:W2:Y:S08]  /*18030*/  LDC.64 R12, c[0x0][R6+0x220] ;  /* 0x00008800060c7b82 */ /* 0x0040b00000000a00 */
[----:B------:R0:W3:Y:S08]  /*18040*/  LDC.64 R14, c[0x0][R6+0x218] ;  /* 0x00008600060e7b82 */ /* 0x0000f00000000a00 */
[----:B------:R0:W4:Y:S01]  /*18050*/  LDC.64 R10, c[0x0][R6+0x228] ;  /* 0x00008a00060a7b82 */ /* 0x0001220000000a00 */
[----:B-1----:R-:W-:Y:S01]  /*18060*/  ISETP.NE.AND P2, PT, R8, 0x1, PT ;  /* 0x000000010800780c */ /* 0x002fe20003f45270 */
[----:B0-----:R-:W-:-:S12]  /*18070*/  @P0 BRA `(.L_x_1775) ;  /* 0x0000000000100947 */ /* 0x001fd80003800000 */
[----:B------:R-:W-:Y:S05]  /*18080*/  @!P3 BRA `(.L_x_1775) ;  /* 0x00000000000cb947 */ /* 0x000fea0003800000 */
[----:B------:R-:W2:Y:S04]  /*18090*/  LDG.E R4, desc[UR42][R26.64] ;  /* 0x0000002a1a047981 */ /* 0x000ea8000c1e1900 */
[----:B-----5:R-:W2:Y:S02]  /*180a0*/  LDG.E R45, desc[UR42][R26.64+0x4] ;  /* 0x0000042a1a2d7981 */ /* 0x020ea4000c1e1900 */
[----:B--2---:R-:W-:-:S07]  /*180b0*/  IMAD.IADD R45, R45, 0x1, -R4 ;  /* 0x000000012d2d7824 */ /* 0x004fce00078e0a04 */
.L_x_1775:
[----:B------:R-:W3:Y:S04]  /*180c0*/  LDL R50, [R1+0x4] ;  /* 0x0000040001327983 */ /* 0x000ee80000100800 */
[----:B------:R-:W4:Y:S04]  /*180d0*/  LDL R30, [R1+0x34] ;  /* 0x00003400011e7983 */ /* 0x000f280000100800 */
[----:B------:R-:W4:Y:S04]  /*180e0*/  LDL R51, [R1+0x28] ;  /* 0x0000280001337983 */ /* 0x000f280000100800 */
[----:B------:R-:W4:Y:S01]  /*180f0*/  LDL R49, [R1+0x54] ;  /* 0x0000540001317983 */ /* 0x000f220000100800 */
[----:B------:R-:W-:Y:S01]  /*18100*/  ISETP.NE.U32.AND P0, PT, RZ, UR4, PT ;  /* 0x00000004ff007c0c */ /* 0x000fe2000bf05070 */
[----:B------:R-:W0:Y:S03]  /*18110*/  LDC.64 R6, c[0x0][R6+0x210] ;  /* 0x0000840006067b82 */ /* 0x000e260000000a00 */
[----:B------:R-:W-:-:S02]  /*18120*/  ISETP.NE.AND.EX P0, PT, RZ, UR5, PT, P0 ;  /* 0x00000005ff007c0c */ /* 0x000fc4000bf05300 */
[----:B------:R-:W-:Y:S02]  /*18130*/  SHF.R.S32.HI R26, RZ, 0x1f, R38 ;  /* 0x0000001fff1a7819 */ /* 0x000fe40000011426 */
[----:B------:R-:W-:Y:S01]  /*18140*/  SEL R9, R38, RZ, !P0 ;  /* 0x000000ff26097207 */ /* 0x000fe20004000000 */
[----:B------:R-:W1:Y:S01]  /*18150*/  @P2 LDC R28, c[0x0][0xbec] ;  /* 0x0002fb00ff1c2b82 */ /* 0x000e620000000800 */
[----:B------:R-:W4:Y:S07]  /*18160*/  LDL R38, [R1+0x5c] ;  /* 0x00005c0001267983 */ /* 0x000f2e0000100800 */
[----:B------:R-:W0:Y:S01]  /*18170*/  @P2 LDC R37, c[0x0][0xbf0] ;  /* 0x0002fc00ff252b82 */ /* 0x000e220000000800 */
[----:B------:R-:W-:-:S07]  /*18180*/  SEL R27, R26, RZ, !P0 ;  /* 0x000000ff1a1b7207 */ /* 0x000fce0004000000 */
[----:B------:R-:W1:Y:S01]  /*18190*/  LDC.64 R4, c[0x0][0xba8] ;  /* 0x0002ea00ff047b82 */ /* 0x000e620000000a00 */
[----:B--2---:R-:W-:Y:S01]  /*181a0*/  IMAD R13, R13, R9, RZ ;  /* 0x000000090d0d7224 */ /* 0x004fe200078e02ff */
[----:B------:R-:W2:Y:S03]  /*181b0*/  S2R R36, SR_TID.X ;  /* 0x0000000000247919 */ /* 0x000ea60000002100 */
[C---:B------:R-:W-:Y:S02]  /*181c0*/  IMAD R31, R12.reuse, R27, R13 ;  /* 0x0000001b0c1f7224 */ /* 0x040fe400078e020d */
[----:B------:R-:W-:-:S04]  /*181d0*/  IMAD.WIDE.U32 R12, R12, R9, RZ ;  /* 0x000000090c0c7225 */ /* 0x000fc800078e00ff */
[----:B------:R-:W-:Y:S01]  /*181e0*/  IMAD.IADD R31, R13, 0x1, R31 ;  /* 0x000000010d1f7824 */ /* 0x000fe200078e021f */
[----:B-1----:R-:W1:Y:S08]  /*181f0*/  @!P1 LDC R4, c[0x0][0xb50] ;  /* 0x0002d400ff049b82 */ /* 0x002e700000000800 */
[----:B------:R-:W1:Y:S01]  /*18200*/  @!P1 LDC R5, c[0x0][0xb54] ;  /* 0x0002d500ff059b82 */ /* 0x000e620000000800 */
[----:B--2---:R-:W-:-:S05]  /*18210*/  VIADD R40, R36, 0xffffff80 ;  /* 0xffffff8024287836 */ /* 0x004fca0000000000 */
[----:B------:R-:W-:-:S04]  /*18220*/  SHF.R.S32.HI R36, RZ, 0x1f, R40 ;  /* 0x0000001fff247819 */ /* 0x000fc80000011428 */
[----:B------:R-:W-:-:S04]  /*18230*/  LEA.HI R36, R36, R40, RZ, 0x7 ;  /* 0x0000002824247211 */ /* 0x000fc800078f38ff */
[----:B------:R-:W-:Y:S01]  /*18240*/  LOP3.LUT R36, R36, 0xffffff80, RZ, 0xc0, !PT ;  /* 0xffffff8024247812 */ /* 0x000fe200078ec0ff */
[----:B-----5:R-:W-:-:S04]  /*18250*/  IMAD R45, R45, R8, RZ ;  /* 0x000000082d2d7224 */ /* 0x020fc800078e02ff */
[----:B------:R-:W-:Y:S02]  /*18260*/  IMAD.IADD R36, R40, 0x1, -R36 ;  /* 0x0000000128247824 */ /* 0x000fe400078e0a24 */
[-C--:B---3--:R-:W-:Y:S02]  /*18270*/  IMAD R29, R15, R50.reuse, RZ ;  /* 0x000000320f1d7224 */ /* 0x088fe400078e02ff */
[----:B------:R-:W-:-:S04]  /*18280*/  IMAD.WIDE.U32 R14, R14, R50, RZ ;  /* 0x000000320e0e7225 */ /* 0x000fc800078e00ff */
[----:B----4-:R-:W-:Y:S01]  /*18290*/  IMAD.IADD R39, R30, 0x1, R51 ;  /* 0x000000011e277824 */ /* 0x010fe200078e0233 */
[----:B------:R-:W-:Y:S02]  /*182a0*/  IADD3 R26, P0, P3, R12, R14, R32 ;  /* 0x0000000e0c1a7210 */ /* 0x000fe40007b1e020 */
[----:B------:R-:W-:Y:S01]  /*182b0*/  SEL R27, R49, RZ, P1 ;  /* 0x000000ff311b7207 */ /* 0x000fe20000800000 */
[----:B------:R-:W-:Y:S01]  /*182c0*/  @P2 IMAD.HI.U32 R14, R39, R28, RZ ;  /* 0x0000001c270e2227 */ /* 0x000fe200078e00ff */
[----:B------:R-:W-:-:S03]  /*182d0*/  IADD3 R30, R15, R29, RZ ;  /* 0x0000001d0f1e7210 */ /* 0x000fc60007ffe0ff */
[----:B------:R-:W-:Y:S01]  /*182e0*/  IMAD.MOV.U32 R15, RZ, RZ, R39 ;  /* 0x000000ffff0f7224 */ /* 0x000fe200078e0027 */
[----:B0-----:R-:W-:Y:S01]  /*182f0*/  @P2 SHF.R.U32.HI R15, RZ, R37, R14 ;  /* 0x00000025ff0f2219 */ /* 0x001fe2000001160e */
[-C--:B------:R-:W-:Y:S01]  /*18300*/  IMAD R29, R11, R27.reuse, RZ ;  /* 0x0000001b0b1d7224 */ /* 0x080fe200078e02ff */
[----:B------:R-:W-:Y:S01]  /*18310*/  SHF.R.S32.HI R11, RZ, 0x1f, R32 ;  /* 0x0000001fff0b7819 */ /* 0x000fe20000011420 */
[----:B------:R-:W-:-:S03]  /*18320*/  IMAD.WIDE.U32 R12, R10, R27, RZ ;  /* 0x0000001b0a0c7225 */ /* 0x000fc600078e00ff */
[----:B------:R-:W-:Y:S01]  /*18330*/  IADD3.X R27, R31, R30, R11, P0, P3 ;  /* 0x0000001e1f1b7210 */ /* 0x000fe200007e640b */
[----:B------:R-:W-:Y:S01]  /*18340*/  IMAD.MOV R31, RZ, RZ, -R15 ;  /* 0x000000ffff1f7224 */ /* 0x000fe200078e0a0f */
[----:B------:R-:W-:Y:S01]  /*18350*/  IADD3 R12, P0, P3, R15, R26, R12 ;  /* 0x0000001a0f0c7210 */ /* 0x000fe20007b1e00c */
[----:B------:R-:W-:Y:S01]  /*18360*/  IMAD.IADD R29, R13, 0x1, R29 ;  /* 0x000000010d1d7824 */ /* 0x000fe200078e021d */
        /* <DEDUP_REMOVED lines=8> */
[----:B-1----:R-:W-:-:S04]  /*183f0*/  LEA R10, P0, R6, R4, 0x2 ;  /* 0x00000004060a7211 */ /* 0x002fc800078010ff */
[----:B------:R-:W-:Y:S01]  /*18400*/  LEA.HI.X R7, R6, R5, R7, 0x2, P0 ;  /* 0x0000000506077211 */ /* 0x000fe200000f1407 */
[----:B------:R-:W-:Y:S01]  /*18410*/  SHFL.IDX PT, R4, R10, RZ, 0x1c1f ;  /* 0x001c1fff0a047589 */ /* 0x000fe200000e0000 */
[----:B------:R-:W-:-:S03]  /*18420*/  IMAD.IADD R26, R38, 0x1, R51 ;  /* 0x00000001261a7824 */ /* 0x000fc600078e0233 */
[----:B------:R-:W0:Y:S04]  /*18430*/  SHFL.IDX PT, R5, R7, RZ, 0x1c1f ;  /* 0x001c1fff07057589 */ /* 0x000e2800000e0000 */
[----:B------:R-:W-:Y:S04]  /*18440*/  SHFL.IDX PT, R12, R10, 0x1, 0x1c1f ;  /* 0x003c1f000a0c7f89 */ /* 0x000fe800000e0000 */
[----:B------:R-:W1:Y:S01]  /*18450*/  SHFL.IDX PT, R13, R7, 0x1, 0x1c1f ;  /* 0x003c1f00070d7f89 */ /* 0x000e6200000e0000 */
[----:B------:R-:W-:Y:S01]  /*18460*/  LOP3.LUT P0, RZ, R36, 0x3, RZ, 0xc0, !PT ;  /* 0x0000000324ff7812 */ /* 0x000fe2000780c0ff */
[----:B------:R-:W-:-:S03]  /*18470*/  VIADD R6, R26, 0x8 ;  /* 0x000000081a067836 */ /* 0x000fc60000000000 */
[-C--:B------:R-:W-:Y:S02]  /*18480*/  ISETP.GE.OR P3, PT, R26, R45.reuse, P0 ;  /* 0x0000002d1a00720c */ /* 0x080fe40000766670 */
[----:B------:R-:W-:-:S11]  /*18490*/  ISETP.GE.OR P0, PT, R6, R45, P0 ;  /* 0x0000002d0600720c */ /* 0x000fd60000706670 */
[----:B0-----:R0:W-:Y:S04]  /*184a0*/  @!P3 ST.E desc[UR42][R4.64], R3 ;  /* 0x000000030400b985 */ /* 0x0011e8000c10192a */
[----:B-1----:R0:W-:Y:S01]  /*184b0*/  @!P0 ST.E desc[UR42][R12.64], R0 ;  /* 0x000000000c008985 */ /* 0x0021e2000c10192a */
[----:B------:R-:W-:Y:S05]  /*184c0*/  @P1 BRA `(.L_x_1776) ;  /* 0x0000000400b81947 */ /* 0x000fea0003800000 */
[----:B0-----:R-:W-:Y:S01]  /*184d0*/  LEA R3, R42, R43, 0x6 ;  /* 0x0000002b2a037211 */ /* 0x001fe200078e30ff */
[----:B------:R-:W0:Y:S01]  /*184e0*/  @P2 LDC R13, c[0x0][0xbec] ;  /* 0x0002fb00ff0d2b82 */ /* 0x000e220000000800 */
[----:B------:R-:W-:-:S03]  /*184f0*/  ULDC.64 UR4, c[0x0][0xaa0] ;  /* 0x0002a80000047ab9 */ /* 0x000fc60000000a00 */
[----:B------:R-:W-:-:S04]  /*18500*/  IMAD.WIDE R24, R3, 0x2, R24 ;  /* 0x0000000203187825 */ /* 0x000fc800078e0218 */
[----:B------:R-:W1:Y:S01]  /*18510*/  @P2 LDC R15, c[0x0][0xbf0] ;  /* 0x0002fc00ff0f2b82 */ /* 0x000e620000000800 */
[C---:B------:R-:W-:Y:S02]  /*18520*/  IADD3 R27, P0, R24.reuse, 0x1800, RZ ;  /* 0x00001800181b7810 */ /* 0x040fe40007f1e0ff */
[C---:B------:R-:W-:Y:S02]  /*18530*/  IADD3 R29, P1, R24.reuse, 0x3000, RZ ;  /* 0x00003000181d7810 */ /* 0x040fe40007f3e0ff */
[----:B------:R-:W-:Y:S02]  /*18540*/  IADD3 R37, P3, R24, 0x4800, RZ ;  /* 0x0000480018257810 */ /* 0x000fe40007f7e0ff */
[----:B------:R-:W-:Y:S02]  /*18550*/  LOP3.LUT R26, R27, 0x380, RZ, 0xc0, !PT ;  /* 0x000003801b1a7812 */ /* 0x000fe400078ec0ff */
[----:B------:R-:W-:Y:S02]  /*18560*/  LOP3.LUT R28, R29, 0x380, RZ, 0xc0, !PT ;  /* 0x000003801d1c7812 */ /* 0x000fe400078ec0ff */
[----:B------:R-:W-:-:S02]  /*18570*/  LOP3.LUT R36, R37, 0x380, RZ, 0xc0, !PT ;  /* 0x0000038025247812 */ /* 0x000fc400078ec0ff */
[----:B------:R-:W-:Y:S01]  /*18580*/  LOP3.LUT R5, R24, 0x380, RZ, 0xc0, !PT ;  /* 0x0000038018057812 */ /* 0x000fe200078ec0ff */
[----:B------:R-:W-:Y:S01]  /*18590*/  IMAD R11, R11, UR4, RZ ;  /* 0x000000040b0b7c24 */ /* 0x000fe2000f8e02ff */
[----:B------:R-:W-:Y:S02]  /*185a0*/  SHF.R.U64 R26, R26, 0x3, RZ ;  /* 0x000000031a1a7819 */ /* 0x000fe400000012ff */
[----:B------:R-:W-:Y:S02]  /*185b0*/  SHF.R.U64 R28, R28, 0x3, RZ ;  /* 0x000000031c1c7819 */ /* 0x000fe400000012ff */
[----:B------:R-:W-:Y:S02]  /*185c0*/  SHF.R.U64 R36, R36, 0x3, RZ ;  /* 0x0000000324247819 */ /* 0x000fe400000012ff */
[----:B------:R-:W-:Y:S01]  /*185d0*/  SHF.R.U64 R5, R5, 0x3, RZ ;  /* 0x0000000305057819 */ /* 0x000fe200000012ff */
[----:B------:R-:W-:Y:S01]  /*185e0*/  IMAD R3, R32, UR5, R11 ;  /* 0x0000000520037c24 */ /* 0x000fe2000f8e020b */
[----:B------:R-:W-:Y:S01]  /*185f0*/  LOP3.LUT R26, R26, R27, RZ, 0x3c, !PT ;  /* 0x0000001b1a1a7212 */ /* 0x000fe200078e3cff */
[----:B------:R-:W-:Y:S01]  /*18600*/  IMAD.WIDE.U32 R10, R32, UR4, RZ ;  /* 0x00000004200a7c25 */ /* 0x000fe2000f8e00ff */
[----:B------:R-:W-:Y:S01]  /*18610*/  LOP3.LUT R28, R28, R29, RZ, 0x3c, !PT ;  /* 0x0000001d1c1c7212 */ /* 0x000fe200078e3cff */
[----:B------:R-:W-:Y:S01]  /*18620*/  ULDC.64 UR4, c[0x0][0xae8] ;  /* 0x0002ba0000047ab9 */ /* 0x000fe20000000a00 */
[----:B------:R-:W-:Y:S01]  /*18630*/  LOP3.LUT R36, R36, R37, RZ, 0x3c, !PT ;  /* 0x0000002524247212 */ /* 0x000fe200078e3cff */
[--C-:B------:R-:W-:Y:S01]  /*18640*/  IMAD.X R27, RZ, RZ, R25.reuse, P0 ;  /* 0x000000ffff1b7224 */ /* 0x100fe200000e0619 */
[----:B------:R-:W-:Y:S01]  /*18650*/  LOP3.LUT R4, R5, R24, RZ, 0x3c, !PT ;  /* 0x0000001805047212 */ /* 0x000fe200078e3cff */
[----:B------:R-:W-:-:S02]  /*18660*/  IMAD.X R29, RZ, RZ, R25, P1 ;  /* 0x000000ffff1d7224 */ /* 0x000fc400008e0619 */
[--C-:B------:R-:W-:Y:S02]  /*18670*/  IMAD.X R37, RZ, RZ, R25.reuse, P3 ;  /* 0x000000ffff257224 */ /* 0x100fe400018e0619 */
[----:B------:R-:W-:Y:S02]  /*18680*/  IMAD.MOV.U32 R5, RZ, RZ, R25 ;  /* 0x000000ffff057224 */ /* 0x000fe400078e0019 */
[----:B------:R-:W-:Y:S01]  /*18690*/  IMAD.IADD R11, R11, 0x1, R3 ;  /* 0x000000010b0b7824 */ /* 0x000fe200078e0203 */
[----:B------:R-:W5:Y:S01]  /*186a0*/  LD.E.128 R24, desc[UR42][R26.64] ;  /* 0x0000002a1a187980 */ /* 0x000f62000c101d00 */
[----:B------:R-:W-:Y:S02]  /*186b0*/  IMAD R0, R48, 0x30, R42 ;  /* 0x0000003030007824 */ /* 0x000fe400078e022a */
[----:B------:R-:W-:Y:S01]  /*186c0*/  IMAD.WIDE.U32 R10, R50, UR4, R10 ;  /* 0x00000004320a7c25 */ /* 0x000fe2000f8e000a */
[----:B------:R-:W5:Y:S01]  /*186d0*/  LD.E.128 R4, desc[UR42][R4.64] ;  /* 0x0000002a04047980 */ /* 0x000f62000c101d00 */
[----:B------:R-:W-:-:S03]  /*186e0*/  SHF.R.S32.HI R12, RZ, 0x1f, R9 ;  /* 0x0000001fff0c7819 */ /* 0x000fc60000011409 */
[----:B------:R-:W5:Y:S01]  /*186f0*/  LD.E.128 R28, desc[UR42][R28.64] ;  /* 0x0000002a1c1c7980 */ /* 0x000f62000c101d00 */
[----:B------:R-:W-:-:S03]  /*18700*/  IMAD.IADD R14, R51, 0x1, R0 ;  /* 0x00000001330e7824 */ /* 0x000fc600078e0200 */
        /* <DEDUP_REMOVED lines=40> */
[----:B------:R-:W-:Y:S01]  /*18990*/  IMAD.IADD R42, R42, 0x1, R51 ;  /* 0x000000012a2a7824 */ /* 0x000fe200078e0233 */
[----:B------:R-:W-:Y:S01]  /*189a0*/  ISETP.GE.AND P0, PT, R43, UR4, PT ;  /* 0x000000042b007c0c */ /* 0x000fe2000bf06270 */
[----:B------:R-:W1:Y:S02]  /*189b0*/  SHFL.IDX PT, R9, R40, 0x1, 0x181f ;  /* 0x00381f0028097f89 */ /* 0x000e6400000e0000 */
[C---:B------:R-:W-:Y:S01]  /*189c0*/  VIADD R12, R42.reuse, 0x30 ;  /* 0x000000302a0c7836 */ /* 0x040fe20000000000 */
[CC--:B------:R-:W-:Y:S01]  /*189d0*/  ISETP.GE.OR P2, PT, R42.reuse, R45.reuse, P0 ;  /* 0x0000002d2a00720c */ /* 0x0c0fe20000746670 */
[----:B------:R-:W2:Y:S01]  /*189e0*/  SHFL.IDX PT, R0, R41, RZ, 0x181f ;  /* 0x00181fff29007589 */ /* 0x000ea200000e0000 */
[----:B------:R-:W-:Y:S02]  /*189f0*/  VIADD R20, R42, 0x60 ;  /* 0x000000602a147836 */ /* 0x000fe40000000000 */
[-C--:B------:R-:W-:Y:S01]  /*18a00*/  ISETP.GE.OR P3, PT, R12, R45.reuse, P0 ;  /* 0x0000002d0c00720c */ /* 0x080fe20000766670 */
[----:B------:R-:W3:Y:S02]  /*18a10*/  SHFL.IDX PT, R14, R40, 0x2, 0x181f ;  /* 0x00581f00280e7f89 */ /* 0x000ee400000e0000 */
[----:B------:R-:W-:-:S02]  /*18a20*/  ISETP.GE.OR P4, PT, R20, R45, P0 ;  /* 0x0000002d1400720c */ /* 0x000fc40000786670 */
        /* <DEDUP_REMOVED lines=14> */
[----:B--2---:R-:W-:Y:S02]  /*18b10*/  @!P4 IMAD.MOV.U32 R4, RZ, RZ, R46 ;  /* 0x000000ffff04c224 */ /* 0x004fe400078e002e */
[----:B------:R-:W-:-:S05]  /*18b20*/  @!P4 IMAD.MOV.U32 R5, RZ, RZ, R47 ;  /* 0x000000ffff05c224 */ /* 0x000fca00078e002f */
[----:B01----:R3:W-:Y:S02]  /*18b30*/  @!P4 ST.E.128 desc[UR42][R4.64], R28 ;  /* 0x0000001c0400c985 */ /* 0x0037e4000c101d2a */
.L_x_1985:
[----:B------:R-:W-:-:S04]  /*18b40*/  IADD3 R42, R42, 0x90, RZ ;  /* 0x000000902a2a7810 */ /* 0x000fc80007ffe0ff */
[----:B------:R-:W-:-:S13]  /*18b50*/  ISETP.GE.OR P0, PT, R42, R45, P0 ;  /* 0x0000002d2a00720c */ /* 0x000fda0000706670 */
[----:B------:R-:W-:Y:S05]  /*18b60*/  @P0 BRA `(.L_x_1778) ;  /* 0x0000001000cc0947 */ /* 0x000fea0003800000 */
[----:B------:R-:W-:-:S04]  /*18b70*/  LEA R14, P0, R43, R14, 0x1 ;  /* 0x0000000e2b0e7211 */ /* 0x000fc800078008ff */
[----:B------:R-:W-:-:S05]  /*18b80*/  LEA.HI.X R15, R43, R0, R44, 0x1, P0 ;  /* 0x000000002b0f7211 */ /* 0x000fca00000f0c2c */
[----:B------:R0:W-:Y:S01]  /*18b90*/  ST.E.128 desc[UR42][R14.64], R36 ;  /* 0x000000240e007985 */ /* 0x0001e2000c101d2a */
[----:B------:R-:W-:Y:S05]  /*18ba0*/  BRA `(.L_x_1778) ;  /* 0x0000001000bc7947 */ /* 0x000fea0003800000 */
.L_x_1776:
[----:B------:R-:W1:Y:S01]  /*18bb0*/  @P2 LDC R10, c[0x0][0xbec] ;  /* 0x0002fb00ff0a2b82 */ /* 0x000e620000000800 */
[----:B------:R-:W-:Y:S01]  /*18bc0*/  ULDC.64 UR4, c[0x0][0xb08] ;  /* 0x0002c20000047ab9 */ /* 0x000fe20000000a00 */
[----:B0-----:R-:W-:Y:S01]  /*18bd0*/  SHF.R.S32.HI R0, RZ, 0x1f, R9 ;  /* 0x0000001fff007819 */ /* 0x001fe20000011409 */
[----:B------:R-:W-:Y:S01]  /*18be0*/  IMAD R11, R11, UR4, RZ ;  /* 0x000000040b0b7c24 */ /* 0x000fe2000f8e02ff */
[----:B------:R-:W-:Y:S01]  /*18bf0*/  ULDC.64 UR6, c[0x0][0xb30] ;  /* 0x0002cc0000067ab9 */ /* 0x000fe20000000a00 */
[C---:B------:R-:W-:Y:S01]  /*18c00*/  IMAD.WIDE.U32 R4, R32.reuse, UR4, RZ ;  /* 0x0000000420047c25 */ /* 0x040fe2000f8e00ff */
[----:B------:R-:W-:Y:S02]  /*18c10*/  IADD3 R31, R155, 0x18, RZ ;  /* 0x000000189b1f7810 */ /* 0x000fe40007ffe0ff */
[----:B------:R-:W0:Y:S01]  /*18c20*/  @P2 LDC R13, c[0x0][0xbf0] ;  /* 0x0002fc00ff0d2b82 */ /* 0x000e220000000800 */
[----:B------:R-:W-:Y:S01]  /*18c30*/  IMAD R11, R32, UR5, R11 ;  /* 0x00000005200b7c24 */ /* 0x000fe2000f8e020b */
[----:B------:R-:W-:Y:S01]  /*18c40*/  ULDC.64 UR4, c[0x0][0xb38] ;  /* 0x0002ce0000047ab9 */ /* 0x000fe20000000a00 */
[----:B------:R-:W-:Y:S01]  /*18c50*/  IMAD.MOV.U32 R3, RZ, RZ, R39 ;  /* 0x000000ffff037224 */ /* 0x000fe200078e0027 */
[----:B------:R-:W-:Y:S01]  /*18c60*/  SHF.R.S32.HI R32, RZ, 0x1f, R31 ;  /* 0x0000001fff207819 */ /* 0x000fe2000001141f */
[----:B------:R-:W-:-:S02]  /*18c70*/  IMAD.IADD R5, R5, 0x1, R11 ;  /* 0x0000000105057824 */ /* 0x000fc400078e020b */
[----:B------:R-:W-:Y:S02]  /*18c80*/  VIADD R29, R155, 0x10 ;  /* 0x000000109b1d7836 */ /* 0x000fe40000000000 */
[----:B------:R-:W-:-:S03]  /*18c90*/  IMAD.WIDE.U32 R4, R50, UR4, R4 ;  /* 0x0000000432047c25 */ /* 0x000fc6000f8e0004 */
[----:B------:R-:W-:Y:S01]  /*18ca0*/  SHF.R.S32.HI R30, RZ, 0x1f, R29 ;  /* 0x0000001fff1e7819 */ /* 0x000fe2000001141d */
[----:B------:R-:W-:Y:S01]  /*18cb0*/  IMAD R5, R50, UR5, R5 ;  /* 0x0000000532057c24 */ /* 0x000fe2000f8e0205 */
[----:B------:R-:W-:Y:S01]  /*18cc0*/  ULDC.64 UR4, c[0x0][0xb40] ;  /* 0x0002d00000047ab9 */ /* 0x000fe20000000a00 */
[----:B------:R-:W-:Y:S02]  /*18cd0*/  VIADD R37, R155, 0x20 ;  /* 0x000000209b257836 */ /* 0x000fe40000000000 */
[----:B------:R-:W-:Y:S02]  /*18ce0*/  IMAD R0, R0, UR4, RZ ;  /* 0x0000000400007c24 */ /* 0x000fe4000f8e02ff */
[----:B-1----:R-:W-:Y:S01]  /*18cf0*/  @P2 IMAD.HI.U32 R10, R39, R10, RZ ;  /* 0x0000000a270a2227 */ /* 0x002fe200078e00ff */
[----:B------:R-:W-:-:S03]  /*18d00*/  SHF.R.S32.HI R36, RZ, 0x1f, R37 ;  /* 0x0000001fff247819 */ /* 0x000fc60000011425 */
[C---:B------:R-:W-:Y:S01]  /*18d10*/  IMAD R7, R9.reuse, UR5, R0 ;  /* 0x0000000509077c24 */ /* 0x040fe2000f8e0200 */
[----:B0-----:R-:W-:Y:S01]  /*18d20*/  @P2 SHF.R.U32.HI R3, RZ, R13, R10 ;  /* 0x0000000dff032219 */ /* 0x001fe2000001160a */
[----:B------:R-:W-:Y:S01]  /*18d30*/  IMAD.WIDE.U32 R4, R9, UR4, R4 ;  /* 0x0000000409047c25 */ /* 0x000fe2000f8e0004 */
[----:B------:R-:W-:Y:S02]  /*18d40*/  ULDC.64 UR4, c[0x0][0xb48] ;  /* 0x0002d20000047ab9 */ /* 0x000fe40000000a00 */
[----:B------:R-:W-:Y:S01]  /*18d50*/  SHF.R.S32.HI R0, RZ, 0x1f, R3 ;  /* 0x0000001fff007819 */ /* 0x000fe20000011403 */
        /* <DEDUP_REMOVED lines=12> */
[----:B------:R-:W-:Y:S02]  /*18e20*/  VIADD R8, R2, 0x16820 ;  /* 0x0001682002087836 */ /* 0x000fe40000000000 */
[C---:B------:R-:W-:Y:S02]  /*18e30*/  IMAD R3, R7.reuse, UR5, R0 ;  /* 0x0000000507037c24 */ /* 0x040fe4000f8e0200 */
[----:B------:R-:W-:Y:S01]  /*18e40*/  IMAD.WIDE.U32 R4, R7, UR4, R4 ;  /* 0x0000000407047c25 */ /* 0x000fe2000f8e0004 */
[----:B------:R-:W-:Y:S01]  /*18e50*/  ULDC.64 UR4, c[0x0][0xb00] ;  /* 0x0002c00000047ab9 */ /* 0x000fe20000000a00 */
[----:B------:R-:W-:-:S02]  /*18e60*/  PRMT R8, RZ, 0x654, R8 ;  /* 0x00000654ff087816 */ /* 0x000fc40000000008 */
[----:B------:R-:W-:Y:S01]  /*18e70*/  IMAD.IADD R5, R5, 0x1, R3 ;  /* 0x0000000105057824 */ /* 0x000fe200078e0203 */
[C---:B------:R-:W-:Y:S01]  /*18e80*/  LEA R3, P0, R4.reuse, UR4, 0x2 ;  /* 0x0000000404037c11 */ /* 0x040fe2000f8010ff */
[C---:B------:R-:W-:Y:S01]  /*18e90*/  VIADD R7, R155.reuse, 0x8 ;  /* 0x000000089b077836 */ /* 0x040fe20000000000 */
[----:B------:R-:W-:Y:S01]  /*18ea0*/  UMOV UR4, 0xffffffff ;  /* 0xffffffff00047882 */ /* 0x000fe20000000000 */
[C---:B------:R-:W-:Y:S01]  /*18eb0*/  VIADD R39, R155.reuse, 0x28 ;  /* 0x000000289b277836 */ /* 0x040fe20000000000 */
[----:B------:R0:W-:Y:S01]  /*18ec0*/  SYNCS.ARRIVE.TRANS64.RED.A1T0 RZ, [R8+URZ], RZ ;  /* 0x000000ff08ff79a7 */ /* 0x0001e2000810043f */
[C---:B------:R-:W-:Y:S01]  /*18ed0*/  VIADD R41, R155.reuse, 0x30 ;  /* 0x000000309b297836 */ /* 0x040fe20000000000 */
[----:B------:R-:W-:Y:S01]  /*18ee0*/  LEA.HI.X R4, R4, UR5, R5, 0x2, P0 ;  /* 0x0000000504047c11 */ /* 0x000fe200080f1405 */
[----:B------:R-:W-:Y:S01]  /*18ef0*/  VIADD R43, R155, 0x38 ;  /* 0x000000389b2b7836 */ /* 0x000fe20000000000 */
[----:B------:R-:W-:Y:S02]  /*18f00*/  SHF.R.S32.HI R5, RZ, 0x1f, R155 ;  /* 0x0000001fff057819 */ /* 0x000fe4000001149b */
[----:B------:R-:W-:-:S02]  /*18f10*/  SHF.R.S32.HI R28, RZ, 0x1f, R7 ;  /* 0x0000001fff1c7819 */ /* 0x000fc40000011407 */
[----:B------:R-:W-:Y:S02]  /*18f20*/  SHF.R.S32.HI R38, RZ, 0x1f, R39 ;  /* 0x0000001fff267819 */ /* 0x000fe40000011427 */
[----:B------:R-:W-:Y:S02]  /*18f30*/  SHF.R.S32.HI R40, RZ, 0x1f, R41 ;  /* 0x0000001fff287819 */ /* 0x000fe40000011429 */
[----:B------:R-:W-:Y:S01]  /*18f40*/  SHF.R.S32.HI R42, RZ, 0x1f, R43 ;  /* 0x0000001fff2a7819 */ /* 0x000fe2000001142b */
[----:B0-----:R-:W-:Y:S06]  /*18f50*/  BRA.DIV UR4, `(.L_x_1779) ;  /* 0x000000aa04207947 */ /* 0x001fec000b800000 */
[----:B------:R0:W1:Y:S04]  /*18f60*/  SHFL.IDX PT, R0, R4, RZ, 0x1c1f ;  /* 0x001c1fff04007589 */ /* 0x00006800000e0000 */
[----:B------:R0:W2:Y:S02]  /*18f70*/  SHFL.IDX PT, R14, R3, RZ, 0x1c1f ;  /* 0x001c1fff030e7589 */ /* 0x0000a400000e0000 */
.L_x_1988:
        /* <DEDUP_REMOVED lines=8> */
[-C--:B--2---:R-:W-:Y:S02]  /*19000*/  @!P1 LEA R8, P3, R155, R14.reuse, 0x2 ;  /* 0x0000000e9b089211 */ /* 0x084fe400078610ff */
[----:B------:R-:W-:Y:S02]  /*19010*/  @!P2 LEA R10, P4, R7, R14, 0x2 ;  /* 0x0000000e070aa211 */ /* 0x000fe400078810ff */
[-C--:B-1----:R-:W-:Y:S02]  /*19020*/  @!P1 LEA.HI.X R9, R155, R0.reuse, R5, 0x2, P3 ;  /* 0x000000009b099211 */ /* 0x082fe400018f1405 */
[----:B------:R-:W-:Y:S02]  /*19030*/  @!P2 LEA.HI.X R11, R7, R0, R28, 0x2, P4 ;  /* 0x00000000070ba211 */ /* 0x000fe400020f141c */
[----:B------:R-:W-:Y:S01]  /*19040*/  @!P5 LEA R12, P3, R29, R14, 0x2 ;  /* 0x0000000e1d0cd211 */ /* 0x000fe200078610ff */
[----:B------:R1:W-:Y:S01]  /*19050*/  @!P1 ST.E.64 desc[UR42][R8.64], R20 ;  /* 0x0000001408009985 */ /* 0x0003e2000c101b2a */
[----:B------:R-:W-:-:S02]  /*19060*/  ISETP.GE.AND P1, PT, R37, UR4, PT ;  /* 0x0000000425007c0c */ /* 0x000fc4000bf26270 */
[----:B------:R-:W-:Y:S01]  /*19070*/  @!P5 LEA.HI.X R13, R29, R0, R30, 0x2, P3 ;  /* 0x000000001d0dd211 */ /* 0x000fe200018f141e */
[----:B------:R2:W-:Y:S01]  /*19080*/  @!P2 ST.E.64 desc[UR42][R10.64], R92 ;  /* 0x0000005c0a00a985 */ /* 0x0005e2000c101b2a */
[----:B------:R-:W-:Y:S02]  /*19090*/  ISETP.GE.AND P2, PT, R39, UR4, PT ;  /* 0x0000000427007c0c */ /* 0x000fe4000bf46270 */
[----:B------:R-:W-:Y:S01]  /*190a0*/  @!P0 LEA R24, P4, R31, R14, 0x2 ;  /* 0x0000000e1f188211 */ /* 0x000fe200078810ff */
[----:B------:R3:W-:Y:S01]  /*190b0*/  @!P5 ST.E.64 desc[UR42][R12.64], R96 ;  /* 0x000000600c00d985 */ /* 0x0007e2000c101b2a */
[----:B------:R-:W-:Y:S02]  /*190c0*/  ISETP.GE.AND P3, PT, R41, UR4, PT ;  /* 0x0000000429007c0c */ /* 0x000fe4000bf66270 */
[----:B------:R-:W-:Y:S02]  /*190d0*/  ISETP.GE.AND P5, PT, R43, UR4, PT ;  /* 0x000000042b007c0c */ /* 0x000fe4000bfa6270 */
[----:B------:R-:W-:-:S02]  /*190e0*/  @!P0 LEA.HI.X R25, R31, R0, R32, 0x2, P4 ;  /* 0x000000001f198211 */ /* 0x000fc400020f1420 */
[----:B------:R-:W-:-:S03]  /*190f0*/  @!P1 LEA R26, P4, R37, R14, 0x2 ;  /* 0x0000000e251a9211 */ /* 0x000fc600078810ff */
[----:B------:R3:W-:Y:S01]  /*19100*/  @!P0 ST.E.64 desc[UR42][R24.64], R100 ;  /* 0x0000006418008985 */ /* 0x0007e2000c101b2a */
[----:B-1----:R-:W-:Y:S02]  /*19110*/  @!P2 LEA R8, P0, R39, R14, 0x2 ;  /* 0x0000000e2708a211 */ /* 0x002fe400078010ff */
[----:B------:R-:W-:Y:S02]  /*19120*/  @!P1 LEA.HI.X R27, R37, R0, R36, 0x2, P4 ;  /* 0x00000000251b9211 */ /* 0x000fe400020f1424 */
[----:B--2---:R-:W-:Y:S02]  /*19130*/  @!P3 LEA R10, P4, R41, R14, 0x2 ;  /* 0x0000000e290ab211 */ /* 0x004fe400078810ff */
[----:B------:R-:W-:Y:S01]  /*19140*/  @!P2 LEA.HI.X R9, R39, R0, R38, 0x2, P0 ;  /* 0x000000002709a211 */ /* 0x000fe200000f1426 */
[----:B------:R3:W-:Y:S01]  /*19150*/  @!P1 ST.E.64 desc[UR42][R26.64], R104 ;  /* 0x000000681a009985 */ /* 0x0007e2000c101b2a */
[----:B------:R-:W-:Y:S02]  /*19160*/  @!P5 LEA R14, P0, R43, R14, 0x2 ;  /* 0x0000000e2b0ed211 */ /* 0x000fe400078010ff */
[-C--:B------:R-:W-:Y:S01]  /*19170*/  @!P3 LEA.HI.X R11, R41, R0.reuse, R40, 0x2, P4 ;  /* 0x00000000290bb211 */ /* 0x080fe200020f1428 */
[----:B------:R3:W-:Y:S01]  /*19180*/  @!P2 ST.E.64 desc[UR42][R8.64], R108 ;  /* 0x0000006c0800a985 */ /* 0x0007e2000c101b2a */
[----:B------:R-:W-:-:S03]  /*19190*/  @!P5 LEA.HI.X R15, R43, R0, R42, 0x2, P0 ;  /* 0x000000002b0fd211 */ /* 0x000fc600000f142a */
[----:B------:R3:W-:Y:S04]  /*191a0*/  @!P3 ST.E.64 desc[UR42][R10.64], R112 ;  /* 0x000000700a00b985 */ /* 0x0007e8000c101b2a */
[----:B------:R3:W-:Y:S02]  /*191b0*/  @!P5 ST.E.64 desc[UR42][R14.64], R116 ;  /* 0x000000740e00d985 */ /* 0x0007e4000c101b2a */
.L_x_1781:
[----:B------:R-:W-:Y:S05]  /*191c0*/  BSYNC B1 ;  /* 0x0000000000017941 */ /* 0x000fea0003800000 */
.L_x_1780:
[----:B------:R-:W-:-:S03]  /*191d0*/  UMOV UR4, 0xffffffff ;  /* 0xffffffff00047882 */ /* 0x000fc60000000000 */
[----:B------:R-:W-:Y:S05]  /*191e0*/  BRA.DIV UR4, `(.L_x_1782) ;  /* 0x000000a604b07947 */ /* 0x000fea000b800000 */
[----:B-1----:R1:W4:Y:S04]  /*191f0*/  SHFL.IDX PT, R0, R4, 0x1, 0x1c1f ;  /* 0x003c1f0004007f89 */ /* 0x00232800000e0000 */
[----:B--23--:R1:W2:Y:S02]  /*19200*/  SHFL.IDX PT, R14, R3, 0x1, 0x1c1f ;  /* 0x003c1f00030e7f89 */ /* 0x00c2a400000e0000 */
.L_x_1992:
[----:B------:R-:W-:-:S13]  /*19210*/  ISETP.GE.AND P0, PT, R6, R45, PT ;  /* 0x0000002d0600720c */ /* 0x000fda0003f06270 */
[----:B------:R-:W-:Y:S05]  /*19220*/  @P0 BRA `(.L_x_1778) ;  /* 0x0000000c001c0947 */ /* 0x000fea0003800000 */
[----:B------:R-:W-:Y:S02]  /*19230*/  ULDC UR4, c[0x0][0xac8] ;  /* 0x0002b20000047ab9 */ /* 0x000fe40000000800 */
[----:B------:R-:W-:Y:S02]  /*19240*/  ISETP.GE.AND P0, PT, R155, UR4, PT ;  /* 0x000000049b007c0c */ /* 0x000fe4000bf06270 */
[----:B------:R-:W-:Y:S02]  /*19250*/  ISETP.GE.AND P5, PT, R7, UR4, PT ;  /* 0x0000000407007c0c */ /* 0x000fe4000bfa6270 */
[----:B------:R-:W-:Y:S02]  /*19260*/  ISETP.GE.AND P3, PT, R29, UR4, PT ;  /* 0x000000041d007c0c */ /* 0x000fe4000bf66270 */
[----:B------:R-:W-:-:S07]  /*19270*/  ISETP.GE.AND P2, PT, R31, UR4, PT ;  /* 0x000000041f007c0c */ /* 0x000fce000bf46270 */
[-C--:B012---:R-:W-:Y:S02]  /*19280*/  @!P0 LEA R4, P1, R155, R14.reuse, 0x2 ;  /* 0x0000000e9b048211 */ /* 0x087fe400078210ff */
[----:B------:R-:W-:Y:S02]  /*19290*/  @!P5 LEA R6, P4, R7, R14, 0x2 ;  /* 0x0000000e0706d211 */ /* 0x000fe400078810ff */
[-C--:B----4-:R-:W-:Y:S02]  /*192a0*/  @!P0 LEA.HI.X R5, R155, R0.reuse, R5, 0x2, P1 ;  /* 0x000000009b058211 */ /* 0x090fe400008f1405 */
[----:B------:R-:W-:Y:S02]  /*192b0*/  ISETP.GE.AND P1, PT, R37, UR4, PT ;  /* 0x0000000425007c0c */ /* 0x000fe4000bf26270 */
[----:B------:R-:W-:Y:S01]  /*192c0*/  @!P5 LEA.HI.X R7, R7, R0, R28, 0x2, P4 ;  /* 0x000000000707d211 */ /* 0x000fe200020f141c */
[----:B------:R0:W-:Y:S01]  /*192d0*/  @!P0 ST.E.64 desc[UR42][R4.64], R90 ;  /* 0x0000005a04008985 */ /* 0x0001e2000c101b2a */
[----:B------:R-:W-:-:S02]  /*192e0*/  ISETP.GE.AND P0, PT, R39, UR4, PT ;  /* 0x0000000427007c0c */ /* 0x000fc4000bf06270 */
[-C--:B------:R-:W-:Y:S01]  /*192f0*/  @!P3 LEA R8, P4, R29, R14.reuse, 0x2 ;  /* 0x0000000e1d08b211 */ /* 0x080fe200078810ff */
[----:B------:R3:W-:Y:S01]  /*19300*/  @!P5 ST.E.64 desc[UR42][R6.64], R94 ;  /* 0x0000005e0600d985 */ /* 0x0007e2000c101b2a */
[----:B------:R-:W-:Y:S02]  /*19310*/  @!P2 LEA R10, P5, R31, R14, 0x2 ;  /* 0x0000000e1f0aa211 */ /* 0x000fe400078a10ff */
[-C--:B------:R-:W-:Y:S02]  /*19320*/  @!P3 LEA.HI.X R9, R29, R0.reuse, R30, 0x2, P4 ;  /* 0x000000001d09b211 */ /* 0x080fe400020f141e */
[----:B------:R-:W-:Y:S02]  /*19330*/  ISETP.GE.AND P4, PT, R41, UR4, PT ;  /* 0x0000000429007c0c */ /* 0x000fe4000bf86270 */
[----:B------:R-:W-:Y:S01]  /*19340*/  @!P2 LEA.HI.X R11, R31, R0, R32, 0x2, P5 ;  /* 0x000000001f0ba211 */ /* 0x000fe200028f1420 */
[----:B------:R3:W-:Y:S01]  /*19350*/  @!P3 ST.E.64 desc[UR42][R8.64], R98 ;  /* 0x000000620800b985 */ /* 0x0007e2000c101b2a */
[----:B------:R-:W-:-:S03]  /*19360*/  @!P1 LEA R12, P5, R37, R14, 0x2 ;  /* 0x0000000e250c9211 */ /* 0x000fc600078a10ff */
[----:B------:R3:W-:Y:S01]  /*19370*/  @!P2 ST.E.64 desc[UR42][R10.64], R102 ;  /* 0x000000660a00a985 */ /* 0x0007e2000c101b2a */
[----:B------:R-:W-:Y:S02]  /*19380*/  @!P1 LEA.HI.X R13, R37, R0, R36, 0x2, P5 ;  /* 0x00000000250d9211 */ /* 0x000fe400028f1424 */
[----:B------:R-:W-:-:S03]  /*19390*/  @!P0 LEA R20, P5, R39, R14, 0x2 ;  /* 0x0000000e27148211 */ /* 0x000fc600078a10ff */
[----:B------:R3:W-:Y:S01]  /*193a0*/  @!P1 ST.E.64 desc[UR42][R12.64], R106 ;  /* 0x0000006a0c009985 */ /* 0x0007e2000c101b2a */
[----:B------:R-:W-:Y:S02]  /*193b0*/  @!P0 LEA.HI.X R21, R39, R0, R38, 0x2, P5 ;  /* 0x0000000027158211 */ /* 0x000fe400028f1426 */
[----:B0-----:R-:W-:-:S03]  /*193c0*/  @!P4 LEA R4, P5, R41, R14, 0x2 ;  /* 0x0000000e2904c211 */ /* 0x001fc600078a10ff */
[----:B------:R3:W-:Y:S01]  /*193d0*/  @!P0 ST.E.64 desc[UR42][R20.64], R110 ;  /* 0x0000006e14008985 */ /* 0x0007e2000c101b2a */
[----:B------:R-:W-:Y:S02]  /*193e0*/  @!P4 LEA.HI.X R5, R41, R0, R40, 0x2, P5 ;  /* 0x000000002905c211 */ /* 0x000fe400028f1428 */
[----:B------:R-:W-:-:S03]  /*193f0*/  ISETP.GE.AND P0, PT, R43, UR4, PT ;  /* 0x000000042b007c0c */ /* 0x000fc6000bf06270 */
[----:B------:R3:W-:Y:S10]  /*19400*/  @!P4 ST.E.64 desc[UR42][R4.64], R114 ;  /* 0x000000720400c985 */ /* 0x0007f4000c101b2a */
[----:B------:R-:W-:Y:S05]  /*19410*/  @P0 BRA `(.L_x_1778) ;  /* 0x0000000800a00947 */ /* 0x000fea0003800000 */
[----:B------:R-:W-:-:S04]  /*19420*/  LEA R14, P0, R43, R14, 0x2 ;  /* 0x0000000e2b0e7211 */ /* 0x000fc800078010ff */
[----:B------:R-:W-:-:S05]  /*19430*/  LEA.HI.X R15, R43, R0, R42, 0x2, P0 ;  /* 0x000000002b0f7211 */ /* 0x000fca00000f142a */
[----:B------:R0:W-:Y:S01]  /*19440*/  ST.E.64 desc[UR42][R14.64], R118 ;  /* 0x000000760e007985 */ /* 0x0001e2000c101b2a */
[----:B------:R-:W-:Y:S05]  /*19450*/  BRA `(.L_x_1778) ;  /* 0x0000000800907947 */ /* 0x000fea0003800000 */
.L_x_1774:
[----:B------:R-:W2:Y:S01]  /*19460*/  LDL R0, [R1+0x50] ;  /* 0x0000500001007983 */ /* 0x000ea20000100800 */
[----:B------:R-:W-:Y:S01]  /*19470*/  ULDC.64 UR4, c[0x0][0xc08] ;  /* 0x0003020000047ab9 */ /* 0x000fe20000000a00 */
[----:B------:R-:W2:Y:S01]  /*19480*/  LDC.64 R4, c[0x0][0xc00] ;  /* 0x00030000ff047b82 */ /* 0x000ea20000000a00 */
[----:B------:R-:W-:Y:S01]  /*19490*/  ISETP.NE.U32.AND P0, PT, RZ, UR4, PT ;  /* 0x00000004ff007c0c */ /* 0x000fe2000bf05070 */
[----:B------:R-:W3:Y:S01]  /*194a0*/  LDL R8, [R1+0x4c] ;  /* 0x00004c0001087983 */ /* 0x000ee20000100800 */
[----:B------:R-:W-:Y:S02]  /*194b0*/  IMAD.MOV.U32 R3, RZ, RZ, RZ ;  /* 0x000000ffff037224 */ /* 0x000fe400078e00ff */
[----:B------:R-:W-:Y:S01]  /*194c0*/  ISETP.NE.AND.EX P1, PT, RZ, UR5, PT, P0 ;  /* 0x00000005ff007c0c */ /* 0x000fe2000bf25300 */
[----:B------:R-:W-:Y:S02]  /*194d0*/  ULDC.64 UR4, c[0x0][0xc00] ;  /* 0x0003000000047ab9 */ /* 0x000fe40000000a00 */
[----:B------:R-:W-:-:S04]  /*194e0*/  ISETP.NE.U32.AND P0, PT, RZ, UR4, PT ;  /* 0x00000004ff007c0c */ /* 0x000fc8000bf05070 */
[----:B------:R-:W-:-:S06]  /*194f0*/  ISETP.NE.AND.EX P0, PT, RZ, UR5, PT, P0 ;  /* 0x00000005ff007c0c */ /* 0x000fcc000bf05300 */
[----:B------:R-:W4:Y:S01]  /*19500*/  @P1 LDC.64 R6, c[0x0][0xc08] ;  /* 0x00030200ff061b82 */ /* 0x000f220000000a00 */
[----:B------:R-:W-:Y:S02]  /*19510*/  ULDC UR4, c[0x0][0xa88] ;  /* 0x0002a20000047ab9 */ /* 0x000fe40000000800 */
[----:B-----5:R-:W-:Y:S02]  /*19520*/  IMAD.U32 R24, RZ, RZ, UR4 ;  /* 0x00000004ff187e24 */ /* 0x020fe4000f8e00ff */
[----:B--2---:R-:W-:-:S04]  /*19530*/  IMAD.WIDE R4, R0, 0x4, R4 ;  /* 0x0000000400047825 */ /* 0x004fc800078e0204 */
[----:B----4-:R-:W-:Y:S01]  /*19540*/  @P1 IMAD.WIDE R6, R0, 0x4, R6 ;  /* 0x0000000400061825 */ /* 0x010fe200078e0206 */
[----:B------:R2:W5:Y:S04]  /*19550*/  @P0 LDG.E R3, desc[UR42][R4.64] ;  /* 0x0000002a04030981 */ /* 0x000568000c1e1900 */
[----:B------:R2:W5:Y:S01]  /*19560*/  @P1 LDG.E R24, desc[UR42][R6.64] ;  /* 0x0000002a06181981 */ /* 0x000562000c1e1900 */
[----:B---3--:R-:W-:Y:S02]  /*19570*/  ISETP.NE.AND P2, PT, R8, RZ, PT ;  /* 0x000000ff0800720c */ /* 0x008fe40003f45270 */
[----:B------:R-:W-:Y:S02]  /*19580*/  ISETP.GT.AND P3, PT, R49, 0xbf, PT ;  /* 0x000000bf3100780c */ /* 0x000fe40003f64270 */
[----:B------:R-:W-:-:S09]  /*19590*/  SHF.R.S32.HI R26, RZ, 0x1f, R0 ;  /* 0x0000001fff1a7819 */ /* 0x000fd20000011400 */
[----:B------:R-:W3:Y:S02]  /*195a0*/  @!P2 LDC R8, c[0x0][0xad4] ;  /* 0x0002b500ff08ab82 */ /* 0x000ee40000000800 */
[----:B---3--:R2:W-:Y:S01]  /*195b0*/  @!P2 STL [R1+0x4c], R8 ;  /* 0x00004c080100a387 */ /* 0x0085e20000100800 */
[----:B------:R-:W-:Y:S01]  /*195c0*/  ISETP.GT.AND P2, PT, R8, 0x1, PT ;  /* 0x000000010800780c */ /* 0x000fe20003f44270 */
[----:B------:R-:W-:-:S12]  /*195d0*/  @P1 BRA `(.L_x_1783) ;  /* 0x0000000000101947 */ /* 0x000fd80003800000 */
[----:B------:R-:W-:Y:S05]  /*195e0*/  @!P0 BRA `(.L_x_1783) ;  /* 0x00000000000c8947 */ /* 0x000fea0003800000 */
[----:B--2---:R-:W2:Y:S04]  /*195f0*/  LDG.E R7, desc[UR42][R4.64] ;  /* 0x0000002a04077981 */ /* 0x004ea8000c1e1900 */
[----:B-----5:R-:W2:Y:S02]  /*19600*/  LDG.E R24, desc[UR42][R4.64+0x4] ;  /* 0x0000042a04187981 */ /* 0x020ea4000c1e1900 */
[----:B--2---:R-:W-:-:S07]  /*19610*/  IMAD.IADD R24, R24, 0x1, -R7 ;  /* 0x0000000118187824 */ /* 0x004fce00078e0a07 */
.L_x_1783:
[----:B------:R-:W-:Y:S01]  /*19620*/  BSSY B1, `(.L_x_1784) ;  /* 0x000003a000017945 */ /* 0x000fe20003800000 */
[----:B------:R-:W-:Y:S02]  /*19630*/  SEL R27, R0, RZ, !P0 ;  /* 0x000000ff001b7207 */ /* 0x000fe40004000000 */
[----:B------:R-:W-:Y:S02]  /*19640*/  SEL R26, R26, RZ, !P0 ;  /* 0x000000ff1a1a7207 */ /* 0x000fe40004000000 */
[----:B-----5:R-:W-:Y:S01]  /*19650*/  SHF.R.S32.HI R20, RZ, 0x1f, R3 ;  /* 0x0000001fff147819 */ /* 0x020fe20000011403 */
[----:B------:R-:W-:Y:S06]  /*19660*/  @P3 BRA `(.L_x_1785) ;  /* 0x0000000000d43947 */ /* 0x000fec0003800000 */
[----:B------:R-:W3:Y:S01]  /*19670*/  LDL R0, [R1+0x28] ;  /* 0x0000280001007983 */ /* 0x000ee20000100800 */
[----:B------:R-:W4:Y:S01]  /*19680*/  LDC R37, c[0x0][0xbe8] ;  /* 0x0002fa00ff257b82 */ /* 0x000f220000000800 */
[----:B--2---:R-:W2:Y:S01]  /*19690*/  S2R R5, SR_TID.X ;  /* 0x0000000000057919 */ /* 0x004ea20000002100 */
[----:B---3--:R-:W-:Y:S02]  /*196a0*/  IMAD.MOV.U32 R4, RZ, RZ, R0 ;  /* 0x000000ffff047224 */ /* 0x008fe400078e0000 */
[----:B----4-:R-:W-:-:S03]  /*196b0*/  IMAD R0, R24, R37, RZ ;  /* 0x0000002518007224 */ /* 0x010fc600078e02ff */
[----:B--2---:R-:W-:-:S04]  /*196c0*/  IADD3 R29, R4, -0x80, R5 ;  /* 0xffffff80041d7810 */ /* 0x004fc80007ffe005 */
[----:B------:R-:W-:-:S13]  /*196d0*/  ISETP.GE.AND P0, PT, R29, R0, PT ;  /* 0x000000001d00720c */ /* 0x000fda0003f06270 */
[----:B------:R-:W-:Y:S05]  /*196e0*/  @P0 BRA `(.L_x_1785) ;  /* 0x0000000000b40947 */ /* 0x000fea0003800000 */
[----:B------:R-:W2:Y:S01]  /*196f0*/  LDL R12, [R1+0x4] ;  /* 0x00000400010c7983 */ /* 0x000ea20000100800 */
[----:B------:R-:W-:Y:S01]  /*19700*/  IMAD.MOV.U32 R14, RZ, RZ, 0x9b8 ;  /* 0x000009b8ff0e7424 */ /* 0x000fe200078e00ff */
[----:B------:R-:W-:Y:S01]  /*19710*/  ISETP.GT.AND P0, PT, R8, 0x1, PT ;  /* 0x000000010800780c */ /* 0x000fe20003f04270 */
[----:B------:R-:W3:Y:S01]  /*19720*/  LDC.64 R30, c[0x0][0xba8] ;  /* 0x0002ea00ff1e7b82 */ /* 0x000ee20000000a00 */
[----:B------:R-:W4:Y:S01]  /*19730*/  LDL.LU R28, [R1+0x54] ;  /* 0x00005400011c7983 */ /* 0x000f220000300800 */
[----:B------:R-:W-:Y:S02]  /*19740*/  ISETP.NE.AND P1, PT, R37, 0x1, PT ;  /* 0x000000012500780c */ /* 0x000fe40003f25270 */
[----:B------:R-:W-:Y:S02]  /*19750*/  SEL R14, R14, 0x978, P0 ;  /* 0x000009780e0e7807 */ /* 0x000fe40000000000 */
[----:B------:R-:W-:Y:S02]  /*19760*/  MOV R15, R29 ;  /* 0x0000001d000f7202 */ /* 0x000fe40000000f00 */
[----:B------:R-:W5:Y:S08]  /*19770*/  LDC.64 R6, c[0x0][R14+0x220] ;  /* 0x000088000e067b82 */ /* 0x000f700000000a00 */
[----:B------:R-:W2:Y:S08]  /*19780*/  LDC.64 R4, c[0x0][R14+0x218] ;  /* 0x000086000e047b82 */ /* 0x000eb00000000a00 */
[----:B------:R-:W0:Y:S08]  /*19790*/  LDC.64 R8, c[0x0][R14+0x228] ;  /* 0x00008a000e087b82 */ /* 0x000e300000000a00 */
[----:B------:R-:W1:Y:S08]  /*197a0*/  @P1 LDC R0, c[0x0][0xbec] ;  /* 0x0002fb00ff001b82 */ /* 0x000e700000000800 */
[----:B------:R-:W0:Y:S08]  /*197b0*/  LDC.64 R10, c[0x0][R14+0x210] ;  /* 0x000084000e0a7b82 */ /* 0x000e300000000a00 */
[----:B------:R-:W0:Y:S01]  /*197c0*/  @P1 LDC R25, c[0x0][0xbf0] ;  /* 0x0002fc00ff191b82 */ /* 0x000e220000000800 */
[----:B-1----:R-:W-:-:S07]  /*197d0*/  @P1 IMAD.HI.U32 R0, R29, R0, RZ ;  /* 0x000000001d001227 */ /* 0x002fce00078e00ff */
[----:B---3--:R-:W1:Y:S01]  /*197e0*/  @!P0 LDC R30, c[0x0][0xb50] ;  /* 0x0002d400ff1e8b82 */ /* 0x008e620000000800 */
[----:B-----5:R-:W-:-:S07]  /*197f0*/  IMAD R7, R7, R27, RZ ;  /* 0x0000001b07077224 */ /* 0x020fce00078e02ff */
[----:B------:R-:W3:Y:S01]  /*19800*/  @!P0 LDC R31, c[0x0][0xb54] ;  /* 0x0002d500ff1f8b82 */ /* 0x000ee20000000800 */
[----:B0-----:R-:W-:Y:S01]  /*19810*/  @P1 SHF.R.U32.HI R15, RZ, R25, R0 ;  /* 0x00000019ff0f1219 */ /* 0x001fe20000011600 */
[----:B------:R-:W-:Y:S02]  /*19820*/  IMAD R25, R6, R26, R7 ;  /* 0x0000001a06197224 */ /* 0x000fe400078e0207 */
[-C--:B--2---:R-:W-:Y:S02]  /*19830*/  IMAD R21, R5, R12.reuse, RZ ;  /* 0x0000000c05157224 */ /* 0x084fe400078e02ff */
[----:B------:R-:W-:Y:S01]  /*19840*/  IMAD.WIDE.U32 R4, R4, R12, RZ ;  /* 0x0000000c04047225 */ /* 0x000fe200078e00ff */
[----:B----4-:R-:W-:-:S03]  /*19850*/  SEL R7, R28, RZ, P0 ;  /* 0x000000ff1c077207 */ /* 0x010fc60000000000 */
[----:B------:R-:W-:-:S04]  /*19860*/  IMAD.WIDE.U32 R12, R6, R27, RZ ;  /* 0x0000001b060c7225 */ /* 0x000fc800078e00ff */
[----:B------:R-:W-:Y:S01]  /*19870*/  IMAD.IADD R21, R5, 0x1, R21 ;  /* 0x0000000105157824 */ /* 0x000fe200078e0215 */
[----:B------:R-:W-:Y:S01]  /*19880*/  IADD3 R0, P1, P3, R12, R4, R3 ;  /* 0x000000040c007210 */ /* 0x000fe20007b3e003 */
[----:B------:R-:W-:Y:S02]  /*19890*/  IMAD.MOV R6, RZ, RZ, -R15 ;  /* 0x000000ffff067224 */ /* 0x000fe400078e0a0f */
[----:B------:R-:W-:Y:S02]  /*198a0*/  IMAD.IADD R25, R13, 0x1, R25 ;  /* 0x000000010d197824 */ /* 0x000fe400078e0219 */
[----:B------:R-:W-:-:S04]  /*198b0*/  IMAD.WIDE.U32 R4, R8, R7, RZ ;  /* 0x0000000708047225 */ /* 0x000fc800078e00ff */
[----:B------:R-:W-:Y:S02]  /*198c0*/  IMAD R9, R9, R7, RZ ;  /* 0x0000000709097224 */ /* 0x000fe400078e02ff */
[----:B------:R-:W-:Y:S01]  /*198d0*/  IMAD R7, R37, R6, R29 ;  /* 0x0000000625077224 */ /* 0x000fe200078e021d */
[----:B------:R-:W-:Y:S01]  /*198e0*/  IADD3.X R6, R25, R21, R20, P1, P3 ;  /* 0x0000001519067210 */ /* 0x000fe20000fe6414 */
[----:B------:R-:W-:Y:S01]  /*198f0*/  IMAD.IADD R9, R5, 0x1, R9 ;  /* 0x0000000105097824 */ /* 0x000fe200078e0209 */
[----:B------:R-:W-:Y:S01]  /*19900*/  IADD3 R4, P0, P1, R15, R0, R4 ;  /* 0x000000000f047210 */ /* 0x000fe2000791e004 */
[----:B------:R-:W-:Y:S01]  /*19910*/  IMAD R0, R11, R7, RZ ;  /* 0x000000070b007224 */ /* 0x000fe200078e02ff */
[----:B------:R-:W-:-:S04]  /*19920*/  SHF.R.S32.HI R15, RZ, 0x1f, R15 ;  /* 0x0000001fff0f7819 */ /* 0x000fc8000001140f */
[----:B------:R-:W-:Y:S02]  /*19930*/  IADD3.X R5, R15, R6, R9, P0, P1 ;  /* 0x000000060f057210 */ /* 0x000fe400007e2409 */
[----:B------:R-:W-:Y:S01]  /*19940*/  SHF.R.S32.HI R9, RZ, 0x1f, R7 ;  /* 0x0000001fff097819 */ /* 0x000fe20000011407 */
[----:B------:R-:W-:-:S04]  /*19950*/  IMAD.WIDE.U32 R4, R10, R7, R4 ;  /* 0x000000070a047225 */ /* 0x000fc800078e0004 */
[----:B------:R-:W-:Y:S01]  /*19960*/  IMAD R9, R10, R9, R0 ;  /* 0x000000090a097224 */ /* 0x000fe200078e0200 */
[----:B-1----:R-:W-:-:S03]  /*19970*/  LEA R6, P0, R4, R30, 0x2 ;  /* 0x0000001e04067211 */ /* 0x002fc600078010ff */
[----:B------:R-:W-:Y:S02]  /*19980*/  IMAD.IADD R0, R5, 0x1, R9 ;  /* 0x0000000105007824 */ /* 0x000fe400078e0209 */
[----:B------:R-:W-:-:S03]  /*19990*/  IMAD.MOV.U32 R5, RZ, RZ, -0x800000 ;  /* 0xff800000ff057424 */ /* 0x000fc600078e00ff */
[----:B---3--:R-:W-:-:S05]  /*199a0*/  LEA.HI.X R7, R4, R31, R0, 0x2, P0 ;  /* 0x0000001f04077211 */ /* 0x008fca00000f1400 */
[----:B------:R3:W-:Y:S02]  /*199b0*/  STG.E desc[UR42][R6.64], R5 ;  /* 0x0000000506007986 */ /* 0x0007e4000c10192a */
.L_x_1785:
[----:B------:R-:W-:Y:S05]  /*199c0*/  BSYNC B1 ;  /* 0x0000000000017941 */ /* 0x000fea0003800000 */
.L_x_1784:
[----:B------:R-:W-:Y:S05]  /*199d0*/  @P2 BRA `(.L_x_1778) ;  /* 0x0000000400302947 */ /* 0x000fea0003800000 */
[----:B--2---:R-:W2:Y:S01]  /*199e0*/  LDL.LU R8, [R1+0x4] ;  /* 0x0000040001087983 */ /* 0x004ea20000300800 */
[----:B------:R-:W4:Y:S01]  /*199f0*/  LDC R25, c[0x0][0xbe8] ;  /* 0x0002fa00ff197b82 */ /* 0x000f220000000800 */
[----:B------:R-:W-:Y:S01]  /*19a00*/  ULDC.64 UR4, c[0x0][0xaa0] ;  /* 0x0002a80000047ab9 */ /* 0x000fe20000000a00 */
[----:B------:R-:W-:Y:S01]  /*19a10*/  ULDC.64 UR6, c[0x0][0xaf0] ;  /* 0x0002bc0000067ab9 */ /* 0x000fe20000000a00 */
[----:B------:R-:W5:Y:S01]  /*19a20*/  LDL R28, [R1+0x28] ;  /* 0x00002800011c7983 */ /* 0x000f620000100800 */
[----:B------:R-:W-:Y:S02]  /*19a30*/  IMAD R0, R20, UR4, RZ ;  /* 0x0000000414007c24 */ /* 0x000fe4000f8e02ff */
[----:B---3--:R-:W-:-:S04]  /*19a40*/  IMAD.WIDE.U32 R4, R3, UR4, RZ ;  /* 0x0000000403047c25 */ /* 0x008fc8000f8e00ff */
[----:B------:R-:W-:Y:S01]  /*19a50*/  IMAD R7, R3, UR5, R0 ;  /* 0x0000000503077c24 */ /* 0x000fe2000f8e0200 */
[----:B------:R-:W-:Y:S01]  /*19a60*/  ULDC.64 UR4, c[0x0][0xae8] ;  /* 0x0002ba0000047ab9 */ /* 0x000fe20000000a00 */
[----:B------:R-:W-:Y:S02]  /*19a70*/  IMAD R0, R48, 0x30, R42 ;  /* 0x0000003030007824 */ /* 0x000fe400078e022a */
[----:B------:R-:W-:Y:S01]  /*19a80*/  IMAD.IADD R5, R5, 0x1, R7 ;  /* 0x0000000105057824 */ /* 0x000fe200078e0207 */
[----:B----4-:R-:W-:-:S13]  /*19a90*/  ISETP.NE.AND P0, PT, R25, 0x1, PT ;  /* 0x000000011900780c */ /* 0x010fda0003f05270 */
[----:B------:R-:W3:Y:S08]  /*19aa0*/  @P0 LDC R6, c[0x0][0xbec] ;  /* 0x0002fb00ff060b82 */ /* 0x000ef00000000800 */
[----:B------:R-:W4:Y:S01]  /*19ab0*/  @P0 LDC R11, c[0x0][0xbf0] ;  /* 0x0002fc00ff0b0b82 */ /* 0x000f220000000800 */
[----:B--2---:R-:W-:-:S04]  /*19ac0*/  IMAD.WIDE.U32 R4, R8, UR4, R4 ;  /* 0x0000000408047c25 */ /* 0x004fc8000f8e0004 */
[----:B-----5:R-:W-:Y:S02]  /*19ad0*/  IMAD.IADD R9, R28, 0x1, R0 ;  /* 0x000000011c097824 */ /* 0x020fe400078e0200 */
[----:B------:R-:W-:Y:S01]  /*19ae0*/  IMAD R5, R8, UR5, R5 ;  /* 0x0000000508057c24 */ /* 0x000fe2000f8e0205 */
[----:B------:R-:W-:Y:S01]  /*19af0*/  ULDC.64 UR4, c[0x0][0xae0] ;  /* 0x0002b80000047ab9 */ /* 0x000fe20000000a00 */
[----:B---3--:R-:W-:-:S04]  /*19b00*/  @P0 IMAD.HI.U32 R0, R9, R6, RZ ;  /* 0x0000000609000227 */ /* 0x008fc800078e00ff */
[----:B------:R-:W-:Y:S01]  /*19b10*/  IMAD.MOV.U32 R3, RZ, RZ, R9 ;  /* 0x000000ffff037224 */ /* 0x000fe200078e0009 */
[----:B----4-:R-:W-:Y:S01]  /*19b20*/  @P0 SHF.R.U32.HI R3, RZ, R11, R0 ;  /* 0x0000000bff030219 */ /* 0x010fe20000011600 */
[----:B------:R-:W-:Y:S02]  /*19b30*/  IMAD R6, R26, UR6, RZ ;  /* 0x000000061a067c24 */ /* 0x000fe4000f8e02ff */
[----:B------:R-:W-:Y:S01]  /*19b40*/  IMAD.WIDE.U32 R4, R27, UR6, R4 ;  /* 0x000000061b047c25 */ /* 0x000fe2000f8e0004 */
[----:B------:R-:W-:-:S03]  /*19b50*/  SHF.R.S32.HI R0, RZ, 0x1f, R3 ;  /* 0x0000001fff007819 */ /* 0x000fc60000011403 */
[----:B------:R-:W-:Y:S01]  /*19b60*/  IMAD R7, R27, UR7, R6 ;  /* 0x000000071b077c24 */ /* 0x000fe2000f8e0206 */
[----:B------:R-:W-:Y:S01]  /*19b70*/  IADD3 R6, -R3, RZ, RZ ;  /* 0x000000ff03067210 */ /* 0x000fe20007ffe1ff */
[----:B------:R-:W-:Y:S01]  /*19b80*/  IMAD R0, R0, UR4, RZ ;  /* 0x0000000400007c24 */ /* 0x000fe2000f8e02ff */
[----:B------:R-:W-:Y:S01]  /*19b90*/  ULDC.64 UR6, c[0x0][0xa80] ;  /* 0x0002a00000067ab9 */ /* 0x000fe20000000a00 */
[----:B------:R-:W-:Y:S02]  /*19ba0*/  IMAD.IADD R5, R5, 0x1, R7 ;  /* 0x0000000105057824 */ /* 0x000fe400078e0207 */
[----:B------:R-:W-:Y:S02]  /*19bb0*/  IMAD R7, R25, R6, R9 ;  /* 0x0000000619077224 */ /* 0x000fe400078e0209 */
[C---:B------:R-:W-:Y:S02]  /*19bc0*/  IMAD R9, R3.reuse, UR5, R0 ;  /* 0x0000000503097c24 */ /* 0x040fe4000f8e0200 */
[----:B------:R-:W-:Y:S01]  /*19bd0*/  IMAD.WIDE.U32 R4, R3, UR4, R4 ;  /* 0x0000000403047c25 */ /* 0x000fe2000f8e0004 */
[----:B------:R-:W-:Y:S01]  /*19be0*/  SHF.R.S32.HI R0, RZ, 0x1f, R7 ;  /* 0x0000001fff007819 */ /* 0x000fe20000011407 */
[----:B------:R-:W-:-:S02]  /*19bf0*/  ULDC.64 UR4, c[0x0][0xad8] ;  /* 0x0002b60000047ab9 */ /* 0x000fc40000000a00 */
[----:B------:R-:W-:Y:S02]  /*19c00*/  IMAD.IADD R5, R5, 0x1, R9 ;  /* 0x0000000105057824 */ /* 0x000fe400078e0209 */
[----:B------:R-:W-:Y:S02]  /*19c10*/  IMAD R0, R0, UR4, RZ ;  /* 0x0000000400007c24 */ /* 0x000fe4000f8e02ff */
[----:B------:R-:W-:Y:S01]  /*19c20*/  IMAD.WIDE.U32 R20, R7, UR4, R4 ;  /* 0x0000000407147c25 */ /* 0x000fe2000f8e0004 */
[----:B------:R-:W-:Y:S02]  /*19c30*/  ULDC UR4, c[0x0][0xac8] ;  /* 0x0002b20000047ab9 */ /* 0x000fe40000000800 */
[----:B------:R-:W-:Y:S01]  /*19c40*/  ISETP.GE.AND P0, PT, R43, UR4, PT ;  /* 0x000000042b007c0c */ /* 0x000fe2000bf06270 */
[----:B------:R-:W-:Y:S01]  /*19c50*/  IMAD R3, R7, UR5, R0 ;  /* 0x0000000507037c24 */ /* 0x000fe2000f8e0200 */
[----:B------:R-:W-:Y:S01]  /*19c60*/  LEA R7, P1, R20, UR6, 0x1 ;  /* 0x0000000614077c11 */ /* 0x000fe2000f8208ff */
[----:B------:R-:W-:-:S02]  /*19c70*/  UMOV UR4, 0xffffffff ;  /* 0xffffffff00047882 */ /* 0x000fc40000000000 */
[----:B------:R-:W-:-:S05]  /*19c80*/  IMAD.IADD R3, R21, 0x1, R3 ;  /* 0x0000000115037824 */ /* 0x000fca00078e0203 */
[----:B------:R-:W-:Y:S01]  /*19c90*/  LEA.HI.X R20, R20, UR7, R3, 0x1, P1 ;  /* 0x0000000714147c11 */ /* 0x000fe200088f0c03 */
[----:B------:R-:W-:Y:S06]  /*19ca0*/  BRA.DIV UR4, `(.L_x_1786) ;  /* 0x0000009e04487947 */ /* 0x000fec000b800000 */
[----:B------:R-:W2:Y:S01]  /*19cb0*/  SHFL.IDX PT, R3, R7, RZ, 0x181f ;  /* 0x00181fff07037589 */ /* 0x000ea200000e0000 */
[----:B------:R-:W-:Y:S02]  /*19cc0*/  IMAD R21, R24, R25, RZ ;  /* 0x0000001918157224 */ /* 0x000fe400078e02ff */
[----:B------:R-:W-:Y:S01]  /*19cd0*/  IMAD.IADD R24, R42, 0x1, R28 ;  /* 0x000000012a187824 */ /* 0x000fe200078e021c */
[----:B------:R-:W3:Y:S03]  /*19ce0*/  SHFL.IDX PT, R0, R20, RZ, 0x181f ;  /* 0x00181fff14007589 */ /* 0x000ee600000e0000 */
[C---:B------:R-:W-:Y:S01]  /*19cf0*/  VIADD R8, R24.reuse, 0x30 ;  /* 0x0000003018087836 */ /* 0x040fe20000000000 */
[----:B------:R-:W4:Y:S01]  /*19d00*/  SHFL.IDX PT, R5, R7, 0x1, 0x181f ;  /* 0x00381f0007057f89 */ /* 0x000f2200000e0000 */
[C---:B------:R-:W-:Y:S01]  /*19d10*/  ISETP.GE.OR P2, PT, R24.reuse, R21, P0 ;  /* 0x000000151800720c */ /* 0x040fe20000746670 */
[----:B------:R-:W-:-:S02]  /*19d20*/  VIADD R10, R24, 0x60 ;  /* 0x00000060180a7836 */ /* 0x000fc40000000000 */
[----:B------:R-:W5:Y:S01]  /*19d30*/  SHFL.IDX PT, R14, R7, 0x2, 0x181f ;  /* 0x00581f00070e7f89 */ /* 0x000f6200000e0000 */
[-C--:B------:R-:W-:Y:S02]  /*19d40*/  ISETP.GE.OR P3, PT, R8, R21.reuse, P0 ;  /* 0x000000150800720c */ /* 0x080fe40000766670 */
[----:B------:R-:W-:Y:S01]  /*19d50*/  ISETP.GE.OR P4, PT, R10, R21, P0 ;  /* 0x000000150a00720c */ /* 0x000fe20000786670 */
[----:B------:R-:W0:Y:S04]  /*19d60*/  SHFL.IDX PT, R4, R20, 0x1, 0x181f ;  /* 0x00381f0014047f89 */ /* 0x000e2800000e0000 */
[----:B------:R-:W1:Y:S02]  /*19d70*/  SHFL.IDX PT, R6, R20, 0x2, 0x181f ;  /* 0x00581f0014067f89 */ /* 0x000e6400000e0000 */
[----:B--2---:R-:W-:-:S04]  /*19d80*/  @!P2 LEA R10, P5, R43, R3, 0x1 ;  /* 0x000000032b0aa211 */ /* 0x004fc800078a08ff */
[C---:B---3--:R-:W-:Y:S02]  /*19d90*/  @!P2 LEA.HI.X R3, R43.reuse, R0, R44, 0x1, P5 ;  /* 0x000000002b03a211 */ /* 0x048fe400028f0c2c */
[----:B------:R2:W3:Y:S01]  /*19da0*/  SHFL.IDX PT, R0, R20, 0x3, 0x181f ;  /* 0x00781f0014007f89 */ /* 0x0004e200000e0000 */
[C---:B----4-:R-:W-:Y:S02]  /*19db0*/  @!P3 LEA R8, P1, R43.reuse, R5, 0x1 ;  /* 0x000000052b08b211 */ /* 0x050fe400078208ff */
[----:B------:R-:W-:Y:S01]  /*19dc0*/  @!P2 IMAD.MOV.U32 R11, RZ, RZ, R3 ;  /* 0x000000ffff0ba224 */ /* 0x000fe200078e0003 */
[----:B-----5:R-:W-:-:S04]  /*19dd0*/  @!P4 LEA R25, P5, R43, R14, 0x1 ;  /* 0x0000000e2b19c211 */ /* 0x020fc800078a08ff */
[----:B------:R2:W-:Y:S01]  /*19de0*/  @!P2 ST.E.128 desc[UR42][R10.64], RZ ;  /* 0x000000ff0a00a985 */ /* 0x0005e2000c101d2a */
[C-C-:B0-----:R-:W-:Y:S01]  /*19df0*/  @!P3 LEA.HI.X R9, R43.reuse, R4, R44.reuse, 0x1, P1 ;  /* 0x000000042b09b211 */ /* 0x141fe200008f0c2c */
[----:B------:R-:W-:Y:S02]  /*19e00*/  @!P4 IMAD.MOV.U32 R4, RZ, RZ, R25 ;  /* 0x000000ffff04c224 */ /* 0x000fe400078e0019 */
[----:B------:R2:W0:Y:S01]  /*19e10*/  SHFL.IDX PT, R14, R7, 0x3, 0x181f ;  /* 0x00781f00070e7f89 */ /* 0x00042200000e0000 */
[----:B-1----:R-:W-:-:S03]  /*19e20*/  @!P4 LEA.HI.X R5, R43, R6, R44, 0x1, P5 ;  /* 0x000000062b05c211 */ /* 0x002fc600028f0c2c */
[----:B------:R2:W-:Y:S04]  /*19e30*/  @!P3 ST.E.128 desc[UR42][R8.64], RZ ;  /* 0x000000ff0800b985 */ /* 0x0005e8000c101d2a */
[----:B------:R2:W-:Y:S02]  /*19e40*/  @!P4 ST.E.128 desc[UR42][R4.64], RZ ;  /* 0x000000ff0400c985 */ /* 0x0005e4000c101d2a */
.L_x_2001:
[----:B------:R-:W-:-:S05]  /*19e50*/  VIADD R24, R24, 0x90 ;  /* 0x0000009018187836 */ /* 0x000fca0000000000 */
[----:B------:R-:W-:-:S13]  /*19e60*/  ISETP.GE.OR P0, PT, R24, R21, P0 ;  /* 0x000000151800720c */ /* 0x000fda0000706670 */
[----:B0-----:R-:W-:-:S04]  /*19e70*/  @!P0 LEA R14, P1, R43, R14, 0x1 ;  /* 0x0000000e2b0e8211 */ /* 0x001fc800078208ff */
[----:B---3--:R-:W-:-:S05]  /*19e80*/  @!P0 LEA.HI.X R15, R43, R0, R44, 0x1, P1 ;  /* 0x000000002b0f8211 */ /* 0x008fca00008f0c2c */
[----:B------:R0:W-:Y:S04]  /*19e90*/  @!P0 ST.E.128 desc[UR42][R14.64], RZ ;  /* 0x000000ff0e008985 */ /* 0x0001e8000c101d2a */
.L_x_1778:
[----:B------:R-:W-:Y:S05]  /*19ea0*/  BSYNC B0 ;  /* 0x0000000000007941 */ /* 0x000fea0003800000 */
.L_x_1773:
[----:B------:R-:W-:Y:S02]  /*19eb0*/  ULDC UR4, c[0x0][0xc3c] ;  /* 0x00030f0000047ab9 */ /* 0x000fe40000000800 */
[----:B-1----:R-:W-:-:S13]  /*19ec0*/  ISETP.GE.AND P0, PT, R35, UR4, PT ;  /* 0x0000000423007c0c */ /* 0x002fda000bf06270 */
[----:B------:R-:W-:Y:S05]  /*19ed0*/  @!P0 BRA `(.L_x_1787) ;  /* 0xfffffe70004c8947 */ /* 0x000fea000383ffff */
[----:B------:R-:W-:Y:S05]  /*19ee0*/  BRA `(.L_x_1571) ;  /* 0x0000007c00c87947 */ /* 0x000fea0003800000 */
.L_x_1569:
[----:B------:R-:W-:-:S08]  /*19ef0*/  NOP ;  /* 0x0000000000007918 */ /* 0x000fd00000000000 */
[----:B------:R-:W0:-:S00]  /*19f00*/  USETMAXREG.DEALLOC.CTAPOOL 0x20 ;  /* 0x00000020000079c8 */ /* 0x000e0000080e0500 */
[----:B0-----:R-:W-:Y:S02]  /*19f10*/  LOP3.LUT R0, R0, 0x3, RZ, 0xc0, !PT ;  /* 0x0000000300007812 */ /* 0x001fe400078ec0ff */
[----:B------:R-:W-:Y:S02]  /*19f20*/  LOP3.LUT R22, R22, 0xfffffffb, RZ, 0xc0, !PT ;  /* 0xfffffffb16167812 */ /* 0x000fe400078ec0ff */
[----:B------:R-:W-:Y:S02]  /*19f30*/  MOV R25, RZ ;  /* 0x000000ff00197202 */ /* 0x000fe40000000f00 */
        /* <DEDUP_REMOVED lines=8> */
[----:B------:R-:W0:Y:S01]  /*19fc0*/  LDS.128 R24, [UR4+0x168d0] ;  /* 0x0168d004ff187984 */ /* 0x000e220008000c00 */
[----:B------:R-:W-:Y:S06]  /*19fd0*/  BAR.ARV 0x4, 0x200 ;  /* 0x0108000000007b1d */ /* 0x000fec0000002000 */
[----:B------:R-:W-:Y:S05]  /*19fe0*/  BRA `(.L_x_1789) ;  /* 0x0000000c00987947 */ /* 0x000fea0003800000 */
.L_x_1788:
        /* <DEDUP_REMOVED lines=44> */
.L_x_1792:
[----:B------:R-:W0:Y:S01]  /*1a2b0*/  LDC R2, c[0x0][0xc3c] ;  /* 0x00030f00ff027b82 */ /* 0x000e220000000800 */
[----:B------:R-:W-:Y:S01]  /*1a2c0*/  UIADD3 UR4, UR4, 0x1f, URZ ;  /* 0x0000001f04047890 */ /* 0x000fe2000fffe03f */
[----:B------:R-:W-:Y:S02]  /*1a2d0*/  ULDC UR7, c[0x0][0xc3c] ;  /* 0x00030f0000077ab9 */ /* 0x000fe40000000800 */
[----:B------:R-:W-:-:S03]  /*1a2e0*/  IMAD.U32 R27, RZ, RZ, UR7 ;  /* 0x00000007ff1b7e24 */ /* 0x000fc6000f8e00ff */
[----:B0-----:R-:W-:-:S13]  /*1a2f0*/  ISETP.LE.AND P6, PT, R2, UR4, PT ;  /* 0x0000000402007c0c */ /* 0x001fda000bfc3270 */
[----:B------:R-:W-:Y:S05]  /*1a300*/  @P6 BRA `(.L_x_1791) ;  /* 0x0000000800ac6947 */ /* 0x000fea0003800000 */
[----:B------:R-:W-:Y:S01]  /*1a310*/  IADD3 R9, R0, UR4, RZ ;  /* 0x0000000400097c10 */ /* 0x000fe2000fffe0ff */
[----:B------:R-:W-:Y:S02]  /*1a320*/  IMAD.MOV.U32 R25, RZ, RZ, RZ ;  /* 0x000000ffff197224 */ /* 0x000fe400078e00ff */
[----:B------:R-:W-:Y:S01]  /*1a330*/  IMAD.MOV.U32 R6, RZ, RZ, RZ ;  /* 0x000000ffff067224 */ /* 0x000fe200078e00ff */
[----:B------:R-:W-:-:S13]  /*1a340*/  ISETP.GE.OR P6, PT, R9, R2, !P0 ;  /* 0x000000020900720c */ /* 0x000fda00047c6670 */
[----:B------:R-:W0:Y:S08]  /*1a350*/  @!P6 LDC.64 R4, c[0x0][0xc80] ;  /* 0x00032000ff04eb82 */ /* 0x000e300000000a00 */
[----:B------:R-:W1:Y:S01]  /*1a360*/  @!P6 LDC.64 R2, c[0x0][0xc78] ;  /* 0x00031e00ff02eb82 */ /* 0x000e620000000a00 */
[----:B0-----:R-:W-:-:S05]  /*1a370*/  @!P6 IMAD.WIDE R4, R9, 0x4, R4 ;  /* 0x000000040904e825 */ /* 0x001fca00078e0204 */
[----:B------:R-:W2:Y:S01]  /*1a380*/  @!P6 LDG.E R25, desc[UR42][R4.64] ;  /* 0x0000002a0419e981 */ /* 0x000ea2000c1e1900 */
[----:B-1----:R-:W-:-:S05]  /*1a390*/  @!P6 IMAD.WIDE R2, R9, 0x4, R2 ;  /* 0x000000040902e825 */ /* 0x002fca00078e0202 */
        /* <DEDUP_REMOVED lines=22> */
.L_x_1790:
        /* <DEDUP_REMOVED lines=11> */
[----:B------:R-:W-:-:S05]  /*1a5b0*/  VIADD R3, R27, 0xffffffff ;  /* 0xffffffff1b037836 */ /* 0x000fca0000000000 */
[----:B------:R0:W1:Y:S02]  /*1a5c0*/  SHFL.IDX PT, R24, R2, R3, 0x1f ;  /* 0x00001f0302187589 */ /* 0x00006400000e0000 */
.L_x_1793:
[----:B-1----:R-:W-:Y:S02]  /*1a5d0*/  IMAD R24, R24, UR5, R5 ;  /* 0x0000000518187c24 */ /* 0x002fe4000f8e0205 */
[----:B------:R-:W-:-:S03]  /*1a5e0*/  VIADD R27, R27, UR4 ;  /* 0x000000041b1b7c36 */ /* 0x000fc60008000000 */
[----:B------:R-:W-:Y:S01]  /*1a5f0*/  IADD3 R4, -R24, UR6, RZ ;  /* 0x0000000618047c10 */ /* 0x000fe2000fffe1ff */
[----:B------:R-:W-:Y:S06]  /*1a600*/  @!P1 BRA `(.L_x_1794) ;  /* 0x0000000000e89947 */ /* 0x000fec0003800000 */
[----:B--2---:R-:W-:Y:S02]  /*1a610*/  IABS R7, R25 ;  /* 0x0000001900077213 */ /* 0x004fe40000000000 */
[----:B------:R-:W-:Y:S02]  /*1a620*/  IABS R5, R6 ;  /* 0x0000000600057213 */ /* 0x000fe40000000000 */
[----:B------:R-:W1:Y:S08]  /*1a630*/  I2F.RP R8, R7 ;  /* 0x0000000700087306 */ /* 0x000e700000209400 */
[----:B-1----:R-:W0:Y:S02]  /*1a640*/  MUFU.RCP R8, R8 ;  /* 0x0000000800087308 */ /* 0x002e240000001000 */
[----:B0-----:R-:W-:Y:S01]  /*1a650*/  VIADD R2, R8, 0xffffffe ;  /* 0x0ffffffe08027836 */ /* 0x001fe20000000000 */
[----:B------:R-:W-:-:S05]  /*1a660*/  IABS R8, R4 ;  /* 0x0000000400087213 */ /* 0x000fca0000000000 */
[----:B------:R0:W1:Y:S02]  /*1a670*/  F2I.FTZ.U32.TRUNC.NTZ R3, R2 ;  /* 0x0000000200037305 */ /* 0x000064000021f000 */
[----:B0-----:R-:W-:Y:S02]  /*1a680*/  IMAD.MOV.U32 R2, RZ, RZ, RZ ;  /* 0x000000ffff027224 */ /* 0x001fe400078e00ff */
[----:B-1----:R-:W-:-:S04]  /*1a690*/  IMAD.MOV R10, RZ, RZ, -R3 ;  /* 0x000000ffff0a7224 */ /* 0x002fc800078e0a03 */
[----:B------:R-:W-:Y:S01]  /*1a6a0*/  IMAD R9, R10, R7, RZ ;  /* 0x000000070a097224 */ /* 0x000fe200078e02ff */
[----:B------:R-:W-:-:S03]  /*1a6b0*/  IABS R10, R25 ;  /* 0x00000019000a7213 */ /* 0x000fc60000000000 */
[----:B------:R-:W-:Y:S02]  /*1a6c0*/  IMAD.HI.U32 R3, R3, R9, R2 ;  /* 0x0000000903037227 */ /* 0x000fe400078e0002 */
[----:B------:R-:W0:Y:S02]  /*1a6d0*/  I2F.RP R9, R5 ;  /* 0x0000000500097306 */ /* 0x000e240000209400 */
[----:B------:R-:W-:Y:S01]  /*1a6e0*/  IMAD.MOV R11, RZ, RZ, -R10 ;  /* 0x000000ffff0b7224 */ /* 0x000fe200078e0a0a */
[----:B------:R-:W-:Y:S01]  /*1a6f0*/  IABS R10, R6 ;  /* 0x00000006000a7213 */ /* 0x000fe20000000000 */
[----:B------:R-:W-:-:S04]  /*1a700*/  IMAD.HI.U32 R2, R3, R8, RZ ;  /* 0x0000000803027227 */ /* 0x000fc800078e00ff */
[----:B------:R-:W-:Y:S02]  /*1a710*/  IMAD R8, R2, R11, R8 ;  /* 0x0000000b02087224 */ /* 0x000fe400078e0208 */
[----:B------:R-:W-:-:S03]  /*1a720*/  IMAD.MOV R10, RZ, RZ, -R10 ;  /* 0x000000ffff0a7224 */ /* 0x000fc600078e0a0a */
[----:B------:R-:W-:Y:S01]  /*1a730*/  ISETP.GT.U32.AND P1, PT, R7, R8, PT ;  /* 0x000000080700720c */ /* 0x000fe20003f24070 */
[----:B0-----:R-:W0:-:S12]  /*1a740*/  MUFU.RCP R9, R9 ;  /* 0x0000000900097308 */ /* 0x001e180000001000 */
[----:B------:R-:W-:Y:S02]  /*1a750*/  @!P1 IMAD.IADD R8, R8, 0x1, -R7 ;  /* 0x0000000108089824 */ /* 0x000fe400078e0a07 */
[----:B------:R-:W-:Y:S01]  /*1a760*/  @!P1 VIADD R2, R2, 0x1 ;  /* 0x0000000102029836 */ /* 0x000fe20000000000 */
[----:B------:R-:W-:Y:S02]  /*1a770*/  ISETP.NE.AND P1, PT, R25, RZ, PT ;  /* 0x000000ff1900720c */ /* 0x000fe40003f25270 */
[----:B------:R-:W-:Y:S01]  /*1a780*/  ISETP.GE.U32.AND P0, PT, R8, R7, PT ;  /* 0x000000070800720c */ /* 0x000fe20003f06070 */
[----:B0-----:R-:W-:Y:S01]  /*1a790*/  VIADD R3, R9, 0xffffffe ;  /* 0x0ffffffe09037836 */ /* 0x001fe20000000000 */
[----:B------:R-:W-:-:S04]  /*1a7a0*/  LOP3.LUT R7, R4, R25, RZ, 0x3c, !PT ;  /* 0x0000001904077212 */ /* 0x000fc800078e3cff */
[----:B------:R-:W-:Y:S01]  /*1a7b0*/  ISETP.GE.AND P2, PT, R7, RZ, PT ;  /* 0x000000ff0700720c */ /* 0x000fe20003f46270 */
[----:B------:R-:W0:Y:S06]  /*1a7c0*/  F2I.FTZ.U32.TRUNC.NTZ R3, R3 ;  /* 0x0000000300037305 */ /* 0x000e2c000021f000 */
[----:B------:R-:W-:-:S05]  /*1a7d0*/  @P0 IADD3 R2, R2, 0x1, RZ ;  /* 0x0000000102020810 */ /* 0x000fca0007ffe0ff */
[----:B------:R-:W-:Y:S02]  /*1a7e0*/  IMAD.MOV.U32 R9, RZ, RZ, R2 ;  /* 0x000000ffff097224 */ /* 0x000fe400078e0002 */
[----:B0-----:R-:W-:Y:S02]  /*1a7f0*/  IMAD.MOV R2, RZ, RZ, -R3 ;  /* 0x000000ffff027224 */ /* 0x001fe400078e0a03 */
[----:B------:R-:W-:Y:S01]  /*1a800*/  @!P2 IMAD.MOV R9, RZ, RZ, -R9 ;  /* 0x000000ffff09a224 */ /* 0x000fe200078e0a09 */
[----:B------:R-:W-:Y:S01]  /*1a810*/  @!P1 LOP3.LUT R9, RZ, R25, RZ, 0x33, !PT ;  /* 0x00000019ff099212 */ /* 0x000fe200078e33ff */
[----:B------:R-:W-:Y:S02]  /*1a820*/  IMAD R7, R2, R5, RZ ;  /* 0x0000000502077224 */ /* 0x000fe400078e02ff */
[----:B------:R-:W-:Y:S01]  /*1a830*/  IMAD.MOV.U32 R2, RZ, RZ, RZ ;  /* 0x000000ffff027224 */ /* 0x000fe200078e00ff */
[----:B------:R-:W-:-:S03]  /*1a840*/  IABS R8, R9 ;  /* 0x0000000900087213 */ /* 0x000fc60000000000 */
[----:B------:R-:W-:-:S04]  /*1a850*/  IMAD.HI.U32 R2, R3, R7, R2 ;  /* 0x0000000703027227 */ /* 0x000fc800078e0002 */
[----:B------:R-:W-:Y:S02]  /*1a860*/  IMAD.MOV.U32 R3, RZ, RZ, R8 ;  /* 0x000000ffff037224 */ /* 0x000fe400078e0008 */
[----:B------:R-:W-:Y:S02]  /*1a870*/  IMAD.MOV.U32 R8, RZ, RZ, R10 ;  /* 0x000000ffff087224 */ /* 0x000fe400078e000a */
        /* <DEDUP_REMOVED lines=9> */
[----:B------:R-:W-:-:S12]  /*1a910*/  IMAD.MOV R5, RZ, RZ, -R9 ;  /* 0x000000ffff057224 */ /* 0x000fd800078e0a09 */
[----:B------:R-:W-:-:S05]  /*1a920*/  @P0 IADD3 R2, R2, 0x1, RZ ;  /* 0x0000000102020810 */ /* 0x000fca0007ffe0ff */
        /* <DEDUP_REMOVED lines=8> */
.L_x_1794:
[----:B0-----:R-:W0:Y:S02]  /*1a9b0*/  LDC.64 R2, c[0x0][0xc90] ;  /* 0x00032400ff027b82 */ /* 0x001e240000000a00 */
        /* <DEDUP_REMOVED lines=13> */
[----:B------:R-:W-:Y:S01]  /*1aa90*/  IMAD.HI.U32 R2, R3, R9, R2 ;  /* 0x0000000903027227 */ /* 0x000fe200078e0002 */
[----:B------:R-:W-:-:S03]  /*1aaa0*/  IADD3 R3, RZ, -R12, RZ ;  /* 0x8000000cff037210 */ /* 0x000fc60007ffe0ff */
[----:B------:R-:W-:-:S04]  /*1aab0*/  IMAD.MOV.U32 R9, RZ, RZ, R11 ;  /* 0x000000ffff097224 */ /* 0x000fc800078e000b */
        /* <DEDUP_REMOVED lines=15> */
[----:B------:R-:W-:Y:S02]  /*1abb0*/  IMAD R4, R5, R2, R4 ;  /* 0x0000000205047224 */ /* 0x000fe400078e0204 */
[----:B------:R-:W-:Y:S01]  /*1abc0*/  IMAD.MOV.U32 R2, RZ, RZ, RZ ;  /* 0x000000ffff027224 */ /* 0x000fe200078e00ff */
[----:B------:R-:W-:Y:S02]  /*1abd0*/  VIADDMNMX R6, R3, UR5, R6, PT ;  /* 0x0000000503067c46 */ /* 0x000fe4000b800106 */
[----:B------:R-:W-:-:S02]  /*1abe0*/  IABS R10, R4 ;  /* 0x00000004000a7213 */ /* 0x000fc40000000000 */
[----:B------:R-:W-:Y:S01]  /*1abf0*/  IABS R8, R6 ;  /* 0x0000000600087213 */ /* 0x000fe20000000000 */
[----:B------:R-:W-:Y:S01]  /*1ac00*/  IMAD.MOV R26, RZ, RZ, -R6 ;  /* 0x000000ffff1a7224 */ /* 0x000fe200078e0a06 */
[----:B------:R-:W-:Y:S02]  /*1ac10*/  IADD3 R7, R7, 0x1000000, R4 ;  /* 0x0100000007077810 */ /* 0x000fe40007ffe004 */
        /* <DEDUP_REMOVED lines=8> */
[----:B------:R-:W-:-:S03]  /*1aca0*/  MOV R5, R10 ;  /* 0x0000000a00057202 */ /* 0x000fc60000000f00 */
        /* <DEDUP_REMOVED lines=13> */
[----:B------:R-:W-:-:S07]  /*1ad80*/  IMAD R26, R2, R26, R7 ;  /* 0x0000001a021a7224 */ /* 0x000fce00078e0207 */
.L_x_1795:
[----:B------:R-:W-:-:S05]  /*1ad90*/  LOP3.LUT R2, RZ, R2, RZ, 0x33, !PT ;  /* 0x00000002ff027212 */ /* 0x000fca00078e33ff */
[----:B------:R-:W-:Y:S01]  /*1ada0*/  IMAD.IADD R25, R25, 0x1, R2 ;  /* 0x0000000119197824 */ /* 0x000fe200078e0202 */
[----:B------:R-:W-:Y:S06]  /*1adb0*/  BRA `(.L_x_1796) ;  /* 0x00000000000c7947 */ /* 0x000fec0003800000 */
.L_x_1791:
[----:B------:R-:W-:Y:S01]  /*1adc0*/  IMAD.MOV.U32 R25, RZ, RZ, RZ ;  /* 0x000000ffff197224 */ /* 0x000fe200078e00ff */
[----:B------:R-:W-:Y:S01]  /*1add0*/  MOV R26, RZ ;  /* 0x000000ff001a7202 */ /* 0x000fe20000000f00 */
[----:B------:R-:W-:-:S07]  /*1ade0*/  IMAD.U32 R24, RZ, RZ, UR6 ;  /* 0x00000006ff187e24 */ /* 0x000fce000f8e00ff */
.L_x_1796:
[----:B------:R-:W-:-:S13]  /*1adf0*/  ISETP.NE.AND P0, PT, R0, RZ, PT ;  /* 0x000000ff0000720c */ /* 0x000fda0003f05270 */
[----:B------:R-:W0:Y:S01]  /*1ae00*/  @!P0 S2R R3, SR_CgaCtaId ;  /* 0x0000000000038919 */ /* 0x000e220000008800 */
[----:B------:R-:W-:-:S04]  /*1ae10*/  @!P0 MOV R0, 0x400 ;  /* 0x0000040000008802 */ /* 0x000fc80000000f00 */
[----:B0-----:R-:W-:-:S05]  /*1ae20*/  @!P0 LEA R0, R3, R0, 0x18 ;  /* 0x0000000003008211 */ /* 0x001fca00078ec0ff */
[----:B------:R1:W-:Y:S01]  /*1ae30*/  @!P0 STS.128 [R0+0x168d0], R24 ;  /* 0x0168d01800008388 */ /* 0x0003e20000000c00 */
[----:B------:R-:W-:Y:S06]  /*1ae40*/  BAR.ARV 0x5, 0x200 ;  /* 0x0148000000007b1d */ /* 0x000fec0000002000 */
.L_x_1789:
[----:B-1----:R-:W-:Y:S01]  /*1ae50*/  IMAD.MOV.U32 R0, RZ, RZ, 0x1 ;  /* 0x00000001ff007424 */ /* 0x002fe200078e00ff */
[----:B------:R-:W-:Y:S01]  /*1ae60*/  ULDC UR4, c[0x0][0xc3c] ;  /* 0x00030f0000047ab9 */ /* 0x000fe20000000800 */
[----:B------:R-:W-:Y:S01]  /*1ae70*/  IMAD.MOV.U32 R28, RZ, RZ, RZ ;  /* 0x000000ffff1c7224 */ /* 0x000fe200078e00ff */
[----:B0-----:R-:W-:Y:S02]  /*1ae80*/  ISETP.GE.AND P0, PT, R27, UR4, PT ;  /* 0x000000041b007c0c */ /* 0x001fe4000bf06270 */
[----:B------:R0:W-:Y:S04]  /*1ae90*/  STL [R1], R0 ;  /* 0x0000000001007387 */ /* 0x0001e80000100800 */
[----:B------:R0:W-:Y:S07]  /*1aea0*/  STL [R1+0x40], RZ ;  /* 0x000040ff01007387 */ /* 0x0001ee0000100800 */
[----:B------:R-:W-:Y:S05]  /*1aeb0*/  @P0 BRA `(.L_x_1797) ;  /* 0x0000006800f00947 */ /* 0x000fea0003800000 */
[----:B------:R-:W1:Y:S01]  /*1aec0*/  S2R R6, SR_TID.X ;  /* 0x0000000000067919 */ /* 0x000e620000002100 */
[----:B------:R-:W2:Y:S01]  /*1aed0*/  S2UR UR5, SR_CgaCtaId ;  /* 0x00000000000579c3 */ /* 0x000ea20000008800 */
[----:B------:R-:W-:Y:S01]  /*1aee0*/  UMOV UR4, 0x400 ;  /* 0x0000040000047882 */ /* 0x000fe20000000000 */
[----:B------:R-:W-:Y:S01]  /*1aef0*/  BSSY B8, `(.L_x_1797) ;  /* 0x00006b8000087945 */ /* 0x000fe20003800000 */
[----:B------:R-:W-:Y:S01]  /*1af00*/  STL [R1+0x40], RZ ;  /* 0x000040ff01007387 */ /* 0x000fe20000100800 */
[----:B------:R-:W-:Y:S01]  /*1af10*/  CS2R R28, SRZ ;  /* 0x00000000001c7805 */ /* 0x000fe2000001ff00 */
[----:B------:R-:W-:Y:S01]  /*1af20*/  ULDC.64 UR40, c[0x0][0x198] ;  /* 0x0000660000287ab9 */ /* 0x000fe20000000a00 */
[----:B------:R-:W-:Y:S01]  /*1af30*/  ULOP3.LUT UR38, UR37, 0x2, URZ, 0xfc, !UPT ;  /* 0x0000000225267892 */ /* 0x000fe2000f8efc3f */
[----:B------:R-:W-:Y:S01]  /*1af40*/  ULDC UR36, c[0x0][0xc] ;  /* 0x0000030000247ab9 */ /* 0x000fe20000000800 */
[----:B--2---:R-:W-:-:S06]  /*1af50*/  ULEA UR4, UR5, UR4, 0x18 ;  /* 0x0000000405047291 */ /* 0x004fcc000f8ec03f */
[----:B------:R-:W-:Y:S01]  /*1af60*/  IMAD.U32 R16, RZ, RZ, UR4 ;  /* 0x00000004ff107e24 */ /* 0x000fe2000f8e00ff */
[C---:B-1----:R-:W-:Y:S01]  /*1af70*/  LOP3.LUT R5, R6.reuse, 0x7f, RZ, 0xc0, !PT ;  /* 0x0000007f06057812 */ /* 0x042fe200078ec0ff */
[----:B0-----:R-:W-:-:S04]  /*1af80*/  IMAD.SHL.U32 R0, R6, 0x8, RZ ;  /* 0x0000000806007824 */ /* 0x001fc800078e00ff */
[----:B------:R-:W-:Y:S01]  /*1af90*/  IMAD.SHL.U32 R3, R5, 0x8, RZ ;  /* 0x0000000805037824 */ /* 0x000fe200078e00ff */
[----:B------:R-:W-:Y:S01]  /*1afa0*/  LOP3.LUT R2, R0, 0x1f8, RZ, 0xc0, !PT ;  /* 0x000001f800027812 */ /* 0x000fe200078ec0ff */
[----:B------:R-:W-:-:S03]  /*1afb0*/  IMAD.MOV.U32 R0, RZ, RZ, 0x1 ;  /* 0x00000001ff007424 */ /* 0x000fc600078e00ff */
[----:B------:R-:W-:Y:S02]  /*1afc0*/  LOP3.LUT R2, R2, 0x38, R6, 0x78, !PT ;  /* 0x0000003802027812 */ /* 0x000fe400078e7806 */
[----:B------:R0:W-:Y:S02]  /*1afd0*/  STL [R1+0x4], R0 ;  /* 0x0000040001007387 */ /* 0x0001e40000100800 */
[----:B------:R-:W-:Y:S01]  /*1afe0*/  LOP3.LUT R4, R2, 0x200, R3, 0xf8, !PT ;  /* 0x0000020002047812 */ /* 0x000fe200078ef803 */
[----:B------:R-:W-:Y:S01]  /*1aff0*/  IMAD.SHL.U32 R2, R6, 0x10, RZ ;  /* 0x0000001006027824 */ /* 0x000fe200078e00ff */
[----:B------:R-:W-:Y:S01]  /*1b000*/  SHF.R.U32.HI R3, RZ, 0x3, R5 ;  /* 0x00000003ff037819 */ /* 0x000fe20000011605 */
[----:B------:R-:W-:-:S03]  /*1b010*/  IMAD.MOV.U32 R5, RZ, RZ, 0x1 ;  /* 0x00000001ff057424 */ /* 0x000fc600078e00ff */
[----:B------:R-:W-:Y:S01]  /*1b020*/  LOP3.LUT R2, R2, 0x70, RZ, 0xc0, !PT ;  /* 0x0000007002027812 */ /* 0x000fe200078ec0ff */
[----:B0-----:R-:W-:Y:S01]  /*1b030*/  IMAD R0, R4, 0x2, R16 ;  /* 0x0000000204007824 */ /* 0x001fe200078e0210 */
[----:B------:R0:W-:Y:S02]  /*1b040*/  STL [R1], R5 ;  /* 0x0000000501007387 */ /* 0x0001e40000100800 */
[----:B------:R-:W-:Y:S02]  /*1b050*/  LOP3.LUT R2, R3, R2, RZ, 0xfc, !PT ;  /* 0x0000000203027212 */ /* 0x000fe400078efcff */
[----:B------:R0:W-:Y:S05]  /*1b060*/  STL [R1+0x24], R0 ;  /* 0x0000240001007387 */ /* 0x0001ea0000100800 */
.L_x_1910:
[----:B------:R-:W-:Y:S05]  /*1b070*/  YIELD ;  /* 0x0000000000007946 */ /* 0x000fea0003800000 */
[----:B------:R-:W-:Y:S01]  /*1b080*/  ULDC.64 UR4, c[0x0][0xa28] ;  /* 0x00028a0000047ab9 */ /* 0x000fe20000000a00 */
[----:B------:R-:W-:Y:S01]  /*1b090*/  MOV R10, RZ ;  /* 0x000000ff000a7202 */ /* 0x000fe20000000f00 */
[----:B0-----:R-:W0:Y:S01]  /*1b0a0*/  LDC.64 R4, c[0x0][0xa00] ;  /* 0x00028000ff047b82 */ /* 0x001e220000000a00 */
[----:B------:R-:W-:Y:S01]  /*1b0b0*/  ISETP.NE.U32.AND P0, PT, RZ, UR4, PT ;  /* 0x00000004ff007c0c */ /* 0x000fe2000bf05070 */
[----:B------:R-:W-:Y:S01]  /*1b0c0*/  IMAD.MOV.U32 R0, RZ, RZ, RZ ;  /* 0x000000ffff007224 */ /* 0x000fe200078e00ff */
[----:B------:R-:W-:-:S02]  /*1b0d0*/  ULDC.64 UR6, c[0x0][0xa10] ;  /* 0x0002840000067ab9 */ /* 0x000fc40000000a00 */
[----:B------:R-:W-:Y:S01]  /*1b0e0*/  ISETP.NE.AND.EX P0, PT, RZ, UR5, PT, P0 ;  /* 0x00000005ff007c0c */ /* 0x000fe2000bf05300 */
[----:B------:R-:W-:-:S12]  /*1b0f0*/  ULDC.64 UR4, c[0x0][0xa18] ;  /* 0x0002860000047ab9 */ /* 0x000fd80000000a00 */
[----:B-1----:R-:W1:Y:S02]  /*1b100*/  @P0 LDC.64 R2, c[0x0][0xa28] ;  /* 0x00028a00ff020b82 */ /* 0x002e640000000a00 */
[----:B-1----:R-:W-:-:S05]  /*1b110*/  @P0 IMAD.WIDE R2, R27, 0x4, R2 ;  /* 0x000000041b020825 */ /* 0x002fca00078e0202 */
[----:B--2---:R1:W2:Y:S01]  /*1b120*/  @P0 LDG.E R10, desc[UR42][R2.64] ;  /* 0x0000002a020a0981 */ /* 0x0042a2000c1e1900 */
[----:B------:R-:W-:Y:S01]  /*1b130*/  ISETP.NE.U32.AND P0, PT, RZ, UR4, PT ;  /* 0x00000004ff007c0c */ /* 0x000fe2000bf05070 */
[----:B0-----:R-:W-:Y:S01]  /*1b140*/  IMAD.WIDE R4, R27, 0x4, R4 ;  /* 0x000000041b047825 */ /* 0x001fe200078e0204 */
[----:B------:R-:W-:Y:S02]  /*1b150*/  ISETP.NE.U32.AND P1, PT, RZ, UR6, PT ;  /* 0x00000006ff007c0c */ /* 0x000fe4000bf25070 */
[----:B------:R-:W-:Y:S01]  /*1b160*/  ISETP.NE.AND.EX P2, PT, RZ, UR5, PT, P0 ;  /* 0x00000005ff007c0c */ /* 0x000fe2000bf45300 */
[----:B------:R-:W-:Y:S01]  /*1b170*/  ULDC.64 UR4, c[0x0][0xa00] ;  /* 0x0002800000047ab9 */ /* 0x000fe20000000a00 */
[----:B------:R-:W-:Y:S01]  /*1b180*/  ISETP.NE.AND.EX P1, PT, RZ, UR7, PT, P1 ;  /* 0x00000007ff007c0c */ /* 0x000fe2000bf25310 */
[----:B------:R-:W-:Y:S01]  /*1b190*/  IMAD.MOV.U32 R6, RZ, RZ, RZ ;  /* 0x000000ffff067224 */ /* 0x000fe200078e00ff */
[----:B------:R-:W-:Y:S01]  /*1b1a0*/  ISETP.NE.U32.AND P0, PT, RZ, UR4, PT ;  /* 0x00000004ff007c0c */ /* 0x000fe2000bf05070 */
[----:B-1----:R-:W0:Y:S03]  /*1b1b0*/  LDC.64 R2, c[0x0][0xa10] ;  /* 0x00028400ff027b82 */ /* 0x002e260000000a00 */
[----:B------:R-:W-:-:S05]  /*1b1c0*/  ISETP.NE.AND.EX P0, PT, RZ, UR5, PT, P0 ;  /* 0x00000005ff007c0c */ /* 0x000fca000bf05300 */
[----:B------:R-:W1:Y:S08]  /*1b1d0*/  @P2 LDC.64 R8, c[0x0][0xa18] ;  /* 0x00028600ff082b82 */ /* 0x000e700000000a00 */
[----:B---3--:R-:W3:Y:S01]  /*1b1e0*/  @P0 LDG.E R0, desc[UR42][R4.64] ;  /* 0x0000002a04000981 */ /* 0x008ee2000c1e1900 */
[----:B------:R-:W-:Y:S01]  /*1b1f0*/  ULDC UR4, c[0x0][0x288] ;  /* 0x0000a20000047ab9 */ /* 0x000fe20000000800 */
[----:B0-----:R-:W-:-:S05]  /*1b200*/  IMAD.WIDE R2, R27, 0x4, R2 ;  /* 0x000000041b027825 */ /* 0x001fca00078e0202 */
[----:B-----5:R-:W5:Y:S01]  /*1b210*/  @P1 LDG.E R6, desc[UR42][R2.64] ;  /* 0x0000002a02061981 */ /* 0x020f62000c1e1900 */
[----:B-1----:R-:W-:-:S03]  /*1b220*/  @P2 IMAD.WIDE R8, R27, 0x4, R8 ;  /* 0x000000041b082825 */ /* 0x002fc600078e0208 */
[----:B---3--:R0:W-:Y:S02]  /*1b230*/  STL [R1+0x2c], R0 ;  /* 0x00002c0001007387 */ /* 0x0081e40000100800 */
[----:B0-----:R-:W-:Y:S01]  /*1b240*/  IMAD.U32 R0, RZ, RZ, UR4 ;  /* 0x00000004ff007e24 */ /* 0x001fe2000f8e00ff */
[----:B------:R-:W-:-:S05]  /*1b250*/  ULDC.64 UR4, c[0x0][0x418] ;  /* 0x0001060000047ab9 */ /* 0x000fca0000000a00 */
[----:B------:R0:W3:Y:S01]  /*1b260*/  @P2 LDG.E R0, desc[UR42][R8.64] ;  /* 0x0000002a08002981 */ /* 0x0000e2000c1e1900 */
[----:B------:R-:W-:-:S03]  /*1b270*/  UISETP.NE.U32.AND UP0, UPT, UR4, URZ, UPT ;  /* 0x0000003f0400728c */ /* 0x000fc6000bf05070 */
[----:B------:R-:W-:Y:S01]  /*1b280*/  ULDC UR4, c[0x0][0x424] ;  /* 0x0001090000047ab9 */ /* 0x000fe20000000800 */
[----:B------:R-:W-:-:S03]  /*1b290*/  UISETP.NE.AND.EX UP0, UPT, UR5, URZ, UPT, UP0 ;  /* 0x0000003f0500728c */ /* 0x000fc6000bf05300 */
[----:B------:R-:W-:Y:S01]  /*1b2a0*/  ULDC UR5, c[0x0][0x2f0] ;  /* 0x0000bc0000057ab9 */ /* 0x000fe20000000800 */
[----:B------:R-:W-:-:S04]  /*1b2b0*/  USEL UR4, UR4, 0x1, UP0 ;  /* 0x0000000104047887 */ /* 0x000fc80008000000 */
[----:B------:R-:W-:-:S03]  /*1b2c0*/  UIMAD UR4, UR4, UR5, URZ ;  /* 0x00000005040472a4 */ /* 0x000fc6000f8e023f */
[----:B------:R-:W-:Y:S02]  /*1b2d0*/  ULDC UR5, c[0x0][0x348] ;  /* 0x0000d20000057ab9 */ /* 0x000fe40000000800 */
[----:B0-----:R-:W-:Y:S02]  /*1b2e0*/  IMAD.U32 R8, RZ, RZ, UR5 ;  /* 0x00000005ff087e24 */ /* 0x001fe4000f8e00ff */
[----:B------:R-:W-:Y:S01]  /*1b2f0*/  IMAD.U32 R7, RZ, RZ, UR4 ;  /* 0x00000004ff077e24 */ /* 0x000fe2000f8e00ff */
[----:B---3--:R0:W-:Y:S04]  /*1b300*/  STL [R1+0x28], R0 ;  /* 0x0000280001007387 */ /* 0x0081e80000100800 */
[----:B--2---:R0:W-:Y:S01]  /*1b310*/  STL [R1+0x1c], R10 ;  /* 0x00001c0a01007387 */ /* 0x0041e20000100800 */
[----:B------:R-:W-:Y:S01]  /*1b320*/  IMAD.MOV.U32 R13, RZ, RZ, R0 ;  /* 0x000000ffff0d7224 */ /* 0x000fe200078e0000 */
[----:B------:R-:W-:Y:S06]  /*1b330*/  @P2 BRA `(.L_x_1798) ;  /* 0x0000000000142947 */ /* 0x000fec0003800000 */
[----:B------:R-:W-:Y:S05]  /*1b340*/  @!P0 BRA `(.L_x_1798) ;  /* 0x0000000000108947 */ /* 0x000fea0003800000 */
[----:B0-----:R-:W2:Y:S04]  /*1b350*/  LDG.E R0, desc[UR42][R4.64] ;  /* 0x0000002a04007981 */ /* 0x001ea8000c1e1900 */
[----:B------:R-:W2:Y:S02]  /*1b360*/  LDG.E R9, desc[UR42][R4.64+0x4] ;  /* 0x0000042a04097981 */ /* 0x000ea4000c1e1900 */
[----:B--2---:R-:W-:-:S05]  /*1b370*/  IMAD.IADD R13, R9, 0x1, -R0 ;  /* 0x00000001090d7824 */ /* 0x004fca00078e0a00 */
[----:B------:R1:W-:Y:S02]  /*1b380*/  STL [R1+0x28], R13 ;  /* 0x0000280d01007387 */ /* 0x0003e40000100800 */
.L_x_1798:
[----:B------:R-:W-:Y:S01]  /*1b390*/  ULDC.64 UR4, c[0x0][0xa20] ;  /* 0x0002880000047ab9 */ /* 0x000fe20000000a00 */
[C---:B0-----:R-:W-:Y:S02]  /*1b3a0*/  LOP3.LUT R0, R26.reuse, 0xff000000, RZ, 0xc0, !PT ;  /* 0xff0000001a007812 */ /* 0x041fe400078ec0ff */
[----:B------:R-:W-:Y:S02]  /*1b3b0*/  ISETP.NE.U32.AND P0, PT, RZ, UR4, PT ;  /* 0x00000004ff007c0c */ /* 0x000fe4000bf05070 */
[----:B------:R-:W-:Y:S02]  /*1b3c0*/  SHF.R.U32.HI R0, RZ, 0x8, R0 ;  /* 0x00000008ff007819 */ /* 0x000fe40000011600 */
[----:B------:R-:W-:Y:S02]  /*1b3d0*/  ISETP.NE.AND.EX P0, PT, RZ, UR5, PT, P0 ;  /* 0x00000005ff007c0c */ /* 0x000fe4000bf05300 */
[C---:B------:R-:W-:Y:S02]  /*1b3e0*/  LOP3.LUT R4, R26.reuse, 0xff0000, RZ, 0xc0, !PT ;  /* 0x00ff00001a047812 */ /* 0x040fe400078ec0ff */
[----:B------:R-:W-:-:S02]  /*1b3f0*/  LOP3.LUT R17, R26, 0xffff, RZ, 0xc0, !PT ;  /* 0x0000ffff1a117812 */ /* 0x000fc400078ec0ff */
[----:B------:R-:W-:-:S07]  /*1b400*/  LEA.HI R0, R4, R0, RZ, 0x10 ;  /* 0x0000000004007211 */ /* 0x000fce00078f80ff */
[----:B------:R-:W-:Y:S05]  /*1b410*/  @!P0 BRA `(.L_x_1799) ;  /* 0x0000000000108947 */ /* 0x000fea0003800000 */
[----:B------:R-:W0:Y:S02]  /*1b420*/  LDC.64 R4, c[0x0][0xa20] ;  /* 0x00028800ff047b82 */ /* 0x000e240000000a00 */
[----:B0-----:R-:W-:-:S05]  /*1b430*/  IMAD.WIDE R4, R27, 0x4, R4 ;  /* 0x000000041b047825 */ /* 0x001fca00078e0204 */
[----:B------:R0:W5:Y:S01]  /*1b440*/  LDG.E R7, desc[UR42][R4.64] ;  /* 0x0000002a04077981 */ /* 0x000162000c1e1900 */
[----:B------:R-:W-:Y:S05]  /*1b450*/  BRA `(.L_x_1800) ;  /* 0x0000000000247947 */ /* 0x000fea0003800000 */
.L_x_1799:
        /* <DEDUP_REMOVED lines=8> */
[----:B--2---:R-:W-:-:S07]  /*1b4e0*/  IMAD.IADD R7, R4, 0x1, -R7 ;  /* 0x0000000104077824 */ /* 0x004fce00078e0a07 */
.L_x_1800:
[----:B0-----:R-:W2:Y:S04]  /*1b4f0*/  @P1 LDG.E R4, desc[UR42][R2.64] ;  /* 0x0000002a02041981 */ /* 0x001ea8000c1e1900 */
[----:B------:R0:W2:Y:S01]  /*1b500*/  @P1 LDG.E R5, desc[UR42][R2.64+0x4] ;  /* 0x0000042a02051981 */ /* 0x0000a2000c1e1900 */
[----:B------:R-:W-:Y:S02]  /*1b510*/  IMAD R25, R25, 0xc0, RZ ;  /* 0x000000c019197824 */ /* 0x000fe400078e02ff */
[----:B-----5:R-:W-:-:S03]  /*1b520*/  IMAD.IADD R7, R7, 0x1, -R10 ;  /* 0x0000000107077824 */ /* 0x020fc600078e0a0a */
[----:B------:R-:W-:Y:S01]  /*1b530*/  IADD3 R9, R25, 0xbf, RZ ;  /* 0x000000bf19097810 */ /* 0x000fe20007ffe0ff */
[----:B0-----:R-:W0:Y:S02]  /*1b540*/  LDC R2, c[0x0][0x448] ;  /* 0x00011200ff027b82 */ /* 0x001e240000000800 */
[----:B0-----:R-:W-:-:S13]  /*1b550*/  ISETP.NE.AND P2, PT, R2, 0x1, PT ;  /* 0x000000010200780c */ /* 0x001fda0003f45270 */
[----:B------:R-:W0:Y:S08]  /*1b560*/  @P2 LDC R3, c[0x0][0x44c] ;  /* 0x00011300ff032b82 */ /* 0x000e300000000800 */
[----:B------:R-:W3:Y:S01]  /*1b570*/  @P2 LDC R2, c[0x0][0x450] ;  /* 0x00011400ff022b82 */ /* 0x000ee20000000800 */
[----:B0-----:R-:W-:-:S05]  /*1b580*/  @P2 IMAD.HI.U32 R3, R9, R3, RZ ;  /* 0x0000000309032227 */ /* 0x001fca00078e00ff */
[----:B---3--:R-:W-:Y:S01]  /*1b590*/  @P2 SHF.R.U32.HI R9, RZ, R2, R3 ;  /* 0x00000002ff092219 */ /* 0x008fe20000011603 */
[----:B--2---:R-:W-:-:S04]  /*1b5a0*/  @P1 IMAD.IADD R8, R5, 0x1, -R4 ;  /* 0x0000000105081824 */ /* 0x004fc800078e0a04 */
[----:B------:R-:W-:-:S04]  /*1b5b0*/  IMAD.IADD R12, R7, 0x1, R8 ;  /* 0x00000001070c7824 */ /* 0x000fc800078e0208 */
[C---:B------:R-:W-:Y:S01]  /*1b5c0*/  VIADD R20, R12.reuse, 0x7f ;  /* 0x0000007f0c147836 */ /* 0x040fe20000000000 */
[----:B------:R0:W-:Y:S01]  /*1b5d0*/  STL [R1+0x14], R12 ;  /* 0x0000140c01007387 */ /* 0x0001e20000100800 */
[----:B------:R-:W-:-:S03]  /*1b5e0*/  IADD3 R10, R12, 0x1, -R13 ;  /* 0x000000010c0a7810 */ /* 0x000fc60007ffe80d */
[----:B------:R-:W-:Y:S02]  /*1b5f0*/  SHF.R.S32.HI R2, RZ, 0x1f, R20 ;  /* 0x0000001fff027819 */ /* 0x000fe40000011414 */
[----:B------:R-:W-:Y:S02]  /*1b600*/  IMAD.IADD R9, R10, 0x1, R9 ;  /* 0x000000010a097824 */ /* 0x000fe400078e0209 */
[----:B------:R-:W-:Y:S02]  /*1b610*/  LEA.HI R20, R2, R20, RZ, 0x7 ;  /* 0x0000001402147211 */ /* 0x000fe400078f38ff */
[----:B------:R-:W2:Y:S02]  /*1b620*/  LDC.64 R2, c[0x0][0x9e0] ;  /* 0x00027800ff027b82 */ /* 0x000ea40000000a00 */
[----:B------:R-:W-:Y:S02]  /*1b630*/  SHF.R.S32.HI R20, RZ, 0x7, R20 ;  /* 0x00000007ff147819 */ /* 0x000fe40000011414 */
[----:B--2---:R-:W-:Y:S01]  /*1b640*/  ISETP.GE.AND P3, PT, R3, 0x1, PT ;  /* 0x000000010300780c */ /* 0x004fe20003f66270 */
[----:B------:R-:W-:-:S12]  /*1b650*/  IMAD.IADD R2, R9, 0x1, R2 ;  /* 0x0000000109027824 */ /* 0x000fd800078e0202 */
[----:B0-----:R-:W-:Y:S05]  /*1b660*/  @!P3 BRA `(.L_x_1801) ;  /* 0x000000000048b947 */ /* 0x001fea0003800000 */
        /* <DEDUP_REMOVED lines=11> */
.L_x_1803:
[----:B------:R-:W-:-:S13]  /*1b720*/  ISETP.NE.AND P0, PT, R3, 0x1, PT ;  /* 0x000000010300780c */ /* 0x000fda0003f05270 */
[----:B------:R-:W0:Y:S02]  /*1b730*/  @P0 LDC.64 R4, c[0x0][0x9e8] ;  /* 0x00027a00ff040b82 */ /* 0x000e240000000a00 */
[----:B0-----:R-:W-:-:S05]  /*1b740*/  @P0 IMAD.HI.U32 R4, R11, R4, RZ ;  /* 0x000000040b040227 */ /* 0x001fca00078e00ff */
[----:B------:R-:W-:-:S07]  /*1b750*/  @P0 SHF.R.U32.HI R11, RZ, R5, R4 ;  /* 0x00000005ff0b0219 */ /* 0x000fce0000011604 */
.L_x_1804:
[----:B------:R-:W-:Y:S05]  /*1b760*/  BSYNC B0 ;  /* 0x0000000000007941 */ /* 0x000fea0003800000 */
.L_x_1802:
[----:B------:R-:W-:-:S05]  /*1b770*/  IMAD R11, R11, R3, R3 ;  /* 0x000000030b0b7224 */ /* 0x000fca00078e0203 */
[----:B------:R-:W-:-:S07]  /*1b780*/  VIMNMX R2, R2, R11, PT ;  /* 0x0000000b02027248 */ /* 0x000fce0003fe0100 */
.L_x_1801:
[----:B------:R-:W0:Y:S01]  /*1b790*/  @P2 LDC R9, c[0x0][0x44c] ;  /* 0x00011300ff092b82 */ /* 0x000e220000000800 */
[----:B------:R-:W-:Y:S01]  /*1b7a0*/  VIADD R2, R2, 0x7f ;  /* 0x0000007f02027836 */ /* 0x000fe20000000000 */
[----:B------:R-:W-:Y:S01]  /*1b7b0*/  IADD3 R19, R12, -R13, RZ ;  /* 0x8000000d0c137210 */ /* 0x000fe20007ffe0ff */
[----:B------:R-:W-:Y:S01]  /*1b7c0*/  IMAD.MOV.U32 R4, RZ, RZ, R25 ;  /* 0x000000ffff047224 */ /* 0x000fe200078e0019 */
[----:B------:R-:W-:-:S04]  /*1b7d0*/  ULDC UR4, c[0x0][0x9dc] ;  /* 0x0002770000047ab9 */ /* 0x000fc80000000800 */
[----:B------:R-:W2:Y:S01]  /*1b7e0*/  @P2 LDC R5, c[0x0][0x450] ;  /* 0x00011400ff052b82 */ /* 0x000ea20000000800 */
[----:B0-----:R-:W-:-:S05]  /*1b7f0*/  @P2 IMAD.HI.U32 R9, R25, R9, RZ ;  /* 0x0000000919092227 */ /* 0x001fca00078e00ff */
[----:B--2---:R-:W-:Y:S02]  /*1b800*/  @P2 SHF.R.U32.HI R4, RZ, R5, R9 ;  /* 0x00000005ff042219 */ /* 0x004fe40000011609 */
[----:B------:R-:W-:-:S03]  /*1b810*/  SHF.R.S32.HI R5, RZ, 0x1f, R2 ;  /* 0x0000001fff057819 */ /* 0x000fc60000011402 */
[----:B------:R-:W-:Y:S01]  /*1b820*/  IMAD.IADD R11, R19, 0x1, R4 ;  /* 0x00000001130b7824 */ /* 0x000fe200078e0204 */
[----:B------:R-:W-:-:S03]  /*1b830*/  LEA.HI R5, R5, R2, RZ, 0x7 ;  /* 0x0000000205057211 */ /* 0x000fc600078f38ff */
[----:B------:R-:W-:Y:S01]  /*1b840*/  VIADD R2, R11, -UR4 ;  /* 0x800000040b027c36 */ /* 0x000fe20008000000 */
        /* <DEDUP_REMOVED lines=13> */
.L_x_1807:
[----:B------:R-:W-:-:S13]  /*1b920*/  ISETP.NE.AND P0, PT, R3, 0x1, PT ;  /* 0x000000010300780c */ /* 0x000fda0003f05270 */
[----:B------:R-:W0:Y:S02]  /*1b930*/  @P0 LDC.64 R4, c[0x0][0x9e8] ;  /* 0x00027a00ff040b82 */ /* 0x000e240000000a00 */
[----:B0-----:R-:W-:-:S05]  /*1b940*/  @P0 IMAD.HI.U32 R4, R11, R4, RZ ;  /* 0x000000040b040227 */ /* 0x001fca00078e00ff */
[----:B------:R-:W-:-:S07]  /*1b950*/  @P0 SHF.R.U32.HI R11, RZ, R5, R4 ;  /* 0x00000005ff0b0219 */ /* 0x000fce0000011604 */
.L_x_1808:
[----:B------:R-:W-:Y:S05]  /*1b960*/  BSYNC B0 ;  /* 0x0000000000007941 */ /* 0x000fea0003800000 */
.L_x_1806:
[----:B------:R-:W-:-:S05]  /*1b970*/  IMAD R3, R11, R3, RZ ;  /* 0x000000030b037224 */ /* 0x000fca00078e02ff */
[----:B------:R-:W-:-:S07]  /*1b980*/  VIMNMX R2, R2, R3, !PT ;  /* 0x0000000302027248 */ /* 0x000fce0007fe0100 */
.L_x_1805:
[----:B------:R-:W-:Y:S01]  /*1b990*/  SHF.R.S32.HI R3, RZ, 0x1f, R2 ;  /* 0x0000001fff037819 */ /* 0x000fe20000011402 */
[----:B------:R-:W-:Y:S01]  /*1b9a0*/  BSSY B0, `(.L_x_1809) ;  /* 0x0000027000007945 */ /* 0x000fe20003800000 */
[----:B------:R-:W-:Y:S02]  /*1b9b0*/  LOP3.LUT R18, R0, 0xff, RZ, 0xc0, !PT ;  /* 0x000000ff00127812 */ /* 0x000fe400078ec0ff */
[----:B------:R-:W-:Y:S01]  /*1b9c0*/  LEA.HI R3, R3, R2, RZ, 0x7 ;  /* 0x0000000203037211 */ /* 0x000fe200078f38ff */
[----:B------:R-:W-:Y:S01]  /*1b9d0*/  IMAD.MOV.U32 R2, RZ, RZ, RZ ;  /* 0x000000ffff027224 */ /* 0x000fe200078e00ff */
[----:B------:R-:W-:Y:S02]  /*1b9e0*/  SHF.R.U32.HI R0, RZ, 0x10, R0 ;  /* 0x00000010ff007819 */ /* 0x000fe40000011600 */
[----:B------:R-:W-:-:S04]  /*1b9f0*/  SHF.R.S32.HI R3, RZ, 0x7, R3 ;  /* 0x00000007ff037819 */ /* 0x000fc80000011403 */
[----:B------:R-:W-:-:S04]  /*1ba00*/  VIMNMX R4, RZ, R3, !PT ;  /* 0x00000003ff047248 */ /* 0x000fc80007fe0100 */
[----:B------:R-:W-:-:S13]  /*1ba10*/  ISETP.GT.AND P0, PT, R9, R4, PT ;  /* 0x000000040900720c */ /* 0x000fda0003f04270 */
[----:B------:R-:W-:Y:S05]  /*1ba20*/  @!P0 BRA `(.L_x_1810) ;  /* 0x0000000000788947 */ /* 0x000fea0003800000 */
[----:B------:R-:W-:Y:S01]  /*1ba30*/  ISETP.NE.AND P0, PT, R0, RZ, PT ;  /* 0x000000ff0000720c */ /* 0x000fe20003f05270 */
[----:B------:R-:W-:-:S03]  /*1ba40*/  ULDC UR4, c[0x0][0x9f0] ;  /* 0x00027c0000047ab9 */ /* 0x000fc60000000800 */
[----:B------:R-:W-:-:S04]  /*1ba50*/  SEL R5, R0, UR4, P0 ;  /* 0x0000000400057c07 */ /* 0x000fc80008000000 */
[----:B------:R-:W-:Y:S02]  /*1ba60*/  IABS R11, R5 ;  /* 0x00000005000b7213 */ /* 0x000fe40000000000 */
[----:B------:R-:W-:Y:S02]  /*1ba70*/  IADD3 R12, R5, -0x1, R9 ;  /* 0xffffffff050c7810 */ /* 0x000fe40007ffe009 */
[----:B------:R-:W0:Y:S03]  /*1ba80*/  I2F.RP R2, R11 ;  /* 0x0000000b00027306 */ /* 0x000e260000209400 */
[----:B------:R-:W-:-:S05]  /*1ba90*/  IMAD.IADD R12, R12, 0x1, -R4 ;  /* 0x000000010c0c7824 */ /* 0x000fca00078e0a04 */
[----:B0-----:R-:W0:Y:S02]  /*1baa0*/  MUFU.RCP R2, R2 ;  /* 0x0000000200027308 */ /* 0x001e240000001000 */
[----:B0-----:R-:W-:-:S06]  /*1bab0*/  VIADD R2, R2, 0xffffffe ;  /* 0x0ffffffe02027836 */ /* 0x001fcc0000000000 */
[----:B------:R0:W2:Y:S02]  /*1bac0*/  F2I.FTZ.U32.TRUNC.NTZ R3, R2 ;  /* 0x0000000200037305 */ /* 0x0000a4000021f000 */
[----:B0-----:R-:W-:-:S04]  /*1bad0*/  LOP3.LUT R2, R12, R5, RZ, 0x3c, !PT ;  /* 0x000000050c027212 */ /* 0x001fc800078e3cff */
[----:B------:R-:W-:Y:S01]  /*1bae0*/  ISETP.GE.AND P3, PT, R2, RZ, PT ;  /* 0x000000ff0200720c */ /* 0x000fe20003f66270 */
[----:B--2---:R-:W-:-:S04]  /*1baf0*/  IMAD.MOV R2, RZ, RZ, -R3 ;  /* 0x000000ffff027224 */ /* 0x004fc800078e0a03 */
[----:B-1----:R-:W-:Y:S02]  /*1bb00*/  IMAD R13, R2, R11, RZ ;  /* 0x0000000b020d7224 */ /* 0x002fe400078e02ff */
[----:B------:R-:W-:-:S04]  /*1bb10*/  IMAD.MOV.U32 R2, RZ, RZ, RZ ;  /* 0x000000ffff027224 */ /* 0x000fc800078e00ff */
        /* <DEDUP_REMOVED lines=8> */
[-C--:B------:R-:W-:Y:S01]  /*1bba0*/  @!P2 IADD3 R3, R3, -R11.reuse, RZ ;  /* 0x8000000b0303a210 */ /* 0x080fe20007ffe0ff */
[----:B------:R-:W-:Y:S01]  /*1bbb0*/  @!P2 VIADD R2, R2, 0x1 ;  /* 0x000000010202a836 */ /* 0x000fe20000000000 */
[----:B------:R-:W-:Y:S02]  /*1bbc0*/  ISETP.NE.AND P2, PT, R5, RZ, PT ;  /* 0x000000ff0500720c */ /* 0x000fe40003f45270 */
[----:B------:R-:W-:-:S13]  /*1bbd0*/  ISETP.GE.U32.AND P0, PT, R3, R11, PT ;  /* 0x0000000b0300720c */ /* 0x000fda0003f06070 */
[----:B------:R-:W-:-:S04]  /*1bbe0*/  @P0 VIADD R2, R2, 0x1 ;  /* 0x0000000102020836 */ /* 0x000fc80000000000 */
[----:B------:R-:W-:Y:S01]  /*1bbf0*/  @!P3 IMAD.MOV R2, RZ, RZ, -R2 ;  /* 0x000000ffff02b224 */ /* 0x000fe200078e0a02 */
[----:B------:R-:W-:-:S07]  /*1bc00*/  @!P2 LOP3.LUT R2, RZ, R5, RZ, 0x33, !PT ;  /* 0x00000005ff02a212 */ /* 0x000fce00078e33ff */
.L_x_1810:
[----:B------:R-:W-:Y:S05]  /*1bc10*/  BSYNC B0 ;  /* 0x0000000000007941 */ /* 0x000fea0003800000 */
.L_x_1809:
[-C--:B------:R-:W-:Y:S01]  /*1bc20*/  IMAD R4, R18, R2.reuse, R4 ;  /* 0x0000000212047224 */ /* 0x080fe200078e0204 */
[----:B------:R-:W-:Y:S04]  /*1bc30*/  BSSY B0, `(.L_x_1811) ;  /* 0x00000dc000007945 */ /* 0x000fe80003800000 */
[C---:B------:R-:W-:Y:S01]  /*1bc40*/  VIADDMNMX R2, R4.reuse, R2, R9, PT ;  /* 0x0000000204027246 */ /* 0x040fe20003800109 */
[----:B------:R-:W-:-:S04]  /*1bc50*/  IMAD R4, R4, 0x80, -R7 ;  /* 0x0000008004047824 */ /* 0x000fc800078e0a07 */
[----:B------:R-:W-:Y:S01]  /*1bc60*/  IMAD R2, R2, 0x80, -R7 ;  /* 0x0000008002027824 */ /* 0x000fe200078e0a07 */
[----:B------:R-:W-:-:S04]  /*1bc70*/  VIMNMX R4, RZ, R4, !PT ;  /* 0x00000004ff047248 */ /* 0x000fc80007fe0100 */
[----:B------:R-:W-:Y:S02]  /*1bc80*/  VIMNMX R2, R2, R8, PT ;  /* 0x0000000802027248 */ /* 0x000fe40003fe0100 */
[----:B------:R-:W-:Y:S02]  /*1bc90*/  SHF.R.U32.HI R3, RZ, 0x7, R4 ;  /* 0x00000007ff037819 */ /* 0x000fe40000011604 */
[----:B------:R-:W-:-:S13]  /*1bca0*/  ISETP.GT.AND P0, PT, R2, R4, PT ;  /* 0x000000040200720c */ /* 0x000fda0003f04270 */
[----:B------:R-:W-:-:S05]  /*1bcb0*/  @P0 VIADD R2, R2, 0x7f ;  /* 0x0000007f02020836 */ /* 0x000fca0000000000 */
        /* <DEDUP_REMOVED lines=13> */
[----:B------:R0:W2:Y:S02]  /*1bd90*/  SHFL.IDX PT, R14, R5, RZ, 0x1f ;  /* 0x00001fff050e7589 */ /* 0x0000a400000e0000 */
.L_x_2004:
[----:B--2---:R-:W-:Y:S02]  /*1bda0*/  ISETP.NE.AND P0, PT, R14, RZ, PT ;  /* 0x000000ff0e00720c */ /* 0x004fe40003f05270 */
[----:B------:R-:W-:-:S11]  /*1bdb0*/  PLOP3.LUT P6, PT, PT, PT, PT, 0x8, 0x0 ;  /* 0x000000000000781c */ /* 0x000fd60003fce170 */
[----:B------:R-:W-:Y:S05]  /*1bdc0*/  @P0 BRA `(.L_x_1814) ;  /* 0x00000000000c0947 */ /* 0x000fea0003800000 */
[----:B------:R-:W-:-:S03]  /*1bdd0*/  UMOV UR4, 0xffffffff ;  /* 0xffffffff00047882 */ /* 0x000fc60000000000 */
[----:B------:R-:W-:Y:S05]  /*1bde0*/  BRA.DIV UR4, `(.L_x_1815) ;  /* 0x00000082042c7947 */ /* 0x000fea000b800000 */
[----:B------:R-:W-:-:S13]  /*1bdf0*/  ELECT P6, URZ, PT ;  /* 0x00000000003f782f */ /* 0x000fda00038c0000 */
.L_x_1814:
[----:B0-----:R-:W2:Y:S01]  /*1be00*/  LDL R5, [R1+0x40] ;  /* 0x0000400001057983 */ /* 0x001ea20000100800 */
[----:B------:R-:W-:Y:S01]  /*1be10*/  BSSY B1, `(.L_x_1816) ;  /* 0x0000008000017945 */ /* 0x000fe20003800000 */
[----:B--2---:R-:W-:-:S05]  /*1be20*/  VIADD R5, R5, 0x1 ;  /* 0x0000000105057836 */ /* 0x004fca0000000000 */
[----:B------:R-:W-:-:S04]  /*1be30*/  LEA.HI R7, R5, R5, RZ, 0x1 ;  /* 0x0000000505077211 */ /* 0x000fc800078f08ff */
[----:B------:R-:W-:-:S05]  /*1be40*/  LOP3.LUT R7, R7, 0xfffffffe, RZ, 0xc0, !PT ;  /* 0xfffffffe07077812 */ /* 0x000fca00078ec0ff */
[----:B------:R-:W-:-:S05]  /*1be50*/  IMAD.IADD R5, R5, 0x1, -R7 ;  /* 0x0000000105057824 */ /* 0x000fca00078e0a07 */
[----:B------:R-:W-:-:S04]  /*1be60*/  SHF.L.U32 R5, R5, 0x1f, RZ ;  /* 0x0000001f05057819 */ /* 0x000fc800000006ff */
[----:B------:R-:W0:Y:S02]  /*1be70*/  SYNCS.PHASECHK.TRANS64.TRYWAIT P0, [R16+URZ+0x16820], R5 ;  /* 0x01682005100075a7 */ /* 0x000e24000800017f */
[----:B0-----:R-:W-:Y:S05]  /*1be80*/  @!P0 BRA `(.L_x_1817) ;  /* 0x0000008000248947 */ /* 0x001fea0003800000 */
.L_x_2007:
[----:B------:R-:W-:Y:S05]  /*1be90*/  BSYNC B1 ;  /* 0x0000000000017941 */ /* 0x000fea0003800000 */
.L_x_1816:
[----:B------:R-:W-:Y:S04]  /*1bea0*/  BSSY B1, `(.L_x_1818) ;  /* 0x0000050000017945 */ /* 0x000fe80003800000 */
[----:B------:R-:W-:Y:S05]  /*1beb0*/  @!P6 BRA `(.L_x_1819) ;  /* 0x000000040038e947 */ /* 0x000fea0003800000 */
[----:B------:R-:W2:Y:S01]  /*1bec0*/  LDL R7, [R1+0x4] ;  /* 0x0000040001077983 */ /* 0x000ea20000100800 */
[----:B0-----:R-:W-:Y:S01]  /*1bed0*/  LEA R5, R29, R16, 0x3 ;  /* 0x000000101d057211 */ /* 0x001fe200078e18ff */
[----:B------:R-:W0:Y:S01]  /*1bee0*/  S2R R8, SR_TID.X ;  /* 0x0000000000087919 */ /* 0x000e220000002100 */
[----:B------:R-:W-:Y:S01]  /*1bef0*/  BSSY B2, `(.L_x_1820) ;  /* 0x0000006000027945 */ /* 0x000fe20003800000 */
[----:B0-----:R-:W-:-:S04]  /*1bf00*/  LOP3.LUT R8, R8, 0x7f, RZ, 0xc0, !PT ;  /* 0x0000007f08087812 */ /* 0x001fc800078ec0ff */
[----:B------:R-:W-:Y:S02]  /*1bf10*/  ISETP.NE.AND P1, PT, R8, RZ, PT ;  /* 0x000000ff0800720c */ /* 0x000fe40003f25270 */
[----:B--2---:R-:W-:-:S04]  /*1bf20*/  SHF.L.U32 R7, R7, 0x1f, RZ ;  /* 0x0000001f07077819 */ /* 0x004fc800000006ff */
[----:B------:R-:W0:Y:S02]  /*1bf30*/  SYNCS.PHASECHK.TRANS64.TRYWAIT P0, [R5+URZ+0x168a0], R7 ;  /* 0x0168a007050075a7 */ /* 0x000e24000800017f */
[----:B0-----:R-:W-:Y:S05]  /*1bf40*/  @!P0 BRA `(.L_x_1821) ;  /* 0x0000008000088947 */ /* 0x001fea0003800000 */
.L_x_2008:
[----:B------:R-:W-:Y:S05]  /*1bf50*/  BSYNC B2 ;  /* 0x0000000000027941 */ /* 0x000fea0003800000 */
.L_x_1820:
[----:B------:R-:W-:Y:S04]  /*1bf60*/  BSSY B2, `(.L_x_1822) ;  /* 0x0000009000027945 */ /* 0x000fe80003800000 */
[----:B------:R-:W-:Y:S05]  /*1bf70*/  @P1 BRA `(.L_x_1823) ;  /* 0x00000000001c1947 */ /* 0x000fea0003800000 */
[----:B------:R-:W2:Y:S02]  /*1bf80*/  S2R R8, SR_TID.X ;  /* 0x0000000000087919 */ /* 0x000ea40000002100 */
[----:B--2---:R-:W-:Y:S01]  /*1bf90*/  LOP3.LUT R9, R8, 0x1f, RZ, 0xc0, !PT ;  /* 0x0000001f08097812 */ /* 0x004fe200078ec0ff */
[----:B------:R-:W-:-:S03]  /*1bfa0*/  IMAD.MOV.U32 R8, RZ, RZ, 0x4000 ;  /* 0x00004000ff087424 */ /* 0x000fc600078e00ff */
[----:B------:R-:W-:Y:S01]  /*1bfb0*/  ISETP.NE.AND P0, PT, R9, RZ, PT ;  /* 0x000000ff0900720c */ /* 0x000fe20003f05270 */
[----:B------:R2:W-:-:S12]  /*1bfc0*/  SYNCS.ARRIVE.TRANS64 RZ, [R5+URZ+0x16890], R8 ;  /* 0x0168900805ff79a7 */ /* 0x0005d8000800003f */
[----:B--2---:R-:W-:Y:S05]  /*1bfd0*/  @!P0 BRA `(.L_x_1823) ;  /* 0x0000000000048947 */ /* 0x004fea0003800000 */
[----:B------:R-:W-:Y:S01]  /*1bfe0*/  BPT.TRAP 0x1 ;  /* 0x000000040000795c */ /* 0x000fe20000300000 */
.L_x_1823:
[----:B------:R-:W-:Y:S05]  /*1bff0*/  BSYNC B2 ;  /* 0x0000000000027941 */ /* 0x000fea0003800000 */
.L_x_1822:
[----:B-1----:R-:W-:Y:S01]  /*1c000*/  IMAD.MOV.U32 R13, RZ, RZ, RZ ;  /* 0x000000ffff0d7224 */ /* 0x002fe200078e00ff */
[----:B------:R-:W-:Y:S01]  /*1c010*/  UIADD3 UR4, UP0, UR40, 0x570, URZ ;  /* 0x0000057028047890 */ /* 0x000fe2000ff1e03f */
[----:B------:R-:W-:Y:S01]  /*1c020*/  IMAD R8, R4, 0x80, R6 ;  /* 0x0000008004087824 */ /* 0x000fe200078e0206 */
[----:B------:R-:W-:Y:S01]  /*1c030*/  PLOP3.LUT P0, PT, PT, PT, PT, 0x80, 0x0 ;  /* 0x000000000000781c */ /* 0x000fe20003f0f070 */
[----:B------:R-:W-:Y:S01]  /*1c040*/  IMAD R9, R29, 0x4000, R16 ;  /* 0x000040001d097824 */ /* 0x000fe200078e0210 */
[----:B------:R-:W-:Y:S01]  /*1c050*/  R2UR UR10, R13 ;  /* 0x000000000d0a72ca */ /* 0x000fe200000e0000 */
[----:B------:R-:W-:Y:S01]  /*1c060*/  VIADD R8, R8, 0xffffff80 ;  /* 0xffffff8008087836 */ /* 0x000fe20000000000 */
[----:B------:R-:W-:Y:S01]  /*1c070*/  UIADD3.X UR5, URZ, UR41, URZ, UP0, !UPT ;  /* 0x000000293f057290 */ /* 0x000fe200087fe43f */
[----:B------:R-:W-:Y:S01]  /*1c080*/  VIADD R9, R9, 0xe400 ;  /* 0x0000e40009097836 */ /* 0x000fe20000000000 */
[----:B------:R-:W-:Y:S01]  /*1c090*/  UMOV UR6, 0x0 ;  /* 0x0000000000067882 */ /* 0x000fe20000000000 */
[----:B------:R-:W-:Y:S01]  /*1c0a0*/  IMAD.SHL.U32 R12, R29, 0x2000, RZ ;  /* 0x000020001d0c7824 */ /* 0x000fe200078e00ff */
[----:B------:R-:W-:Y:S01]  /*1c0b0*/  UMOV UR7, 0x12f00000 ;  /* 0x12f0000000077882 */ /* 0x000fe20000000000 */
[----:B------:R-:W-:-:S08]  /*1c0c0*/  VIADD R11, R5, 0x16890 ;  /* 0x00016890050b7836 */ /* 0x000fd00000000000 */
.L_x_1824:
        /* <DEDUP_REMOVED lines=13> */
.L_x_2009:
[----:B------:R-:W-:Y:S05]  /*1c1a0*/  BSYNC B2 ;  /* 0x0000000000027941 */ /* 0x000fea0003800000 */
.L_x_1825:
        /* <DEDUP_REMOVED lines=11> */
.L_x_1828:
[----:B------:R-:W-:Y:S05]  /*1c260*/  BSYNC B2 ;  /* 0x0000000000027941 */ /* 0x000fea0003800000 */
.L_x_1827:
[----:B------:R-:W-:Y:S01]  /*1c270*/  R2UR UR10, R13 ;  /* 0x000000000d0a72ca */ /* 0x000fe200000e0000 */
[----:B------:R-:W-:Y:S01]  /*1c280*/  IMAD R12, R12, 0x2, R16 ;  /* 0x000000020c0c7824 */ /* 0x000fe200078e0210 */
[----:B------:R-:W-:Y:S01]  /*1c290*/  R2UR UR6, R14 ;  /* 0x000000000e0672ca */ /* 0x000fe200000e0000 */
[----:B------:R-:W-:Y:S01]  /*1c2a0*/  UIADD3 UR4, UP0, UR40, 0x670, URZ ;  /* 0x0000067028047890 */ /* 0x000fe2000ff1e03f */
[----:B------:R-:W-:Y:S01]  /*1c2b0*/  R2UR UR7, R15 ;  /* 0x000000000f0772ca */ /* 0x000fe200000e0000 */
[----:B01----:R-:W-:Y:S01]  /*1c2c0*/  VIADD R5, R5, 0x168b0 ;  /* 0x000168b005057836 */ /* 0x003fe20000000000 */
[----:B------:R-:W-:Y:S01]  /*1c2d0*/  PLOP3.LUT P0, PT, PT, PT, PT, 0x80, 0x0 ;  /* 0x000000000000781c */ /* 0x000fe20003f0f070 */
[----:B------:R-:W-:Y:S01]  /*1c2e0*/  VIADD R12, R12, 0x400 ;  /* 0x000004000c0c7836 */ /* 0x000fe20000000000 */
[----:B------:R-:W-:-:S12]  /*1c2f0*/  UIADD3.X UR5, URZ, UR41, URZ, UP0, !UPT ;  /* 0x000000293f057290 */ /* 0x000fd800087fe43f */
.L_x_1829:
        /* <DEDUP_REMOVED lines=9> */
[----:B--2---:R-:W-:Y:S05]  /*1c390*/  @P0 BRA.U.ANY `(.L_x_1829) ;  /* 0xfffffffd00d80947 */ /* 0x004fea000393ffff */
.L_x_1819:
[----:B------:R-:W-:Y:S05]  /*1c3a0*/  BSYNC B1 ;  /* 0x0000000000017941 */ /* 0x000fea0003800000 */
.L_x_1818:
        /* <DEDUP_REMOVED lines=11> */
.L_x_1842:
[----:B------:R-:W-:Y:S05]  /*1c460*/  YIELD ;  /* 0x0000000000007946 */ /* 0x000fea0003800000 */
[----:B------:R-:W-:Y:S04]  /*1c470*/  BSSY B1, `(.L_x_1830) ;  /* 0x000004d000017945 */ /* 0x000fe80003800000 */
[----:B--2---:R-:W-:Y:S05]  /*1c480*/  @!P6 BRA `(.L_x_1831) ;  /* 0x00000004002ce947 */ /* 0x004fea0003800000 */
[----:B0-----:R-:W2:Y:S01]  /*1c490*/  LDL R7, [R1+0x4] ;  /* 0x0000040001077983 */ /* 0x001ea20000100800 */
[----:B------:R-:W0:Y:S02]  /*1c4a0*/  S2R R5, SR_TID.X ;  /* 0x0000000000057919 */ /* 0x000e240000002100 */
[----:B0-----:R-:W-:Y:S01]  /*1c4b0*/  LOP3.LUT R8, R5, 0x7f, RZ, 0xc0, !PT ;  /* 0x0000007f05087812 */ /* 0x001fe200078ec0ff */
[----:B------:R-:W-:Y:S01]  /*1c4c0*/  IMAD R5, R29, 0x8, R16 ;  /* 0x000000081d057824 */ /* 0x000fe200078e0210 */
[----:B------:R-:W-:Y:S02]  /*1c4d0*/  BSSY B2, `(.L_x_1832) ;  /* 0x0000005000027945 */ /* 0x000fe40003800000 */
[----:B------:R-:W-:Y:S02]  /*1c4e0*/  ISETP.NE.AND P2, PT, R8, RZ, PT ;  /* 0x000000ff0800720c */ /* 0x000fe40003f45270 */
[----:B--2---:R-:W-:-:S04]  /*1c4f0*/  SHF.L.U32 R7, R7, 0x1f, RZ ;  /* 0x0000001f07077819 */ /* 0x004fc800000006ff */
[----:B------:R-:W0:Y:S02]  /*1c500*/  SYNCS.PHASECHK.TRANS64.TRYWAIT P1, [R5+URZ+0x168a0], R7 ;  /* 0x0168a007050075a7 */ /* 0x000e24000802017f */
[----:B0-----:R-:W-:Y:S05]  /*1c510*/  @!P1 BRA `(.L_x_1833) ;  /* 0x0000007800bc9947 */ /* 0x001fea0003800000 */
.L_x_2010:
[----:B------:R-:W-:Y:S05]  /*1c520*/  BSYNC B2 ;  /* 0x0000000000027941 */ /* 0x000fea0003800000 */
.L_x_1832:
        /* <DEDUP_REMOVED lines=9> */
.L_x_1835:
[----:B------:R-:W-:Y:S05]  /*1c5c0*/  BSYNC B2 ;  /* 0x0000000000027941 */ /* 0x000fea0003800000 */
.L_x_1834:
[----:B-1----:R-:W-:Y:S01]  /*1c5d0*/  IMAD.MOV.U32 R13, RZ, RZ, RZ ;  /* 0x000000ffff0d7224 */ /* 0x002fe200078e00ff */
[----:B------:R-:W-:Y:S01]  /*1c5e0*/  LEA R8, R29, R16, 0xe ;  /* 0x000000101d087211 */ /* 0x000fe200078e70ff */
[----:B------:R-:W-:Y:S01]  /*1c5f0*/  UIADD3 UR4, UP0, UR40, 0x570, URZ ;  /* 0x0000057028047890 */ /* 0x000fe2000ff1e03f */
[----:B------:R-:W-:Y:S01]  /*1c600*/  PLOP3.LUT P1, PT, PT, PT, PT, 0x80, 0x0 ;  /* 0x000000000000781c */ /* 0x000fe20003f2f070 */
[----:B------:R-:W-:Y:S01]  /*1c610*/  IMAD R9, R4, 0x80, R6 ;  /* 0x0000008004097824 */ /* 0x000fe200078e0206 */
[----:B------:R-:W-:Y:S01]  /*1c620*/  R2UR UR10, R13 ;  /* 0x000000000d0a72ca */ /* 0x000fe200000e0000 */
[----:B------:R-:W-:Y:S01]  /*1c630*/  VIADD R11, R5, 0x16890 ;  /* 0x00016890050b7836 */ /* 0x000fe20000000000 */
[----:B------:R-:W-:Y:S01]  /*1c640*/  UIADD3.X UR5, URZ, UR41, URZ, UP0, !UPT ;  /* 0x000000293f057290 */ /* 0x000fe200087fe43f */
[----:B------:R-:W-:Y:S01]  /*1c650*/  VIADD R12, R8, 0xe400 ;  /* 0x0000e400080c7836 */ /* 0x000fe20000000000 */
[----:B------:R-:W-:Y:S01]  /*1c660*/  UMOV UR6, 0x0 ;  /* 0x0000000000067882 */ /* 0x000fe20000000000 */
[----:B------:R-:W-:-:S10]  /*1c670*/  UMOV UR7, 0x12f00000 ;  /* 0x12f0000000077882 */ /* 0x000fd40000000000 */
.L_x_1836:
        /* <DEDUP_REMOVED lines=13> */
.L_x_2011:
[----:B------:R-:W-:Y:S05]  /*1c750*/  BSYNC B2 ;  /* 0x0000000000027941 */ /* 0x000fea0003800000 */
.L_x_1837:
[----:B------:R-:W-:Y:S01]  /*1c760*/  BSSY B2, `(.L_x_1839) ;  /* 0x000000b000027945 */ /* 0x000fe20003800000 */
[----:B------:R-:W-:Y:S02]  /*1c770*/  IMAD.MOV.U32 R14, RZ, RZ, 0x0 ;  /* 0x00000000ff0e7424 */ /* 0x000fe400078e00ff */
[----:B------:R-:W-:Y:S01]  /*1c780*/  IMAD.MOV.U32 R15, RZ, RZ, 0x12f00000 ;  /* 0x12f00000ff0f7424 */ /* 0x000fe200078e00ff */
[----:B------:R-:W-:Y:S06]  /*1c790*/  @P2 BRA `(.L_x_1840) ;  /* 0x00000000001c2947 */ /* 0x000fec0003800000 */
[----:B------:R-:W2:Y:S01]  /*1c7a0*/  S2R R11, SR_TID.X ;  /* 0x00000000000b7919 */ /* 0x000ea20000002100 */
[----:B01----:R-:W-:-:S04]  /*1c7b0*/  IMAD.MOV.U32 R7, RZ, RZ, 0x4000 ;  /* 0x00004000ff077424 */ /* 0x003fc800078e00ff */
[----:B------:R3:W-:Y:S01]  /*1c7c0*/  SYNCS.ARRIVE.TRANS64 RZ, [R5+URZ+0x168b0], R7 ;  /* 0x0168b00705ff79a7 */ /* 0x0007e2000800003f */
[----:B--2---:R-:W-:-:S04]  /*1c7d0*/  LOP3.LUT R11, R11, 0x1f, RZ, 0xc0, !PT ;  /* 0x0000001f0b0b7812 */ /* 0x004fc800078ec0ff */
[----:B------:R-:W-:-:S13]  /*1c7e0*/  ISETP.NE.AND P1, PT, R11, RZ, PT ;  /* 0x000000ff0b00720c */ /* 0x000fda0003f25270 */
[----:B---3--:R-:W-:Y:S05]  /*1c7f0*/  @!P1 BRA `(.L_x_1840) ;  /* 0x0000000000049947 */ /* 0x008fea0003800000 */
[----:B------:R-:W-:Y:S01]  /*1c800*/  BPT.TRAP 0x1 ;  /* 0x000000040000795c */ /* 0x000fe20000300000 */
.L_x_1840:
[----:B------:R-:W-:Y:S05]  /*1c810*/  BSYNC B2 ;  /* 0x0000000000027941 */ /* 0x000fea0003800000 */
.L_x_1839:
        /* <DEDUP_REMOVED lines=8> */
.L_x_1841:
        /* <DEDUP_REMOVED lines=10> */
.L_x_1831:
[----:B------:R-:W-:Y:S05]  /*1c940*/  BSYNC B1 ;  /* 0x0000000000017941 */ /* 0x000fea0003800000 */
.L_x_1830:
[----:B0-----:R-:W2:Y:S01]  /*1c950*/  LDL.LU R7, [R1+0x4] ;  /* 0x0000040001077983 */ /* 0x001ea20000300800 */
        /* <DEDUP_REMOVED lines=9> */
.L_x_1812:
[----:B------:R-:W-:Y:S05]  /*1c9f0*/  BSYNC B0 ;  /* 0x0000000000007941 */ /* 0x000fea0003800000 */
.L_x_1811:
[----:B------:R-:W3:Y:S01]  /*1ca00*/  LDC R2, c[0x0][0x448] ;  /* 0x00011200ff027b82 */ /* 0x000ee20000000800 */
[----:B------:R-:W-:Y:S01]  /*1ca10*/  VIADD R3, R25, 0xbf ;  /* 0x000000bf19037836 */ /* 0x000fe20000000000 */
[----:B------:R-:W-:Y:S06]  /*1ca20*/  @!P0 WARPSYNC.ALL ;  /* 0x0000000000008948 */ /* 0x000fec0003800000 */
[----:B------:R-:W-:Y:S01]  /*1ca30*/  @!P0 BAR.SYNC.DEFER_BLOCKING 0xc, 0x200 ;  /* 0x0308000000008b1d */ /* 0x000fe20000010000 */
[----:B---3--:R-:W-:-:S13]  /*1ca40*/  ISETP.NE.AND P1, PT, R2, 0x1, PT ;  /* 0x000000010200780c */ /* 0x008fda0003f25270 */
[----:B------:R-:W3:Y:S08]  /*1ca50*/  @P1 LDC R4, c[0x0][0x44c] ;  /* 0x00011300ff041b82 */ /* 0x000ef00000000800 */
[----:B------:R-:W4:Y:S01]  /*1ca60*/  @P1 LDC R2, c[0x0][0x450] ;  /* 0x00011400ff021b82 */ /* 0x000f220000000800 */
[----:B---3--:R-:W-:-:S05]  /*1ca70*/  @P1 IMAD.HI.U32 R4, R3, R4, RZ ;  /* 0x0000000403041227 */ /* 0x008fca00078e00ff */
[----:B----4-:R-:W-:-:S05]  /*1ca80*/  @P1 SHF.R.U32.HI R3, RZ, R2, R4 ;  /* 0x00000002ff031219 */ /* 0x010fca0000011604 */
[----:B------:R-:W-:Y:S02]  /*1ca90*/  IMAD.IADD R10, R10, 0x1, R3 ;  /* 0x000000010a0a7824 */ /* 0x000fe400078e0203 */
[----:B------:R-:W3:Y:S02]  /*1caa0*/  LDC.64 R2, c[0x0][0x9e0] ;  /* 0x00027800ff027b82 */ /* 0x000ee40000000a00 */
[----:B---3--:R-:W-:Y:S01]  /*1cab0*/  ISETP.GE.AND P2, PT, R3, 0x1, PT ;  /* 0x000000010300780c */ /* 0x008fe20003f46270 */
[----:B------:R-:W-:-:S12]  /*1cac0*/  IMAD.IADD R2, R10, 0x1, R2 ;  /* 0x000000010a027824 */ /* 0x000fd800078e0202 */
[----:B------:R-:W-:Y:S05]  /*1cad0*/  @!P2 BRA `(.L_x_1843) ;  /* 0x000000000048a947 */ /* 0x000fea0003800000 */
[C---:B------:R-:W-:Y:S01]  /*1cae0*/  ISETP.GT.AND P0, PT, R10.reuse, RZ, PT ;  /* 0x000000ff0a00720c */ /* 0x040fe20003f04270 */
[----:B------:R-:W-:Y:S01]  /*1caf0*/  BSSY B0, `(.L_x_1844) ;  /* 0x000000e000007945 */ /* 0x000fe20003800000 */
[----:B------:R-:W-:-:S11]  /*1cb00*/  VIADD R6, R10, 0xffffffff ;  /* 0xffffffff0a067836 */ /* 0x000fd60000000000 */
[----:B------:R-:W-:Y:S05]  /*1cb10*/  @P0 BRA `(.L_x_1845) ;  /* 0x00000000001c0947 */ /* 0x000fea0003800000 */
[----:B------:R-:W-:Y:S01]  /*1cb20*/  ISETP.NE.AND P0, PT, R3, 0x1, PT ;  /* 0x000000010300780c */ /* 0x000fe20003f05270 */
[----:B------:R-:W-:-:S12]  /*1cb30*/  IMAD.MOV R6, RZ, RZ, -R10 ;  /* 0x000000ffff067224 */ /* 0x000fd800078e0a0a */
[----:B------:R-:W3:Y:S02]  /*1cb40*/  @P0 LDC.64 R4, c[0x0][0x9e8] ;  /* 0x00027a00ff040b82 */ /* 0x000ee40000000a00 */
[----:B---3--:R-:W-:-:S05]  /*1cb50*/  @P0 IMAD.HI.U32 R4, R6, R4, RZ ;  /* 0x0000000406040227 */ /* 0x008fca00078e00ff */
[----:B------:R-:W-:-:S04]  /*1cb60*/  @P0 SHF.R.U32.HI R6, RZ, R5, R4 ;  /* 0x00000005ff060219 */ /* 0x000fc80000011604 */
[----:B------:R-:W-:Y:S01]  /*1cb70*/  LOP3.LUT R6, RZ, R6, RZ, 0x33, !PT ;  /* 0x00000006ff067212 */ /* 0x000fe200078e33ff */
[----:B------:R-:W-:Y:S06]  /*1cb80*/  BRA `(.L_x_1846) ;  /* 0x0000000000107947 */ /* 0x000fec0003800000 */
.L_x_1845:
[----:B------:R-:W-:-:S13]  /*1cb90*/  ISETP.NE.AND P0, PT, R3, 0x1, PT ;  /* 0x000000010300780c */ /* 0x000fda0003f05270 */
[----:B------:R-:W3:Y:S02]  /*1cba0*/  @P0 LDC.64 R4, c[0x0][0x9e8] ;  /* 0x00027a00ff040b82 */ /* 0x000ee40000000a00 */
[----:B---3--:R-:W-:-:S05]  /*1cbb0*/  @P0 IMAD.HI.U32 R4, R6, R4, RZ ;  /* 0x0000000406040227 */ /* 0x008fca00078e00ff */
[----:B------:R-:W-:-:S07]  /*1cbc0*/  @P0 SHF.R.U32.HI R6, RZ, R5, R4 ;  /* 0x00000005ff060219 */ /* 0x000fce0000011604 */
.L_x_1846:
[----:B------:R-:W-:Y:S05]  /*1cbd0*/  BSYNC B0 ;  /* 0x0000000000007941 */ /* 0x000fea0003800000 */
.L_x_1844:
[----:B------:R-:W-:-:S05]  /*1cbe0*/  IMAD R6, R6, R3, R3 ;  /* 0x0000000306067224 */ /* 0x000fca00078e0203 */
[----:B------:R-:W-:-:S07]  /*1cbf0*/  VIMNMX R2, R2, R6, PT ;  /* 0x0000000602027248 */ /* 0x000fce0003fe0100 */
.L_x_1843:
[----:B------:R-:W-:Y:S01]  /*1cc00*/  VIADD R2, R2, 0x7f ;  /* 0x0000007f02027836 */ /* 0x000fe20000000000 */
[----:B------:R-:W-:Y:S01]  /*1cc10*/  ULDC UR4, c[0x0][0x9dc] ;  /* 0x0002770000047ab9 */ /* 0x000fe20000000800 */
[----:B------:R-:W-:-:S03]  /*1cc20*/  IMAD.MOV.U32 R5, RZ, RZ, R25 ;  /* 0x000000ffff057224 */ /* 0x000fc600078e0019 */
[----:B------:R-:W-:-:S04]  /*1cc30*/  SHF.R.S32.HI R4, RZ, 0x1f, R2 ;  /* 0x0000001fff047819 */ /* 0x000fc80000011402 */
[----:B------:R-:W-:Y:S02]  /*1cc40*/  LEA.HI R4, R4, R2, RZ, 0x7 ;  /* 0x0000000204047211 */ /* 0x000fe400078f38ff */
[----:B------:R-:W3:Y:S02]  /*1cc50*/  @P1 LDC R2, c[0x0][0x450] ;  /* 0x00011400ff021b82 */ /* 0x000ee40000000800 */
[----:B------:R-:W-:-:S04]  /*1cc60*/  SHF.R.S32.HI R4, RZ, 0x7, R4 ;  /* 0x00000007ff047819 */ /* 0x000fc80000011404 */
[----:B------:R-:W-:Y:S02]  /*1cc70*/  VIMNMX R20, R20, R4, PT ;  /* 0x0000000414147248 */ /* 0x000fe40003fe0100 */
[----:B------:R-:W4:Y:S02]  /*1cc80*/  @P1 LDC R4, c[0x0][0x44c] ;  /* 0x00011300ff041b82 */ /* 0x000f240000000800 */
[----:B----4-:R-:W-:-:S05]  /*1cc90*/  @P1 IMAD.HI.U32 R4, R25, R4, RZ ;  /* 0x0000000419041227 */ /* 0x010fca00078e00ff */
[----:B---3--:R-:W-:-:S05]  /*1cca0*/  @P1 SHF.R.U32.HI R5, RZ, R2, R4 ;  /* 0x00000002ff051219 */ /* 0x008fca0000011604 */
[----:B------:R-:W-:-:S05]  /*1ccb0*/  IMAD.IADD R6, R19, 0x1, R5 ;  /* 0x0000000113067824 */ /* 0x000fca00078e0205 */
[----:B------:R-:W-:Y:S01]  /*1ccc0*/  IADD3 R2, R6, -UR4, RZ ;  /* 0x8000000406027c10 */ /* 0x000fe2000fffe0ff */
[----:B------:R-:W-:Y:S06]  /*1ccd0*/  @!P2 BRA `(.L_x_1847) ;  /* 0x000000000044a947 */ /* 0x000fec0003800000 */
[----:B------:R-:W-:Y:S01]  /*1cce0*/  ISETP.GT.AND P0, PT, R6, -0x1, PT ;  /* 0xffffffff0600780c */ /* 0x000fe20003f04270 */
[----:B------:R-:W-:-:S12]  /*1ccf0*/  BSSY B0, `(.L_x_1848) ;  /* 0x000000d000007945 */ /* 0x000fd80003800000 */
[----:B------:R-:W-:Y:S05]  /*1cd00*/  @P0 BRA `(.L_x_1849) ;  /* 0x00000000001c0947 */ /* 0x000fea0003800000 */
[----:B------:R-:W-:Y:S02]  /*1cd10*/  ISETP.NE.AND P0, PT, R3, 0x1, PT ;  /* 0x000000010300780c */ /* 0x000fe40003f05270 */
[----:B------:R-:W-:-:S11]  /*1cd20*/  LOP3.LUT R6, RZ, R6, RZ, 0x33, !PT ;  /* 0x00000006ff067212 */ /* 0x000fd600078e33ff */
[----:B------:R-:W3:Y:S02]  /*1cd30*/  @P0 LDC.64 R4, c[0x0][0x9e8] ;  /* 0x00027a00ff040b82 */ /* 0x000ee40000000a00 */
[----:B---3--:R-:W-:-:S05]  /*1cd40*/  @P0 IMAD.HI.U32 R4, R6, R4, RZ ;  /* 0x0000000406040227 */ /* 0x008fca00078e00ff */
[----:B------:R-:W-:-:S04]  /*1cd50*/  @P0 SHF.R.U32.HI R6, RZ, R5, R4 ;  /* 0x00000005ff060219 */ /* 0x000fc80000011604 */
[----:B------:R-:W-:Y:S01]  /*1cd60*/  LOP3.LUT R6, RZ, R6, RZ, 0x33, !PT ;  /* 0x00000006ff067212 */ /* 0x000fe200078e33ff */
[----:B------:R-:W-:Y:S06]  /*1cd70*/  BRA `(.L_x_1850) ;  /* 0x0000000000107947 */ /* 0x000fec0003800000 */
.L_x_1849:
[----:B------:R-:W-:-:S13]  /*1cd80*/  ISETP.NE.AND P0, PT, R3, 0x1, PT ;  /* 0x000000010300780c */ /* 0x000fda0003f05270 */
[----:B------:R-:W3:Y:S02]  /*1cd90*/  @P0 LDC.64 R4, c[0x0][0x9e8] ;  /* 0x00027a00ff040b82 */ /* 0x000ee40000000a00 */
[----:B---3--:R-:W-:-:S05]  /*1cda0*/  @P0 IMAD.HI.U32 R4, R6, R4, RZ ;  /* 0x0000000406040227 */ /* 0x008fca00078e00ff */
[----:B------:R-:W-:-:S07]  /*1cdb0*/  @P0 SHF.R.U32.HI R6, RZ, R5, R4 ;  /* 0x00000005ff060219 */ /* 0x000fce0000011604 */
.L_x_1850:
[----:B------:R-:W-:Y:S05]  /*1cdc0*/  BSYNC B0 ;  /* 0x0000000000007941 */ /* 0x000fea0003800000 */
.L_x_1848:
[----:B------:R-:W-:-:S05]  /*1cdd0*/  IMAD R3, R6, R3, RZ ;  /* 0x0000000306037224 */ /* 0x000fca00078e02ff */
[----:B------:R-:W-:-:S07]  /*1cde0*/  VIMNMX R2, R2, R3, !PT ;  /* 0x0000000302027248 */ /* 0x000fce0007fe0100 */
.L_x_1847:
[----:B------:R-:W-:Y:S01]  /*1cdf0*/  ISETP.NE.AND P1, PT, R0, RZ, PT ;  /* 0x000000ff0000720c */ /* 0x000fe20003f25270 */
[----:B------:R-:W-:Y:S01]  /*1ce00*/  BSSY B0, `(.L_x_1851) ;  /* 0x0000024000007945 */ /* 0x000fe20003800000 */
[----:B------:R-:W-:-:S04]  /*1ce10*/  SHF.R.S32.HI R3, RZ, 0x1f, R2 ;  /* 0x0000001fff037819 */ /* 0x000fc80000011402 */
[----:B------:R-:W-:Y:S01]  /*1ce20*/  LEA.HI R3, R3, R2, RZ, 0x7 ;  /* 0x0000000203037211 */ /* 0x000fe200078f38ff */
[----:B------:R-:W-:-:S03]  /*1ce30*/  IMAD.MOV.U32 R2, RZ, RZ, RZ ;  /* 0x000000ffff027224 */ /* 0x000fc600078e00ff */
[----:B------:R-:W-:-:S03]  /*1ce40*/  SHF.R.S32.HI R3, RZ, 0x7, R3 ;  /* 0x00000007ff037819 */ /* 0x000fc60000011403 */
[----:B------:R-:W3:Y:S01]  /*1ce50*/  @!P1 LDC R0, c[0x0][0x9f0] ;  /* 0x00027c00ff009b82 */ /* 0x000ee20000000800 */
[----:B------:R-:W-:-:S04]  /*1ce60*/  VIMNMX R4, RZ, R3, !PT ;  /* 0x00000003ff047248 */ /* 0x000fc80007fe0100 */
[----:B------:R-:W-:-:S13]  /*1ce70*/  ISETP.GT.AND P0, PT, R20, R4, PT ;  /* 0x000000041400720c */ /* 0x000fda0003f04270 */
[----:B------:R-:W-:Y:S05]  /*1ce80*/  @!P0 BRA `(.L_x_1852) ;  /* 0x00000000006c8947 */ /* 0x000fea0003800000 */
[-C--:B---3--:R-:W-:Y:S02]  /*1ce90*/  IABS R5, R0.reuse ;  /* 0x0000000000057213 */ /* 0x088fe40000000000 */
[----:B0-2---:R-:W-:Y:S02]  /*1cea0*/  IABS R7, R0 ;  /* 0x0000000000077213 */ /* 0x005fe40000000000 */
[----:B------:R-:W0:Y:S03]  /*1ceb0*/  I2F.RP R2, R5 ;  /* 0x0000000500027306 */ /* 0x000e260000209400 */
[----:B------:R-:W-:-:S05]  /*1cec0*/  IMAD.MOV R7, RZ, RZ, -R7 ;  /* 0x000000ffff077224 */ /* 0x000fca00078e0a07 */
[----:B0-----:R-:W0:Y:S02]  /*1ced0*/  MUFU.RCP R2, R2 ;  /* 0x0000000200027308 */ /* 0x001e240000001000 */
[----:B0-----:R-:W-:-:S06]  /*1cee0*/  VIADD R2, R2, 0xffffffe ;  /* 0x0ffffffe02027836 */ /* 0x001fcc0000000000 */
[----:B------:R-:W0:Y:S02]  /*1cef0*/  F2I.FTZ.U32.TRUNC.NTZ R3, R2 ;  /* 0x0000000200037305 */ /* 0x000e24000021f000 */
[----:B0-----:R-:W-:-:S04]  /*1cf00*/  IMAD.MOV R2, RZ, RZ, -R3 ;  /* 0x000000ffff027224 */ /* 0x001fc800078e0a03 */
[----:B------:R-:W-:Y:S02]  /*1cf10*/  IMAD R6, R2, R5, RZ ;  /* 0x0000000502067224 */ /* 0x000fe400078e02ff */
[----:B------:R-:W-:-:S04]  /*1cf20*/  IMAD.MOV.U32 R2, RZ, RZ, RZ ;  /* 0x000000ffff027224 */ /* 0x000fc800078e00ff */
[----:B------:R-:W-:Y:S01]  /*1cf30*/  IMAD.HI.U32 R6, R3, R6, R2 ;  /* 0x0000000603067227 */ /* 0x000fe200078e0002 */
[----:B------:R-:W-:-:S05]  /*1cf40*/  IADD3 R3, R0, -0x1, R20 ;  /* 0xffffffff00037810 */ /* 0x000fca0007ffe014 */
[----:B------:R-:W-:-:S05]  /*1cf50*/  IMAD.IADD R3, R3, 0x1, -R4 ;  /* 0x0000000103037824 */ /* 0x000fca00078e0a04 */
        /* <DEDUP_REMOVED lines=14> */
.L_x_1852:
[----:B------:R-:W-:Y:S05]  /*1d040*/  BSYNC B0 ;  /* 0x0000000000007941 */ /* 0x000fea0003800000 */
.L_x_1851:
[-C--:B---3--:R-:W-:Y:S01]  /*1d050*/  IMAD R0, R18, R2.reuse, R4 ;  /* 0x0000000212007224 */ /* 0x088fe200078e0204 */
[----:B------:R-:W-:Y:S04]  /*1d060*/  BSSY B7, `(.L_x_1853) ;  /* 0x000039c000077945 */ /* 0x000fe80003800000 */
[----:B------:R-:W-:Y:S01]  /*1d070*/  VIADDMNMX R23, R0, R2, R20, PT ;  /* 0x0000000200177246 */ /* 0x000fe20003800114 */
[----:B------:R3:W-:Y:S03]  /*1d080*/  STL [R1+0x18], R0 ;  /* 0x0000180001007387 */ /* 0x0007e60000100800 */
[----:B------:R-:W-:Y:S01]  /*1d090*/  ISETP.GT.AND P0, PT, R23, R0, PT ;  /* 0x000000001700720c */ /* 0x000fe20003f04270 */
[----:B------:R3:W-:-:S12]  /*1d0a0*/  STL [R1+0x38], R23 ;  /* 0x0000381701007387 */ /* 0x0007d80000100800 */
[----:B---3--:R-:W-:Y:S05]  /*1d0b0*/  @P0 BRA `(.L_x_1854) ;  /* 0x0000000000440947 */ /* 0x008fea0003800000 */
[----:B------:R-:W3:Y:S02]  /*1d0c0*/  S2R R0, SR_TID.X ;  /* 0x0000000000007919 */ /* 0x000ee40000002100 */
[----:B---3--:R-:W-:-:S04]  /*1d0d0*/  LOP3.LUT R0, R0, 0x7f, RZ, 0xc0, !PT ;  /* 0x0000007f00007812 */ /* 0x008fc800078ec0ff */
[----:B------:R-:W-:-:S13]  /*1d0e0*/  ISETP.NE.AND P0, PT, R0, RZ, PT ;  /* 0x000000ff0000720c */ /* 0x000fda0003f05270 */
[----:B------:R-:W-:Y:S05]  /*1d0f0*/  @P0 BRA `(.L_x_1855) ;  /* 0x0000003800480947 */ /* 0x000fea0003800000 */
[----:B------:R-:W3:Y:S01]  /*1d100*/  S2R R5, SR_LANEID ;  /* 0x0000000000057919 */ /* 0x000ee20000000000 */
[----:B------:R-:W-:Y:S01]  /*1d110*/  VOTEU.ANY UR4, UPT, PT ;  /* 0x0000000000047886 */ /* 0x000fe200038e0100 */
[----:B------:R-:W4:Y:S01]  /*1d120*/  LDC.64 R2, c[0x0][0xc60] ;  /* 0x00031800ff027b82 */ /* 0x000f220000000a00 */
[----:B------:R-:W3:Y:S02]  /*1d130*/  FLO.U32 R0, UR4 ;  /* 0x0000000400007d00 */ /* 0x000ee400080e0000 */
[----:B---3--:R-:W-:-:S06]  /*1d140*/  ISETP.EQ.U32.AND P0, PT, R0, R5, PT ;  /* 0x000000050000720c */ /* 0x008fcc0003f02070 */
[----:B------:R-:W4:Y:S07]  /*1d150*/  POPC R5, UR4 ;  /* 0x0000000400057d09 */ /* 0x000f2e0008000000 */
[----:B----4-:R-:W3:Y:S01]  /*1d160*/  @P0 ATOMG.E.ADD.STRONG.GPU PT, R3, desc[UR42][R2.64], R5 ;  /* 0x00000005020309a8 */ /* 0x010ee200081ee1ea */
[----:B------:R-:W4:Y:S02]  /*1d170*/  S2R R4, SR_LTMASK ;  /* 0x0000000000047919 */ /* 0x000f240000003900 */
[----:B----4-:R-:W-:-:S04]  /*1d180*/  LOP3.LUT R4, R4, UR4, RZ, 0xc0, !PT ;  /* 0x0000000404047c12 */ /* 0x010fc8000f8ec0ff */
[----:B0-2---:R-:W0:Y:S01]  /*1d190*/  POPC R7, R4 ;  /* 0x0000000400077309 */ /* 0x005e220000000000 */
[----:B---3--:R-:W0:Y:S02]  /*1d1a0*/  SHFL.IDX PT, R0, R3, R0, 0x1f ;  /* 0x00001f0003007589 */ /* 0x008e2400000e0000 */
[----:B0-----:R-:W-:Y:S01]  /*1d1b0*/  IADD3 R24, R0, UR36, R7 ;  /* 0x0000002400187c10 */ /* 0x001fe2000fffe007 */
[----:B------:R-:W-:Y:S06]  /*1d1c0*/  BRA `(.L_x_1855) ;  /* 0x0000003800147947 */ /* 0x000fec0003800000 */
.L_x_1854:
        /* <DEDUP_REMOVED lines=10> */
[----:B------:R-:W3:Y:S01]  /*1d270*/  LDC.64 R2, c[0x4][R2] ;  /* 0x0100000002027b82 */ /* 0x000ee20000000a00 */
[----:B------:R-:W-:Y:S02]  /*1d280*/  IMAD.U32 R5, RZ, RZ, UR7 ;  /* 0x00000007ff057e24 */ /* 0x000fe4000f8e00ff */
[----:B------:R-:W-:Y:S02]  /*1d290*/  IMAD.U32 R6, RZ, RZ, UR8 ;  /* 0x00000008ff067e24 */ /* 0x000fe4000f8e00ff */
[----:B0-2---:R-:W-:-:S02]  /*1d2a0*/  IMAD.U32 R7, RZ, RZ, UR9 ;  /* 0x00000009ff077e24 */ /* 0x005fc4000f8e00ff */
[----:B------:R-:W-:Y:S02]  /*1d2b0*/  IMAD.U32 R10, RZ, RZ, UR4 ;  /* 0x00000004ff0a7e24 */ /* 0x000fe4000f8e00ff */
[----:B------:R-:W-:Y:S02]  /*1d2c0*/  IMAD.MOV.U32 R8, RZ, RZ, 0x70 ;  /* 0x00000070ff087424 */ /* 0x000fe400078e00ff */
[----:B------:R-:W-:Y:S02]  /*1d2d0*/  IMAD.MOV.U32 R12, RZ, RZ, 0x1 ;  /* 0x00000001ff0c7424 */ /* 0x000fe400078e00ff */
[----:B-1----:R-:W-:-:S07]  /*1d2e0*/  IMAD.MOV.U32 R13, RZ, RZ, RZ ;  /* 0x000000ffff0d7224 */ /* 0x002fce00078e00ff */
[----:B------:R-:W-:-:S07]  /*1d2f0*/  LEPC R20, `(.L_x_1857) ;  /* 0x000000001014794e */ /* 0x000fce0000000000 */
[----:B---3--:R-:W-:Y:S05]  /*1d300*/  CALL.ABS.NOINC R2 ;  /* 0x0000000002007343 */ /* 0x008fea0003c00000 */
.L_x_1857:
[----:B------:R-:W-:Y:S05]  /*1d310*/  BSYNC B6 ;  /* 0x0000000000067941 */ /* 0x000fea0003800000 */
.L_x_1856:
        /* <DEDUP_REMOVED lines=8> */
[----:B------:R3:W4:Y:S01]  /*1d3a0*/  LDC.64 R2, c[0x4][R18] ;  /* 0x0100000012027b82 */ /* 0x0007220000000a00 */
[----:B------:R-:W-:Y:S01]  /*1d3b0*/  IMAD.U32 R4, RZ, RZ, UR6 ;  /* 0x00000006ff047e24 */ /* 0x000fe2000f8e00ff */
[----:B------:R-:W-:Y:S01]  /*1d3c0*/  MOV R10, UR4 ;  /* 0x00000004000a7c02 */ /* 0x000fe20008000f00 */
[----:B------:R-:W-:Y:S02]  /*1d3d0*/  IMAD.U32 R5, RZ, RZ, UR7 ;  /* 0x00000007ff057e24 */ /* 0x000fe4000f8e00ff */
[----:B------:R-:W-:Y:S02]  /*1d3e0*/  IMAD.U32 R6, RZ, RZ, UR8 ;  /* 0x00000008ff067e24 */ /* 0x000fe4000f8e00ff */
[----:B0-2---:R-:W-:-:S02]  /*1d3f0*/  IMAD.U32 R7, RZ, RZ, UR9 ;  /* 0x00000009ff077e24 */ /* 0x005fc4000f8e00ff */
[----:B------:R-:W-:Y:S02]  /*1d400*/  IMAD.U32 R11, RZ, RZ, UR5 ;  /* 0x00000005ff0b7e24 */ /* 0x000fe4000f8e00ff */
[----:B------:R-:W-:Y:S02]  /*1d410*/  IMAD.MOV.U32 R8, RZ, RZ, 0x70 ;  /* 0x00000070ff087424 */ /* 0x000fe400078e00ff */
[----:B------:R-:W-:Y:S02]  /*1d420*/  IMAD.MOV.U32 R12, RZ, RZ, 0x1 ;  /* 0x00000001ff0c7424 */ /* 0x000fe400078e00ff */
[----:B-1-3--:R-:W-:-:S07]  /*1d430*/  IMAD.MOV.U32 R13, RZ, RZ, RZ ;  /* 0x000000ffff0d7224 */ /* 0x00afce00078e00ff */
[----:B------:R-:W-:-:S07]  /*1d440*/  LEPC R20, `(.L_x_1860) ;  /* 0x000000001014794e */ /* 0x000fce0000000000 */
[----:B----4-:R-:W-:Y:S05]  /*1d450*/  CALL.ABS.NOINC R2 ;  /* 0x0000000002007343 */ /* 0x010fea0003c00000 */
.L_x_1860:
[----:B------:R0:W1:Y:S01]  /*1d460*/  LDC.64 R2, c[0x4][R18] ;  /* 0x0100000012027b82 */ /* 0x0000620000000a00 */
[----:B------:R-:W-:Y:S01]  /*1d470*/  ULDC.64 UR4, c[0x4][0x88] ;  /* 0x0100220000047ab9 */ /* 0x000fe20000000a00 */
[----:B------:R-:W-:Y:S01]  /*1d480*/  ULDC.64 UR6, c[0x4][0x90] ;  /* 0x0100240000067ab9 */ /* 0x000fe20000000a00 */
[----:B------:R-:W-:Y:S01]  /*1d490*/  ULDC.64 UR8, c[0x4][0x18] ;  /* 0x0100060000087ab9 */ /* 0x000fe20000000a00 */
        /* <DEDUP_REMOVED lines=11> */
.L_x_1859:
[----:B------:R-:W-:Y:S05]  /*1d550*/  BSYNC B6 ;  /* 0x0000000000067941 */ /* 0x000fea0003800000 */
.L_x_1858:
[----:B------:R-:W-:Y:S01]  /*1d560*/  ULDC.64 UR4, c[0x0][0x9f8] ;  /* 0x00027e0000047ab9 */ /* 0x000fe20000000a00 */
[----:B------:R-:W3:Y:S01]  /*1d570*/  LDL R19, [R1+0x14] ;  /* 0x0000140001137983 */ /* 0x000ee20000100800 */
[----:B------:R-:W-:-:S03]  /*1d580*/  ISETP.NE.U32.AND P0, PT, RZ, UR4, PT ;  /* 0x00000004ff007c0c */ /* 0x000fc6000bf05070 */
[----:B------:R-:W4:Y:S01]  /*1d590*/  LDL R18, [R1+0x1c] ;  /* 0x00001c0001127983 */ /* 0x000f220000100800 */
[----:B------:R-:W-:Y:S01]  /*1d5a0*/  ISETP.NE.AND.EX P0, PT, RZ, UR5, PT, P0 ;  /* 0x00000005ff007c0c */ /* 0x000fe2000bf05300 */
[----:B0-2---:R-:W-:Y:S01]  /*1d5b0*/  IMAD.MOV.U32 R7, RZ, RZ, R27 ;  /* 0x000000ffff077224 */ /* 0x005fe200078e001b */
[----:B------:R-:W0:Y:S01]  /*1d5c0*/  LDC R6, c[0x0][0x430] ;  /* 0x00010c00ff067b82 */ /* 0x000e220000000800 */
[----:B------:R-:W2:Y:S10]  /*1d5d0*/  S2R R20, SR_TID.X ;  /* 0x0000000000147919 */ /* 0x000eb40000002100 */
[----:B------:R-:W1:Y:S02]  /*1d5e0*/  @P0 LDC.64 R2, c[0x0][0x9f8] ;  /* 0x00027e00ff020b82 */ /* 0x000e640000000a00 */
[----:B-1----:R-:W-:-:S05]  /*1d5f0*/  @P0 IMAD.WIDE R2, R27, 0x4, R2 ;  /* 0x000000041b020825 */ /* 0x002fca00078e0202 */
[----:B------:R1:W4:Y:S01]  /*1d600*/  @P0 LDG.E R7, desc[UR42][R2.64] ;  /* 0x0000002a02070981 */ /* 0x000322000c1e1900 */
[----:B0-----:R-:W-:Y:S01]  /*1d610*/  ISETP.NE.AND P1, PT, R6, 0x1, PT ;  /* 0x000000010600780c */ /* 0x001fe20003f25270 */
[----:B------:R-:W-:Y:S01]  /*1d620*/  VIADD R23, R23, 0xffffffff ;  /* 0xffffffff17177836 */ /* 0x000fe20000000000 */
[----:B--2---:R-:W-:Y:S01]  /*1d630*/  LOP3.LUT R20, R20, 0x7f, RZ, 0xc0, !PT ;  /* 0x0000007f14147812 */ /* 0x004fe200078ec0ff */
[----:B------:R-:W0:Y:S02]  /*1d640*/  S2R R21, SR_TID.X ;  /* 0x0000000000157919 */ /* 0x000e240000002100 */
[----:B------:R-:W-:Y:S01]  /*1d650*/  IMAD.SHL.U32 R8, R23, 0x80, RZ ;  /* 0x0000008017087824 */ /* 0x000fe200078e00ff */
[----:B------:R-:W-:-:S07]  /*1d660*/  SHF.R.U32.HI R20, RZ, 0x3, R20 ;  /* 0x00000003ff147819 */ /* 0x000fce0000011614 */
[----:B-1----:R-:W1:Y:S08]  /*1d670*/  @P1 LDC R3, c[0x0][0x434] ;  /* 0x00010d00ff031b82 */ /* 0x002e700000000800 */
[----:B------:R-:W2:Y:S01]  /*1d680*/  @P1 LDC R2, c[0x0][0x438] ;  /* 0x00010e00ff021b82 */ /* 0x000ea20000000800 */
[----:B0-----:R-:W-:-:S05]  /*1d690*/  IMAD.SHL.U32 R21, R21, 0x10, RZ ;  /* 0x0000001015157824 */ /* 0x001fca00078e00ff */
[----:B------:R-:W-:-:S04]  /*1d6a0*/  LOP3.LUT R21, R21, 0x70, RZ, 0xc0, !PT ;  /* 0x0000007015157812 */ /* 0x000fc800078ec0ff */
[----:B------:R-:W-:-:S04]  /*1d6b0*/  LOP3.LUT R0, R8, R20, R21, 0xfe, !PT ;  /* 0x0000001408007212 */ /* 0x000fc800078efe15 */
[C---:B---3--:R-:W-:Y:S02]  /*1d6c0*/  ISETP.GE.AND P0, PT, R0.reuse, R19, PT ;  /* 0x000000130000720c */ /* 0x048fe40003f06270 */
[----:B----4-:R-:W-:-:S05]  /*1d6d0*/  IADD3 R0, R0, R18, RZ ;  /* 0x0000001200007210 */ /* 0x010fca0007ffe0ff */
[----:B-1----:R-:W-:-:S04]  /*1d6e0*/  @P1 IMAD.HI.U32 R3, R0, R3, RZ ;  /* 0x0000000300031227 */ /* 0x002fc800078e00ff */
[----:B------:R-:W-:Y:S01]  /*1d6f0*/  IMAD.MOV.U32 R4, RZ, RZ, R0 ;  /* 0x000000ffff047224 */ /* 0x000fe200078e0000 */
[----:B--2---:R-:W-:Y:S02]  /*1d700*/  @P1 SHF.R.U32.HI R4, RZ, R2, R3 ;  /* 0x00000002ff041219 */ /* 0x004fe40000011603 */
[----:B------:R-:W0:Y:S03]  /*1d710*/  @!P0 LDC.64 R2, c[0x0][0x428] ;  /* 0x00010a00ff028b82 */ /* 0x000e260000000a00 */
[----:B------:R-:W-:-:S04]  /*1d720*/  IMAD.MOV R5, RZ, RZ, -R4 ;  /* 0x000000ffff057224 */ /* 0x000fc800078e0a04 */
[----:B------:R-:W-:Y:S01]  /*1d730*/  IMAD R0, R6, R5, R0 ;  /* 0x0000000506007224 */ /* 0x000fe200078e0200 */
[--C-:B------:R-:W-:Y:S02]  /*1d740*/  @!P0 SHF.R.S32.HI R5, RZ, 0x1f, R4.reuse ;  /* 0x0000001fff058819 */ /* 0x100fe40000011404 */
[----:B------:R-:W-:Y:S01]  /*1d750*/  SHF.R.S32.HI R9, RZ, 0x1f, R7 ;  /* 0x0000001fff097819 */ /* 0x000fe20000011407 */
[-C--:B0-----:R-:W-:Y:S01]  /*1d760*/  @!P0 IMAD.WIDE.U32 R4, R7, R2.reuse, R4 ;  /* 0x0000000207048225 */ /* 0x081fe200078e0004 */
[----:B------:R0:W-:Y:S03]  /*1d770*/  STL [R1+0xc], R7 ;  /* 0x00000c0701007387 */ /* 0x0001e60000100800 */
[----:B------:R-:W-:Y:S01]  /*1d780*/  @!P0 IMAD R6, R9, R2, RZ ;  /* 0x0000000209068224 */ /* 0x000fe200078e02ff */
[----:B------:R1:W-:Y:S03]  /*1d790*/  STL [R1+0x20], R9 ;  /* 0x0000200901007387 */ /* 0x0003e60000100800 */
[----:B------:R-:W-:-:S02]  /*1d7a0*/  @!P0 IMAD R6, R7, R3, R6 ;  /* 0x0000000307068224 */ /* 0x000fc400078e0206 */
[----:B------:R-:W2:Y:S02]  /*1d7b0*/  @!P0 LDC.64 R2, c[0x0][0x418] ;  /* 0x00010600ff028b82 */ /* 0x000ea40000000a00 */
[----:B------:R-:W-:Y:S01]  /*1d7c0*/  @!P0 IMAD.IADD R5, R5, 0x1, R6 ;  /* 0x0000000105058824 */ /* 0x000fe200078e0206 */
[----:B--2---:R-:W-:Y:S01]  /*1d7d0*/  @!P0 LEA R6, P1, R4, R2, 0x2 ;  /* 0x0000000204068211 */ /* 0x004fe200078210ff */
[----:B------:R-:W-:-:S03]  /*1d7e0*/  IMAD.MOV.U32 R2, RZ, RZ, RZ ;  /* 0x000000ffff027224 */ /* 0x000fc600078e00ff */
[----:B0-----:R-:W-:-:S05]  /*1d7f0*/  @!P0 LEA.HI.X R7, R4, R3, R5, 0x2, P1 ;  /* 0x0000000304078211 */ /* 0x001fca00008f1405 */
[----:B------:R0:W5:Y:S01]  /*1d800*/  @!P0 LDG.E R2, desc[UR42][R6.64] ;  /* 0x0000002a06028981 */ /* 0x000162000c1e1900 */
[----:B-1----:R-:W-:Y:S01]  /*1d810*/  IMAD.U32 R9, RZ, RZ, UR38 ;  /* 0x00000026ff097e24 */ /* 0x002fe2000f8e00ff */
[----:B------:R-:W-:Y:S01]  /*1d820*/  UMOV UR4, 0xffffffff ;  /* 0xffffffff00047882 */ /* 0x000fe20000000000 */
[----:B------:R-:W-:-:S03]  /*1d830*/  LOP3.LUT R22, R22, 0xfffffffd, RZ, 0xc0, !PT ;  /* 0xfffffffd16167812 */ /* 0x000fc600078ec0ff */
[----:B------:R-:W-:-:S13]  /*1d840*/  ISETP.NE.AND P2, PT, R9, 0x3, PT ;  /* 0x000000030900780c */ /* 0x000fda0003f45270 */
[----:B------:R-:W-:Y:S01]  /*1d850*/  @P2 LOP3.LUT R22, R22, 0x2, RZ, 0xfc, !PT ;  /* 0x0000000216162812 */ /* 0x000fe200078efcff */
[----:B0-----:R-:W-:Y:S06]  /*1d860*/  BRA.DIV UR4, `(.L_x_1861) ;  /* 0x0000006a04107947 */ /* 0x001fec000b800000 */
.L_x_2014:
[----:B------:R-:W-:Y:S05]  /*1d870*/  @!P2 BRA `(.L_x_1862) ;  /* 0x000000000004a947 */ /* 0x000fea0003800000 */
[----:B------:R-:W-:Y:S01]  /*1d880*/  BPT.TRAP 0x1 ;  /* 0x000000040000795c */ /* 0x000fe20000300000 */
.L_x_1862:
[----:B------:R-:W2:Y:S01]  /*1d890*/  LDL R9, [R1] ;  /* 0x0000000001097983 */ /* 0x000ea20000100800 */
        /* <DEDUP_REMOVED lines=20> */
[----:B--2---:R-:W-:-:S06]  /*1d9e0*/  SHF.L.U32 R4, R9, 0x1f, RZ ;  /* 0x0000001f09047819 */ /* 0x004fcc00000006ff */
[----:B------:R-:W0:Y:S02]  /*1d9f0*/  SYNCS.PHASECHK.TRANS64.TRYWAIT P0, [R3+URZ+0x16840], R4 ;  /* 0x01684004030075a7 */ /* 0x000e24000800017f */
[----:B0-----:R-:W-:Y:S05]  /*1da00*/  @!P0 BRA `(.L_x_1864) ;  /* 0x0000006400dc8947 */ /* 0x001fea0003800000 */
.L_x_2015:
[----:B------:R-:W-:Y:S05]  /*1da10*/  BSYNC B0 ;  /* 0x0000000000007941 */ /* 0x000fea0003800000 */
.L_x_1863:
[----:B------:R-:W2:Y:S01]  /*1da20*/  LDL R13, [R1+0x14] ;  /* 0x00001400010d7983 */ /* 0x000ea20000100800 */
[----:B------:R-:W-:Y:S01]  /*1da30*/  ULDC.64 UR4, c[0x0][0x300] ;  /* 0x0000c00000047ab9 */ /* 0x000fe20000000a00 */
[----:B------:R-:W-:Y:S01]  /*1da40*/  ULDC.64 UR6, c[0x0][0x2e8] ;  /* 0x0000ba0000067ab9 */ /* 0x000fe20000000a00 */
[----:B------:R-:W-:Y:S01]  /*1da50*/  IMAD R6, R6, UR4, RZ ;  /* 0x0000000406067c24 */ /* 0x000fe2000f8e02ff */
[----:B------:R-:W1:Y:S01]  /*1da60*/  S2R R9, SR_TID.X ;  /* 0x0000000000097919 */ /* 0x000e620000002100 */
[----:B0-----:R-:W-:Y:S01]  /*1da70*/  IMAD.WIDE.U32 R4, R0, UR4, RZ ;  /* 0x0000000400047c25 */ /* 0x001fe2000f8e00ff */
[----:B------:R-:W-:Y:S01]  /*1da80*/  LOP3.LUT R22, R22, 0xfffffffe, RZ, 0xc0, !PT ;  /* 0xfffffffe16167812 */ /* 0x000fe200078ec0ff */
[----:B------:R-:W0:Y:S02]  /*1da90*/  S2R R12, SR_TID.X ;  /* 0x00000000000c7919 */ /* 0x000e240000002100 */
[----:B------:R-:W-:Y:S01]  /*1daa0*/  IMAD R6, R0, UR5, R6 ;  /* 0x0000000500067c24 */ /* 0x000fe2000f8e0206 */
[----:B------:R-:W-:-:S02]  /*1dab0*/  ULDC.64 UR4, c[0x0][0x310] ;  /* 0x0000c40000047ab9 */ /* 0x000fc40000000a00 */
[----:B------:R-:W-:Y:S02]  /*1dac0*/  IMAD R7, R7, UR4, RZ ;  /* 0x0000000407077c24 */ /* 0x000fe4000f8e02ff */
[----:B------:R-:W-:Y:S02]  /*1dad0*/  IADD3 R5, R5, R6, RZ ;  /* 0x0000000605057210 */ /* 0x000fe40007ffe0ff */
[C---:B------:R-:W-:Y:S02]  /*1dae0*/  IMAD R7, R2.reuse, UR5, R7 ;  /* 0x0000000502077c24 */ /* 0x040fe4000f8e0207 */
[----:B------:R-:W-:Y:S01]  /*1daf0*/  IMAD.WIDE.U32 R4, R2, UR4, R4 ;  /* 0x0000000402047c25 */ /* 0x000fe2000f8e0004 */
[----:B------:R-:W-:-:S03]  /*1db00*/  ULDC.64 UR4, c[0x0][0x308] ;  /* 0x0000c20000047ab9 */ /* 0x000fc60000000a00 */
[----:B------:R-:W-:Y:S02]  /*1db10*/  IMAD.IADD R5, R5, 0x1, R7 ;  /* 0x0000000105057824 */ /* 0x000fe400078e0207 */
[----:B------:R-:W-:Y:S01]  /*1db20*/  IMAD.WIDE.U32 R4, R17, UR4, R4 ;  /* 0x0000000411047c25 */ /* 0x000fe2000f8e0004 */
[----:B------:R-:W-:-:S03]  /*1db30*/  ULDC UR4, c[0x0][0x2f4] ;  /* 0x0000bd0000047ab9 */ /* 0x000fc60000000800 */
[----:B------:R-:W-:Y:S01]  /*1db40*/  IMAD R2, R17, UR5, R5 ;  /* 0x0000000511027c24 */ /* 0x000fe2000f8e0205 */
[C---:B------:R-:W-:Y:S02]  /*1db50*/  LEA R0, P0, R4.reuse, UR6, 0x1 ;  /* 0x0000000604007c11 */ /* 0x040fe4000f8008ff */
[----:B-1----:R-:W-:Y:S02]  /*1db60*/  LOP3.LUT R10, R9, 0x7f, RZ, 0xc0, !PT ;  /* 0x0000007f090a7812 */ /* 0x002fe400078ec0ff */
[----:B------:R-:W-:Y:S02]  /*1db70*/  LEA.HI.X R2, R4, UR7, R2, 0x1, P0 ;  /* 0x0000000704027c11 */ /* 0x000fe400080f0c02 */
[----:B------:R-:W-:Y:S01]  /*1db80*/  SHF.R.U32.HI R11, RZ, 0x3, R10 ;  /* 0x00000003ff0b7819 */ /* 0x000fe2000001160a */
[----:B0-----:R-:W-:-:S05]  /*1db90*/  IMAD.SHL.U32 R9, R12, 0x8, RZ ;  /* 0x000000080c097824 */ /* 0x001fca00078e00ff */
[----:B------:R-:W-:-:S04]  /*1dba0*/  LOP3.LUT R9, R9, 0x38, RZ, 0xc0, !PT ;  /* 0x0000003809097812 */ /* 0x000fc800078ec0ff */
[----:B------:R-:W-:Y:S01]  /*1dbb0*/  ISETP.GE.AND P2, PT, R9, UR4, PT ;  /* 0x0000000409007c0c */ /* 0x000fe2000bf46270 */
[----:B------:R-:W-:-:S12]  /*1dbc0*/  UMOV UR4, 0xffffffff ;  /* 0xffffffff00047882 */ /* 0x000fd80000000000 */
[----:B------:R-:W-:Y:S02]  /*1dbd0*/  @P2 LOP3.LUT R22, R22, 0x1, RZ, 0xfc, !PT ;  /* 0x0000000116162812 */ /* 0x000fe400078efcff */
[----:B--2---:R-:W-:Y:S01]  /*1dbe0*/  IADD3 R4, -R11, R13, -R8 ;  /* 0x0000000d0b047210 */ /* 0x004fe20007ffe908 */
[----:B------:R-:W-:Y:S02]  /*1dbf0*/  IMAD.SHL.U32 R11, R10, 0x8, RZ ;  /* 0x000000080a0b7824 */ /* 0x000fe400078e00ff */
[----:B------:R-:W-:Y:S01]  /*1dc00*/  IMAD.SHL.U32 R10, R12, 0x8, RZ ;  /* 0x000000080c0a7824 */ /* 0x000fe200078e00ff */
[----:B------:R-:W-:-:S04]  /*1dc10*/  ISETP.GE.AND P0, PT, R4, 0x1, PT ;  /* 0x000000010400780c */ /* 0x000fc80003f06270 */
        /* <DEDUP_REMOVED lines=71> */
[----:B0-----:R-:W-:-:S04]  /*1e090*/  @P0 LEA R7, P1, R9, R7, 0x1 ;  /* 0x0000000709070211 */ /* 0x001fc800078208ff */
[----:B-1----:R-:W-:-:S04]  /*1e0a0*/  @P0 IADD3.X R6, RZ, R6, RZ, P1, !PT ;  /* 0x00000006ff060210 */ /* 0x002fc80000ffe4ff */
[----:B------:R-:W-:-:S04]  /*1e0b0*/  @P0 LOP3.LUT R7, R7, R6, RZ, 0x3c, !PT ;  /* 0x0000000607070212 */ /* 0x000fc800078e3cff */
[----:B------:R-:W-:-:S04]  /*1e0c0*/  @P0 LOP3.LUT R6, R7, R6, RZ, 0x3c, !PT ;  /* 0x0000000607060212 */ /* 0x000fc800078e3cff */
[----:B------:R-:W-:-:S05]  /*1e0d0*/  @P0 LOP3.LUT R7, R7, R6, RZ, 0x3c, !PT ;  /* 0x0000000607070212 */ /* 0x000fca00078e3cff */
[----:B--23--:R1:W-:Y:S02]  /*1e0e0*/  @P0 LDGSTS.E.BYPASS.LTC128B.128 [R8+0x11400], desc[UR42][R6.64], !P2 ;  /* 0x1140000006080fae */ /* 0x00c3e4000d101d6a */
.L_x_2033:
        /* <DEDUP_REMOVED lines=10> */
.L_x_1866:
        /* <DEDUP_REMOVED lines=11> */
.L_x_1867:
[----:B------:R1:W5:Y:S01]  /*1e240*/  LDL.LU R4, [R1+0x2c] ;  /* 0x00002c0001047983 */ /* 0x0003620000300800 */
[----:B------:R1:W-:Y:S02]  /*1e250*/  SYNCS.ARRIVE.TRANS64.A1T0 RZ, [R3+URZ+0x16830], RZ ;  /* 0x016830ff03ff79a7 */ /* 0x0003e4000810003f */
[----:B------:R-:W-:Y:S05]  /*1e260*/  WARPSYNC.ALL ;  /* 0x0000000000007948 */ /* 0x000fea0003800000 */
[----:B------:R-:W-:Y:S01]  /*1e270*/  ULDC.64 UR4, c[0x0][0x298] ;  /* 0x0000a60000047ab9 */ /* 0x000fe20000000a00 */
[----:B------:R-:W-:Y:S01]  /*1e280*/  VIADD R0, R16, 0x8400 ;  /* 0x0000840010007836 */ /* 0x000fe20000000000 */
[----:B------:R-:W-:Y:S01]  /*1e290*/  ULDC.64 UR6, c[0x0][0xa00] ;  /* 0x0002800000067ab9 */ /* 0x000fe20000000a00 */
[----:B------:R-:W-:Y:S01]  /*1e2a0*/  BSSY B6, `(.L_x_1868) ;  /* 0x0000021000067945 */ /* 0x000fe20003800000 */
[----:B------:R-:W-:Y:S01]  /*1e2b0*/  BAR.SYNC.DEFER_BLOCKING 0x8, 0x200 ;  /* 0x0208000000007b1d */ /* 0x000fe20000010000 */
[----:B------:R-:W-:-:S02]  /*1e2c0*/  ISETP.NE.U32.AND P0, PT, RZ, UR6, PT ;  /* 0x00000006ff007c0c */ /* 0x000fc4000bf05070 */
[----:B------:R-:W-:Y:S02]  /*1e2d0*/  LOP3.LUT P1, RZ, R0, 0x3ff, RZ, 0xc0, !PT ;  /* 0x000003ff00ff7812 */ /* 0x000fe4000782c0ff */
[----:B------:R-:W-:-:S04]  /*1e2e0*/  ISETP.NE.AND.EX P0, PT, RZ, UR7, PT, P0 ;  /* 0x00000007ff007c0c */ /* 0x000fc8000bf05300 */
[----:B------:R-:W-:Y:S02]  /*1e2f0*/  SEL R26, R27, RZ, !P0 ;  /* 0x000000ff1b1a7207 */ /* 0x000fe40004000000 */
[----:B-----5:R-:W-:-:S05]  /*1e300*/  SHF.R.S32.HI R2, RZ, 0x1f, R4 ;  /* 0x0000001fff027819 */ /* 0x020fca0000011404 */
[----:B------:R-:W-:-:S04]  /*1e310*/  IMAD R2, R2, UR4, RZ ;  /* 0x0000000402027c24 */ /* 0x000fc8000f8e02ff */
[C---:B------:R-:W-:Y:S01]  /*1e320*/  IMAD R0, R4.reuse, UR5, R2 ;  /* 0x0000000504007c24 */ /* 0x040fe2000f8e0202 */
[----:B------:R-:W-:Y:S01]  /*1e330*/  SHF.R.S32.HI R2, RZ, 0x1f, R27 ;  /* 0x0000001fff027819 */ /* 0x000fe2000001141b */
[----:B0-----:R-:W-:-:S04]  /*1e340*/  IMAD.WIDE.U32 R4, R4, UR4, RZ ;  /* 0x0000000404047c25 */ /* 0x001fc8000f8e00ff */
[----:B-1----:R-:W-:Y:S01]  /*1e350*/  IMAD.IADD R3, R5, 0x1, R0 ;  /* 0x0000000105037824 */ /* 0x002fe200078e0200 */
[----:B------:R-:W-:Y:S01]  /*1e360*/  SEL R0, R2, RZ, !P0 ;  /* 0x000000ff02007207 */ /* 0x000fe20004000000 */
[----:B------:R0:W-:Y:S04]  /*1e370*/  STL.64 [R1+0x30], R4 ;  /* 0x0000300401007387 */ /* 0x0001e80000100a00 */
[----:B------:R0:W-:Y:S04]  /*1e380*/  STL [R1+0x2c], R3 ;  /* 0x00002c0301007387 */ /* 0x0001e80000100800 */
[----:B------:R0:W-:Y:S01]  /*1e390*/  STL [R1+0x3c], R0 ;  /* 0x00003c0001007387 */ /* 0x0001e20000100800 */
[----:B------:R-:W-:Y:S05]  /*1e3a0*/  @!P1 BRA `(.L_x_1869) ;  /* 0x0000000000409947 */ /* 0x000fea0003800000 */
[----:B------:R-:W-:Y:S01]  /*1e3b0*/  MOV R2, 0x0 ;  /* 0x0000000000027802 */ /* 0x000fe20000000f00 */
[----:B------:R-:W-:Y:S01]  /*1e3c0*/  ULDC.64 UR4, c[0x4][0x88] ;  /* 0x0100220000047ab9 */ /* 0x000fe20000000a00 */
[----:B------:R-:W-:Y:S01]  /*1e3d0*/  ULDC.64 UR6, c[0x4][0x90] ;  /* 0x0100240000067ab9 */ /* 0x000fe20000000a00 */
[----:B------:R-:W-:Y:S01]  /*1e3e0*/  ULDC.64 UR8, c[0x4][0x20] ;  /* 0x0100080000087ab9 */ /* 0x000fe20000000a00 */
[----:B0-----:R-:W-:Y:S01]  /*1e3f0*/  IMAD.U32 R4, RZ, RZ, UR4 ;  /* 0x00000004ff047e24 */ /* 0x001fe2000f8e00ff */
[----:B------:R-:W-:Y:S01]  /*1e400*/  MOV R6, UR6 ;  /* 0x0000000600067c02 */ /* 0x000fe20008000f00 */
[----:B------:R-:W0:Y:S01]  /*1e410*/  LDC.64 R2, c[0x4][R2] ;  /* 0x0100000002027b82 */ /* 0x000e220000000a00 */
        /* <DEDUP_REMOVED lines=8> */
[----:B0-----:R-:W-:Y:S05]  /*1e4a0*/  CALL.ABS.NOINC R2 ;  /* 0x0000000002007343 */ /* 0x001fea0003c00000 */
.L_x_1869:
[----:B------:R-:W-:Y:S05]  /*1e4b0*/  BSYNC B6 ;  /* 0x0000000000067941 */ /* 0x000fea0003800000 */
.L_x_1868:
[----:B------:R-:W2:Y:S01]  /*1e4c0*/  LDL.LU R2, [R1+0x2c] ;  /* 0x00002c0001027983 */ /* 0x000ea20000300800 */
[----:B------:R-:W-:Y:S01]  /*1e4d0*/  ULDC.64 UR4, c[0x0][0x2d8] ;  /* 0x0000b60000047ab9 */ /* 0x000fe20000000a00 */
[----:B------:R-:W-:Y:S01]  /*1e4e0*/  ULDC.64 UR6, c[0x0][0x2e0] ;  /* 0x0000b80000067ab9 */ /* 0x000fe20000000a00 */
[----:B------:R-:W1:Y:S01]  /*1e4f0*/  LDC R9, c[0x0][0x448] ;  /* 0x00011200ff097b82 */ /* 0x000e620000000800 */
[----:B------:R-:W3:Y:S01]  /*1e500*/  LDL.LU.64 R20, [R1+0x30] ;  /* 0x0000300001147983 */ /* 0x000ee20000300a00 */
[----:B------:R-:W-:-:S03]  /*1e510*/  ULDC.64 UR8, c[0x0][0x280] ;  /* 0x0000a00000087ab9 */ /* 0x000fc60000000a00 */
[----:B0-----:R-:W4:Y:S04]  /*1e520*/  LDL.LU R0, [R1+0x3c] ;  /* 0x00003c0001007983 */ /* 0x001f280000300800 */
[----:B------:R0:W5:Y:S01]  /*1e530*/  LDL R10, [R1+0x24] ;  /* 0x00002400010a7983 */ /* 0x0001620000100800 */
[----:B-1----:R-:W-:-:S13]  /*1e540*/  ISETP.NE.AND P1, PT, R9, 0x1, PT ;  /* 0x000000010900780c */ /* 0x002fda0003f25270 */
[----:B------:R-:W1:Y:S08]  /*1e550*/  @P1 LDC R4, c[0x0][0x44c] ;  /* 0x00011300ff041b82 */ /* 0x000e700000000800 */
[----:B------:R-:W0:Y:S08]  /*1e560*/  @P1 LDC R5, c[0x0][0x450] ;  /* 0x00011400ff051b82 */ /* 0x000e300000000800 */
[----:B------:R-:W0:Y:S01]  /*1e570*/  @P1 LDC R8, c[0x0][0x450] ;  /* 0x00011400ff081b82 */ /* 0x000e220000000800 */
        /* <DEDUP_REMOVED lines=10> */
[----:B------:R-:W-:Y:S01]  /*1e620*/  ULDC.64 UR6, c[0x0][0x2c8] ;  /* 0x0000b20000067ab9 */ /* 0x000fe20000000a00 */
[----:B------:R4:W5:Y:S02]  /*1e630*/  LDL R26, [R1+0x28] ;  /* 0x00002800011a7983 */ /* 0x0009640000100800 */
[----:B------:R-:W-:Y:S01]  /*1e640*/  IMAD.IADD R3, R3, 0x1, R0 ;  /* 0x0000000103037824 */ /* 0x000fe200078e0200 */
[----:B--2---:R-:W-:Y:S02]  /*1e650*/  SHF.L.U32 R21, R21, 0x4, RZ ;  /* 0x0000000415157819 */ /* 0x004fe400000006ff */
[----:B---3--:R-:W-:Y:S02]  /*1e660*/  LOP3.LUT R20, R20, 0x7f, RZ, 0xc0, !PT ;  /* 0x0000007f14147812 */ /* 0x008fe400078ec0ff */
[----:B------:R-:W-:Y:S02]  /*1e670*/  LOP3.LUT R21, R21, 0x70, RZ, 0xc0, !PT ;  /* 0x0000007015157812 */ /* 0x000fe400078ec0ff */
[----:B------:R-:W-:-:S04]  /*1e680*/  SHF.R.U32.HI R20, RZ, 0x3, R20 ;  /* 0x00000003ff147819 */ /* 0x000fc80000011614 */
[----:B------:R-:W-:-:S05]  /*1e690*/  LOP3.LUT R20, R20, R21, RZ, 0xfc, !PT ;  /* 0x0000001514147212 */ /* 0x000fca00078efcff */
[----:B------:R-:W-:-:S04]  /*1e6a0*/  IMAD.IADD R6, R20, 0x1, R25 ;  /* 0x0000000114067824 */ /* 0x000fc800078e0219 */
[----:B-1----:R-:W-:-:S04]  /*1e6b0*/  @P1 IMAD.HI.U32 R0, R6, R4, RZ ;  /* 0x0000000406001227 */ /* 0x002fc800078e00ff */
[----:B------:R-:W-:Y:S01]  /*1e6c0*/  IMAD.MOV.U32 R4, RZ, RZ, R6 ;  /* 0x000000ffff047224 */ /* 0x000fe200078e0006 */
[----:B0-----:R-:W-:-:S04]  /*1e6d0*/  @P1 SHF.R.U32.HI R4, RZ, R5, R0 ;  /* 0x00000005ff041219 */ /* 0x001fc80000011600 */
        /* <DEDUP_REMOVED lines=14> */
[----:B------:R-:W-:Y:S01]  /*1e7c0*/  LEA.HI.X R4, R4, UR9, R5, 0x1, P0 ;  /* 0x0000000904047c11 */ /* 0x000fe200080f0c05 */
[----:B------:R-:W-:Y:S01]  /*1e7d0*/  VIADD R5, R6, 0x80 ;  /* 0x0000008006057836 */ /* 0x000fe20000000000 */
[----:B------:R-:W1:Y:S03]  /*1e7e0*/  S2R R11, SR_TID.X ;  /* 0x00000000000b7919 */ /* 0x000e660000002100 */
[----:B------:R-:W-:Y:S02]  /*1e7f0*/  IMAD.MOV.U32 R6, RZ, RZ, R5 ;  /* 0x000000ffff067224 */ /* 0x000fe400078e0005 */
[----:B0-----:R-:W-:-:S05]  /*1e800*/  @P1 IMAD.HI.U32 R7, R5, R7, RZ ;  /* 0x0000000705071227 */ /* 0x001fca00078e00ff */
[----:B------:R-:W-:-:S04]  /*1e810*/  @P1 SHF.R.U32.HI R6, RZ, R8, R7 ;  /* 0x00000008ff061219 */ /* 0x000fc80000011607 */
[----:B------:R-:W-:-:S05]  /*1e820*/  IADD3 R7, -R6, RZ, RZ ;  /* 0x000000ff06077210 */ /* 0x000fca0007ffe1ff */
[----:B------:R-:W-:Y:S01]  /*1e830*/  IMAD R5, R9, R7, R5 ;  /* 0x0000000709057224 */ /* 0x000fe200078e0205 */
[----:B------:R-:W-:Y:S01]  /*1e840*/  SHF.R.S32.HI R7, RZ, 0x1f, R6 ;  /* 0x0000001fff077819 */ /* 0x000fe20000011406 */
[----:B------:R-:W-:-:S04]  /*1e850*/  IMAD.WIDE.U32 R2, R6, UR4, R2 ;  /* 0x0000000406027c25 */ /* 0x000fc8000f8e0002 */
[----:B------:R-:W-:Y:S01]  /*1e860*/  IMAD R7, R7, UR4, RZ ;  /* 0x0000000407077c24 */ /* 0x000fe2000f8e02ff */
[----:B------:R-:W-:-:S03]  /*1e870*/  ULDC UR4, c[0x0][0x2b8] ;  /* 0x0000ae0000047ab9 */ /* 0x000fc60000000800 */
[----:B------:R-:W-:Y:S01]  /*1e880*/  IMAD R7, R6, UR5, R7 ;  /* 0x0000000506077c24 */ /* 0x000fe2000f8e0207 */
[----:B------:R-:W-:Y:S01]  /*1e890*/  SHF.R.S32.HI R6, RZ, 0x1f, R5 ;  /* 0x0000001fff067819 */ /* 0x000fe20000011405 */
[----:B-1----:R-:W-:Y:S02]  /*1e8a0*/  IMAD.SHL.U32 R20, R11, 0x8, RZ ;  /* 0x000000080b147824 */ /* 0x002fe400078e00ff */
[----:B------:R-:W-:Y:S02]  /*1e8b0*/  IMAD.IADD R3, R3, 0x1, R7 ;  /* 0x0000000103037824 */ /* 0x000fe400078e0207 */
[----:B------:R-:W-:Y:S02]  /*1e8c0*/  IMAD R6, R6, UR6, RZ ;  /* 0x0000000606067c24 */ /* 0x000fe4000f8e02ff */
[----:B------:R-:W-:Y:S01]  /*1e8d0*/  IMAD.WIDE.U32 R2, R5, UR6, R2 ;  /* 0x0000000605027c25 */ /* 0x000fe2000f8e0002 */
[----:B------:R-:W-:-:S03]  /*1e8e0*/  LOP3.LUT R20, R20, 0x38, RZ, 0xc0, !PT ;  /* 0x0000003814147812 */ /* 0x000fc600078ec0ff */
[----:B------:R-:W-:Y:S01]  /*1e8f0*/  IMAD R6, R5, UR7, R6 ;  /* 0x0000000705067c24 */ /* 0x000fe2000f8e0206 */
[----:B------:R-:W-:-:S03]  /*1e900*/  LEA R5, P1, R2, UR8, 0x1 ;  /* 0x0000000802057c11 */ /* 0x000fc6000f8208ff */
[----:B------:R-:W-:Y:S01]  /*1e910*/  IMAD.IADD R3, R3, 0x1, R6 ;  /* 0x0000000103037824 */ /* 0x000fe200078e0206 */
[----:B------:R-:W-:Y:S01]  /*1e920*/  ISETP.GE.AND P0, PT, R20, UR4, PT ;  /* 0x0000000414007c0c */ /* 0x000fe2000bf06270 */
[----:B------:R-:W-:Y:S01]  /*1e930*/  UMOV UR4, 0xffffffff ;  /* 0xffffffff00047882 */ /* 0x000fe20000000000 */
[----:B------:R-:W-:Y:S02]  /*1e940*/  LOP3.LUT R21, R11, 0x7f, RZ, 0xc0, !PT ;  /* 0x0000007f0b157812 */ /* 0x000fe400078ec0ff */
[----:B------:R-:W-:Y:S02]  /*1e950*/  LEA.HI.X R3, R2, UR9, R3, 0x1, P1 ;  /* 0x0000000902037c11 */ /* 0x000fe400088f0c03 */
[----:B------:R-:W-:Y:S01]  /*1e960*/  SHF.R.U32.HI R21, RZ, 0x3, R21 ;  /* 0x00000003ff157819 */ /* 0x000fe20000011615 */
[----:B----4-:R-:W-:Y:S06]  /*1e970*/  BRA.DIV UR4, `(.L_x_1870) ;  /* 0x0000006204c47947 */ /* 0x010fec000b800000 */
[----:B------:R-:W0:Y:S01]  /*1e980*/  SHFL.IDX PT, R7, R0, RZ, 0x181f ;  /* 0x00181fff00077589 */ /* 0x000e2200000e0000 */
[----:B-----5:R-:W-:Y:S02]  /*1e990*/  IMAD R2, R26, R9, RZ ;  /* 0x000000091a027224 */ /* 0x020fe400078e02ff */
[----:B------:R-:W-:Y:S01]  /*1e9a0*/  IMAD.IADD R25, R21, 0x1, R25 ;  /* 0x0000000115197824 */ /* 0x000fe200078e0219 */
        /* <DEDUP_REMOVED lines=75> */
[----:B------:R-:W0:Y:S11]  /*1ee60*/  SHFL.IDX PT, R0, R3, RZ, 0x181f ;  /* 0x00181fff03007589 */ /* 0x000e3600000e0000 */
[----:B-1----:R-:W-:-:S05]  /*1ee70*/  @!P3 LEA R6, P2, R20, R6, 0x1 ;  /* 0x000000061406b211 */ /* 0x002fca00078408ff */
[----:B------:R-:W-:-:S04]  /*1ee80*/  @!P3 IMAD.X R4, RZ, RZ, R4, P2 ;  /* 0x000000ffff04b224 */ /* 0x000fc800010e0604 */
[----:B------:R-:W-:-:S05]  /*1ee90*/  @!P3 IMAD.MOV.U32 R7, RZ, RZ, R4 ;  /* 0x000000ffff07b224 */ /* 0x000fca00078e0004 */
[----:B------:R1:W-:Y:S02]  /*1eea0*/  @!P3 LDGSTS.E.BYPASS.LTC128B.128 [R10+0xbc00], desc[UR42][R6.64], !P0 ;  /* 0x0bc00000060abfae */ /* 0x0003e4000c101d6a */
[----:B-1----:R-:W-:-:S05]  /*1eeb0*/  @!P1 LEA R6, P2, R20, R8, 0x1 ;  /* 0x0000000814069211 */ /* 0x002fca00078408ff */
[----:B0-----:R-:W-:-:S04]  /*1eec0*/  @!P1 IMAD.X R0, RZ, RZ, R0, P2 ;  /* 0x000000ffff009224 */ /* 0x001fc800010e0600 */
        /* <DEDUP_REMOVED lines=14> */
[----:B0-----:R-:W0:Y:S04]  /*1efb0*/  SHFL.IDX PT, R6, R5, 0x2, 0x181f ;  /* 0x00581f0005067f89 */ /* 0x001e2800000e0000 */
[----:B------:R-:W1:Y:S01]  /*1efc0*/  SHFL.IDX PT, R5, R5, 0x3, 0x181f ;  /* 0x00781f0005057f89 */ /* 0x000e6200000e0000 */
[----:B0-----:R-:W-:-:S05]  /*1efd0*/  @!P1 LEA R6, P2, R20, R6, 0x1 ;  /* 0x0000000614069211 */ /* 0x001fca00078408ff */
[----:B------:R-:W-:-:S04]  /*1efe0*/  @!P1 IMAD.X R0, RZ, RZ, R0, P2 ;  /* 0x000000ffff009224 */ /* 0x000fc800010e0600 */
[----:B------:R-:W-:-:S05]  /*1eff0*/  @!P1 IMAD.MOV.U32 R7, RZ, RZ, R0 ;  /* 0x000000ffff079224 */ /* 0x000fca00078e0000 */
[----:B-1----:R0:W-:Y:S02]  /*1f000*/  @!P1 LDGSTS.E.BYPASS.LTC128B.128 [R10+0xd400], desc[UR42][R6.64], !P0 ;  /* 0x0d400000060a9fae */ /* 0x0021e4000c101d6a */
.L_x_2058:
[----:B------:R-:W-:-:S05]  /*1f010*/  VIADD R25, R25, 0xb0 ;  /* 0x000000b019197836 */ /* 0x000fca0000000000 */
[----:B------:R-:W-:-:S13]  /*1f020*/  ISETP.GE.AND P1, PT, R25, R2, PT ;  /* 0x000000021900720c */ /* 0x000fda0003f26270 */
[----:B------:R-:W-:-:S05]  /*1f030*/  @!P1 LEA R2, P2, R20, R5, 0x1 ;  /* 0x0000000514029211 */ /* 0x000fca00078408ff */
[----:B------:R-:W-:-:S05]  /*1f040*/  @!P1 IMAD.X R3, RZ, RZ, R3, P2 ;  /* 0x000000ffff039224 */ /* 0x000fca00010e0603 */
[----:B------:R-:W-:Y:S01]  /*1f050*/  @!PT LDS RZ, [RZ] ;  /* 0x00000000fffff984 */ /* 0x000fe20000000800 */
[----:B------:R-:W-:Y:S01]  /*1f060*/  @!PT LDS RZ, [RZ] ;  /* 0x00000000fffff984 */ /* 0x000fe20000000800 */
[----:B------:R-:W-:Y:S01]  /*1f070*/  @!PT LDS RZ, [RZ] ;  /* 0x00000000fffff984 */ /* 0x000fe20000000800 */
[----:B------:R1:W-:Y:S01]  /*1f080*/  @!P1 LDGSTS.E.BYPASS.LTC128B.128 [R10+0xdc00], desc[UR42][R2.64], !P0 ;  /* 0x0dc00000020a9fae */ /* 0x0003e2000c101d6a */
[----:B------:R-:W-:Y:S01]  /*1f090*/  PLOP3.LUT P0, PT, PT, PT, PT, 0x80, 0x0 ;  /* 0x000000000000781c */ /* 0x000fe20003f0f070 */
[----:B------:R-:W-:-:S12]  /*1f0a0*/  NOP ;  /* 0x0000000000007918 */ /* 0x000fd80000000000 */
.L_x_1871:
        /* <DEDUP_REMOVED lines=18> */
.L_x_2059:
[----:B------:R-:W-:Y:S05]  /*1f1d0*/  BSYNC B0 ;  /* 0x0000000000007941 */ /* 0x000fea0003800000 */
.L_x_1872:
[----:B------:R-:W0:Y:S04]  /*1f1e0*/  LDL.LU R3, [R1+0x38] ;  /* 0x0000380001037983 */ /* 0x000e280000300800 */
[----:B------:R-:W2:Y:S01]  /*1f1f0*/  LDL R2, [R1+0x18] ;  /* 0x0000180001027983 */ /* 0x000ea20000100800 */
[----:B------:R-:W-:Y:S01]  /*1f200*/  BSSY B0, `(.L_x_1874) ;  /* 0x0000108000007945 */ /* 0x000fe20003800000 */
[----:B0-----:R-:W-:-:S05]  /*1f210*/  VIADD R7, R3, 0xfffffffe ;  /* 0xfffffffe03077836 */ /* 0x001fca0000000000 */
[----:B--2---:R-:W-:-:S13]  /*1f220*/  ISETP.GE.AND P0, PT, R7, R2, PT ;  /* 0x000000020700720c */ /* 0x004fda0003f06270 */
[----:B------:R-:W-:Y:S05]  /*1f230*/  @!P0 BRA `(.L_x_1875) ;  /* 0x0000001000108947 */ /* 0x000fea0003800000 */
[----:B------:R0:W5:Y:S01]  /*1f240*/  LDL.LU R20, [R1] ;  /* 0x0000000001147983 */ /* 0x0001620000300800 */
[----:B------:R-:W-:Y:S01]  /*1f250*/  ULDC UR4, c[0x0][0x2f4] ;  /* 0x0000bd0000047ab9 */ /* 0x000fe20000000800 */
[----:B------:R-:W-:Y:S01]  /*1f260*/  MOV R6, R28 ;  /* 0x0000001c00067202 */ /* 0x000fe20000000f00 */
[----:B------:R-:W2:Y:S01]  /*1f270*/  S2R R2, SR_TID.X ;  /* 0x0000000000027919 */ /* 0x000ea20000002100 */
[----:B------:R-:W-:Y:S02]  /*1f280*/  IMAD.MOV.U32 R26, RZ, RZ, R23 ;  /* 0x000000ffff1a7224 */ /* 0x000fe400078e0017 */
[----:B--2---:R-:W-:-:S05]  /*1f290*/  IMAD.SHL.U32 R2, R2, 0x8, RZ ;  /* 0x0000000802027824 */ /* 0x004fca00078e00ff */
[----:B------:R-:W-:-:S04]  /*1f2a0*/  LOP3.LUT R2, R2, 0x38, RZ, 0xc0, !PT ;  /* 0x0000003802027812 */ /* 0x000fc800078ec0ff */
[----:B0-----:R-:W-:-:S13]  /*1f2b0*/  ISETP.GE.AND P1, PT, R2, UR4, PT ;  /* 0x0000000402007c0c */ /* 0x001fda000bf26270 */
.L_x_1888:
        /* <DEDUP_REMOVED lines=10> */
[----:B------:R-:W-:Y:S02]  /*1f360*/  IMAD.SHL.U32 R2, R2, 0x10, RZ ;  /* 0x0000001002027824 */ /* 0x000fe400078e00ff */
        /* <DEDUP_REMOVED lines=19> */
[----:B------:R-:W-:-:S05]  /*1f4a0*/  VIADD R28, R6, 0x1 ;  /* 0x00000001061c7836 */ /* 0x000fca0000000000 */
[----:B------:R-:W-:-:S04]  /*1f4b0*/  ISETP.NE.AND P0, PT, R28, 0x2, PT ;  /* 0x000000021c00780c */ /* 0x000fc80003f05270 */
[----:B------:R-:W-:-:S04]  /*1f4c0*/  SEL R2, RZ, 0x1, P0 ;  /* 0x00000001ff027807 */ /* 0x000fc80000000000 */
[----:B-----5:R-:W-:Y:S01]  /*1f4d0*/  LOP3.LUT R2, R20, R2, RZ, 0x3c, !PT ;  /* 0x0000000214027212 */ /* 0x020fe200078e3cff */
[----:B------:R-:W-:-:S04]  /*1f4e0*/  IMAD.U32 R8, RZ, RZ, UR38 ;  /* 0x00000026ff087e24 */ /* 0x000fc8000f8e00ff */
[----:B------:R0:W-:Y:S01]  /*1f4f0*/  STL [R1], R2 ;  /* 0x0000000201007387 */ /* 0x0001e20000100800 */
[----:B------:R-:W-:Y:S02]  /*1f500*/  ISETP.NE.AND P2, PT, R8, 0x3, PT ;  /* 0x000000030800780c */ /* 0x000fe40003f45270 */
[----:B------:R-:W-:Y:S02]  /*1f510*/  MOV R23, R7 ;  /* 0x0000000700177202 */ /* 0x000fe40000000f00 */
[----:B------:R-:W-:Y:S02]  /*1f520*/  SEL R28, R28, RZ, P0 ;  /* 0x000000ff1c1c7207 */ /* 0x000fe40000000000 */
[----:B--2---:R-:W-:-:S07]  /*1f530*/  SHF.R.S32.HI R25, RZ, 0x1f, R4 ;  /* 0x0000001fff197819 */ /* 0x004fce0000011404 */
[----:B0-----:R-:W-:Y:S05]  /*1f540*/  @!P2 BRA `(.L_x_1876) ;  /* 0x000000000004a947 */ /* 0x001fea0003800000 */
[----:B------:R-:W-:Y:S01]  /*1f550*/  BPT.TRAP 0x1 ;  /* 0x000000040000795c */ /* 0x000fe20000300000 */
.L_x_1876:
[----:B------:R-:W-:Y:S01]  /*1f560*/  IMAD R5, R28, 0x8, R16 ;  /* 0x000000081c057824 */ /* 0x000fe200078e0210 */
[----:B------:R-:W-:Y:S01]  /*1f570*/  SHF.L.U32 R2, R2, 0x1f, RZ ;  /* 0x0000001f02027819 */ /* 0x000fe200000006ff */
[----:B------:R-:W-:Y:S03]  /*1f580*/  BSSY B1, `(.L_x_1877) ;  /* 0x0000003000017945 */ /* 0x000fe60003800000 */
[----:B------:R-:W0:Y:S02]  /*1f590*/  SYNCS.PHASECHK.TRANS64.TRYWAIT P0, [R5+URZ+0x16840], R2 ;  /* 0x01684002050075a7 */ /* 0x000e24000800017f */
[----:B0-----:R-:W-:Y:S05]  /*1f5a0*/  @!P0 BRA `(.L_x_1878) ;  /* 0x0000006400b08947 */ /* 0x001fea0003800000 */
.L_x_2060:
[----:B------:R-:W-:Y:S05]  /*1f5b0*/  BSYNC B1 ;  /* 0x0000000000017941 */ /* 0x000fea0003800000 */
.L_x_1877:
        /* <DEDUP_REMOVED lines=15> */
[----:B-1----:R-:W-:Y:S01]  /*1f6b0*/  LOP3.LUT R9, R8, 0x7f, RZ, 0xc0, !PT ;  /* 0x0000007f08097812 */ /* 0x002fe200078ec0ff */
[----:B------:R-:W-:Y:S01]  /*1f6c0*/  IMAD.WIDE.U32 R2, R17, UR4, R2 ;  /* 0x0000000411027c25 */ /* 0x000fe2000f8e0002 */
[----:B------:R-:W-:-:S03]  /*1f6d0*/  UMOV UR4, 0xffffffff ;  /* 0xffffffff00047882 */ /* 0x000fc60000000000 */
[----:B------:R-:W-:Y:S02]  /*1f6e0*/  IMAD.SHL.U32 R11, R9, 0x8, RZ ;  /* 0x00000008090b7824 */ /* 0x000fe400078e00ff */
[----:B------:R-:W-:Y:S02]  /*1f6f0*/  IMAD.SHL.U32 R9, R8, 0x8, RZ ;  /* 0x0000000808097824 */ /* 0x000fe400078e00ff */
[----:B------:R-:W-:-:S03]  /*1f700*/  IMAD R10, R17, UR5, R3 ;  /* 0x00000005110a7c24 */ /* 0x000fc6000f8e0203 */
[----:B------:R-:W-:-:S04]  /*1f710*/  LOP3.LUT R9, R9, 0x1f8, RZ, 0xc0, !PT ;  /* 0x000001f809097812 */ /* 0x000fc800078ec0ff */
[----:B------:R-:W-:Y:S02]  /*1f720*/  LOP3.LUT R9, R9, 0x38, R8, 0x78, !PT ;  /* 0x0000003809097812 */ /* 0x000fe400078e7808 */
[C---:B------:R-:W-:Y:S02]  /*1f730*/  LEA R8, P0, R2.reuse, UR6, 0x1 ;  /* 0x0000000602087c11 */ /* 0x040fe4000f8008ff */
[----:B------:R-:W-:Y:S02]  /*1f740*/  LOP3.LUT R9, R9, 0x200, R11, 0xf8, !PT ;  /* 0x0000020009097812 */ /* 0x000fe400078ef80b */
[----:B------:R-:W-:-:S03]  /*1f750*/  LEA.HI.X R10, R2, UR7, R10, 0x1, P0 ;  /* 0x00000007020a7c11 */ /* 0x000fc600080f0c0a */
[----:B------:R-:W-:Y:S01]  /*1f760*/  IMAD R9, R28, 0x2000, R9 ;  /* 0x000020001c097824 */ /* 0x000fe200078e0209 */
[----:B------:R-:W-:Y:S06]  /*1f770*/  BRA.DIV UR4, `(.L_x_1879) ;  /* 0x0000006604507947 */ /* 0x000fec000b800000 */
        /* <DEDUP_REMOVED lines=43> */
.L_x_2078:
        /* <DEDUP_REMOVED lines=8> */
.L_x_1880:
[----:B------:R-:W-:Y:S02]  /*1fab0*/  PLOP3.LUT P2, PT, P2, P0, PT, 0xa2, 0x0 ;  /* 0x000000000000781c */ /* 0x000fe40001741472 */
[----:B------:R-:W-:-:S08]  /*1fac0*/  @P0 R2UR P2, UR4, R5 ;  /* 0x00000000050402ca */ /* 0x000fd00000040000 */
[----:B------:R-:W-:-:S05]  /*1fad0*/  @P0 PLOP3.LUT P0, PT, P2, PT, PT, 0x80, 0x0 ;  /* 0x000000000000081c */ /* 0x000fca000170f070 */
[----:B------:R-:W-:Y:S01]  /*1fae0*/  @!P2 SYNCS.ARRIVE.TRANS64.RED.A0T1 RZ, [UR4+0x16830], RZ ;  /* 0x016830ffffffa9a7 */ /* 0x000fe20008200404 */
[----:B------:R-:W-:Y:S07]  /*1faf0*/  @!P2 ARRIVES.LDGSTSBAR.64.TRANSCNT [UR4+0x16830] ;  /* 0x01683000ff00a9b0 */ /* 0x000fee0008000a84 */
[----:B------:R-:W-:Y:S05]  /*1fb00*/  @P0 BRA.U.ANY `(.L_x_1880) ;  /* 0xfffffffd00e80947 */ /* 0x000fea000393ffff */
[----:B------:R-:W-:Y:S01]  /*1fb10*/  NOP ;  /* 0x0000000000007918 */ /* 0x000fe20000000000 */
[----:B-1----:R-:W-:-:S04]  /*1fb20*/  MOV R2, UR38 ;  /* 0x0000002600027c02 */ /* 0x002fc80008000f00 */
[----:B------:R-:W-:-:S13]  /*1fb30*/  ISETP.NE.AND P3, PT, R2, 0x3, PT ;  /* 0x000000030200780c */ /* 0x000fda0003f65270 */
[----:B------:R-:W-:Y:S05]  /*1fb40*/  @!P3 BRA `(.L_x_1881) ;  /* 0x000000000004b947 */ /* 0x000fea0003800000 */
[----:B------:R-:W-:Y:S01]  /*1fb50*/  BPT.TRAP 0x1 ;  /* 0x000000040000795c */ /* 0x000fe20000300000 */
.L_x_1881:
[----:B------:R1:W-:Y:S01]  /*1fb60*/  SYNCS.ARRIVE.TRANS64.A1T0 RZ, [R5+URZ+0x16830], RZ ;  /* 0x016830ff05ff79a7 */ /* 0x0003e2000810003f */
[----:B------:R-:W-:Y:S05]  /*1fb70*/  @!P3 BRA `(.L_x_1882) ;  /* 0x000000000004b947 */ /* 0x000fea0003800000 */
[----:B------:R-:W-:Y:S01]  /*1fb80*/  BPT.TRAP 0x1 ;  /* 0x000000040000795c */ /* 0x000fe20000300000 */
.L_x_1882:
[----:B------:R-:W-:Y:S01]  /*1fb90*/  SHF.L.U32 R2, R20, 0x1f, RZ ;  /* 0x0000001f14027819 */ /* 0x000fe200000006ff */
[----:B-1----:R-:W-:Y:S01]  /*1fba0*/  IMAD R5, R6, 0x8, R16 ;  /* 0x0000000806057824 */ /* 0x002fe200078e0210 */
[----:B------:R-:W-:Y:S03]  /*1fbb0*/  BSSY B1, `(.L_x_1883) ;  /* 0x0000003000017945 */ /* 0x000fe60003800000 */
[----:B------:R-:W1:Y:S02]  /*1fbc0*/  SYNCS.PHASECHK.TRANS64.TRYWAIT P0, [R5+URZ+0x16860], R2 ;  /* 0x01686002050075a7 */ /* 0x000e64000800017f */
[----:B-1----:R-:W-:Y:S05]  /*1fbd0*/  @!P0 BRA `(.L_x_1884) ;  /* 0x0000006800748947 */ /* 0x002fea0003800000 */
.L_x_2079:
[----:B------:R-:W-:Y:S05]  /*1fbe0*/  BSYNC B1 ;  /* 0x0000000000017941 */ /* 0x000fea0003800000 */
.L_x_1883:
[----:B0-----:R-:W2:Y:S01]  /*1fbf0*/  LDL R8, [R1+0x14] ;  /* 0x0000140001087983 */ /* 0x001ea20000100800 */
[----:B------:R-:W0:Y:S01]  /*1fc00*/  S2R R11, SR_TID.X ;  /* 0x00000000000b7919 */ /* 0x000e220000002100 */
[----:B------:R-:W-:Y:S01]  /*1fc10*/  UMOV UR4, 0xffffffff ;  /* 0xffffffff00047882 */ /* 0x000fe20000000000 */
[C---:B0-----:R-:W-:Y:S01]  /*1fc20*/  IMAD.SHL.U32 R9, R11.reuse, 0x8, RZ ;  /* 0x000000080b097824 */ /* 0x041fe200078e00ff */
[----:B------:R-:W-:-:S04]  /*1fc30*/  LOP3.LUT R3, R11, 0x7f, RZ, 0xc0, !PT ;  /* 0x0000007f0b037812 */ /* 0x000fc800078ec0ff */
[----:B------:R-:W-:Y:S01]  /*1fc40*/  LOP3.LUT R9, R9, 0x1f8, RZ, 0xc0, !PT ;  /* 0x000001f809097812 */ /* 0x000fe200078ec0ff */
[----:B------:R-:W-:-:S03]  /*1fc50*/  IMAD.SHL.U32 R10, R3, 0x8, RZ ;  /* 0x00000008030a7824 */ /* 0x000fc600078e00ff */
        /* <DEDUP_REMOVED lines=53> */
.L_x_2097:
        /* <DEDUP_REMOVED lines=25> */
.L_x_1886:
[----:B------:R-:W-:Y:S02]  /*20140*/  PLOP3.LUT P2, PT, P2, P0, PT, 0xa2, 0x0 ;  /* 0x000000000000781c */ /* 0x000fe40001741472 */
[----:B------:R-:W-:-:S08]  /*20150*/  @P0 R2UR P2, UR4, R5 ;  /* 0x00000000050402ca */ /* 0x000fd00000040000 */
[----:B------:R-:W-:-:S05]  /*20160*/  @P0 PLOP3.LUT P0, PT, P2, PT, PT, 0x80, 0x0 ;  /* 0x000000000000081c */ /* 0x000fca000170f070 */
[----:B------:R-:W-:Y:S01]  /*20170*/  @!P2 SYNCS.ARRIVE.TRANS64.RED.A0T1 RZ, [UR4+0x16850], RZ ;  /* 0x016850ffffffa9a7 */ /* 0x000fe20008200404 */
[----:B------:R-:W-:Y:S07]  /*20180*/  @!P2 ARRIVES.LDGSTSBAR.64.TRANSCNT [UR4+0x16850] ;  /* 0x01685000ff00a9b0 */ /* 0x000fee0008000a84 */
[----:B------:R-:W-:Y:S05]  /*20190*/  @P0 BRA.U.ANY `(.L_x_1886) ;  /* 0xfffffffd00e80947 */ /* 0x000fea000393ffff */
[----:B------:R-:W-:Y:S01]  /*201a0*/  NOP ;  /* 0x0000000000007918 */ /* 0x000fe20000000000 */
[----:B------:R-:W-:Y:S01]  /*201b0*/  IMAD.U32 R2, RZ, RZ, UR38 ;  /* 0x00000026ff027e24 */ /* 0x000fe2000f8e00ff */
[----:B------:R-:W-:-:S04]  /*201c0*/  MOV R19, R0 ;  /* 0x0000000000137202 */ /* 0x000fc80000000f00 */
[----:B------:R-:W-:-:S13]  /*201d0*/  ISETP.NE.AND P3, PT, R2, 0x3, PT ;  /* 0x000000030200780c */ /* 0x000fda0003f65270 */
[----:B------:R-:W-:Y:S05]  /*201e0*/  @!P3 BRA `(.L_x_1887) ;  /* 0x000000000004b947 */ /* 0x000fea0003800000 */
[----:B------:R-:W-:Y:S01]  /*201f0*/  BPT.TRAP 0x1 ;  /* 0x000000040000795c */ /* 0x000fe20000300000 */
.L_x_1887:
[----:B------:R-:W2:Y:S01]  /*20200*/  LDL R0, [R1+0x18] ;  /* 0x0000180001007983 */ /* 0x000ea20000100800 */
[----:B------:R0:W-:Y:S01]  /*20210*/  SYNCS.ARRIVE.TRANS64.A1T0 RZ, [R5+URZ+0x16850], RZ ;  /* 0x016850ff05ff79a7 */ /* 0x0001e2000810003f */
[C---:B------:R-:W-:Y:S02]  /*20220*/  VIADD R7, R23.reuse, 0xffffffff ;  /* 0xffffffff17077836 */ /* 0x040fe40000000000 */
[----:B------:R0:W5:Y:S01]  /*20230*/  LDL R20, [R1] ;  /* 0x0000000001147983 */ /* 0x0001620000100800 */
[----:B------:R-:W-:Y:S02]  /*20240*/  IMAD.MOV.U32 R6, RZ, RZ, R28 ;  /* 0x000000ffff067224 */ /* 0x000fe400078e001c */
[----:B------:R-:W-:Y:S01]  /*20250*/  IMAD.MOV.U32 R26, RZ, RZ, R23 ;  /* 0x000000ffff1a7224 */ /* 0x000fe200078e0017 */
[----:B--2---:R-:W-:-:S13]  /*20260*/  ISETP.GT.AND P0, PT, R23, R0, PT ;  /* 0x000000001700720c */ /* 0x004fda0003f04270 */
[----:B0-----:R-:W-:Y:S05]  /*20270*/  @P0 BRA `(.L_x_1888) ;  /* 0xfffffff000100947 */ /* 0x001fea000383ffff */
.L_x_1875:
[----:B------:R-:W-:Y:S05]  /*20280*/  BSYNC B0 ;  /* 0x0000000000007941 */ /* 0x000fea0003800000 */
.L_x_1874:
        /* <DEDUP_REMOVED lines=17> */
.L_x_1890:
[----:B------:R-:W-:Y:S05]  /*203a0*/  BSYNC B0 ;  /* 0x0000000000007941 */ /* 0x000fea0003800000 */
.L_x_1889:
[----:B------:R-:W-:-:S05]  /*203b0*/  IMAD.U32 R0, RZ, RZ, UR38 ;  /* 0x00000026ff007e24 */ /* 0x000fca000f8e00ff */
[----:B------:R-:W-:-:S13]  /*203c0*/  ISETP.NE.AND P0, PT, R0, 0x3, PT ;  /* 0x000000030000780c */ /* 0x000fda0003f05270 */
[----:B------:R-:W-:Y:S05]  /*203d0*/  @!P0 BRA `(.L_x_1891) ;  /* 0x0000000000048947 */ /* 0x000fea0003800000 */
[----:B------:R-:W-:Y:S01]  /*203e0*/  BPT.TRAP 0x1 ;  /* 0x000000040000795c */ /* 0x000fe20000300000 */
.L_x_1891:
[----:B------:R-:W2:Y:S04]  /*203f0*/  LDL R3, [R1] ;  /* 0x0000000001037983 */ /* 0x000ea80000100800 */
[----:B------:R-:W3:Y:S01]  /*20400*/  LDL.LU R2, [R1+0x14] ;  /* 0x0000140001027983 */ /* 0x000ee20000300800 */
[----:B------:R-:W-:Y:S01]  /*20410*/  IMAD R0, R28, 0x8, R16 ;  /* 0x000000081c007824 */ /* 0x000fe200078e0210 */
[----:B------:R-:W-:Y:S01]  /*20420*/  BSSY B0, `(.L_x_1892) ;  /* 0x0000005000007945 */ /* 0x000fe20003800000 */
[----:B--2---:R-:W-:-:S04]  /*20430*/  SHF.L.U32 R3, R3, 0x1f, RZ ;  /* 0x0000001f03037819 */ /* 0x004fc800000006ff */
[----:B------:R-:W0:Y:S01]  /*20440*/  SYNCS.PHASECHK.TRANS64.TRYWAIT P0, [R0+URZ+0x16860], R3 ;  /* 0x01686003000075a7 */ /* 0x000e22000800017f */
[----:B---3--:R-:W-:Y:S01]  /*20450*/  IMAD R6, R23, -0x80, R2 ;  /* 0xffffff8017067824 */ /* 0x008fe200078e0202 */
[----:B0-----:R-:W-:Y:S06]  /*20460*/  @!P0 BRA `(.L_x_1893) ;  /* 0x0000006800ac8947 */ /* 0x001fec0003800000 */
.L_x_2098:
[----:B------:R-:W-:Y:S05]  /*20470*/  BSYNC B0 ;  /* 0x0000000000007941 */ /* 0x000fea0003800000 */
.L_x_1892:
[----:B------:R-:W1:Y:S01]  /*20480*/  S2R R8, SR_TID.X ;  /* 0x0000000000087919 */ /* 0x000e620000002100 */
[----:B------:R-:W-:Y:S01]  /*20490*/  ULDC UR4, c[0x0][0x2f4] ;  /* 0x0000bd0000047ab9 */ /* 0x000fe20000000800 */
[C---:B-1----:R-:W-:Y:S01]  /*204a0*/  IMAD.SHL.U32 R2, R8.reuse, 0x8, RZ ;  /* 0x0000000808027824 */ /* 0x042fe200078e00ff */
[C---:B------:R-:W-:Y:S01]  /*204b0*/  LOP3.LUT R5, R8.reuse, 0x7f, RZ, 0xc0, !PT ;  /* 0x0000007f08057812 */ /* 0x040fe200078ec0ff */
[----:B------:R-:W-:-:S03]  /*204c0*/  IMAD.SHL.U32 R7, R8, 0x8, RZ ;  /* 0x0000000808077824 */ /* 0x000fc600078e00ff */
[----:B------:R-:W-:Y:S01]  /*204d0*/  LOP3.LUT R2, R2, 0x1f8, RZ, 0xc0, !PT ;  /* 0x000001f802027812 */ /* 0x000fe200078ec0ff */
[----:B------:R-:W-:Y:S01]  /*204e0*/  IMAD.SHL.U32 R4, R5, 0x8, RZ ;  /* 0x0000000805047824 */ /* 0x000fe200078e00ff */
[----:B------:R-:W-:Y:S02]  /*204f0*/  LOP3.LUT R7, R7, 0x38, RZ, 0xc0, !PT ;  /* 0x0000003807077812 */ /* 0x000fe400078ec0ff */
[----:B------:R-:W-:Y:S02]  /*20500*/  LOP3.LUT R2, R2, 0x38, R8, 0x78, !PT ;  /* 0x0000003802027812 */ /* 0x000fe400078e7808 */
[----:B------:R-:W-:Y:S01]  /*20510*/  ISETP.GE.AND P0, PT, R7, UR4, PT ;  /* 0x0000000407007c0c */ /* 0x000fe2000bf06270 */
[----:B------:R-:W-:Y:S01]  /*20520*/  UMOV UR4, 0xffffffff ;  /* 0xffffffff00047882 */ /* 0x000fe20000000000 */
[----:B------:R-:W-:Y:S02]  /*20530*/  LOP3.LUT R2, R2, 0x200, R4, 0xf8, !PT ;  /* 0x0000020002027812 */ /* 0x000fe400078ef804 */
[----:B------:R-:W-:-:S03]  /*20540*/  SHF.R.U32.HI R5, RZ, 0x3, R5 ;  /* 0x00000003ff057819 */ /* 0x000fc60000011605 */
[----:B------:R-:W-:Y:S01]  /*20550*/  IMAD R4, R28, 0x2000, R2 ;  /* 0x000020001c047824 */ /* 0x000fe200078e0202 */
[----:B------:R-:W-:Y:S01]  /*20560*/  IADD3 R6, -R5, R6, RZ ;  /* 0x0000000605067210 */ /* 0x000fe20007ffe1ff */
        /* <DEDUP_REMOVED lines=47> */
.L_x_2116:
[----:B------:R-:W-:Y:S02]  /*20860*/  ISETP.LT.OR P0, PT, R6, 0x71, P0 ;  /* 0x000000710600780c */ /* 0x000fe40000701670 */
[----:B--23--:R-:W-:-:S05]  /*20870*/  IADD3 R2, P1, R14, R5, RZ ;  /* 0x000000050e027210 */ /* 0x00cfca0007f3e0ff */
[----:B------:R-:W-:-:S06]  /*20880*/  IMAD.X R3, RZ, RZ, R19, P1 ;  /* 0x000000ffff037224 */ /* 0x000fcc00008e0613 */
[----:B------:R-:W-:Y:S01]  /*20890*/  @!PT LDS RZ, [RZ] ;  /* 0x00000000fffff984 */ /* 0x000fe20000000800 */
[----:B------:R-:W-:Y:S01]  /*208a0*/  @!PT LDS RZ, [RZ] ;  /* 0x00000000fffff984 */ /* 0x000fe20000000800 */
[----:B------:R-:W-:Y:S01]  /*208b0*/  @!PT LDS RZ, [RZ] ;  /* 0x00000000fffff984 */ /* 0x000fe20000000800 */
[----:B------:R0:W-:Y:S01]  /*208c0*/  LDGSTS.E.BYPASS.LTC128B.128 [R4+0x3c00], desc[UR42][R2.64], !P0 ;  /* 0x03c0000002047fae */ /* 0x0001e2000c101d6a */
[----:B------:R-:W-:Y:S01]  /*208d0*/  PLOP3.LUT P0, PT, PT, PT, PT, 0x80, 0x0 ;  /* 0x000000000000781c */ /* 0x000fe20003f0f070 */
[----:B------:R-:W-:-:S12]  /*208e0*/  NOP ;  /* 0x0000000000007918 */ /* 0x000fd80000000000 */
.L_x_1895:
        /* <DEDUP_REMOVED lines=11> */
.L_x_1896:
[----:B------:R-:W2:Y:S01]  /*209a0*/  LDL.LU R2, [R1] ;  /* 0x0000000001027983 */ /* 0x000ea20000300800 */
[----:B------:R-:W-:Y:S01]  /*209b0*/  VIADD R28, R28, 0x1 ;  /* 0x000000011c1c7836 */ /* 0x000fe20000000000 */
[----:B------:R0:W-:Y:S04]  /*209c0*/  SYNCS.ARRIVE.TRANS64.A1T0 RZ, [R0+URZ+0x16850], RZ ;  /* 0x016850ff00ff79a7 */ /* 0x0001e8000810003f */
[----:B------:R-:W-:-:S04]  /*209d0*/  ISETP.NE.AND P0, PT, R28, 0x2, PT ;  /* 0x000000021c00780c */ /* 0x000fc80003f05270 */
[----:B0-----:R-:W-:Y:S02]  /*209e0*/  SEL R0, RZ, 0x1, P0 ;  /* 0x00000001ff007807 */ /* 0x001fe40000000000 */
[----:B------:R-:W-:Y:S02]  /*209f0*/  SEL R28, R28, RZ, P0 ;  /* 0x000000ff1c1c7207 */ /* 0x000fe40000000000 */
[----:B--2---:R-:W-:-:S05]  /*20a00*/  LOP3.LUT R2, R2, R0, RZ, 0x3c, !PT ;  /* 0x0000000002027212 */ /* 0x004fca00078e3cff */
[----:B------:R0:W-:Y:S02]  /*20a10*/  STL [R1], R2 ;  /* 0x0000000201007387 */ /* 0x0001e40000100800 */
.L_x_1855:
[----:B------:R-:W-:Y:S05]  /*20a20*/  BSYNC B7 ;  /* 0x0000000000077941 */ /* 0x000fea0003800000 */
.L_x_1853:
[----:B------:R-:W-:-:S13]  /*20a30*/  LOP3.LUT P0, RZ, R22, 0x4, RZ, 0xc0, !PT ;  /* 0x0000000416ff7812 */ /* 0x000fda000780c0ff */
[----:B------:R-:W-:Y:S05]  /*20a40*/  @!P0 BRA `(.L_x_1897) ;  /* 0x0000000000248947 */ /* 0x000fea0003800000 */
[----:B------:R-:W-:Y:S05]  /*20a50*/  WARPSYNC.ALL ;  /* 0x0000000000007948 */ /* 0x000fea0003800000 */
[----:B------:R-:W3:Y:S08]  /*20a60*/  S2UR UR5, SR_CgaCtaId ;  /* 0x00000000000579c3 */ /* 0x000ef00000008800 */
[----:B------:R-:W-:Y:S06]  /*20a70*/  BAR.SYNC.DEFER_BLOCKING 0x5, 0x200 ;  /* 0x0148000000007b1d */ /* 0x000fec0000010000 */
[----:B------:R-:W-:-:S02]  /*20a80*/  UMOV UR4, 0x400 ;  /* 0x0000040000047882 */ /* 0x000fc40000000000 */
[----:B---3--:R-:W-:-:S06]  /*20a90*/  ULEA UR4, UR5, UR4, 0x18 ;  /* 0x0000000405047291 */ /* 0x008fcc000f8ec03f */
[----:B------:R-:W-:-:S05]  /*20aa0*/  IMAD.U32 R16, RZ, RZ, UR4 ;  /* 0x00000004ff107e24 */ /* 0x000fca000f8e00ff */
[----:B------:R3:W4:Y:S01]  /*20ab0*/  LDS.128 R24, [R16+0x168d0] ;  /* 0x0168d00010187984 */ /* 0x0007220000000c00 */
[----:B------:R-:W-:Y:S06]  /*20ac0*/  BAR.ARV 0x4, 0x200 ;  /* 0x0108000000007b1d */ /* 0x000fec0000002000 */
[----:B------:R-:W-:Y:S05]  /*20ad0*/  BRA `(.L_x_1898) ;  /* 0x0000000c00d87947 */ /* 0x000fea0003800000 */
.L_x_1897:
[----:B------:R-:W3:Y:S01]  /*20ae0*/  S2R R0, SR_TID.X ;  /* 0x0000000000007919 */ /* 0x000ee20000002100 */
[----:B------:R-:W-:Y:S01]  /*20af0*/  UMOV UR4, 0xffffffff ;  /* 0xffffffff00047882 */ /* 0x000fe20000000000 */
[----:B---3--:R-:W-:-:S04]  /*20b00*/  LOP3.LUT R8, R0, 0x1f, RZ, 0xc0, !PT ;  /* 0x0000001f00087812 */ /* 0x008fc800078ec0ff */
[----:B------:R-:W-:Y:S01]  /*20b10*/  ISETP.NE.AND P0, PT, R8, 0x1f, PT ;  /* 0x0000001f0800780c */ /* 0x000fe20003f05270 */
[----:B------:R-:W-:-:S12]  /*20b20*/  BRA.DIV UR4, `(.L_x_1899) ;  /* 0x0000006e043c7947 */ /* 0x000fd8000b800000 */
[----:B------:R-:W-:Y:S01]  /*20b30*/  IMAD.IADD R9, R27, 0x1, R8 ;  /* 0x000000011b097824 */ /* 0x000fe200078e0208 */
[----:B------:R-:W-:-:S04]  /*20b40*/  ULDC UR4, c[0x0][0xc3c] ;  /* 0x00030f0000047ab9 */ /* 0x000fc80000000800 */
[----:B------:R-:W-:-:S13]  /*20b50*/  ISETP.GE.OR P1, PT, R9, UR4, !P0 ;  /* 0x0000000409007c0c */ /* 0x000fda000c726670 */
[----:B0-----:R-:W0:Y:S08]  /*20b60*/  @!P1 LDC.64 R2, c[0x0][0xc80] ;  /* 0x00032000ff029b82 */ /* 0x001e300000000a00 */
[----:B------:R-:W3:Y:S01]  /*20b70*/  @!P1 LDC.64 R4, c[0x0][0xc78] ;  /* 0x00031e00ff049b82 */ /* 0x000ee20000000a00 */
[----:B0-----:R-:W-:-:S05]  /*20b80*/  @!P1 IMAD.WIDE R2, R9, 0x4, R2 ;  /* 0x0000000409029825 */ /* 0x001fca00078e0202 */
[----:B--2---:R3:W2:Y:S02]  /*20b90*/  @!P1 LDG.E R7, desc[UR42][R2.64] ;  /* 0x0000002a02079981 */ /* 0x0046a4000c1e1900 */
[----:B---3--:R-:W-:-:S05]  /*20ba0*/  @!P1 IMAD.WIDE R2, R9, 0x4, R4 ;  /* 0x0000000409029825 */ /* 0x008fca00078e0204 */
        /* <DEDUP_REMOVED lines=13> */
[----:B-1----:R-:W-:-:S05]  /*20c80*/  IMAD R13, R5, R25, RZ ;  /* 0x00000019050d7224 */ /* 0x002fca00078e02ff */
        /* <DEDUP_REMOVED lines=16> */
.L_x_2126:
[----:B------:R-:W-:Y:S02]  /*20d90*/  ULDC UR4, c[0x0][0xc38] ;  /* 0x00030e0000047ab9 */ /* 0x000fe40000000800 */
[----:B------:R-:W-:-:S04]  /*20da0*/  IMAD.U32 R4, RZ, RZ, UR4 ;  /* 0x00000004ff047e24 */ /* 0x000fc8000f8e00ff */
[----:B-1----:R-:W-:-:S05]  /*20db0*/  IMAD R3, R14, R4, RZ ;  /* 0x000000040e037224 */ /* 0x002fca00078e02ff */
[----:B------:R-:W-:-:S04]  /*20dc0*/  IADD3 R6, R6, R3, RZ ;  /* 0x0000000306067210 */ /* 0x000fc80007ffe0ff */
[----:B------:R-:W-:-:S13]  /*20dd0*/  ISETP.GT.AND P6, PT, R6, R0, PT ;  /* 0x000000000600720c */ /* 0x000fda0003fc4270 */
[----:B------:R-:W-:Y:S05]  /*20de0*/  @P6 BRA `(.L_x_1900) ;  /* 0x0000000000a46947 */ /* 0x000fea0003800000 */
.L_x_1903:
        /* <DEDUP_REMOVED lines=35> */
.L_x_2134:
[----:B------:R-:W-:Y:S02]  /*21020*/  ULDC UR4, c[0x0][0xc38] ;  /* 0x00030e0000047ab9 */ /* 0x000fe40000000800 */
[----:B------:R-:W-:-:S04]  /*21030*/  IMAD.U32 R4, RZ, RZ, UR4 ;  /* 0x00000004ff047e24 */ /* 0x000fc8000f8e00ff */
[----:B-1----:R-:W-:-:S04]  /*21040*/  IMAD R3, R14, R4, RZ ;  /* 0x000000040e037224 */ /* 0x002fc800078e02ff */
[----:B------:R-:W-:-:S05]  /*21050*/  IMAD.IADD R6, R3, 0x1, R6 ;  /* 0x0000000103067824 */ /* 0x000fca00078e0206 */
[----:B------:R-:W-:-:S13]  /*21060*/  ISETP.GT.AND P6, PT, R6, R0, PT ;  /* 0x000000000600720c */ /* 0x000fda0003fc4270 */
[----:B------:R-:W-:Y:S05]  /*21070*/  @!P6 BRA `(.L_x_1903) ;  /* 0xfffffffc005ce947 */ /* 0x000fea000383ffff */
.L_x_1900:
        /* <DEDUP_REMOVED lines=10> */
.L_x_2139:
[----:B------:R-:W-:-:S13]  /*21120*/  ISETP.NE.AND P0, PT, R3, RZ, PT ;  /* 0x000000ff0300720c */ /* 0x000fda0003f05270 */
[----:B------:R-:W-:Y:S05]  /*21130*/  @!P0 BRA `(.L_x_1905) ;  /* 0x0000000000108947 */ /* 0x000fea0003800000 */
[----:B------:R-:W-:Y:S01]  /*21140*/  UMOV UR4, 0xffffffff ;  /* 0xffffffff00047882 */ /* 0x000fe20000000000 */
[----:B------:R-:W-:Y:S02]  /*21150*/  VIADD R12, R7, 0xffffffff ;  /* 0xffffffff070c7836 */ /* 0x000fe40000000000 */
[----:B------:R-:W-:Y:S05]  /*21160*/  BRA.DIV UR4, `(.L_x_1906) ;  /* 0x0000006e04fc7947 */ /* 0x000fea000b800000 */
[----:B------:R4:W0:Y:S02]  /*21170*/  SHFL.IDX PT, R24, R2, R12, 0x1f ;  /* 0x00001f0c02187589 */ /* 0x00082400000e0000 */
.L_x_1905:
[----:B---3--:R-:W-:Y:S01]  /*21180*/  ISETP.NE.AND P0, PT, R5, 0x1, PT ;  /* 0x000000010500780c */ /* 0x008fe20003f05270 */
[----:B0-----:R-:W-:-:S04]  /*21190*/  IMAD R24, R24, R4, R6 ;  /* 0x0000000418187224 */ /* 0x001fc800078e0206 */
[----:B------:R-:W-:-:S08]  /*211a0*/  IMAD.IADD R0, R0, 0x1, -R24 ;  /* 0x0000000100007824 */ /* 0x000fd000078e0a18 */
[----:B------:R-:W-:Y:S05]  /*211b0*/  @!P0 BRA `(.L_x_1907) ;  /* 0x0000000000dc8947 */ /* 0x000fea0003800000 */
[----:B--2---:R-:W-:Y:S02]  /*211c0*/  IABS R4, R25 ;  /* 0x0000001900047213 */ /* 0x004fe40000000000 */
[----:B------:R-:W-:Y:S02]  /*211d0*/  IABS R6, R5 ;  /* 0x0000000500067213 */ /* 0x000fe40000000000 */
[----:B-1----:R-:W0:Y:S01]  /*211e0*/  I2F.RP R7, R4 ;  /* 0x0000000400077306 */ /* 0x002e220000209400 */
[----:B----4-:R-:W-:-:S07]  /*211f0*/  MOV R2, RZ ;  /* 0x000000ff00027202 */ /* 0x010fce0000000f00 */
[----:B------:R-:W-:Y:S08]  /*21200*/  I2F.RP R10, R6 ;  /* 0x00000006000a7306 */ /* 0x000ff00000209400 */
[----:B0-----:R-:W0:Y:S02]  /*21210*/  MUFU.RCP R7, R7 ;  /* 0x0000000700077308 */ /* 0x001e240000001000 */
[----:B0-----:R-:W-:Y:S01]  /*21220*/  VIADD R8, R7, 0xffffffe ;  /* 0x0ffffffe07087836 */ /* 0x001fe20000000000 */
[----:B------:R-:W-:-:S05]  /*21230*/  IABS R7, R25 ;  /* 0x0000001900077213 */ /* 0x000fca0000000000 */
[----:B------:R0:W1:Y:S02]  /*21240*/  F2I.FTZ.U32.TRUNC.NTZ R3, R8 ;  /* 0x0000000800037305 */ /* 0x000064000021f000 */
[----:B0-----:R-:W-:Y:S01]  /*21250*/  IABS R8, R0 ;  /* 0x0000000000087213 */ /* 0x001fe20000000000 */
[----:B-1----:R-:W-:-:S04]  /*21260*/  IMAD.MOV R9, RZ, RZ, -R3 ;  /* 0x000000ffff097224 */ /* 0x002fc800078e0a03 */
[----:B------:R-:W-:-:S04]  /*21270*/  IMAD R9, R9, R4, RZ ;  /* 0x0000000409097224 */ /* 0x000fc800078e02ff */
[----:B------:R-:W-:Y:S02]  /*21280*/  IMAD.HI.U32 R3, R3, R9, R2 ;  /* 0x0000000903037227 */ /* 0x000fe400078e0002 */
[----:B------:R-:W0:Y:S02]  /*21290*/  MUFU.RCP R2, R10 ;  /* 0x0000000a00027308 */ /* 0x000e240000001000 */
[----:B------:R-:W-:Y:S02]  /*212a0*/  IMAD.MOV R9, RZ, RZ, -R7 ;  /* 0x000000ffff097224 */ /* 0x000fe400078e0a07 */
[----:B------:R-:W-:-:S04]  /*212b0*/  IMAD.HI.U32 R7, R3, R8, RZ ;  /* 0x0000000803077227 */ /* 0x000fc800078e00ff */
[----:B------:R-:W-:-:S05]  /*212c0*/  IMAD R9, R7, R9, R8 ;  /* 0x0000000907097224 */ /* 0x000fca00078e0208 */
[----:B------:R-:W-:Y:S01]  /*212d0*/  ISETP.GT.U32.AND P1, PT, R4, R9, PT ;  /* 0x000000090400720c */ /* 0x000fe20003f24070 */
[----:B0-----:R-:W-:Y:S02]  /*212e0*/  VIADD R8, R2, 0xffffffe ;  /* 0x0ffffffe02087836 */ /* 0x001fe40000000000 */
[----:B------:R-:W-:Y:S02]  /*212f0*/  IMAD.MOV.U32 R2, RZ, RZ, RZ ;  /* 0x000000ffff027224 */ /* 0x000fe400078e00ff */
[----:B------:R-:W0:Y:S08]  /*21300*/  F2I.FTZ.U32.TRUNC.NTZ R3, R8 ;  /* 0x0000000800037305 */ /* 0x000e30000021f000 */
[----:B------:R-:W-:-:S02]  /*21310*/  @!P1 IMAD.IADD R9, R9, 0x1, -R4 ;  /* 0x0000000109099824 */ /* 0x000fc400078e0a04 */
[----:B------:R-:W-:Y:S01]  /*21320*/  @!P1 VIADD R7, R7, 0x1 ;  /* 0x0000000107079836 */ /* 0x000fe20000000000 */
[----:B------:R-:W-:Y:S02]  /*21330*/  ISETP.NE.AND P1, PT, R25, RZ, PT ;  /* 0x000000ff1900720c */ /* 0x000fe40003f25270 */
[----:B------:R-:W-:Y:S02]  /*21340*/  ISETP.GE.U32.AND P0, PT, R9, R4, PT ;  /* 0x000000040900720c */ /* 0x000fe40003f06070 */
[----:B------:R-:W-:Y:S01]  /*21350*/  IABS R4, R5 ;  /* 0x0000000500047213 */ /* 0x000fe20000000000 */
[----:B0-----:R-:W-:-:S03]  /*21360*/  IMAD.MOV R9, RZ, RZ, -R3 ;  /* 0x000000ffff097224 */ /* 0x001fc600078e0a03 */
[----:B------:R-:W-:Y:S01]  /*21370*/  IADD3 R4, RZ, -R4, RZ ;  /* 0x80000004ff047210 */ /* 0x000fe20007ffe0ff */
[----:B------:R-:W-:-:S04]  /*21380*/  IMAD R9, R9, R6, RZ ;  /* 0x0000000609097224 */ /* 0x000fc800078e02ff */
[----:B------:R-:W-:Y:S01]  /*21390*/  IMAD.HI.U32 R2, R3, R9, R2 ;  /* 0x0000000903027227 */ /* 0x000fe200078e0002 */
[----:B------:R-:W-:-:S03]  /*213a0*/  LOP3.LUT R3, R0, R25, RZ, 0x3c, !PT ;  /* 0x0000001900037212 */ /* 0x000fc600078e3cff */
[----:B------:R-:W-:Y:S01]  /*213b0*/  @P0 VIADD R7, R7, 0x1 ;  /* 0x0000000107070836 */ /* 0x000fe20000000000 */
[----:B------:R-:W-:-:S13]  /*213c0*/  ISETP.GE.AND P2, PT, R3, RZ, PT ;  /* 0x000000ff0300720c */ /* 0x000fda0003f46270 */
[----:B------:R-:W-:Y:S01]  /*213d0*/  @!P2 IMAD.MOV R7, RZ, RZ, -R7 ;  /* 0x000000ffff07a224 */ /* 0x000fe200078e0a07 */
[----:B------:R-:W-:-:S04]  /*213e0*/  @!P1 LOP3.LUT R7, RZ, R25, RZ, 0x33, !PT ;  /* 0x00000019ff079212 */ /* 0x000fc800078e33ff */
[----:B------:R-:W-:-:S05]  /*213f0*/  IABS R3, R7 ;  /* 0x0000000700037213 */ /* 0x000fca0000000000 */
        /* <DEDUP_REMOVED lines=14> */
[--C-:B------:R-:W-:Y:S02]  /*214e0*/  IMAD R5, R5, R4, R7.reuse ;  /* 0x0000000405057224 */ /* 0x100fe400078e0207 */
[----:B------:R-:W-:Y:S02]  /*214f0*/  IMAD.MOV R2, RZ, RZ, -R7 ;  /* 0x000000ffff027224 */ /* 0x000fe400078e0a07 */
[----:B------:R-:W-:Y:S02]  /*21500*/  IMAD R26, R5, 0x10000, R26 ;  /* 0x00010000051a7824 */ /* 0x000fe400078e021a */
[----:B------:R-:W-:Y:S01]  /*21510*/  IMAD R2, R25, R2, R0 ;  /* 0x0000000219027224 */ /* 0x000fe200078e0200 */
[----:B------:R-:W-:Y:S06]  /*21520*/  BRA `(.L_x_1908) ;  /* 0x0000000000f47947 */ /* 0x000fec0003800000 */
.L_x_1907:
[----:B----4-:R-:W0:Y:S02]  /*21530*/  LDC.64 R2, c[0x0][0xc90] ;  /* 0x00032400ff027b82 */ /* 0x010e240000000a00 */
[----:B0-----:R-:W-:-:S05]  /*21540*/  IMAD.WIDE R2, R27, 0x4, R2 ;  /* 0x000000041b027825 */ /* 0x001fca00078e0202 */
[----:B-1----:R0:W2:Y:S02]  /*21550*/  LDG.E R7, desc[UR42][R2.64] ;  /* 0x0000002a02077981 */ /* 0x0020a4000c1e1900 */
[----:B0-----:R-:W-:Y:S02]  /*21560*/  IMAD.MOV.U32 R2, RZ, RZ, RZ ;  /* 0x000000ffff027224 */ /* 0x001fe400078e00ff */
[----:B--2---:R-:W-:-:S05]  /*21570*/  IMAD R5, R25, R7, RZ ;  /* 0x0000000719057224 */ /* 0x004fca00078e02ff */
[-C--:B------:R-:W-:Y:S02]  /*21580*/  IABS R6, R5.reuse ;  /* 0x0000000500067213 */ /* 0x080fe40000000000 */
[----:B------:R-:W-:Y:S02]  /*21590*/  IABS R10, R5 ;  /* 0x00000005000a7213 */ /* 0x000fe40000000000 */
[----:B------:R-:W0:Y:S08]  /*215a0*/  I2F.RP R8, R6 ;  /* 0x0000000600087306 */ /* 0x000e300000209400 */
[----:B0-----:R-:W0:Y:S02]  /*215b0*/  MUFU.RCP R8, R8 ;  /* 0x0000000800087308 */ /* 0x001e240000001000 */
[----:B0-----:R-:W-:Y:S01]  /*215c0*/  IADD3 R9, R8, 0xffffffe, RZ ;  /* 0x0ffffffe08097810 */ /* 0x001fe20007ffe0ff */
[----:B------:R-:W-:-:S05]  /*215d0*/  IMAD.MOV R8, RZ, RZ, -R10 ;  /* 0x000000ffff087224 */ /* 0x000fca00078e0a0a */
[----:B------:R-:W0:Y:S02]  /*215e0*/  F2I.FTZ.U32.TRUNC.NTZ R3, R9 ;  /* 0x0000000900037305 */ /* 0x000e24000021f000 */
[----:B0-----:R-:W-:-:S04]  /*215f0*/  IMAD.MOV R11, RZ, RZ, -R3 ;  /* 0x000000ffff0b7224 */ /* 0x001fc800078e0a03 */
[----:B------:R-:W-:-:S04]  /*21600*/  IMAD R11, R11, R6, RZ ;  /* 0x000000060b0b7224 */ /* 0x000fc800078e02ff */
[----:B------:R-:W-:Y:S01]  /*21610*/  IMAD.HI.U32 R3, R3, R11, R2 ;  /* 0x0000000b03037227 */ /* 0x000fe200078e0002 */
        /* <DEDUP_REMOVED lines=9> */
[----:B------:R-:W-:-:S13]  /*216b0*/  ISETP.GE.U32.AND P0, PT, R9, R6, PT ;  /* 0x000000060900720c */ /* 0x000fda0003f06070 */
[----:B------:R-:W-:-:S04]  /*216c0*/  @P0 VIADD R3, R3, 0x1 ;  /* 0x0000000103030836 */ /* 0x000fc80000000000 */
[----:B------:R-:W-:-:S04]  /*216d0*/  IMAD.MOV.U32 R2, RZ, RZ, R3 ;  /* 0x000000ffff027224 */ /* 0x000fc800078e0003 */
[----:B------:R-:W-:Y:S01]  /*216e0*/  @!P2 IMAD.MOV R2, RZ, RZ, -R2 ;  /* 0x000000ffff02a224 */ /* 0x000fe200078e0a02 */
[----:B------:R-:W-:-:S05]  /*216f0*/  @!P1 LOP3.LUT R2, RZ, R5, RZ, 0x33, !PT ;  /* 0x00000005ff029212 */ /* 0x000fca00078e33ff */
[----:B------:R-:W-:Y:S02]  /*21700*/  IMAD R6, R7, R2, RZ ;  /* 0x0000000207067224 */ /* 0x000fe400078e02ff */
[----:B------:R-:W-:-:S03]  /*21710*/  IMAD.MOV R2, RZ, RZ, -R2 ;  /* 0x000000ffff027224 */ /* 0x000fc600078e0a02 */
[----:B------:R-:W-:Y:S01]  /*21720*/  IADD3 R3, -R6, RZ, RZ ;  /* 0x000000ff06037210 */ /* 0x000fe20007ffe1ff */
[----:B------:R-:W-:Y:S02]  /*21730*/  IMAD R5, R5, R2, R0 ;  /* 0x0000000205057224 */ /* 0x000fe400078e0200 */
[----:B------:R-:W-:Y:S01]  /*21740*/  IMAD.MOV.U32 R2, RZ, RZ, RZ ;  /* 0x000000ffff027224 */ /* 0x000fe200078e00ff */
[----:B------:R-:W-:-:S04]  /*21750*/  VIADDMNMX R4, R3, R4, R7, PT ;  /* 0x0000000403047246 */ /* 0x000fc80003800107 */
[----:B------:R-:W-:-:S04]  /*21760*/  IABS R7, R4 ;  /* 0x0000000400077213 */ /* 0x000fc80000000000 */
        /* <DEDUP_REMOVED lines=17> */
[----:B------:R-:W-:Y:S02]  /*21880*/  LOP3.LUT R0, R5, R4, RZ, 0x3c, !PT ;  /* 0x0000000405007212 */ /* 0x000fe400078e3cff */
[----:B------:R-:W-:Y:S02]  /*21890*/  IADD3 R5, R6, 0x1000000, R5 ;  /* 0x0100000006057810 */ /* 0x000fe40007ffe005 */
[----:B------:R-:W-:-:S07]  /*218a0*/  ISETP.GE.AND P2, PT, R0, RZ, PT ;  /* 0x000000ff0000720c */ /* 0x000fce0003f46270 */
[----:B------:R-:W-:-:S06]  /*218b0*/  @P0 VIADD R2, R2, 0x1 ;  /* 0x0000000102020836 */ /* 0x000fcc0000000000 */
[----:B------:R-:W-:Y:S02]  /*218c0*/  @!P2 IADD3 R2, -R2, RZ, RZ ;  /* 0x000000ff0202a210 */ /* 0x000fe40007ffe1ff */
[----:B------:R-:W-:Y:S01]  /*218d0*/  @!P1 LOP3.LUT R2, RZ, R4, RZ, 0x33, !PT ;  /* 0x00000004ff029212 */ /* 0x000fe200078e33ff */
[----:B------:R-:W-:-:S04]  /*218e0*/  IMAD.MOV R4, RZ, RZ, -R4 ;  /* 0x000000ffff047224 */ /* 0x000fc800078e0a04 */
[----:B------:R-:W-:-:S07]  /*218f0*/  IMAD R26, R2, R4, R5 ;  /* 0x00000004021a7224 */ /* 0x000fce00078e0205 */
.L_x_1908:
[----:B------:R-:W-:-:S05]  /*21900*/  LOP3.LUT R2, RZ, R2, RZ, 0x33, !PT ;  /* 0x00000002ff027212 */ /* 0x000fca00078e33ff */
[----:B------:R-:W-:Y:S01]  /*21910*/  IMAD.IADD R25, R25, 0x1, R2 ;  /* 0x0000000119197824 */ /* 0x000fe200078e0202 */
[----:B------:R-:W-:Y:S06]  /*21920*/  BRA `(.L_x_1909) ;  /* 0x00000000001c7947 */ /* 0x000fec0003800000 */
.L_x_1901:
[----:B------:R-:W-:Y:S01]  /*21930*/  UMOV UR4, URZ ;  /* 0x0000003f00047c82 */ /* 0x000fe20008000000 */
[----:B------:R-:W-:Y:S01]  /*21940*/  UMOV UR5, URZ ;  /* 0x0000003f00057c82 */ /* 0x000fe20008000000 */
[----:B------:R-:W-:Y:S01]  /*21950*/  ULDC UR6, c[0x0][0xc3c] ;  /* 0x00030f0000067ab9 */ /* 0x000fe20000000800 */
[----:B------:R-:W-:Y:S02]  /*21960*/  IMAD.MOV.U32 R24, RZ, RZ, R0 ;  /* 0x000000ffff187224 */ /* 0x000fe400078e0000 */
[----:B------:R-:W-:Y:S02]  /*21970*/  IMAD.U32 R25, RZ, RZ, UR4 ;  /* 0x00000004ff197e24 */ /* 0x000fe4000f8e00ff */
[----:B------:R-:W-:Y:S02]  /*21980*/  IMAD.U32 R26, RZ, RZ, UR5 ;  /* 0x00000005ff1a7e24 */ /* 0x000fe4000f8e00ff */
[----:B------:R-:W-:-:S07]  /*21990*/  IMAD.U32 R27, RZ, RZ, UR6 ;  /* 0x00000006ff1b7e24 */ /* 0x000fce000f8e00ff */
.L_x_1909:
        /* <DEDUP_REMOVED lines=10> */
.L_x_1898:
[----:B------:R-:W-:Y:S02]  /*21a40*/  ULDC UR4, c[0x0][0xc3c] ;  /* 0x00030f0000047ab9 */ /* 0x000fe40000000800 */
[----:B----4-:R-:W-:-:S13]  /*21a50*/  ISETP.GE.AND P0, PT, R27, UR4, PT ;  /* 0x000000041b007c0c */ /* 0x010fda000bf06270 */
[----:B------:R-:W-:Y:S05]  /*21a60*/  @!P0 BRA `(.L_x_1910) ;  /* 0xffffff9400808947 */ /* 0x000fea000383ffff */
[----:B------:R-:W-:Y:S05]  /*21a70*/  BSYNC B8 ;  /* 0x0000000000087941 */ /* 0x000fea0003800000 */
.L_x_1797:
[----:B0-----:R-:W4:Y:S01]  /*21a80*/  LDL.LU R0, [R1+0x40] ;  /* 0x0000400001007983 */ /* 0x001f220000300800 */
[----:B------:R-:W-:Y:S01]  /*21a90*/  BSSY B0, `(.L_x_1911) ;  /* 0x000000b000007945 */ /* 0x000fe20003800000 */
[----:B------:R-:W0:Y:S01]  /*21aa0*/  S2R R5, SR_CgaCtaId ;  /* 0x0000000000057919 */ /* 0x000e220000008800 */
[----:B----4-:R-:W-:-:S05]  /*21ab0*/  VIADD R0, R0, 0x1 ;  /* 0x0000000100007836 */ /* 0x010fca0000000000 */
        /* <DEDUP_REMOVED lines=8> */
.L_x_2142:
[----:B------:R-:W-:Y:S05]  /*21b40*/  BSYNC B0 ;  /* 0x0000000000007941 */ /* 0x000fea0003800000 */
.L_x_1911:
[----:B------:R-:W-:-:S03]  /*21b50*/  UMOV UR4, 0xffffffff ;  /* 0xffffffff00047882 */ /* 0x000fc60000000000 */
[----:B------:R-:W-:Y:S05]  /*21b60*/  BRA.DIV UR4, `(.L_x_1913) ;  /* 0x0000006604b87947 */ /* 0x000fea000b800000 */
[----:B0-----:R-:W0:Y:S02]  /*21b70*/  S2R R0, SR_TID.X ;  /* 0x0000000000007919 */ /* 0x001e240000002100 */
[----:B0-----:R-:W-:-:S04]  /*21b80*/  SHF.R.U32.HI R0, RZ, 0x5, R0 ;  /* 0x00000005ff007819 */ /* 0x001fc80000011600 */
[----:B------:R-:W-:-:S05]  /*21b90*/  LOP3.LUT R0, R0, 0x3, RZ, 0xc0, !PT ;  /* 0x0000000300007812 */ /* 0x000fca00078ec0ff */
[----:B------:R0:W4:Y:S02]  /*21ba0*/  SHFL.IDX PT, R14, R0, RZ, 0x1f ;  /* 0x00001fff000e7589 */ /* 0x00012400000e0000 */
.L_x_2145:
[----:B----4-:R-:W-:-:S13]  /*21bb0*/  ISETP.NE.AND P0, PT, R14, RZ, PT ;  /* 0x000000ff0e00720c */ /* 0x010fda0003f05270 */
[----:B------:R-:W-:Y:S05]  /*21bc0*/  @P0 BRA `(.L_x_1571) ;  /* 0x0000000000900947 */ /* 0x000fea0003800000 */
[----:B------:R-:W-:-:S03]  /*21bd0*/  UMOV UR4, 0xffffffff ;  /* 0xffffffff00047882 */ /* 0x000fc60000000000 */
[----:B------:R-:W-:Y:S05]  /*21be0*/  BRA.DIV UR4, `(.L_x_1914) ;  /* 0x0000006604cc7947 */ /* 0x000fea000b800000 */
[----:B------:R-:W-:-:S13]  /*21bf0*/  ELECT P6, URZ, PT ;  /* 0x00000000003f782f */ /* 0x000fda00038c0000 */
.L_x_2148:
[----:B------:R-:W-:Y:S05]  /*21c00*/  @!P6 BRA `(.L_x_1571) ;  /* 0x000000000080e947 */ /* 0x000fea0003800000 */
[----:B------:R-:W-:-:S06]  /*21c10*/  ULOP3.LUT UR4, UR37, 0x2, URZ, 0xfc, !UPT ;  /* 0x0000000225047892 */ /* 0x000fcc000f8efc3f */
[----:B0-----:R-:W-:-:S04]  /*21c20*/  MOV R0, UR4 ;  /* 0x0000000400007c02 */ /* 0x001fc80008000f00 */
[----:B------:R-:W-:-:S13]  /*21c30*/  ISETP.NE.AND P0, PT, R0, 0x3, PT ;  /* 0x000000030000780c */ /* 0x000fda0003f05270 */
[----:B------:R-:W-:Y:S05]  /*21c40*/  @!P0 BRA `(.L_x_1915) ;  /* 0x0000000000048947 */ /* 0x000fea0003800000 */
[----:B------:R-:W-:Y:S01]  /*21c50*/  BPT.TRAP 0x1 ;  /* 0x000000040000795c */ /* 0x000fe20000300000 */
.L_x_1915:
[----:B------:R-:W4:Y:S01]  /*21c60*/  LDL R0, [R1] ;  /* 0x0000000001007983 */ /* 0x000f220000100800 */
[C---:B------:R-:W-:Y:S02]  /*21c70*/  IMAD R3, R28.reuse, 0x8, R5 ;  /* 0x000000081c037824 */ /* 0x040fe400078e0205 */
[----:B------:R-:W-:-:S05]  /*21c80*/  VIADD R28, R28, 0x1 ;  /* 0x000000011c1c7836 */ /* 0x000fca0000000000 */
[----:B------:R-:W-:Y:S02]  /*21c90*/  ISETP.NE.AND P2, PT, R28, 0x2, PT ;  /* 0x000000021c00780c */ /* 0x000fe40003f45270 */
[----:B----4-:R-:W-:Y:S02]  /*21ca0*/  SHF.L.U32 R2, R0, 0x1f, RZ ;  /* 0x0000001f00027819 */ /* 0x010fe400000006ff */
[----:B------:R-:W-:Y:S02]  /*21cb0*/  SEL R0, RZ, 0x1, P2 ;  /* 0x00000001ff007807 */ /* 0x000fe40001000000 */
[----:B------:R-:W0:Y:S02]  /*21cc0*/  SYNCS.PHASECHK.TRANS64.TRYWAIT P1, [R3+URZ+0x16840], R2 ;  /* 0x01684002030075a7 */ /* 0x000e24000802017f */
[----:B0-----:R-:W-:Y:S05]  /*21cd0*/  @!P1 BRA `(.L_x_1916) ;  /* 0x0000006400b09947 */ /* 0x001fea0003800000 */
.L_x_2149:
[----:B------:R-:W4:Y:S01]  /*21ce0*/  LDL.LU R4, [R1] ;  /* 0x0000000001047983 */ /* 0x000f220000300800 */
[----:B------:R-:W-:Y:S02]  /*21cf0*/  SEL R28, R28, RZ, P2 ;  /* 0x000000ff1c1c7207 */ /* 0x000fe40001000000 */
[----:B----4-:R-:W-:Y:S01]  /*21d00*/  LOP3.LUT R0, R4, R0, RZ, 0x3c, !PT ;  /* 0x0000000004007212 */ /* 0x010fe200078e3cff */
[----:B------:R-:W-:Y:S06]  /*21d10*/  @!P0 BRA `(.L_x_1917) ;  /* 0x0000000000048947 */ /* 0x000fec0003800000 */
[----:B------:R-:W-:Y:S01]  /*21d20*/  BPT.TRAP 0x1 ;  /* 0x000000040000795c */ /* 0x000fe20000300000 */
.L_x_1917:
[----:B------:R-:W-:Y:S01]  /*21d30*/  IMAD R5, R28, 0x8, R5 ;  /* 0x000000081c057824 */ /* 0x000fe200078e0205 */
[----:B------:R-:W-:-:S04]  /*21d40*/  SHF.L.U32 R0, R0, 0x1f, RZ ;  /* 0x0000001f00007819 */ /* 0x000fc800000006ff */
[----:B------:R-:W4:Y:S02]  /*21d50*/  SYNCS.PHASECHK.TRANS64.TRYWAIT P1, [R5+URZ+0x16840], R0 ;  /* 0x01684000050075a7 */ /* 0x000f24000802017f */
[----:B----4-:R-:W-:Y:S05]  /*21d60*/  @!P1 BRA `(.L_x_1918) ;  /* 0x0000006400a09947 */ /* 0x010fea0003800000 */
.L_x_2150:
[----:B------:R-:W-:Y:S05]  /*21d70*/  @!P0 BRA `(.L_x_1919) ;  /* 0x0000000000048947 */ /* 0x000fea0003800000 */
[----:B------:R-:W-:Y:S01]  /*21d80*/  BPT.TRAP 0x1 ;  /* 0x000000040000795c */ /* 0x000fe20000300000 */
.L_x_1919:
[----:B------:R-:W0:Y:S02]  /*21d90*/  SYNCS.PHASECHK.TRANS64.TRYWAIT P1, [R3+URZ+0x16860], R2 ;  /* 0x01686002030075a7 */ /* 0x000e24000802017f */
[----:B0-----:R-:W-:Y:S05]  /*21da0*/  @!P1 BRA `(.L_x_1920) ;  /* 0x0000006400a49947 */ /* 0x001fea0003800000 */
.L_x_2151:
[----:B------:R-:W-:Y:S05]  /*21db0*/  @!P0 BRA `(.L_x_1921) ;  /* 0x0000000000048947 */ /* 0x000fea0003800000 */
[----:B------:R-:W-:Y:S01]  /*21dc0*/  BPT.TRAP 0x1 ;  /* 0x000000040000795c */ /* 0x000fe20000300000 */
.L_x_1921:
[----:B------:R0:W0:Y:S02]  /*21dd0*/  SYNCS.PHASECHK.TRANS64.TRYWAIT P0, [R5+URZ+0x16860], R0 ;  /* 0x01686000050075a7 */ /* 0x000024000800017f */
[----:B0-----:R-:W-:Y:S05]  /*21de0*/  @!P0 NANOSLEEP.SYNCS 0x989680 ;  /* 0x009896800000895d */ /* 0x001fea0003900000 */
[----:B------:R-:W0:Y:S02]  /*21df0*/  @!P0 SYNCS.PHASECHK.TRANS64 P0, [R5+URZ+0x16860], R0 ;  /* 0x01686000050085a7 */ /* 0x000e24000800007f */
[----:B0-----:R-:W-:Y:S05]  /*21e00*/  @!P0 BRA `(.L_x_1921) ;  /* 0xfffffffc00f08947 */ /* 0x001fea000383ffff */
.L_x_1571:
[----:B------:R-:W-:Y:S05]  /*21e10*/  BSYNC B9 ;  /* 0x0000000000097941 */ /* 0x000fea0003800000 */
.L_x_1568:
[----:B------:R-:W-:Y:S05]  /*21e20*/  EXIT ;  /* 0x000000000000794d */ /* 0x000fea0003800000 */
.L_x_1599:
[----:B0-----:R0:W1:Y:S02]  /*21e30*/  SYNCS.PHASECHK.TRANS64.TRYWAIT P6, [R69+URZ+0x16890], R77 ;  /* 0x0168904d450075a7 */ /* 0x00106400080c017f */
[----:B-1----:R-:W-:Y:S05]  /*21e40*/  @!P6 NANOSLEEP.SYNCS 0x989680 ;  /* 0x009896800000e95d */ /* 0x002fea0003900000 */
[----:B------:R-:W1:Y:S02]  /*21e50*/  @!P6 SYNCS.PHASECHK.TRANS64 P6, [R69+URZ+0x16890], R77 ;  /* 0x0168904d4500e5a7 */ /* 0x000e6400080c007f */
[----:B-1----:R-:W-:Y:S05]  /*21e60*/  @!P6 BRA `(.L_x_1599) ;  /* 0xfffffffc00f0e947 */ /* 0x002fea000383ffff */
[----:B------:R-:W-:Y:S05]  /*21e70*/  BRA `(.L_x_1922) ;  /* 0xfffffe1000b87947 */ /* 0x000fea000383ffff */
.L_x_1600:
        /* <DEDUP_REMOVED lines=8> */
.L_x_1924:
[----:B------:R-:W-:Y:S05]  /*21f00*/  BSYNC B1 ;  /* 0x0000000000017941 */ /* 0x000fea0003800000 */
.L_x_1923:
[----:B------:R-:W-:Y:S01]  /*21f10*/  MOV R13, R82 ;  /* 0x00000052000d7202 */ /* 0x000fe20000000f00 */
[----:B------:R-:W-:Y:S02]  /*21f20*/  IMAD.MOV.U32 R12, RZ, RZ, RZ ;  /* 0x000000ffff0c7224 */ /* 0x000fe400078e00ff */
[----:B------:R-:W-:Y:S02]  /*21f30*/  IMAD.MOV.U32 R11, RZ, RZ, 0x1c1f ;  /* 0x00001c1fff0b7424 */ /* 0x000fe400078e00ff */
[----:B------:R-:W-:Y:S02]  /*21f40*/  IMAD.MOV.U32 R15, RZ, RZ, -0x1 ;  /* 0xffffffffff0f7424 */ /* 0x000fe400078e00ff */
[----:B------:R-:W-:-:S07]  /*21f50*/  IMAD.MOV.U32 R79, RZ, RZ, R14 ;  /* 0x000000ffff4f7224 */ /* 0x000fce00078e000e */
[----:B------:R-:W-:Y:S05]  /*21f60*/  WARPSYNC.COLLECTIVE R15, `(.L_x_1925) ;  /* 0x000000000f087348 */ /* 0x000fea0003c00000 */
[----:B------:R0:W1:Y:S02]  /*21f70*/  SHFL.IDX P6, R14, R13, R12, R11 ;  /* 0x0000000c0d0e7389 */ /* 0x00006400000c000b */
[----:B01----:R-:W-:Y:S01]  /*21f80*/  ENDCOLLECTIVE ;  /* 0x000000000000791b */ /* 0x003fe20003800000 */
.L_x_1925:
[----:B------:R-:W-:Y:S05]  /*21f90*/  BRA `(.L_x_1926) ;  /* 0xfffffe1000847947 */ /* 0x000fea000383ffff */
.L_x_1609:
[----:B------:R-:W-:Y:S01]  /*21fa0*/  BSSY B1, `(.L_x_1927) ;  /* 0x0000008000017945 */ /* 0x000fe20003800000 */
[----:B--2-4-:R-:W-:Y:S02]  /*21fb0*/  IMAD.MOV.U32 R13, RZ, RZ, R83 ;  /* 0x000000ffff0d7224 */ /* 0x014fe400078e0053 */
[----:B------:R-:W-:Y:S02]  /*21fc0*/  IMAD.MOV.U32 R12, RZ, RZ, 0x1 ;  /* 0x00000001ff0c7424 */ /* 0x000fe400078e00ff */
[----:B------:R-:W-:Y:S02]  /*21fd0*/  IMAD.MOV.U32 R11, RZ, RZ, 0x1c1f ;  /* 0x00001c1fff0b7424 */ /* 0x000fe400078e00ff */
[----:B------:R-:W-:-:S07]  /*21fe0*/  IMAD.MOV.U32 R15, RZ, RZ, -0x1 ;  /* 0xffffffffff0f7424 */ /* 0x000fce00078e00ff */
[----:B01-3--:R-:W-:Y:S05]  /*21ff0*/  WARPSYNC.COLLECTIVE R15, `(.L_x_1928) ;  /* 0x000000000f087348 */ /* 0x00bfea0003c00000 */
[----:B---3--:R2:W3:Y:S02]  /*22000*/  SHFL.IDX P6, R14, R13, R12, R11 ;  /* 0x0000000c0d0e7389 */ /* 0x0084e400000c000b */
[----:B0123--:R-:W-:Y:S01]  /*22010*/  ENDCOLLECTIVE ;  /* 0x000000000000791b */ /* 0x00ffe20003800000 */
.L_x_1928:
[----:B------:R-:W-:Y:S05]  /*22020*/  BSYNC B1 ;  /* 0x0000000000017941 */ /* 0x000fea0003800000 */
.L_x_1927:
        /* <DEDUP_REMOVED lines=8> */
.L_x_1929:
[----:B------:R-:W-:Y:S05]  /*220b0*/  BRA `(.L_x_1930) ;  /* 0xfffffe1400f87947 */ /* 0x000fea000383ffff */
.L_x_1621:
[----:B-1----:R1:W2:Y:S02]  /*220c0*/  SYNCS.PHASECHK.TRANS64.TRYWAIT P4, [R69+URZ+0x16890], R77 ;  /* 0x0168904d450075a7 */ /* 0x0022a4000808017f */
[----:B--2---:R-:W-:Y:S05]  /*220d0*/  @!P4 NANOSLEEP.SYNCS 0x989680 ;  /* 0x009896800000c95d */ /* 0x004fea0003900000 */
[----:B------:R-:W2:Y:S02]  /*220e0*/  @!P4 SYNCS.PHASECHK.TRANS64 P4, [R69+URZ+0x16890], R77 ;  /* 0x0168904d4500c5a7 */ /* 0x000ea4000808007f */
[----:B--2---:R-:W-:Y:S05]  /*220f0*/  @!P4 BRA `(.L_x_1621) ;  /* 0xfffffffc00f0c947 */ /* 0x004fea000383ffff */
[----:B------:R-:W-:Y:S05]  /*22100*/  BRA `(.L_x_1931) ;  /* 0xfffffe24001c7947 */ /* 0x000fea000383ffff */
.L_x_1622:
[----:B------:R-:W-:Y:S01]  /*22110*/  BSSY B1, `(.L_x_1932) ;  /* 0x0000008000017945 */ /* 0x000fe20003800000 */
[----:B0-----:R-:W-:Y:S02]  /*22120*/  IMAD.MOV.U32 R13, RZ, RZ, R83 ;  /* 0x000000ffff0d7224 */ /* 0x001fe400078e0053 */
[----:B------:R-:W-:Y:S02]  /*22130*/  IMAD.MOV.U32 R12, RZ, RZ, RZ ;  /* 0x000000ffff0c7224 */ /* 0x000fe400078e00ff */
[----:B------:R-:W-:Y:S02]  /*22140*/  IMAD.MOV.U32 R11, RZ, RZ, 0x1c1f ;  /* 0x00001c1fff0b7424 */ /* 0x000fe400078e00ff */
[----:B------:R-:W-:-:S07]  /*22150*/  IMAD.MOV.U32 R15, RZ, RZ, -0x1 ;  /* 0xffffffffff0f7424 */ /* 0x000fce00078e00ff */
[----:B-1----:R-:W-:Y:S05]  /*22160*/  WARPSYNC.COLLECTIVE R15, `(.L_x_1933) ;  /* 0x000000000f087348 */ /* 0x002fea0003c00000 */
[----:B------:R0:W2:Y:S02]  /*22170*/  SHFL.IDX P6, R14, R13, R12, R11 ;  /* 0x0000000c0d0e7389 */ /* 0x0000a400000c000b */
[----:B012---:R-:W-:Y:S01]  /*22180*/  ENDCOLLECTIVE ;  /* 0x000000000000791b */ /* 0x007fe20003800000 */
.L_x_1933:
[----:B------:R-:W-:Y:S05]  /*22190*/  BSYNC B1 ;  /* 0x0000000000017941 */ /* 0x000fea0003800000 */
.L_x_1932:
        /* <DEDUP_REMOVED lines=8> */
.L_x_1934:
[----:B------:R-:W-:Y:S01]  /*22220*/  IMAD.MOV.U32 R80, RZ, RZ, R14 ;  /* 0x000000ffff507224 */ /* 0x000fe200078e000e */
[----:B------:R-:W-:Y:S06]  /*22230*/  BRA `(.L_x_1935) ;  /* 0xfffffe2000e87947 */ /* 0x000fec000383ffff */
.L_x_1627:
[----:B------:R-:W-:Y:S01]  /*22240*/  BSSY B1, `(.L_x_1936) ;  /* 0x0000008000017945 */ /* 0x000fe20003800000 */
[----:B0-----:R-:W-:Y:S02]  /*22250*/  IMAD.MOV.U32 R13, RZ, RZ, R83 ;  /* 0x000000ffff0d7224 */ /* 0x001fe400078e0053 */
[----:B------:R-:W-:Y:S02]  /*22260*/  IMAD.MOV.U32 R12, RZ, RZ, 0x1 ;  /* 0x00000001ff0c7424 */ /* 0x000fe400078e00ff */
[----:B------:R-:W-:Y:S02]  /*22270*/  IMAD.MOV.U32 R11, RZ, RZ, 0x1c1f ;  /* 0x00001c1fff0b7424 */ /* 0x000fe400078e00ff */
[----:B------:R-:W-:-:S07]  /*22280*/  IMAD.MOV.U32 R15, RZ, RZ, -0x1 ;  /* 0xffffffffff0f7424 */ /* 0x000fce00078e00ff */
[----:B-1234-:R-:W-:Y:S05]  /*22290*/  WARPSYNC.COLLECTIVE R15, `(.L_x_1937) ;  /* 0x000000000f087348 */ /* 0x01efea0003c00000 */
[----:B------:R0:W0:Y:S02]  /*222a0*/  SHFL.IDX P6, R14, R13, R12, R11 ;  /* 0x0000000c0d0e7389 */ /* 0x00002400000c000b */
[----:B01234-:R-:W-:Y:S01]  /*222b0*/  ENDCOLLECTIVE ;  /* 0x000000000000791b */ /* 0x01ffe20003800000 */
.L_x_1937:
[----:B------:R-:W-:Y:S05]  /*222c0*/  BSYNC B1 ;  /* 0x0000000000017941 */ /* 0x000fea0003800000 */
.L_x_1936:
[----:B------:R-:W-:Y:S01]  /*222d0*/  IMAD.MOV.U32 R13, RZ, RZ, R82 ;  /* 0x000000ffff0d7224 */ /* 0x000fe200078e0052 */
[----:B------:R-:W-:Y:S01]  /*222e0*/  MOV R83, R14 ;  /* 0x0000000e00537202 */ /* 0x000fe20000000f00 */
[----:B------:R-:W-:Y:S02]  /*222f0*/  IMAD.MOV.U32 R12, RZ, RZ, 0x1 ;  /* 0x00000001ff0c7424 */ /* 0x000fe400078e00ff */
[----:B------:R-:W-:Y:S02]  /*22300*/  IMAD.MOV.U32 R11, RZ, RZ, 0x1c1f ;  /* 0x00001c1fff0b7424 */ /* 0x000fe400078e00ff */
[----:B------:R-:W-:-:S07]  /*22310*/  IMAD.MOV.U32 R15, RZ, RZ, -0x1 ;  /* 0xffffffffff0f7424 */ /* 0x000fce00078e00ff */
[----:B------:R-:W-:Y:S05]  /*22320*/  WARPSYNC.COLLECTIVE R15, `(.L_x_1938) ;  /* 0x000000000f087348 */ /* 0x000fea0003c00000 */
[----:B------:R0:W1:Y:S02]  /*22330*/  SHFL.IDX P6, R14, R13, R12, R11 ;  /* 0x0000000c0d0e7389 */ /* 0x00006400000c000b */
[----:B01----:R-:W-:Y:S01]  /*22340*/  ENDCOLLECTIVE ;  /* 0x000000000000791b */ /* 0x003fe20003800000 */
.L_x_1938:
[----:B------:R-:W-:Y:S01]  /*22350*/  IMAD.MOV.U32 R82, RZ, RZ, R14 ;  /* 0x000000ffff527224 */ /* 0x000fe200078e000e */
[----:B------:R-:W-:Y:S06]  /*22360*/  BRA `(.L_x_1939) ;  /* 0xfffffe2800907947 */ /* 0x000fec000383ffff */
.L_x_1632:
[----:B0-----:R0:W1:Y:S02]  /*22370*/  SYNCS.PHASECHK.TRANS64.TRYWAIT P3, [R69+URZ+0x16890], R77 ;  /* 0x0168904d450075a7 */ /* 0x001064000806017f */
[----:B-1----:R-:W-:Y:S05]  /*22380*/  @!P3 NANOSLEEP.SYNCS 0x989680 ;  /* 0x009896800000b95d */ /* 0x002fea0003900000 */
[----:B------:R-:W1:Y:S02]  /*22390*/  @!P3 SYNCS.PHASECHK.TRANS64 P3, [R69+URZ+0x16890], R77 ;  /* 0x0168904d4500b5a7 */ /* 0x000e64000806007f */
[----:B-1----:R-:W-:Y:S05]  /*223a0*/  @!P3 BRA `(.L_x_1632) ;  /* 0xfffffffc00f0b947 */ /* 0x002fea000383ffff */
[----:B------:R-:W-:Y:S05]  /*223b0*/  BRA `(.L_x_1940) ;  /* 0xfffffe30009c7947 */ /* 0x000fea000383ffff */
.L_x_1633:
        /* <DEDUP_REMOVED lines=8> */
.L_x_1942:
[----:B------:R-:W-:Y:S05]  /*22440*/  BSYNC B1 ;  /* 0x0000000000017941 */ /* 0x000fea0003800000 */
.L_x_1941:
[----:B------:R-:W-:Y:S02]  /*22450*/  IMAD.MOV.U32 R13, RZ, RZ, R36 ;  /* 0x000000ffff0d7224 */ /* 0x000fe400078e0024 */
[----:B------:R-:W-:Y:S02]  /*22460*/  IMAD.MOV.U32 R12, RZ, RZ, RZ ;  /* 0x000000ffff0c7224 */ /* 0x000fe400078e00ff */
[----:B------:R-:W-:Y:S02]  /*22470*/  IMAD.MOV.U32 R11, RZ, RZ, 0x1c1f ;  /* 0x00001c1fff0b7424 */ /* 0x000fe400078e00ff */
[----:B------:R-:W-:Y:S02]  /*22480*/  IMAD.MOV.U32 R15, RZ, RZ, -0x1 ;  /* 0xffffffffff0f7424 */ /* 0x000fe400078e00ff */
[----:B------:R-:W-:-:S07]  /*22490*/  IMAD.MOV.U32 R9, RZ, RZ, R14 ;  /* 0x000000ffff097224 */ /* 0x000fce00078e000e */
[----:B------:R-:W-:Y:S05]  /*224a0*/  WARPSYNC.COLLECTIVE R15, `(.L_x_1943) ;  /* 0x000000000f087348 */ /* 0x000fea0003c00000 */
[----:B------:R0:W1:Y:S02]  /*224b0*/  SHFL.IDX P6, R14, R13, R12, R11 ;  /* 0x0000000c0d0e7389 */ /* 0x00006400000c000b */
[----:B01----:R-:W-:Y:S01]  /*224c0*/  ENDCOLLECTIVE ;  /* 0x000000000000791b */ /* 0x003fe20003800000 */
.L_x_1943:
[----:B------:R-:W-:Y:S01]  /*224d0*/  IMAD.MOV.U32 R37, RZ, RZ, R14 ;  /* 0x000000ffff257224 */ /* 0x000fe200078e000e */
[----:B------:R-:W-:Y:S06]  /*224e0*/  BRA `(.L_x_1944) ;  /* 0xfffffe3000d07947 */ /* 0x000fec000383ffff */
.L_x_1636:
        /* <DEDUP_REMOVED lines=8> */
.L_x_1946:
[----:B------:R-:W-:Y:S05]  /*22570*/  BSYNC B1 ;  /* 0x0000000000017941 */ /* 0x000fea0003800000 */
.L_x_1945:
[----:B------:R-:W-:Y:S02]  /*22580*/  IMAD.MOV.U32 R13, RZ, RZ, R36 ;  /* 0x000000ffff0d7224 */ /* 0x000fe400078e0024 */
[----:B------:R-:W-:Y:S02]  /*22590*/  IMAD.MOV.U32 R12, RZ, RZ, 0x1 ;  /* 0x00000001ff0c7424 */ /* 0x000fe400078e00ff */
[----:B------:R-:W-:Y:S02]  /*225a0*/  IMAD.MOV.U32 R11, RZ, RZ, 0x1c1f ;  /* 0x00001c1fff0b7424 */ /* 0x000fe400078e00ff */
[----:B------:R-:W-:Y:S02]  /*225b0*/  IMAD.MOV.U32 R15, RZ, RZ, -0x1 ;  /* 0xffffffffff0f7424 */ /* 0x000fe400078e00ff */
[----:B------:R-:W-:-:S07]  /*225c0*/  IMAD.MOV.U32 R9, RZ, RZ, R14 ;  /* 0x000000ffff097224 */ /* 0x000fce00078e000e */
[----:B------:R-:W-:Y:S05]  /*225d0*/  WARPSYNC.COLLECTIVE R15, `(.L_x_1947) ;  /* 0x000000000f087348 */ /* 0x000fea0003c00000 */
[----:B------:R0:W1:Y:S02]  /*225e0*/  SHFL.IDX P6, R14, R13, R12, R11 ;  /* 0x0000000c0d0e7389 */ /* 0x00006400000c000b */
[----:B01----:R-:W-:Y:S01]  /*225f0*/  ENDCOLLECTIVE ;  /* 0x000000000000791b */ /* 0x003fe20003800000 */
.L_x_1947:
[----:B------:R-:W-:Y:S01]  /*22600*/  IMAD.MOV.U32 R37, RZ, RZ, R14 ;  /* 0x000000ffff257224 */ /* 0x000fe200078e000e */
[----:B------:R-:W-:Y:S06]  /*22610*/  BRA `(.L_x_1948) ;  /* 0xfffffe3000d07947 */ /* 0x000fec000383ffff */
.L_x_1640:
[----:B0-----:R0:W3:Y:S02]  /*22620*/  SYNCS.PHASECHK.TRANS64.TRYWAIT P4, [R69+URZ+0x168b0], R77 ;  /* 0x0168b04d450075a7 */ /* 0x0010e4000808017f */
[----:B---3--:R-:W-:Y:S05]  /*22630*/  @!P4 NANOSLEEP.SYNCS 0x989680 ;  /* 0x009896800000c95d */ /* 0x008fea0003900000 */
[----:B------:R-:W3:Y:S02]  /*22640*/  @!P4 SYNCS.PHASECHK.TRANS64 P4, [R69+URZ+0x168b0], R77 ;  /* 0x0168b04d4500c5a7 */ /* 0x000ee4000808007f */
[----:B---3--:R-:W-:Y:S05]  /*22650*/  @!P4 BRA `(.L_x_1640) ;  /* 0xfffffffc00f0c947 */ /* 0x008fea000383ffff */
[----:B------:R-:W-:Y:S05]  /*22660*/  BRA `(.L_x_1949) ;  /* 0xfffffe34004c7947 */ /* 0x000fea000383ffff */
.L_x_1658:
[----:B------:R-:W0:Y:S01]  /*22670*/  S2R R4, SR_TID.X ;  /* 0x0000000000047919 */ /* 0x000e220000002100 */
[----:B------:R-:W-:Y:S01]  /*22680*/  BSSY B0, `(.L_x_1950) ;  /* 0x000000c000007945 */ /* 0x000fe20003800000 */
[----:B------:R-:W-:Y:S02]  /*22690*/  IMAD.MOV.U32 R12, RZ, RZ, RZ ;  /* 0x000000ffff0c7224 */ /* 0x000fe400078e00ff */
[----:B------:R-:W-:Y:S02]  /*226a0*/  IMAD.MOV.U32 R11, RZ, RZ, 0x1f ;  /* 0x0000001fff0b7424 */ /* 0x000fe400078e00ff */
[----:B------:R-:W-:Y:S02]  /*226b0*/  IMAD.MOV.U32 R15, RZ, RZ, -0x1 ;  /* 0xffffffffff0f7424 */ /* 0x000fe400078e00ff */
[----:B0-----:R-:W-:-:S05]  /*226c0*/  VIADD R5, R4, 0xffffff80 ;  /* 0xffffff8004057836 */ /* 0x001fca0000000000 */
[----:B------:R-:W-:-:S04]  /*226d0*/  SHF.R.S32.HI R4, RZ, 0x1f, R5 ;  /* 0x0000001fff047819 */ /* 0x000fc80000011405 */
[----:B------:R-:W-:-:S04]  /*226e0*/  LEA.HI R4, R4, R5, RZ, 0x7 ;  /* 0x0000000504047211 */ /* 0x000fc800078f38ff */
[----:B------:R-:W-:-:S04]  /*226f0*/  SHF.R.S32.HI R4, RZ, 0x7, R4 ;  /* 0x00000007ff047819 */ /* 0x000fc80000011404 */
[----:B------:R-:W-:-:S07]  /*22700*/  MOV R13, R4 ;  /* 0x00000004000d7202 */ /* 0x000fce0000000f00 */
[----:B-----5:R-:W-:Y:S05]  /*22710*/  WARPSYNC.COLLECTIVE R15, `(.L_x_1951) ;  /* 0x000000000f087348 */ /* 0x020fea0003c00000 */
[----:B------:R0:W1:Y:S02]  /*22720*/  SHFL.IDX P6, R14, R13, R12, R11 ;  /* 0x0000000c0d0e7389 */ /* 0x00006400000c000b */
[----:B01---5:R-:W-:Y:S01]  /*22730*/  ENDCOLLECTIVE ;  /* 0x000000000000791b */ /* 0x023fe20003800000 */
.L_x_1951:
[----:B------:R-:W-:Y:S05]  /*22740*/  BSYNC B0 ;  /* 0x0000000000007941 */ /* 0x000fea0003800000 */
.L_x_1950:
[----:B------:R0:W-:Y:S01]  /*22750*/  STL [R1+0x2c], R14 ;  /* 0x00002c0e01007387 */ /* 0x0001e20000100800 */
[----:B------:R-:W-:Y:S05]  /*22760*/  BRA `(.L_x_1952) ;  /* 0xfffffe4000907947 */ /* 0x000fea000383ffff */
.L_x_1670:
[----:B------:R-:W-:Y:S01]  /*22770*/  BSSY B1, `(.L_x_1953) ;  /* 0x0000008000017945 */ /* 0x000fe20003800000 */
[----:B------:R-:W-:Y:S02]  /*22780*/  IMAD.MOV.U32 R13, RZ, RZ, R6 ;  /* 0x000000ffff0d7224 */ /* 0x000fe400078e0006 */
[----:B------:R-:W-:Y:S02]  /*22790*/  IMAD.MOV.U32 R12, RZ, RZ, RZ ;  /* 0x000000ffff0c7224 */ /* 0x000fe400078e00ff */
[----:B------:R-:W-:Y:S02]  /*227a0*/  IMAD.MOV.U32 R11, RZ, RZ, 0x1c1f ;  /* 0x00001c1fff0b7424 */ /* 0x000fe400078e00ff */
[----:B------:R-:W-:-:S07]  /*227b0*/  IMAD.MOV.U32 R15, RZ, RZ, -0x1 ;  /* 0xffffffffff0f7424 */ /* 0x000fce00078e00ff */
[----:B0-----:R-:W-:Y:S05]  /*227c0*/  WARPSYNC.COLLECTIVE R15, `(.L_x_1954) ;  /* 0x000000000f087348 */ /* 0x001fea0003c00000 */
[----:B0-----:R0:W1:Y:S02]  /*227d0*/  SHFL.IDX P6, R14, R13, R12, R11 ;  /* 0x0000000c0d0e7389 */ /* 0x00106400000c000b */
[----:B01----:R-:W-:Y:S01]  /*227e0*/  ENDCOLLECTIVE ;  /* 0x000000000000791b */ /* 0x003fe20003800000 */
.L_x_1954:
[----:B------:R-:W-:Y:S05]  /*227f0*/  BSYNC B1 ;  /* 0x0000000000017941 */ /* 0x000fea0003800000 */
.L_x_1953:
        /* <DEDUP_REMOVED lines=8> */
.L_x_1955:
[----:B------:R-:W-:Y:S02]  /*22880*/  IMAD.MOV.U32 R13, RZ, RZ, R8 ;  /* 0x000000ffff0d7224 */ /* 0x000fe400078e0008 */
[----:B------:R-:W-:-:S07]  /*22890*/  IMAD.MOV.U32 R0, RZ, RZ, R14 ;  /* 0x000000ffff007224 */ /* 0x000fce00078e000e */
[----:B------:R-:W-:Y:S05]  /*228a0*/  WARPSYNC.COLLECTIVE R15, `(.L_x_1956) ;  /* 0x000000000f087348 */ /* 0x000fea0003c00000 */
[----:B------:R0:W1:Y:S02]  /*228b0*/  SHFL.IDX P6, R14, R13, R12, R11 ;  /* 0x0000000c0d0e7389 */ /* 0x00006400000c000b */
[----:B01----:R-:W-:Y:S01]  /*228c0*/  ENDCOLLECTIVE ;  /* 0x000000000000791b */ /* 0x003fe20003800000 */
.L_x_1956:
[----:B------:R-:W-:Y:S02]  /*228d0*/  IMAD.MOV.U32 R13, RZ, RZ, R7 ;  /* 0x000000ffff0d7224 */ /* 0x000fe400078e0007 */
[----:B------:R-:W-:-:S07]  /*228e0*/  IMAD.MOV.U32 R5, RZ, RZ, R14 ;  /* 0x000000ffff057224 */ /* 0x000fce00078e000e */
[----:B------:R-:W-:Y:S05]  /*228f0*/  WARPSYNC.COLLECTIVE R15, `(.L_x_1957) ;  /* 0x000000000f087348 */ /* 0x000fea0003c00000 */
[----:B------:R0:W1:Y:S02]  /*22900*/  SHFL.IDX P6, R14, R13, R12, R11 ;  /* 0x0000000c0d0e7389 */ /* 0x00006400000c000b */
[----:B01----:R-:W-:Y:S01]  /*22910*/  ENDCOLLECTIVE ;  /* 0x000000000000791b */ /* 0x003fe20003800000 */
.L_x_1957:
[----:B------:R-:W-:Y:S05]  /*22920*/  BRA `(.L_x_1958) ;  /* 0xfffffe48002c7947 */ /* 0x000fea000383ffff */
.L_x_1673:
[----:B------:R-:W-:Y:S01]  /*22930*/  BSSY B1, `(.L_x_1959) ;  /* 0x0000008000017945 */ /* 0x000fe20003800000 */
[----:B------:R-:W-:Y:S01]  /*22940*/  IMAD.MOV.U32 R13, RZ, RZ, R6 ;  /* 0x000000ffff0d7224 */ /* 0x000fe200078e0006 */
[----:B------:R-:W-:Y:S01]  /*22950*/  MOV R12, 0x1 ;  /* 0x00000001000c7802 */ /* 0x000fe20000000f00 */
[----:B------:R-:W-:Y:S02]  /*22960*/  IMAD.MOV.U32 R11, RZ, RZ, 0x1c1f ;  /* 0x00001c1fff0b7424 */ /* 0x000fe400078e00ff */
[----:B------:R-:W-:-:S07]  /*22970*/  IMAD.MOV.U32 R15, RZ, RZ, -0x1 ;  /* 0xffffffffff0f7424 */ /* 0x000fce00078e00ff */
[----:B-1----:R-:W-:Y:S05]  /*22980*/  WARPSYNC.COLLECTIVE R15, `(.L_x_1960) ;  /* 0x000000000f087348 */ /* 0x002fea0003c00000 */
[----:B------:R0:W2:Y:S02]  /*22990*/  SHFL.IDX P6, R14, R13, R12, R11 ;  /* 0x0000000c0d0e7389 */ /* 0x0000a400000c000b */
[----:B012---:R-:W-:Y:S01]  /*229a0*/  ENDCOLLECTIVE ;  /* 0x000000000000791b */ /* 0x007fe20003800000 */
.L_x_1960:
[----:B------:R-:W-:Y:S05]  /*229b0*/  BSYNC B1 ;  /* 0x0000000000017941 */ /* 0x000fea0003800000 */
.L_x_1959:
        /* <DEDUP_REMOVED lines=8> */
.L_x_1961:
[----:B------:R-:W-:Y:S01]  /*22a40*/  MOV R13, R8 ;  /* 0x00000008000d7202 */ /* 0x000fe20000000f00 */
[----:B------:R-:W-:-:S07]  /*22a50*/  IMAD.MOV.U32 R0, RZ, RZ, R14 ;  /* 0x000000ffff007224 */ /* 0x000fce00078e000e */
[----:B------:R-:W-:Y:S05]  /*22a60*/  WARPSYNC.COLLECTIVE R15, `(.L_x_1962) ;  /* 0x000000000f087348 */ /* 0x000fea0003c00000 */
[----:B------:R0:W1:Y:S02]  /*22a70*/  SHFL.IDX P6, R14, R13, R12, R11 ;  /* 0x0000000c0d0e7389 */ /* 0x00006400000c000b */
[----:B01----:R-:W-:Y:S01]  /*22a80*/  ENDCOLLECTIVE ;  /* 0x000000000000791b */ /* 0x003fe20003800000 */
.L_x_1962:
[----:B------:R-:W-:Y:S02]  /*22a90*/  IMAD.MOV.U32 R13, RZ, RZ, R7 ;  /* 0x000000ffff0d7224 */ /* 0x000fe400078e0007 */
[----:B------:R-:W-:-:S07]  /*22aa0*/  IMAD.MOV.U32 R5, RZ, RZ, R14 ;  /* 0x000000ffff057224 */ /* 0x000fce00078e000e */
[----:B------:R-:W-:Y:S05]  /*22ab0*/  WARPSYNC.COLLECTIVE R15, `(.L_x_1963) ;  /* 0x000000000f087348 */ /* 0x000fea0003c00000 */
[----:B------:R0:W1:Y:S02]  /*22ac0*/  SHFL.IDX P6, R14, R13, R12, R11 ;  /* 0x0000000c0d0e7389 */ /* 0x00006400000c000b */
[----:B01----:R-:W-:Y:S01]  /*22ad0*/  ENDCOLLECTIVE ;  /* 0x000000000000791b */ /* 0x003fe20003800000 */
.L_x_1963:
[----:B------:R-:W-:Y:S05]  /*22ae0*/  BRA `(.L_x_1964) ;  /* 0xfffffe4800907947 */ /* 0x000fea000383ffff */
.L_x_1677:
[----:B0-----:R0:W1:Y:S02]  /*22af0*/  SYNCS.PHASECHK.TRANS64.TRYWAIT P0, [R2+URZ+0x16800], R5 ;  /* 0x01680005020075a7 */ /* 0x001064000800017f */
[----:B-1----:R-:W-:Y:S05]  /*22b00*/  @!P0 NANOSLEEP.SYNCS 0x989680 ;  /* 0x009896800000895d */ /* 0x002fea0003900000 */
[----:B------:R-:W1:Y:S02]  /*22b10*/  @!P0 SYNCS.PHASECHK.TRANS64 P0, [R2+URZ+0x16800], R5 ;  /* 0x01680005020085a7 */ /* 0x000e64000800007f */
[----:B-1----:R-:W-:Y:S05]  /*22b20*/  @!P0 BRA `(.L_x_1677) ;  /* 0xfffffffc00f08947 */ /* 0x002fea000383ffff */
[----:B------:R-:W-:Y:S05]  /*22b30*/  BRA `(.L_x_1965) ;  /* 0xfffffe4c00907947 */ /* 0x000fea000383ffff */
.L_x_1685:
[----:B------:R-:W1:Y:S01]  /*22b40*/  LDC R41, c[0x0][0x3f4] ;  /* 0x0000fd00ff297b82 */ /* 0x000e620000000800 */
[----:B------:R-:W-:Y:S01]  /*22b50*/  BSSY B1, `(.L_x_1966) ;  /* 0x0000008000017945 */ /* 0x000fe20003800000 */
[----:B------:R-:W-:Y:S02]  /*22b60*/  IMAD.MOV.U32 R13, RZ, RZ, R26 ;  /* 0x000000ffff0d7224 */ /* 0x000fe400078e001a */
[----:B------:R-:W-:Y:S02]  /*22b70*/  IMAD.MOV.U32 R12, RZ, RZ, RZ ;  /* 0x000000ffff0c7224 */ /* 0x000fe400078e00ff */
[----:B------:R-:W-:Y:S02]  /*22b80*/  IMAD.MOV.U32 R11, RZ, RZ, 0x1c1f ;  /* 0x00001c1fff0b7424 */ /* 0x000fe400078e00ff */
[----:B------:R-:W-:-:S07]  /*22b90*/  IMAD.MOV.U32 R15, RZ, RZ, -0x1 ;  /* 0xffffffffff0f7424 */ /* 0x000fce00078e00ff */
[----:B01----:R-:W-:Y:S05]  /*22ba0*/  WARPSYNC.COLLECTIVE R15, `(.L_x_1967) ;  /* 0x000000000f087348 */ /* 0x003fea0003c00000 */
[----:B0-----:R0:W2:Y:S02]  /*22bb0*/  SHFL.IDX P6, R14, R13, R12, R11 ;  /* 0x0000000c0d0e7389 */ /* 0x0010a400000c000b */
[----:B012---:R-:W-:Y:S01]  /*22bc0*/  ENDCOLLECTIVE ;  /* 0x000000000000791b */ /* 0x007fe20003800000 */
.L_x_1967:
[----:B------:R-:W-:Y:S05]  /*22bd0*/  BSYNC B1 ;  /* 0x0000000000017941 */ /* 0x000fea0003800000 */
.L_x_1966:
[----:B------:R0:W5:Y:S01]  /*22be0*/  LDL R10, [R1] ;  /* 0x00000000010a7983 */ /* 0x0001620000100800 */
[----:B------:R-:W-:Y:S01]  /*22bf0*/  IMAD.MOV.U32 R13, RZ, RZ, R25 ;  /* 0x000000ffff0d7224 */ /* 0x000fe200078e0019 */
[----:B------:R-:W-:Y:S01]  /*22c00*/  MOV R12, RZ ;  /* 0x000000ff000c7202 */ /* 0x000fe20000000f00 */
[----:B------:R-:W-:Y:S01]  /*22c10*/  IMAD.MOV.U32 R11, RZ, RZ, 0x1c1f ;  /* 0x00001c1fff0b7424 */ /* 0x000fe200078e00ff */
[----:B------:R-:W-:Y:S01]  /*22c20*/  ISETP.GE.AND P0, PT, R16, R41, PT ;  /* 0x000000291000720c */ /* 0x000fe20003f06270 */
[----:B------:R-:W-:Y:S02]  /*22c30*/  IMAD.MOV.U32 R15, RZ, RZ, -0x1 ;  /* 0xffffffffff0f7424 */ /* 0x000fe400078e00ff */
[----:B------:R-:W-:-:S10]  /*22c40*/  IMAD.MOV.U32 R0, RZ, RZ, R14 ;  /* 0x000000ffff007224 */ /* 0x000fd400078e000e */
[----:B0----5:R-:W-:Y:S05]  /*22c50*/  WARPSYNC.COLLECTIVE R15, `(.L_x_1968) ;  /* 0x000000000f087348 */ /* 0x021fea0003c00000 */
[----:B------:R1:W2:Y:S02]  /*22c60*/  SHFL.IDX P6, R14, R13, R12, R11 ;  /* 0x0000000c0d0e7389 */ /* 0x0002a400000c000b */
[----:B012--5:R-:W-:Y:S01]  /*22c70*/  ENDCOLLECTIVE ;  /* 0x000000000000791b */ /* 0x027fe20003800000 */
.L_x_1968:
[----:B------:R-:W-:Y:S02]  /*22c80*/  IMAD.MOV.U32 R13, RZ, RZ, R24 ;  /* 0x000000ffff0d7224 */ /* 0x000fe400078e0018 */
[----:B------:R-:W-:-:S07]  /*22c90*/  IMAD.MOV.U32 R3, RZ, RZ, R14 ;  /* 0x000000ffff037224 */ /* 0x000fce00078e000e */
[----:B------:R-:W-:Y:S05]  /*22ca0*/  WARPSYNC.COLLECTIVE R15, `(.L_x_1969) ;  /* 0x000000000f087348 */ /* 0x000fea0003c00000 */
[----:B------:R0:W1:Y:S02]  /*22cb0*/  SHFL.IDX P6, R14, R13, R12, R11 ;  /* 0x0000000c0d0e7389 */ /* 0x00006400000c000b */
[----:B01----:R-:W-:Y:S01]  /*22cc0*/  ENDCOLLECTIVE ;  /* 0x000000000000791b */ /* 0x003fe20003800000 */
.L_x_1969:
[----:B------:R-:W-:Y:S02]  /*22cd0*/  IMAD.MOV.U32 R13, RZ, RZ, R27 ;  /* 0x000000ffff0d7224 */ /* 0x000fe400078e001b */
[----:B------:R-:W-:-:S07]  /*22ce0*/  IMAD.MOV.U32 R4, RZ, RZ, R14 ;  /* 0x000000ffff047224 */ /* 0x000fce00078e000e */
[----:B------:R-:W-:Y:S05]  /*22cf0*/  WARPSYNC.COLLECTIVE R15, `(.L_x_1970) ;  /* 0x000000000f087348 */ /* 0x000fea0003c00000 */
[----:B------:R0:W1:Y:S02]  /*22d00*/  SHFL.IDX P6, R14, R13, R12, R11 ;  /* 0x0000000c0d0e7389 */ /* 0x00006400000c000b */
[----:B01----:R-:W-:Y:S01]  /*22d10*/  ENDCOLLECTIVE ;  /* 0x000000000000791b */ /* 0x003fe20003800000 */
.L_x_1970:
[----:B------:R-:W-:-:S05]  /*22d20*/  IMAD R32, R10, R32, RZ ;  /* 0x000000200a207224 */ /* 0x000fca00078e02ff */
[----:B------:R-:W-:-:S13]  /*22d30*/  ISETP.GE.OR P1, PT, R39, R32, P0 ;  /* 0x000000202700720c */ /* 0x000fda0000726670 */
[C---:B------:R-:W-:Y:S01]  /*22d40*/  @!P1 IMAD.SHL.U32 R5, R16.reuse, 0x2, RZ ;  /* 0x0000000210059824 */ /* 0x040fe200078e00ff */
[----:B------:R-:W-:-:S04]  /*22d50*/  @!P1 SHF.L.U64.HI R21, R16, 0x1, R17 ;  /* 0x0000000110159819 */ /* 0x000fc80000010211 */
[----:B------:R-:W-:-:S05]  /*22d60*/  @!P1 IADD3 R6, P2, R3, R5, RZ ;  /* 0x0000000503069210 */ /* 0x000fca0007f5e0ff */
[----:B------:R-:W-:-:S05]  /*22d70*/  @!P1 IMAD.X R7, R0, 0x1, R21, P2 ;  /* 0x0000000100079824 */ /* 0x000fca00010e0615 */
[----:B------:R-:W2:Y:S01]  /*22d80*/  @!P1 LD.E.128 R8, desc[UR42][R6.64] ;  /* 0x0000002a06089980 */ /* 0x000ea2000c101d00 */
[----:B------:R-:W-:-:S04]  /*22d90*/  @!P1 IADD3 R14, P2, R14, R5, RZ ;  /* 0x000000050e0e9210 */ /* 0x000fc80007f5e0ff */
[----:B------:R-:W-:-:S05]  /*22da0*/  @!P1 IADD3.X R3, R4, R21, RZ, P2, !PT ;  /* 0x0000001504039210 */ /* 0x000fca00017fe4ff */
[----:B------:R-:W-:-:S05]  /*22db0*/  @!P1 IMAD.MOV.U32 R15, RZ, RZ, R3 ;  /* 0x000000ffff0f9224 */ /* 0x000fca00078e0003 */
[----:B------:R0:W5:Y:S01]  /*22dc0*/  @!P1 LD.E.128 R4, desc[UR42][R14.64] ;  /* 0x0000002a0e049980 */ /* 0x000162000c101d00 */
[----:B------:R-:W-:Y:S01]  /*22dd0*/  CS2R R36, SRZ ;  /* 0x0000000000247805 */ /* 0x000fe2000001ff00 */
[----:B------:R-:W-:Y:S01]  /*22de0*/  IMAD.MOV.U32 R13, RZ, RZ, R26 ;  /* 0x000000ffff0d7224 */ /* 0x000fe200078e001a */
[----:B------:R-:W-:Y:S02]  /*22df0*/  MOV R12, 0x1 ;  /* 0x00000001000c7802 */ /* 0x000fe40000000f00 */
[----:B------:R-:W-:Y:S02]  /*22e00*/  CS2R R34, SRZ ;  /* 0x0000000000227805 */ /* 0x000fe4000001ff00 */
[----:B------:R-:W-:Y:S02]  /*22e10*/  CS2R R28, SRZ ;  /* 0x00000000001c7805 */ /* 0x000fe4000001ff00 */
[----:B------:R-:W-:Y:S01]  /*22e20*/  CS2R R20, SRZ ;  /* 0x0000000000147805 */ /* 0x000fe2000001ff00 */
[----:B0-----:R-:W-:-:S02]  /*22e30*/  IMAD.MOV.U32 R15, RZ, RZ, -0x1 ;  /* 0xffffffffff0f7424 */ /* 0x001fc400078e00ff */
[----:B--2---:R-:W-:Y:S02]  /*22e40*/  @!P1 IMAD.MOV.U32 R37, RZ, RZ, R11 ;  /* 0x000000ffff259224 */ /* 0x004fe400078e000b */
[----:B------:R-:W-:Y:S02]  /*22e50*/  IMAD.MOV.U32 R11, RZ, RZ, 0x1c1f ;  /* 0x00001c1fff0b7424 */ /* 0x000fe400078e00ff */
[----:B------:R-:W-:Y:S02]  /*22e60*/  @!P1 IMAD.MOV.U32 R34, RZ, RZ, R8 ;  /* 0x000000ffff229224 */ /* 0x000fe400078e0008 */
[----:B------:R-:W-:-:S07]  /*22e70*/  @!P1 IMAD.MOV.U32 R35, RZ, RZ, R9 ;  /* 0x000000ffff239224 */ /* 0x000fce00078e0009 */
[----:B-----5:R-:W-:Y:S05]  /*22e80*/  WARPSYNC.COLLECTIVE R15, `(.L_x_1971) ;  /* 0x000000000f087348 */ /* 0x020fea0003c00000 */
[----:B------:R0:W1:Y:S02]  /*22e90*/  SHFL.IDX P6, R14, R13, R12, R11 ;  /* 0x0000000c0d0e7389 */ /* 0x00006400000c000b */
[----:B01---5:R-:W-:Y:S01]  /*22ea0*/  ENDCOLLECTIVE ;  /* 0x000000000000791b */ /* 0x023fe20003800000 */
.L_x_1971:
[----:B------:R-:W-:Y:S02]  /*22eb0*/  IMAD.MOV.U32 R0, RZ, RZ, R34 ;  /* 0x000000ffff007224 */ /* 0x000fe400078e0022 */
[----:B------:R-:W-:Y:S02]  /*22ec0*/  IMAD.MOV.U32 R3, RZ, RZ, R35 ;  /* 0x000000ffff037224 */ /* 0x000fe400078e0023 */
[----:B------:R-:W-:Y:S01]  /*22ed0*/  @!P1 IMAD.MOV.U32 R36, RZ, RZ, R10 ;  /* 0x000000ffff249224 */ /* 0x000fe200078e000a */
[----:B------:R-:W-:Y:S01]  /*22ee0*/  PRMT R42, R0, 0x7610, R42 ;  /* 0x00007610002a7816 */ /* 0x000fe2000000002a */
[----:B------:R-:W-:Y:S01]  /*22ef0*/  IMAD.MOV.U32 R9, RZ, RZ, R37 ;  /* 0x000000ffff097224 */ /* 0x000fe200078e0025 */
[----:B------:R-:W-:Y:S01]  /*22f00*/  PRMT R43, R3, 0x7610, R43 ;  /* 0x00007610032b7816 */ /* 0x000fe2000000002b */
[----:B------:R-:W-:Y:S01]  /*22f10*/  @!P1 IMAD.MOV.U32 R28, RZ, RZ, R4 ;  /* 0x000000ffff1c9224 */ /* 0x000fe200078e0004 */
[----:B------:R-:W-:Y:S01]  /*22f20*/  MOV R8, R36 ;  /* 0x0000002400087202 */ /* 0x000fe20000000f00 */
[----:B------:R-:W-:-:S02]  /*22f30*/  @!P1 IMAD.MOV.U32 R29, RZ, RZ, R5 ;  /* 0x000000ffff1d9224 */ /* 0x000fc400078e0005 */
[----:B------:R-:W-:Y:S01]  /*22f40*/  @!P1 IMAD.MOV.U32 R20, RZ, RZ, R6 ;  /* 0x000000ffff149224 */ /* 0x000fe200078e0006 */
[----:B------:R-:W-:Y:S01]  /*22f50*/  PRMT R31, R8, 0x5410, R9 ;  /* 0x00005410081f7816 */ /* 0x000fe20000000009 */
[----:B------:R-:W-:Y:S02]  /*22f60*/  IMAD.MOV.U32 R13, RZ, RZ, R25 ;  /* 0x000000ffff0d7224 */ /* 0x000fe400078e0019 */
[----:B------:R-:W-:Y:S02]  /*22f70*/  @!P1 IMAD.MOV.U32 R21, RZ, RZ, R7 ;  /* 0x000000ffff159224 */ /* 0x000fe400078e0007 */
[----:B------:R-:W-:Y:S02]  /*22f80*/  IMAD.MOV.U32 R4, RZ, RZ, R28 ;  /* 0x000000ffff047224 */ /* 0x000fe400078e001c */
[----:B------:R-:W-:Y:S01]  /*22f90*/  IMAD.MOV.U32 R5, RZ, RZ, R29 ;  /* 0x000000ffff057224 */ /* 0x000fe200078e001d */
[----:B------:R-:W-:Y:S01]  /*22fa0*/  MOV R7, R21 ;  /* 0x0000001500077202 */ /* 0x000fe20000000f00 */
[----:B------:R-:W-:-:S02]  /*22fb0*/  IMAD.MOV.U32 R6, RZ, RZ, R20 ;  /* 0x000000ffff067224 */ /* 0x000fc400078e0014 */
[----:B------:R-:W-:Y:S01]  /*22fc0*/  IMAD.MOV.U32 R0, RZ, RZ, R14 ;  /* 0x000000ffff007224 */ /* 0x000fe200078e000e */
[----:B------:R-:W-:-:S07]  /*22fd0*/  PRMT R45, R5, 0x7610, R45 ;  /* 0x00007610052d7816 */ /* 0x000fce000000002d */
[----:B------:R-:W-:Y:S05]  /*22fe0*/  WARPSYNC.COLLECTIVE R15, `(.L_x_1972) ;  /* 0x000000000f087348 */ /* 0x000fea0003c00000 */
[----:B------:R0:W1:Y:S02]  /*22ff0*/  SHFL.IDX P6, R14, R13, R12, R11 ;  /* 0x0000000c0d0e7389 */ /* 0x00006400000c000b */
[----:B01----:R-:W-:Y:S01]  /*23000*/  ENDCOLLECTIVE ;  /* 0x000000000000791b */ /* 0x003fe20003800000 */
.L_x_1972:
[----:B------:R-:W-:Y:S02]  /*23010*/  PRMT R56, R4, 0x5410, R6 ;  /* 0x0000541004387816 */ /* 0x000fe40000000006 */
[----:B------:R-:W-:Y:S02]  /*23020*/  CS2R R4, SRZ ;  /* 0x0000000000047805 */ /* 0x000fe4000001ff00 */
[----:B------:R-:W-:Y:S01]  /*23030*/  PRMT R42, R42, 0x5410, R7 ;  /* 0x000054102a2a7816 */ /* 0x000fe20000000007 */
[----:B------:R-:W-:Y:S02]  /*23040*/  IMAD.MOV.U32 R13, RZ, RZ, R24 ;  /* 0x000000ffff0d7224 */ /* 0x000fe400078e0018 */
[----:B------:R-:W-:-:S07]  /*23050*/  IMAD.MOV.U32 R3, RZ, RZ, R14 ;  /* 0x000000ffff037224 */ /* 0x000fce00078e000e */
[----:B------:R-:W-:Y:S05]  /*23060*/  WARPSYNC.COLLECTIVE R15, `(.L_x_1973) ;  /* 0x000000000f087348 */ /* 0x000fea0003c00000 */
[----:B------:R0:W1:Y:S02]  /*23070*/  SHFL.IDX P6, R14, R13, R12, R11 ;  /* 0x0000000c0d0e7389 */ /* 0x00006400000c000b */
[----:B01----:R-:W-:Y:S01]  /*23080*/  ENDCOLLECTIVE ;  /* 0x000000000000791b */ /* 0x003fe20003800000 */
.L_x_1973:
[----:B------:R-:W-:Y:S02]  /*23090*/  IMAD.MOV.U32 R13, RZ, RZ, R27 ;  /* 0x000000ffff0d7224 */ /* 0x000fe400078e001b */
[----:B------:R-:W-:-:S07]  /*230a0*/  IMAD.MOV.U32 R24, RZ, RZ, R14 ;  /* 0x000000ffff187224 */ /* 0x000fce00078e000e */
[----:B------:R-:W-:Y:S05]  /*230b0*/  WARPSYNC.COLLECTIVE R15, `(.L_x_1974) ;  /* 0x000000000f087348 */ /* 0x000fea0003c00000 */
[----:B------:R0:W1:Y:S02]  /*230c0*/  SHFL.IDX P6, R14, R13, R12, R11 ;  /* 0x0000000c0d0e7389 */ /* 0x00006400000c000b */
[----:B01----:R-:W-:Y:S01]  /*230d0*/  ENDCOLLECTIVE ;  /* 0x000000000000791b */ /* 0x003fe20003800000 */
.L_x_1974:
[----:B------:R-:W-:Y:S05]  /*230e0*/  BRA `(.L_x_1975) ;  /* 0xfffffe5800947947 */ /* 0x000fea000383ffff */
.L_x_1689:
[----:B0-----:R0:W1:Y:S02]  /*230f0*/  SYNCS.PHASECHK.TRANS64.TRYWAIT P1, [R2+URZ+0x16800], R3 ;  /* 0x01680003020075a7 */ /* 0x001064000802017f */
[----:B-1----:R-:W-:Y:S05]  /*23100*/  @!P1 NANOSLEEP.SYNCS 0x989680 ;  /* 0x009896800000995d */ /* 0x002fea0003900000 */
[----:B------:R-:W1:Y:S02]  /*23110*/  @!P1 SYNCS.PHASECHK.TRANS64 P1, [R2+URZ+0x16800], R3 ;  /* 0x01680003020095a7 */ /* 0x000e64000802007f */
[----:B-1----:R-:W-:Y:S05]  /*23120*/  @!P1 BRA `(.L_x_1689) ;  /* 0xfffffffc00f09947 */ /* 0x002fea000383ffff */
[----:B------:R-:W-:Y:S05]  /*23130*/  BRA `(.L_x_1976) ;  /* 0xfffffe5c00547947 */ /* 0x000fea000383ffff */
.L_x_1695:
[----:B-1----:R1:W3:Y:S02]  /*23140*/  SYNCS.PHASECHK.TRANS64.TRYWAIT P1, [R0+URZ+0x16830], R5 ;  /* 0x01683005000075a7 */ /* 0x0022e4000802017f */
[----:B---3--:R-:W-:Y:S05]  /*23150*/  @!P1 NANOSLEEP.SYNCS 0x989680 ;  /* 0x009896800000995d */ /* 0x008fea0003900000 */
[----:B------:R-:W3:Y:S02]  /*23160*/  @!P1 SYNCS.PHASECHK.TRANS64 P1, [R0+URZ+0x16830], R5 ;  /* 0x01683005000095a7 */ /* 0x000ee4000802007f */
[----:B---3--:R-:W-:Y:S05]  /*23170*/  @!P1 BRA `(.L_x_1695) ;  /* 0xfffffffc00f09947 */ /* 0x008fea000383ffff */
[----:B------:R-:W-:Y:S05]  /*23180*/  BRA `(.L_x_1694) ;  /* 0xfffffe6800d07947 */ /* 0x000fea000383ffff */
.L_x_1714:
[----:B-1----:R1:W2:Y:S02]  /*23190*/  SYNCS.PHASECHK.TRANS64.TRYWAIT P4, [R9+URZ+0x16830], R8 ;  /* 0x01683008090075a7 */ /* 0x0022a4000808017f */
[----:B--2---:R-:W-:Y:S05]  /*231a0*/  @!P4 NANOSLEEP.SYNCS 0x989680 ;  /* 0x009896800000c95d */ /* 0x004fea0003900000 */
[----:B------:R-:W2:Y:S02]  /*231b0*/  @!P4 SYNCS.PHASECHK.TRANS64 P4, [R9+URZ+0x16830], R8 ;  /* 0x016830080900c5a7 */ /* 0x000ea4000808007f */
[----:B--2---:R-:W-:Y:S05]  /*231c0*/  @!P4 BRA `(.L_x_1714) ;  /* 0xfffffffc00f0c947 */ /* 0x004fea000383ffff */
[----:B------:R-:W-:Y:S05]  /*231d0*/  BRA `(.L_x_1713) ;  /* 0xfffffea400787947 */ /* 0x000fea000383ffff */
.L_x_1718:
[----:B-1----:R1:W2:Y:S02]  /*231e0*/  SYNCS.PHASECHK.TRANS64.TRYWAIT P3, [R9+URZ+0x16850], R8 ;  /* 0x01685008090075a7 */ /* 0x0022a4000806017f */
[----:B--2---:R-:W-:Y:S05]  /*231f0*/  @!P3 NANOSLEEP.SYNCS 0x989680 ;  /* 0x009896800000b95d */ /* 0x004fea0003900000 */
[----:B------:R-:W2:Y:S02]  /*23200*/  @!P3 SYNCS.PHASECHK.TRANS64 P3, [R9+URZ+0x16850], R8 ;  /* 0x016850080900b5a7 */ /* 0x000ea4000806007f */
[----:B--2---:R-:W-:Y:S05]  /*23210*/  @!P3 BRA `(.L_x_1718) ;  /* 0xfffffffc00f0b947 */ /* 0x004fea000383ffff */
[----:B------:R-:W-:Y:S05]  /*23220*/  BRA `(.L_x_1715) ;  /* 0xfffffea8003c7947 */ /* 0x000fea000383ffff */
.L_x_1739:
[----:B-1----:R1:W2:Y:S02]  /*23230*/  SYNCS.PHASECHK.TRANS64.TRYWAIT P2, [R9+URZ+0x16830], R12 ;  /* 0x0168300c090075a7 */ /* 0x0022a4000804017f */
[----:B--2---:R-:W-:Y:S05]  /*23240*/  @!P2 NANOSLEEP.SYNCS 0x989680 ;  /* 0x009896800000a95d */ /* 0x004fea0003900000 */
[----:B------:R-:W2:Y:S02]  /*23250*/  @!P2 SYNCS.PHASECHK.TRANS64 P2, [R9+URZ+0x16830], R12 ;  /* 0x0168300c0900a5a7 */ /* 0x000ea4000804007f */
[----:B--2---:R-:W-:Y:S05]  /*23260*/  @!P2 BRA `(.L_x_1739) ;  /* 0xfffffffc00f0a947 */ /* 0x004fea000383ffff */
[----:B------:R-:W-:Y:S05]  /*23270*/  BRA `(.L_x_1738) ;  /* 0xfffffee000107947 */ /* 0x000fea000383ffff */
.L_x_1743:
[----:B-1----:R1:W2:Y:S02]  /*23280*/  SYNCS.PHASECHK.TRANS64.TRYWAIT P1, [R9+URZ+0x16850], R8 ;  /* 0x01685008090075a7 */ /* 0x0022a4000802017f */
[----:B--2---:R-:W-:Y:S05]  /*23290*/  @!P1 NANOSLEEP.SYNCS 0x989680 ;  /* 0x009896800000995d */ /* 0x004fea0003900000 */
[----:B------:R-:W2:Y:S02]  /*232a0*/  @!P1 SYNCS.PHASECHK.TRANS64 P1, [R9+URZ+0x16850], R8 ;  /* 0x01685008090095a7 */ /* 0x000ea4000802007f */
[----:B--2---:R-:W-:Y:S05]  /*232b0*/  @!P1 BRA `(.L_x_1743) ;  /* 0xfffffffc00f09947 */ /* 0x004fea000383ffff */
[----:B------:R-:W-:Y:S05]  /*232c0*/  BRA `(.L_x_1740) ;  /* 0xfffffee000e07947 */ /* 0x000fea000383ffff */
.L_x_1752:
[----:B-1----:R1:W2:Y:S02]  /*232d0*/  SYNCS.PHASECHK.TRANS64.TRYWAIT P2, [R9+URZ+0x16830], R12 ;  /* 0x0168300c090075a7 */ /* 0x0022a4000804017f */
[----:B--2---:R-:W-:Y:S05]  /*232e0*/  @!P2 NANOSLEEP.SYNCS 0x989680 ;  /* 0x009896800000a95d */ /* 0x004fea0003900000 */
[----:B------:R-:W2:Y:S02]  /*232f0*/  @!P2 SYNCS.PHASECHK.TRANS64 P2, [R9+URZ+0x16830], R12 ;  /* 0x0168300c0900a5a7 */ /* 0x000ea4000804007f */
[----:B--2---:R-:W-:Y:S05]  /*23300*/  @!P2 BRA `(.L_x_1752) ;  /* 0xfffffffc00f0a947 */ /* 0x004fea000383ffff */
[----:B------:R-:W-:Y:S05]  /*23310*/  BRA `(.L_x_1751) ;  /* 0xffffff0400e07947 */ /* 0x000fea000383ffff */
.L_x_1756:
[----:B-1----:R1:W2:Y:S02]  /*23320*/  SYNCS.PHASECHK.TRANS64.TRYWAIT P1, [R9+URZ+0x16850], R8 ;  /* 0x01685008090075a7 */ /* 0x0022a4000802017f */
[----:B--2---:R-:W-:Y:S05]  /*23330*/  @!P1 NANOSLEEP.SYNCS 0x989680 ;  /* 0x009896800000995d */ /* 0x004fea0003900000 */
[----:B------:R-:W2:Y:S02]  /*23340*/  @!P1 SYNCS.PHASECHK.TRANS64 P1, [R9+URZ+0x16850], R8 ;  /* 0x01685008090095a7 */ /* 0x000ea4000802007f */
[----:B--2---:R-:W-:Y:S05]  /*23350*/  @!P1 BRA `(.L_x_1756) ;  /* 0xfffffffc00f09947 */ /* 0x004fea000383ffff */
[----:B------:R-:W-:Y:S05]  /*23360*/  BRA `(.L_x_1753) ;  /* 0xffffff0800b07947 */ /* 0x000fea000383ffff */
.L_x_1771:
[----:B-1----:R1:W2:Y:S02]  /*23370*/  SYNCS.PHASECHK.TRANS64.TRYWAIT P1, [R11+URZ+0x16850], R0 ;  /* 0x016850000b0075a7 */ /* 0x0022a4000802017f */
[----:B--2---:R-:W-:Y:S05]  /*23380*/  @!P1 NANOSLEEP.SYNCS 0x989680 ;  /* 0x009896800000995d */ /* 0x004fea0003900000 */
[----:B------:R-:W2:Y:S02]  /*23390*/  @!P1 SYNCS.PHASECHK.TRANS64 P1, [R11+URZ+0x16850], R0 ;  /* 0x016850000b0095a7 */ /* 0x000ea4000802007f */
[----:B--2---:R-:W-:Y:S05]  /*233a0*/  @!P1 BRA `(.L_x_1771) ;  /* 0xfffffffc00f09947 */ /* 0x004fea000383ffff */
[----:B------:R-:W-:Y:S05]  /*233b0*/  BRA `(.L_x_1770) ;  /* 0xffffff3c00a07947 */ /* 0x000fea000383ffff */
.L_x_1777:
[----:B------:R-:W-:Y:S02]  /*233c0*/  IMAD.MOV.U32 R13, RZ, RZ, R41 ;  /* 0x000000ffff0d7224 */ /* 0x000fe400078e0029 */
[----:B------:R-:W-:Y:S02]  /*233d0*/  IMAD.MOV.U32 R12, RZ, RZ, RZ ;  /* 0x000000ffff0c7224 */ /* 0x000fe400078e00ff */
[----:B------:R-:W-:Y:S02]  /*233e0*/  IMAD.MOV.U32 R11, RZ, RZ, 0x181f ;  /* 0x0000181fff0b7424 */ /* 0x000fe400078e00ff */
[----:B------:R-:W-:Y:S02]  /*233f0*/  IMAD.MOV.U32 R15, RZ, RZ, -0x1 ;  /* 0xffffffffff0f7424 */ /* 0x000fe400078e00ff */
[----:B------:R-:W-:-:S07]  /*23400*/  IMAD.IADD R42, R42, 0x1, R51 ;  /* 0x000000012a2a7824 */ /* 0x000fce00078e0233 */
[----:B-----5:R-:W-:Y:S05]  /*23410*/  WARPSYNC.COLLECTIVE R15, `(.L_x_1977) ;  /* 0x000000000f087348 */ /* 0x020fea0003c00000 */
[----:B------:R0:W1:Y:S02]  /*23420*/  SHFL.IDX P6, R14, R13, R12, R11 ;  /* 0x0000000c0d0e7389 */ /* 0x00006400000c000b */
[----:B01---5:R-:W-:Y:S01]  /*23430*/  ENDCOLLECTIVE ;  /* 0x000000000000791b */ /* 0x023fe20003800000 */
.L_x_1977:
[----:B------:R-:W-:Y:S01]  /*23440*/  IADD3 R20, R42, 0x30, RZ ;  /* 0x000000302a147810 */ /* 0x000fe20007ffe0ff */
[----:B------:R-:W-:Y:S02]  /*23450*/  IMAD.MOV.U32 R13, RZ, RZ, R40 ;  /* 0x000000ffff0d7224 */ /* 0x000fe400078e0028 */
[----:B------:R-:W-:-:S07]  /*23460*/  IMAD.MOV.U32 R0, RZ, RZ, R14 ;  /* 0x000000ffff007224 */ /* 0x000fce00078e000e */
[----:B------:R-:W-:Y:S05]  /*23470*/  WARPSYNC.COLLECTIVE R15, `(.L_x_1978) ;  /* 0x000000000f087348 */ /* 0x000fea0003c00000 */
[----:B------:R0:W1:Y:S02]  /*23480*/  SHFL.IDX P6, R14, R13, R12, R11 ;  /* 0x0000000c0d0e7389 */ /* 0x00006400000c000b */
[----:B01----:R-:W-:Y:S01]  /*23490*/  ENDCOLLECTIVE ;  /* 0x000000000000791b */ /* 0x003fe20003800000 */
.L_x_1978:
[----:B------:R-:W-:Y:S02]  /*234a0*/  ULDC UR4, c[0x0][0xac8] ;  /* 0x0002b20000047ab9 */ /* 0x000fe40000000800 */
[----:B------:R-:W-:-:S04]  /*234b0*/  ISETP.GE.AND P0, PT, R43, UR4, PT ;  /* 0x000000042b007c0c */ /* 0x000fc8000bf06270 */
[-C--:B------:R-:W-:Y:S01]  /*234c0*/  ISETP.GE.OR P4, PT, R20, R45.reuse, P0 ;  /* 0x0000002d1400720c */ /* 0x080fe20000786670 */
[C---:B------:R-:W-:Y:S01]  /*234d0*/  VIADD R20, R42.reuse, 0x60 ;  /* 0x000000602a147836 */ /* 0x040fe20000000000 */
[----:B------:R-:W-:-:S04]  /*234e0*/  ISETP.GE.OR P3, PT, R42, R45, P0 ;  /* 0x0000002d2a00720c */ /* 0x000fc80000766670 */
[----:B------:R-:W-:Y:S01]  /*234f0*/  ISETP.GE.OR P2, PT, R20, R45, P0 ;  /* 0x0000002d1400720c */ /* 0x000fe20000746670 */
[----:B------:R-:W-:Y:S01]  /*23500*/  IMAD.MOV.U32 R13, RZ, RZ, R41 ;  /* 0x000000ffff0d7224 */ /* 0x000fe200078e0029 */
[----:B------:R-:W-:Y:S01]  /*23510*/  MOV R12, 0x1 ;  /* 0x00000001000c7802 */ /* 0x000fe20000000f00 */
[----:B------:R-:W-:-:S10]  /*23520*/  IMAD.MOV.U32 R3, RZ, RZ, R14 ;  /* 0x000000ffff037224 */ /* 0x000fd400078e000e */
[----:B------:R-:W-:Y:S05]  /*23530*/  WARPSYNC.COLLECTIVE R15, `(.L_x_1979) ;  /* 0x000000000f087348 */ /* 0x000fea0003c00000 */
[----:B------:R0:W1:Y:S02]  /*23540*/  SHFL.IDX P6, R14, R13, R12, R11 ;  /* 0x0000000c0d0e7389 */ /* 0x00006400000c000b */
[----:B01----:R-:W-:Y:S01]  /*23550*/  ENDCOLLECTIVE ;  /* 0x000000000000791b */ /* 0x003fe20003800000 */
.L_x_1979:
[----:B------:R-:W-:-:S04]  /*23560*/  @!P3 LEA R32, P5, R43, R3, 0x1 ;  /* 0x000000032b20b211 */ /* 0x000fc800078a08ff */
[----:B------:R-:W-:Y:S01]  /*23570*/  @!P3 LEA.HI.X R3, R43, R0, R44, 0x1, P5 ;  /* 0x000000002b03b211 */ /* 0x000fe200028f0c2c */
[----:B------:R-:W-:Y:S02]  /*23580*/  IMAD.MOV.U32 R13, RZ, RZ, R40 ;  /* 0x000000ffff0d7224 */ /* 0x000fe400078e0028 */
[----:B------:R-:W-:-:S07]  /*23590*/  IMAD.MOV.U32 R8, RZ, RZ, R14 ;  /* 0x000000ffff087224 */ /* 0x000fce00078e000e */
[----:B------:R-:W-:Y:S05]  /*235a0*/  WARPSYNC.COLLECTIVE R15, `(.L_x_1980) ;  /* 0x000000000f087348 */ /* 0x000fea0003c00000 */
[----:B------:R0:W1:Y:S02]  /*235b0*/  SHFL.IDX P6, R14, R13, R12, R11 ;  /* 0x0000000c0d0e7389 */ /* 0x00006400000c000b */
[----:B01----:R-:W-:Y:S01]  /*235c0*/  ENDCOLLECTIVE ;  /* 0x000000000000791b */ /* 0x003fe20003800000 */
.L_x_1980:
[----:B------:R-:W-:Y:S02]  /*235d0*/  IMAD.MOV.U32 R13, RZ, RZ, R41 ;  /* 0x000000ffff0d7224 */ /* 0x000fe400078e0029 */
[----:B------:R-:W-:Y:S02]  /*235e0*/  IMAD.MOV.U32 R12, RZ, RZ, 0x2 ;  /* 0x00000002ff0c7424 */ /* 0x000fe400078e00ff */
[----:B------:R-:W-:-:S07]  /*235f0*/  IMAD.MOV.U32 R9, RZ, RZ, R14 ;  /* 0x000000ffff097224 */ /* 0x000fce00078e000e */
[----:B------:R-:W-:Y:S05]  /*23600*/  WARPSYNC.COLLECTIVE R15, `(.L_x_1981) ;  /* 0x000000000f087348 */ /* 0x000fea0003c00000 */
[----:B------:R0:W1:Y:S02]  /*23610*/  SHFL.IDX P6, R14, R13, R12, R11 ;  /* 0x0000000c0d0e7389 */ /* 0x00006400000c000b */
[----:B01----:R-:W-:Y:S01]  /*23620*/  ENDCOLLECTIVE ;  /* 0x000000000000791b */ /* 0x003fe20003800000 */
.L_x_1981:
        /* <DEDUP_REMOVED lines=11> */
.L_x_1982:
[----:B------:R-:W-:Y:S02]  /*236e0*/  IMAD.MOV.U32 R13, RZ, RZ, R41 ;  /* 0x000000ffff0d7224 */ /* 0x000fe400078e0029 */
[----:B------:R-:W-:Y:S01]  /*236f0*/  IMAD.MOV.U32 R12, RZ, RZ, 0x3 ;  /* 0x00000003ff0c7424 */ /* 0x000fe200078e00ff */
[----:B------:R-:W-:-:S13]  /*23700*/  @!P2 LEA R46, P5, R43, R14, 0x1 ;  /* 0x0000000e2b2ea211 */ /* 0x000fda00078a08ff */
[----:B------:R-:W-:Y:S05]  /*23710*/  WARPSYNC.COLLECTIVE R15, `(.L_x_1983) ;  /* 0x000000000f087348 */ /* 0x000fea0003c00000 */
[----:B------:R0:W1:Y:S02]  /*23720*/  SHFL.IDX P6, R14, R13, R12, R11 ;  /* 0x0000000c0d0e7389 */ /* 0x00006400000c000b */
[----:B01----:R-:W-:Y:S01]  /*23730*/  ENDCOLLECTIVE ;  /* 0x000000000000791b */ /* 0x003fe20003800000 */
.L_x_1983:
        /* <DEDUP_REMOVED lines=9> */
.L_x_1984:
[----:B------:R-:W-:Y:S05]  /*237d0*/  BRA `(.L_x_1985) ;  /* 0xffffff5000d87947 */ /* 0x000fea000383ffff */
.L_x_1779:
[----:B------:R-:W-:Y:S02]  /*237e0*/  IMAD.MOV.U32 R13, RZ, RZ, R4 ;  /* 0x000000ffff0d7224 */ /* 0x000fe400078e0004 */
[----:B------:R-:W-:Y:S02]  /*237f0*/  IMAD.MOV.U32 R12, RZ, RZ, RZ ;  /* 0x000000ffff0c7224 */ /* 0x000fe400078e00ff */
[----:B------:R-:W-:Y:S02]  /*23800*/  IMAD.MOV.U32 R11, RZ, RZ, 0x1c1f ;  /* 0x00001c1fff0b7424 */ /* 0x000fe400078e00ff */
[----:B------:R-:W-:-:S07]  /*23810*/  IMAD.MOV.U32 R15, RZ, RZ, -0x1 ;  /* 0xffffffffff0f7424 */ /* 0x000fce00078e00ff */
[----:B------:R-:W-:Y:S05]  /*23820*/  WARPSYNC.COLLECTIVE R15, `(.L_x_1986) ;  /* 0x000000000f087348 */ /* 0x000fea0003c00000 */
[----:B------:R0:W1:Y:S02]  /*23830*/  SHFL.IDX P6, R14, R13, R12, R11 ;  /* 0x0000000c0d0e7389 */ /* 0x00006400000c000b */
[----:B01----:R-:W-:Y:S01]  /*23840*/  ENDCOLLECTIVE ;  /* 0x000000000000791b */ /* 0x003fe20003800000 */
.L_x_1986:
[----:B------:R-:W-:Y:S02]  /*23850*/  IMAD.MOV.U32 R13, RZ, RZ, R3 ;  /* 0x000000ffff0d7224 */ /* 0x000fe400078e0003 */
[----:B------:R-:W-:-:S07]  /*23860*/  IMAD.MOV.U32 R0, RZ, RZ, R14 ;  /* 0x000000ffff007224 */ /* 0x000fce00078e000e */
[----:B------:R-:W-:Y:S05]  /*23870*/  WARPSYNC.COLLECTIVE R15, `(.L_x_1987) ;  /* 0x000000000f087348 */ /* 0x000fea0003c00000 */
[----:B------:R0:W1:Y:S02]  /*23880*/  SHFL.IDX P6, R14, R13, R12, R11 ;  /* 0x0000000c0d0e7389 */ /* 0x00006400000c000b */
[----:B01----:R-:W-:Y:S01]  /*23890*/  ENDCOLLECTIVE ;  /* 0x000000000000791b */ /* 0x003fe20003800000 */
.L_x_1987:
[----:B------:R-:W-:Y:S05]  /*238a0*/  BRA `(.L_x_1988) ;  /* 0xffffff5400b47947 */ /* 0x000fea000383ffff */
.L_x_1782:
        /* <DEDUP_REMOVED lines=8> */
.L_x_1990:
[----:B------:R-:W-:Y:S05]  /*23930*/  BSYNC B1 ;  /* 0x0000000000017941 */ /* 0x000fea0003800000 */
.L_x_1989:
        /* <DEDUP_REMOVED lines=8> */
.L_x_1991:
[----:B------:R-:W-:Y:S05]  /*239c0*/  BRA `(.L_x_1992) ;  /* 0xffffff5800107947 */ /* 0x000fea000383ffff */
.L_x_1786:
[----:B------:R-:W-:Y:S01]  /*239d0*/  IMAD.MOV.U32 R13, RZ, RZ, R20 ;  /* 0x000000ffff0d7224 */ /* 0x000fe200078e0014 */
[----:B------:R-:W-:Y:S01]  /*239e0*/  MOV R11, 0x181f ;  /* 0x0000181f000b7802 */ /* 0x000fe20000000f00 */
[----:B------:R-:W-:Y:S02]  /*239f0*/  IMAD.MOV.U32 R12, RZ, RZ, RZ ;  /* 0x000000ffff0c7224 */ /* 0x000fe400078e00ff */
[----:B------:R-:W-:Y:S02]  /*23a00*/  IMAD.MOV.U32 R15, RZ, RZ, -0x1 ;  /* 0xffffffffff0f7424 */ /* 0x000fe400078e00ff */
[----:B------:R-:W-:Y:S02]  /*23a10*/  IMAD R21, R24, R25, RZ ;  /* 0x0000001918157224 */ /* 0x000fe400078e02ff */
[----:B------:R-:W-:-:S07]  /*23a20*/  IMAD.IADD R24, R42, 0x1, R28 ;  /* 0x000000012a187824 */ /* 0x000fce00078e021c */
[----:B01----:R-:W-:Y:S05]  /*23a30*/  WARPSYNC.COLLECTIVE R15, `(.L_x_1993) ;  /* 0x000000000f087348 */ /* 0x003fea0003c00000 */
[----:B------:R2:W3:Y:S02]  /*23a40*/  SHFL.IDX P6, R14, R13, R12, R11 ;  /* 0x0000000c0d0e7389 */ /* 0x0004e400000c000b */
[----:B0123--:R-:W-:Y:S01]  /*23a50*/  ENDCOLLECTIVE ;  /* 0x000000000000791b */ /* 0x00ffe20003800000 */
.L_x_1993:
[C---:B------:R-:W-:Y:S01]  /*23a60*/  VIADD R8, R24.reuse, 0x30 ;  /* 0x0000003018087836 */ /* 0x040fe20000000000 */
[----:B------:R-:W-:-:S04]  /*23a70*/  ISETP.GE.OR P3, PT, R24, R21, P0 ;  /* 0x000000151800720c */ /* 0x000fc80000766670 */
[----:B------:R-:W-:Y:S01]  /*23a80*/  ISETP.GE.OR P4, PT, R8, R21, P0 ;  /* 0x000000150800720c */ /* 0x000fe20000786670 */
[----:B------:R-:W-:Y:S02]  /*23a90*/  VIADD R8, R24, 0x60 ;  /* 0x0000006018087836 */ /* 0x000fe40000000000 */
[----:B------:R-:W-:-:S03]  /*23aa0*/  IMAD.MOV.U32 R13, RZ, RZ, R7 ;  /* 0x000000ffff0d7224 */ /* 0x000fc600078e0007 */
[----:B------:R-:W-:Y:S01]  /*23ab0*/  ISETP.GE.OR P2, PT, R8, R21, P0 ;  /* 0x000000150800720c */ /* 0x000fe20000746670 */
[----:B------:R-:W-:-:S12]  /*23ac0*/  IMAD.MOV.U32 R0, RZ, RZ, R14 ;  /* 0x000000ffff007224 */ /* 0x000fd800078e000e */
[----:B------:R-:W-:Y:S05]  /*23ad0*/  WARPSYNC.COLLECTIVE R15, `(.L_x_1994) ;  /* 0x000000000f087348 */ /* 0x000fea0003c00000 */
[----:B------:R0:W1:Y:S02]  /*23ae0*/  SHFL.IDX P6, R14, R13, R12, R11 ;  /* 0x0000000c0d0e7389 */ /* 0x00006400000c000b */
[----:B01----:R-:W-:Y:S01]  /*23af0*/  ENDCOLLECTIVE ;  /* 0x000000000000791b */ /* 0x003fe20003800000 */
.L_x_1994:
[----:B------:R-:W-:Y:S02]  /*23b00*/  IMAD.MOV.U32 R13, RZ, RZ, R20 ;  /* 0x000000ffff0d7224 */ /* 0x000fe400078e0014 */
[----:B------:R-:W-:Y:S02]  /*23b10*/  IMAD.MOV.U32 R12, RZ, RZ, 0x1 ;  /* 0x00000001ff0c7424 */ /* 0x000fe400078e00ff */
[----:B------:R-:W-:-:S07]  /*23b20*/  IMAD.MOV.U32 R3, RZ, RZ, R14 ;  /* 0x000000ffff037224 */ /* 0x000fce00078e000e */
[----:B------:R-:W-:Y:S05]  /*23b30*/  WARPSYNC.COLLECTIVE R15, `(.L_x_1995) ;  /* 0x000000000f087348 */ /* 0x000fea0003c00000 */
[----:B------:R0:W1:Y:S02]  /*23b40*/  SHFL.IDX P6, R14, R13, R12, R11 ;  /* 0x0000000c0d0e7389 */ /* 0x00006400000c000b */
[----:B01----:R-:W-:Y:S01]  /*23b50*/  ENDCOLLECTIVE ;  /* 0x000000000000791b */ /* 0x003fe20003800000 */
.L_x_1995:
[----:B------:R-:W-:-:S04]  /*23b60*/  @!P3 LEA R10, P5, R43, R3, 0x1 ;  /* 0x000000032b0ab211 */ /* 0x000fc800078a08ff */
[----:B------:R-:W-:Y:S01]  /*23b70*/  @!P3 LEA.HI.X R3, R43, R0, R44, 0x1, P5 ;  /* 0x000000002b03b211 */ /* 0x000fe200028f0c2c */
[----:B------:R-:W-:Y:S02]  /*23b80*/  IMAD.MOV.U32 R13, RZ, RZ, R7 ;  /* 0x000000ffff0d7224 */ /* 0x000fe400078e0007 */
[----:B------:R-:W-:-:S07]  /*23b90*/  IMAD.MOV.U32 R4, RZ, RZ, R14 ;  /* 0x000000ffff047224 */ /* 0x000fce00078e000e */
[----:B------:R-:W-:Y:S05]  /*23ba0*/  WARPSYNC.COLLECTIVE R15, `(.L_x_1996) ;  /* 0x000000000f087348 */ /* 0x000fea0003c00000 */
[----:B------:R0:W1:Y:S02]  /*23bb0*/  SHFL.IDX P6, R14, R13, R12, R11 ;  /* 0x0000000c0d0e7389 */ /* 0x00006400000c000b */
[----:B01----:R-:W-:Y:S01]  /*23bc0*/  ENDCOLLECTIVE ;  /* 0x000000000000791b */ /* 0x003fe20003800000 */
.L_x_1996:
[----:B------:R-:W-:Y:S02]  /*23bd0*/  IMAD.MOV.U32 R13, RZ, RZ, R20 ;  /* 0x000000ffff0d7224 */ /* 0x000fe400078e0014 */
[----:B------:R-:W-:Y:S01]  /*23be0*/  IMAD.MOV.U32 R12, RZ, RZ, 0x2 ;  /* 0x00000002ff0c7424 */ /* 0x000fe200078e00ff */
[----:B------:R-:W-:-:S07]  /*23bf0*/  MOV R5, R14 ;  /* 0x0000000e00057202 */ /* 0x000fce0000000f00 */
[----:B------:R-:W-:Y:S05]  /*23c00*/  WARPSYNC.COLLECTIVE R15, `(.L_x_1997) ;  /* 0x000000000f087348 */ /* 0x000fea0003c00000 */
[----:B------:R0:W1:Y:S02]  /*23c10*/  SHFL.IDX P6, R14, R13, R12, R11 ;  /* 0x0000000c0d0e7389 */ /* 0x00006400000c000b */
[----:B01----:R-:W-:Y:S01]  /*23c20*/  ENDCOLLECTIVE ;  /* 0x000000000000791b */ /* 0x003fe20003800000 */
.L_x_1997:
[----:B------:R-:W-:-:S04]  /*23c30*/  @!P4 LEA R8, P1, R43, R5, 0x1 ;  /* 0x000000052b08c211 */ /* 0x000fc800078208ff */
[----:B------:R-:W-:Y:S01]  /*23c40*/  @!P4 LEA.HI.X R9, R43, R4, R44, 0x1, P1 ;  /* 0x000000042b09c211 */ /* 0x000fe200008f0c2c */
[----:B------:R-:W-:Y:S02]  /*23c50*/  IMAD.MOV.U32 R13, RZ, RZ, R7 ;  /* 0x000000ffff0d7224 */ /* 0x000fe400078e0007 */
[----:B------:R-:W-:-:S07]  /*23c60*/  IMAD.MOV.U32 R6, RZ, RZ, R14 ;  /* 0x000000ffff067224 */ /* 0x000fce00078e000e */
[----:B------:R-:W-:Y:S05]  /*23c70*/  WARPSYNC.COLLECTIVE R15, `(.L_x_1998) ;  /* 0x000000000f087348 */ /* 0x000fea0003c00000 */
[----:B------:R0:W1:Y:S02]  /*23c80*/  SHFL.IDX P6, R14, R13, R12, R11 ;  /* 0x0000000c0d0e7389 */ /* 0x00006400000c000b */
[----:B01----:R-:W-:Y:S01]  /*23c90*/  ENDCOLLECTIVE ;  /* 0x000000000000791b */ /* 0x003fe20003800000 */
.L_x_1998:
[----:B------:R-:W-:Y:S01]  /*23ca0*/  @!P3 IMAD.MOV.U32 R11, RZ, RZ, R3 ;  /* 0x000000ffff0bb224 */ /* 0x000fe200078e0003 */
[----:B------:R-:W-:Y:S01]  /*23cb0*/  MOV R13, R20 ;  /* 0x00000014000d7202 */ /* 0x000fe20000000f00 */
[----:B------:R-:W-:-:S03]  /*23cc0*/  IMAD.MOV.U32 R12, RZ, RZ, 0x3 ;  /* 0x00000003ff0c7424 */ /* 0x000fc600078e00ff */
[----:B------:R0:W-:Y:S04]  /*23cd0*/  @!P3 ST.E.128 desc[UR42][R10.64], RZ ;  /* 0x000000ff0a00b985 */ /* 0x0001e8000c101d2a */
[----:B------:R1:W-:Y:S01]  /*23ce0*/  @!P4 ST.E.128 desc[UR42][R8.64], RZ ;  /* 0x000000ff0800c985 */ /* 0x0003e2000c101d2a */
[----:B------:R-:W-:-:S04]  /*23cf0*/  @!P2 LEA R25, P5, R43, R14, 0x1 ;  /* 0x0000000e2b19a211 */ /* 0x000fc800078a08ff */
[----:B------:R-:W-:Y:S01]  /*23d00*/  @!P2 LEA.HI.X R5, R43, R6, R44, 0x1, P5 ;  /* 0x000000062b05a211 */ /* 0x000fe200028f0c2c */
[----:B0-----:R-:W-:Y:S02]  /*23d10*/  IMAD.MOV.U32 R11, RZ, RZ, 0x181f ;  /* 0x0000181fff0b7424 */ /* 0x001fe400078e00ff */
[----:B------:R-:W-:-:S07]  /*23d20*/  @!P2 IMAD.MOV.U32 R4, RZ, RZ, R25 ;  /* 0x000000ffff04a224 */ /* 0x000fce00078e0019 */
[----:B-1----:R-:W-:Y:S05]  /*23d30*/  WARPSYNC.COLLECTIVE R15, `(.L_x_1999) ;  /* 0x000000000f087348 */ /* 0x002fea0003c00000 */
[----:B------:R0:W2:Y:S02]  /*23d40*/  SHFL.IDX P6, R14, R13, R12, R11 ;  /* 0x0000000c0d0e7389 */ /* 0x0000a400000c000b */
[----:B012---:R-:W-:Y:S01]  /*23d50*/  ENDCOLLECTIVE ;  /* 0x000000000000791b */ /* 0x007fe20003800000 */
.L_x_1999:
[----:B------:R0:W-:Y:S01]  /*23d60*/  @!P2 ST.E.128 desc[UR42][R4.64], RZ ;  /* 0x000000ff0400a985 */ /* 0x0001e2000c101d2a */
[----:B------:R-:W-:Y:S02]  /*23d70*/  IMAD.MOV.U32 R13, RZ, RZ, R7 ;  /* 0x000000ffff0d7224 */ /* 0x000fe400078e0007 */
[----:B------:R-:W-:-:S07]  /*23d80*/  IMAD.MOV.U32 R0, RZ, RZ, R14 ;  /* 0x000000ffff007224 */ /* 0x000fce00078e000e */
[----:B0-----:R-:W-:Y:S05]  /*23d90*/  WARPSYNC.COLLECTIVE R15, `(.L_x_2000) ;  /* 0x000000000f087348 */ /* 0x001fea0003c00000 */
[----:B------:R1:W2:Y:S02]  /*23da0*/  SHFL.IDX P6, R14, R13, R12, R11 ;  /* 0x0000000c0d0e7389 */ /* 0x0002a400000c000b */
[----:B012---:R-:W-:Y:S01]  /*23db0*/  ENDCOLLECTIVE ;  /* 0x000000000000791b */ /* 0x007fe20003800000 */
.L_x_2000:
[----:B------:R-:W-:Y:S05]  /*23dc0*/  BRA `(.L_x_2001) ;  /* 0xffffff6000207947 */ /* 0x000fea000383ffff */
.L_x_1813:
[----:B------:R-:W0:Y:S01]  /*23dd0*/  S2R R5, SR_TID.X ;  /* 0x0000000000057919 */ /* 0x000e220000002100 */
[----:B------:R-:W-:Y:S01]  /*23de0*/  BSSY B1, `(.L_x_2002) ;  /* 0x000000a000017945 */ /* 0x000fe20003800000 */
[----:B------:R-:W-:Y:S01]  /*23df0*/  IMAD.MOV.U32 R12, RZ, RZ, RZ ;  /* 0x000000ffff0c7224 */ /* 0x000fe200078e00ff */
[----:B------:R-:W-:Y:S01]  /*23e00*/  MOV R15, 0xffffffff ;  /* 0xffffffff000f7802 */ /* 0x000fe20000000f00 */
[----:B------:R-:W-:Y:S01]  /*23e10*/  IMAD.MOV.U32 R11, RZ, RZ, 0x1f ;  /* 0x0000001fff0b7424 */ /* 0x000fe200078e00ff */
[----:B0-----:R-:W-:-:S04]  /*23e20*/  SHF.R.U32.HI R5, RZ, 0x5, R5 ;  /* 0x00000005ff057819 */ /* 0x001fc80000011605 */
[----:B------:R-:W-:-:S05]  /*23e30*/  LOP3.LUT R5, R5, 0x3, RZ, 0xc0, !PT ;  /* 0x0000000305057812 */ /* 0x000fca00078ec0ff */
[----:B-1----:R-:W-:-:S07]  /*23e40*/  IMAD.MOV.U32 R13, RZ, RZ, R5 ;  /* 0x000000ffff0d7224 */ /* 0x002fce00078e0005 */
[----:B------:R-:W-:Y:S05]  /*23e50*/  WARPSYNC.COLLECTIVE R15, `(.L_x_2003) ;  /* 0x000000000f087348 */ /* 0x000fea0003c00000 */
[----:B------:R0:W1:Y:S02]  /*23e60*/  SHFL.IDX P6, R14, R13, R12, R11 ;  /* 0x0000000c0d0e7389 */ /* 0x00006400000c000b */
[----:B01----:R-:W-:Y:S01]  /*23e70*/  ENDCOLLECTIVE ;  /* 0x000000000000791b */ /* 0x003fe20003800000 */
.L_x_2003:
[----:B------:R-:W-:Y:S05]  /*23e80*/  BSYNC B1 ;  /* 0x0000000000017941 */ /* 0x000fea0003800000 */
.L_x_2002:
[----:B------:R-:W-:Y:S05]  /*23e90*/  BRA `(.L_x_2004) ;  /* 0xffffff7c00c07947 */ /* 0x000fea000383ffff */
.L_x_1815:
[----:B------:R-:W-:Y:S01]  /*23ea0*/  BSSY B1, `(.L_x_2005) ;  /* 0x0000006000017945 */ /* 0x000fe20003800000 */
[----:B------:R-:W-:-:S07]  /*23eb0*/  IMAD.MOV.U32 R15, RZ, RZ, -0x1 ;  /* 0xffffffffff0f7424 */ /* 0x000fce00078e00ff */
[----:B01----:R-:W-:Y:S05]  /*23ec0*/  WARPSYNC.COLLECTIVE R15, `(.L_x_2006) ;  /* 0x000000000f0c7348 */ /* 0x003fea0003c00000 */
[----:B------:R-:W-:Y:S02]  /*23ed0*/  ELECT P6, UR62, PT ;  /* 0x00000000003e782f */ /* 0x000fe400038c0000 */
[----:B------:R-:W-:Y:S01]  /*23ee0*/  MOV R14, UR62 ;  /* 0x0000003e000e7c02 */ /* 0x000fe20008000f00 */
[----:B01----:R-:W-:Y:S10]  /*23ef0*/  ENDCOLLECTIVE ;  /* 0x000000000000791b */ /* 0x003ff40003800000 */
.L_x_2006:
[----:B------:R-:W-:Y:S05]  /*23f00*/  BSYNC B1 ;  /* 0x0000000000017941 */ /* 0x000fea0003800000 */
.L_x_2005:
[----:B------:R-:W-:Y:S05]  /*23f10*/  BRA `(.L_x_1814) ;  /* 0xffffff7c00b87947 */ /* 0x000fea000383ffff */
.L_x_1817:
[----:B0-----:R0:W2:Y:S02]  /*23f20*/  SYNCS.PHASECHK.TRANS64.TRYWAIT P0, [R16+URZ+0x16820], R5 ;  /* 0x01682005100075a7 */ /* 0x0010a4000800017f */
[----:B--2---:R-:W-:Y:S05]  /*23f30*/  @!P0 NANOSLEEP.SYNCS 0x989680 ;  /* 0x009896800000895d */ /* 0x004fea0003900000 */
[----:B------:R-:W2:Y:S02]  /*23f40*/  @!P0 SYNCS.PHASECHK.TRANS64 P0, [R16+URZ+0x16820], R5 ;  /* 0x01682005100085a7 */ /* 0x000ea4000800007f */
[----:B--2---:R-:W-:Y:S05]  /*23f50*/  @!P0 BRA `(.L_x_1817) ;  /* 0xfffffffc00f08947 */ /* 0x004fea000383ffff */
[----:B------:R-:W-:Y:S05]  /*23f60*/  BRA `(.L_x_2007) ;  /* 0xffffff7c00c87947 */ /* 0x000fea000383ffff */
.L_x_1821:
[----:B0-----:R0:W2:Y:S02]  /*23f70*/  SYNCS.PHASECHK.TRANS64.TRYWAIT P0, [R5+URZ+0x168a0], R7 ;  /* 0x0168a007050075a7 */ /* 0x0010a4000800017f */
[----:B--2---:R-:W-:Y:S05]  /*23f80*/  @!P0 NANOSLEEP.SYNCS 0x989680 ;  /* 0x009896800000895d */ /* 0x004fea0003900000 */
[----:B------:R-:W2:Y:S02]  /*23f90*/  @!P0 SYNCS.PHASECHK.TRANS64 P0, [R5+URZ+0x168a0], R7 ;  /* 0x0168a007050085a7 */ /* 0x000ea4000800007f */
[----:B--2---:R-:W-:Y:S05]  /*23fa0*/  @!P0 BRA `(.L_x_1821) ;  /* 0xfffffffc00f08947 */ /* 0x004fea000383ffff */
[----:B------:R-:W-:Y:S05]  /*23fb0*/  BRA `(.L_x_2008) ;  /* 0xffffff7c00e47947 */ /* 0x000fea000383ffff */
.L_x_1826:
[----:B-1----:R1:W2:Y:S02]  /*23fc0*/  SYNCS.PHASECHK.TRANS64.TRYWAIT P0, [R5+URZ+0x168c0], R7 ;  /* 0x0168c007050075a7 */ /* 0x0022a4000800017f */
[----:B--2---:R-:W-:Y:S05]  /*23fd0*/  @!P0 NANOSLEEP.SYNCS 0x989680 ;  /* 0x009896800000895d */ /* 0x004fea0003900000 */
[----:B------:R-:W2:Y:S02]  /*23fe0*/  @!P0 SYNCS.PHASECHK.TRANS64 P0, [R5+URZ+0x168c0], R7 ;  /* 0x0168c007050085a7 */ /* 0x000ea4000800007f */
[----:B--2---:R-:W-:Y:S05]  /*23ff0*/  @!P0 BRA `(.L_x_1826) ;  /* 0xfffffffc00f08947 */ /* 0x004fea000383ffff */
[----:B------:R-:W-:Y:S05]  /*24000*/  BRA `(.L_x_2009) ;  /* 0xffffff8000647947 */ /* 0x000fea000383ffff */
.L_x_1833:
[----:B0-----:R0:W2:Y:S02]  /*24010*/  SYNCS.PHASECHK.TRANS64.TRYWAIT P1, [R5+URZ+0x168a0], R7 ;  /* 0x0168a007050075a7 */ /* 0x0010a4000802017f */
[----:B--2---:R-:W-:Y:S05]  /*24020*/  @!P1 NANOSLEEP.SYNCS 0x989680 ;  /* 0x009896800000995d */ /* 0x004fea0003900000 */
[----:B------:R-:W2:Y:S02]  /*24030*/  @!P1 SYNCS.PHASECHK.TRANS64 P1, [R5+URZ+0x168a0], R7 ;  /* 0x0168a007050095a7 */ /* 0x000ea4000802007f */
[----:B--2---:R-:W-:Y:S05]  /*24040*/  @!P1 BRA `(.L_x_1833) ;  /* 0xfffffffc00f09947 */ /* 0x004fea000383ffff */
[----:B------:R-:W-:Y:S05]  /*24050*/  BRA `(.L_x_2010) ;  /* 0xffffff8400307947 */ /* 0x000fea000383ffff */
.L_x_1838:
[----:B-1----:R1:W2:Y:S02]  /*24060*/  SYNCS.PHASECHK.TRANS64.TRYWAIT P1, [R5+URZ+0x168c0], R7 ;  /* 0x0168c007050075a7 */ /* 0x0022a4000802017f */
[----:B--2---:R-:W-:Y:S05]  /*24070*/  @!P1 NANOSLEEP.SYNCS 0x989680 ;  /* 0x009896800000995d */ /* 0x004fea0003900000 */
[----:B------:R-:W2:Y:S02]  /*24080*/  @!P1 SYNCS.PHASECHK.TRANS64 P1, [R5+URZ+0x168c0], R7 ;  /* 0x0168c007050095a7 */ /* 0x000ea4000802007f */
[----:B--2---:R-:W-:Y:S05]  /*24090*/  @!P1 BRA `(.L_x_1838) ;  /* 0xfffffffc00f09947 */ /* 0x004fea000383ffff */
[----:B------:R-:W-:Y:S05]  /*240a0*/  BRA `(.L_x_2011) ;  /* 0xffffff8400a87947 */ /* 0x000fea000383ffff */
.L_x_1861:
        /* <DEDUP_REMOVED lines=11> */
.L_x_2013:
[----:B------:R-:W-:Y:S05]  /*24160*/  BSYNC B0 ;  /* 0x0000000000007941 */ /* 0x000fea0003800000 */
.L_x_2012:
[----:B------:R-:W-:Y:S05]  /*24170*/  BRA `(.L_x_2014) ;  /* 0xffffff9400bc7947 */ /* 0x000fea000383ffff */
.L_x_1864:
[----:B0-----:R0:W1:Y:S02]  /*24180*/  SYNCS.PHASECHK.TRANS64.TRYWAIT P0, [R3+URZ+0x16840], R4 ;  /* 0x01684004030075a7 */ /* 0x001064000800017f */
[----:B-1----:R-:W-:Y:S05]  /*24190*/  @!P0 NANOSLEEP.SYNCS 0x989680 ;  /* 0x009896800000895d */ /* 0x002fea0003900000 */
[----:B------:R-:W1:Y:S02]  /*241a0*/  @!P0 SYNCS.PHASECHK.TRANS64 P0, [R3+URZ+0x16840], R4 ;  /* 0x01684004030085a7 */ /* 0x000e64000800007f */
[----:B-1----:R-:W-:Y:S05]  /*241b0*/  @!P0 BRA `(.L_x_1864) ;  /* 0xfffffffc00f08947 */ /* 0x002fea000383ffff */
[----:B------:R-:W-:Y:S05]  /*241c0*/  BRA `(.L_x_2015) ;  /* 0xffffff9800107947 */ /* 0x000fea000383ffff */
.L_x_1865:
[----:B------:R-:W-:Y:S01]  /*241d0*/  BSSY B0, `(.L_x_2016) ;  /* 0x0000008000007945 */ /* 0x000fe20003800000 */
[----:B------:R-:W-:Y:S01]  /*241e0*/  IMAD.MOV.U32 R13, RZ, RZ, R2 ;  /* 0x000000ffff0d7224 */ /* 0x000fe200078e0002 */
[----:B------:R-:W-:Y:S01]  /*241f0*/  MOV R15, 0xffffffff ;  /* 0xffffffff000f7802 */ /* 0x000fe20000000f00 */
[----:B------:R-:W-:Y:S02]  /*24200*/  IMAD.MOV.U32 R12, RZ, RZ, RZ ;  /* 0x000000ffff0c7224 */ /* 0x000fe400078e00ff */
[----:B------:R-:W-:-:S07]  /*24210*/  IMAD.MOV.U32 R11, RZ, RZ, 0x181f ;  /* 0x0000181fff0b7424 */ /* 0x000fce00078e00ff */
[----:B------:R-:W-:Y:S05]  /*24220*/  WARPSYNC.COLLECTIVE R15, `(.L_x_2017) ;  /* 0x000000000f087348 */ /* 0x000fea0003c00000 */
[----:B------:R0:W1:Y:S02]  /*24230*/  SHFL.IDX P6, R14, R13, R12, R11 ;  /* 0x0000000c0d0e7389 */ /* 0x00006400000c000b */
[----:B01----:R-:W-:Y:S01]  /*24240*/  ENDCOLLECTIVE ;  /* 0x000000000000791b */ /* 0x003fe20003800000 */
.L_x_2017:
[----:B------:R-:W-:Y:S05]  /*24250*/  BSYNC B0 ;  /* 0x0000000000007941 */ /* 0x000fea0003800000 */
.L_x_2016:
        /* <DEDUP_REMOVED lines=9> */
.L_x_2018:
[----:B------:R-:W-:Y:S01]  /*242f0*/  MOV R13, R2 ;  /* 0x00000002000d7202 */ /* 0x000fe20000000f00 */
[----:B------:R-:W-:Y:S02]  /*24300*/  IMAD.MOV.U32 R12, RZ, RZ, 0x1 ;  /* 0x00000001ff0c7424 */ /* 0x000fe400078e00ff */
[----:B------:R-:W-:-:S07]  /*24310*/  IMAD.MOV.U32 R7, RZ, RZ, R14 ;  /* 0x000000ffff077224 */ /* 0x000fce00078e000e */
[----:B------:R-:W-:Y:S05]  /*24320*/  WARPSYNC.COLLECTIVE R15, `(.L_x_2019) ;  /* 0x000000000f087348 */ /* 0x000fea0003c00000 */
[----:B------:R0:W1:Y:S02]  /*24330*/  SHFL.IDX P6, R14, R13, R12, R11 ;  /* 0x0000000c0d0e7389 */ /* 0x00006400000c000b */
[----:B01----:R-:W-:Y:S01]  /*24340*/  ENDCOLLECTIVE ;  /* 0x000000000000791b */ /* 0x003fe20003800000 */
.L_x_2019:
        /* <DEDUP_REMOVED lines=15> */
.L_x_2020:
[----:B------:R-:W-:Y:S02]  /*24440*/  @P0 IMAD R8, R5, 0x2, R16 ;  /* 0x0000000205080824 */ /* 0x000fe400078e0210 */
[----:B------:R-:W-:Y:S02]  /*24450*/  IMAD.MOV.U32 R13, RZ, RZ, R2 ;  /* 0x000000ffff0d7224 */ /* 0x000fe400078e0002 */
[----:B------:R-:W-:Y:S02]  /*24460*/  IMAD.MOV.U32 R12, RZ, RZ, 0x2 ;  /* 0x00000002ff0c7424 */ /* 0x000fe400078e00ff */
[----:B------:R-:W-:-:S07]  /*24470*/  IMAD.MOV.U32 R7, RZ, RZ, R14 ;  /* 0x000000ffff077224 */ /* 0x000fce00078e000e */
[----:B------:R-:W-:Y:S05]  /*24480*/  WARPSYNC.COLLECTIVE R15, `(.L_x_2021) ;  /* 0x000000000f087348 */ /* 0x000fea0003c00000 */
[----:B------:R0:W1:Y:S02]  /*24490*/  SHFL.IDX P6, R14, R13, R12, R11 ;  /* 0x0000000c0d0e7389 */ /* 0x00006400000c000b */
[----:B01----:R-:W-:Y:S01]  /*244a0*/  ENDCOLLECTIVE ;  /* 0x000000000000791b */ /* 0x003fe20003800000 */
.L_x_2021:
        /* <DEDUP_REMOVED lines=15> */
.L_x_2022:
[----:B------:R-:W-:Y:S02]  /*245a0*/  @P0 IMAD R8, R5, 0x2, R16 ;  /* 0x0000000205080824 */ /* 0x000fe400078e0210 */
[----:B------:R-:W-:Y:S02]  /*245b0*/  IMAD.MOV.U32 R13, RZ, RZ, R2 ;  /* 0x000000ffff0d7224 */ /* 0x000fe400078e0002 */
[----:B------:R-:W-:Y:S02]  /*245c0*/  IMAD.MOV.U32 R12, RZ, RZ, 0x3 ;  /* 0x00000003ff0c7424 */ /* 0x000fe400078e00ff */
[----:B------:R-:W-:-:S07]  /*245d0*/  IMAD.MOV.U32 R7, RZ, RZ, R14 ;  /* 0x000000ffff077224 */ /* 0x000fce00078e000e */
[----:B------:R-:W-:Y:S05]  /*245e0*/  WARPSYNC.COLLECTIVE R15, `(.L_x_2023) ;  /* 0x000000000f087348 */ /* 0x000fea0003c00000 */
[----:B------:R0:W1:Y:S02]  /*245f0*/  SHFL.IDX P6, R14, R13, R12, R11 ;  /* 0x0000000c0d0e7389 */ /* 0x00006400000c000b */
[----:B01----:R-:W-:Y:S01]  /*24600*/  ENDCOLLECTIVE ;  /* 0x000000000000791b */ /* 0x003fe20003800000 */
.L_x_2023:
        /* <DEDUP_REMOVED lines=15> */
.L_x_2024:
[----:B------:R-:W-:Y:S02]  /*24700*/  @P0 IMAD R8, R5, 0x2, R16 ;  /* 0x0000000205080824 */ /* 0x000fe400078e0210 */
[----:B------:R-:W-:Y:S02]  /*24710*/  IMAD.MOV.U32 R13, RZ, RZ, R2 ;  /* 0x000000ffff0d7224 */ /* 0x000fe400078e0002 */
[----:B------:R-:W-:Y:S01]  /*24720*/  IMAD.MOV.U32 R12, RZ, RZ, 0x4 ;  /* 0x00000004ff0c7424 */ /* 0x000fe200078e00ff */
[----:B------:R-:W-:-:S07]  /*24730*/  MOV R7, R14 ;  /* 0x0000000e00077202 */ /* 0x000fce0000000f00 */
[----:B------:R-:W-:Y:S05]  /*24740*/  WARPSYNC.COLLECTIVE R15, `(.L_x_2025) ;  /* 0x000000000f087348 */ /* 0x000fea0003c00000 */
[----:B------:R0:W1:Y:S02]  /*24750*/  SHFL.IDX P6, R14, R13, R12, R11 ;  /* 0x0000000c0d0e7389 */ /* 0x00006400000c000b */
[----:B01----:R-:W-:Y:S01]  /*24760*/  ENDCOLLECTIVE ;  /* 0x000000000000791b */ /* 0x003fe20003800000 */
.L_x_2025:
        /* <DEDUP_REMOVED lines=15> */
.L_x_2026:
[----:B------:R-:W-:Y:S01]  /*24860*/  @P0 LEA R8, R5, R16, 0x1 ;  /* 0x0000001005080211 */ /* 0x000fe200078e08ff */
[----:B------:R-:W-:Y:S02]  /*24870*/  IMAD.MOV.U32 R13, RZ, RZ, R2 ;  /* 0x000000ffff0d7224 */ /* 0x000fe400078e0002 */
[----:B------:R-:W-:Y:S02]  /*24880*/  IMAD.MOV.U32 R12, RZ, RZ, 0x5 ;  /* 0x00000005ff0c7424 */ /* 0x000fe400078e00ff */
[----:B------:R-:W-:-:S07]  /*24890*/  IMAD.MOV.U32 R7, RZ, RZ, R14 ;  /* 0x000000ffff077224 */ /* 0x000fce00078e000e */
[----:B------:R-:W-:Y:S05]  /*248a0*/  WARPSYNC.COLLECTIVE R15, `(.L_x_2027) ;  /* 0x000000000f087348 */ /* 0x000fea0003c00000 */
[----:B------:R0:W1:Y:S02]  /*248b0*/  SHFL.IDX P6, R14, R13, R12, R11 ;  /* 0x0000000c0d0e7389 */ /* 0x00006400000c000b */
[----:B01----:R-:W-:Y:S01]  /*248c0*/  ENDCOLLECTIVE ;  /* 0x000000000000791b */ /* 0x003fe20003800000 */
.L_x_2027:
        /* <DEDUP_REMOVED lines=15> */
.L_x_2028:
[----:B------:R-:W-:Y:S02]  /*249c0*/  @P0 IMAD R8, R5, 0x2, R16 ;  /* 0x0000000205080824 */ /* 0x000fe400078e0210 */
[----:B------:R-:W-:Y:S01]  /*249d0*/  IMAD.MOV.U32 R13, RZ, RZ, R2 ;  /* 0x000000ffff0d7224 */ /* 0x000fe200078e0002 */
[----:B------:R-:W-:Y:S01]  /*249e0*/  MOV R12, 0x6 ;  /* 0x00000006000c7802 */ /* 0x000fe20000000f00 */
[----:B------:R-:W-:-:S07]  /*249f0*/  IMAD.MOV.U32 R7, RZ, RZ, R14 ;  /* 0x000000ffff077224 */ /* 0x000fce00078e000e */
[----:B------:R-:W-:Y:S05]  /*24a00*/  WARPSYNC.COLLECTIVE R15, `(.L_x_2029) ;  /* 0x000000000f087348 */ /* 0x000fea0003c00000 */
[----:B------:R0:W1:Y:S02]  /*24a10*/  SHFL.IDX P6, R14, R13, R12, R11 ;  /* 0x0000000c0d0e7389 */ /* 0x00006400000c000b */
[----:B01----:R-:W-:Y:S01]  /*24a20*/  ENDCOLLECTIVE ;  /* 0x000000000000791b */ /* 0x003fe20003800000 */
.L_x_2029:
        /* <DEDUP_REMOVED lines=15> */
.L_x_2030:
[----:B------:R-:W-:Y:S02]  /*24b20*/  @P0 IMAD R8, R5, 0x2, R16 ;  /* 0x0000000205080824 */ /* 0x000fe400078e0210 */
[----:B------:R-:W-:Y:S02]  /*24b30*/  IMAD.MOV.U32 R13, RZ, RZ, R2 ;  /* 0x000000ffff0d7224 */ /* 0x000fe400078e0002 */
[----:B------:R-:W-:Y:S02]  /*24b40*/  IMAD.MOV.U32 R12, RZ, RZ, 0x7 ;  /* 0x00000007ff0c7424 */ /* 0x000fe400078e00ff */
[----:B------:R-:W-:-:S07]  /*24b50*/  IMAD.MOV.U32 R7, RZ, RZ, R14 ;  /* 0x000000ffff077224 */ /* 0x000fce00078e000e */
[----:B------:R-:W-:Y:S05]  /*24b60*/  WARPSYNC.COLLECTIVE R15, `(.L_x_2031) ;  /* 0x000000000f087348 */ /* 0x000fea0003c00000 */
[----:B------:R0:W1:Y:S02]  /*24b70*/  SHFL.IDX P6, R14, R13, R12, R11 ;  /* 0x0000000c0d0e7389 */ /* 0x00006400000c000b */
[----:B01----:R-:W-:Y:S01]  /*24b80*/  ENDCOLLECTIVE ;  /* 0x000000000000791b */ /* 0x003fe20003800000 */
.L_x_2031:
[----:B------:R-:W-:-:S05]  /*24b90*/  @P0 LEA R7, P1, R9, R7, 0x1 ;  /* 0x0000000709070211 */ /* 0x000fca00078208ff */
[----:B------:R-:W-:-:S05]  /*24ba0*/  @P0 IMAD.X R6, RZ, RZ, R6, P1 ;  /* 0x000000ffff060224 */ /* 0x000fca00008e0606 */
[----:B------:R-:W-:Y:S02]  /*24bb0*/  @P0 LOP3.LUT R7, R7, R6, RZ, 0x3c, !PT ;  /* 0x0000000607070212 */ /* 0x000fe400078e3cff */
[----:B------:R-:W-:Y:S02]  /*24bc0*/  MOV R13, R0 ;  /* 0x00000000000d7202 */ /* 0x000fe40000000f00 */
[----:B------:R-:W-:-:S04]  /*24bd0*/  @P0 LOP3.LUT R6, R7, R6, RZ, 0x3c, !PT ;  /* 0x0000000607060212 */ /* 0x000fc800078e3cff */
[----:B------:R-:W-:Y:S01]  /*24be0*/  @P0 LOP3.LUT R7, R7, R6, RZ, 0x3c, !PT ;  /* 0x0000000607070212 */ /* 0x000fe200078e3cff */
[----:B------:R-:W-:-:S07]  /*24bf0*/  IMAD.MOV.U32 R2, RZ, RZ, R14 ;  /* 0x000000ffff027224 */ /* 0x000fce00078e000e */
[----:B------:R-:W-:Y:S05]  /*24c00*/  WARPSYNC.COLLECTIVE R15, `(.L_x_2032) ;  /* 0x000000000f087348 */ /* 0x000fea0003c00000 */
[----:B------:R0:W1:Y:S02]  /*24c10*/  SHFL.IDX P6, R14, R13, R12, R11 ;  /* 0x0000000c0d0e7389 */ /* 0x00006400000c000b */
[----:B01----:R-:W-:Y:S01]  /*24c20*/  ENDCOLLECTIVE ;  /* 0x000000000000791b */ /* 0x003fe20003800000 */
.L_x_2032:
[----:B------:R-:W-:Y:S01]  /*24c30*/  @!PT LDS RZ, [RZ] ;  /* 0x00000000fffff984 */ /* 0x000fe20000000800 */
[----:B------:R-:W-:Y:S01]  /*24c40*/  @!PT LDS RZ, [RZ] ;  /* 0x00000000fffff984 */ /* 0x000fe20000000800 */
[----:B------:R-:W-:Y:S01]  /*24c50*/  @!PT LDS RZ, [RZ] ;  /* 0x00000000fffff984 */ /* 0x000fe20000000800 */
[----:B------:R0:W-:Y:S01]  /*24c60*/  @P0 LDGSTS.E.BYPASS.LTC128B.128 [R8+0x11400], desc[UR42][R6.64], !P2 ;  /* 0x1140000006080fae */ /* 0x0001e2000d101d6a */
[----:B------:R-:W-:Y:S01]  /*24c70*/  IMAD.MOV.U32 R0, RZ, RZ, R14 ;  /* 0x000000ffff007224 */ /* 0x000fe200078e000e */
[----:B------:R-:W-:Y:S06]  /*24c80*/  BRA `(.L_x_2033) ;  /* 0xffffff9400187947 */ /* 0x000fec000383ffff */
.L_x_1870:
[----:B------:R-:W-:Y:S01]  /*24c90*/  IMAD.MOV.U32 R13, RZ, RZ, R4 ;  /* 0x000000ffff0d7224 */ /* 0x000fe200078e0004 */
[----:B------:R-:W-:Y:S01]  /*24ca0*/  IADD3 R25, R21, R25, RZ ;  /* 0x0000001915197210 */ /* 0x000fe20007ffe0ff */
[----:B------:R-:W-:Y:S02]  /*24cb0*/  IMAD.MOV.U32 R12, RZ, RZ, RZ ;  /* 0x000000ffff0c7224 */ /* 0x000fe400078e00ff */
[----:B------:R-:W-:Y:S02]  /*24cc0*/  IMAD.MOV.U32 R11, RZ, RZ, 0x181f ;  /* 0x0000181fff0b7424 */ /* 0x000fe400078e00ff */
[----:B------:R-:W-:Y:S02]  /*24cd0*/  IMAD.MOV.U32 R15, RZ, RZ, -0x1 ;  /* 0xffffffffff0f7424 */ /* 0x000fe400078e00ff */
[----:B-----5:R-:W-:Y:S02]  /*24ce0*/  IMAD R2, R26, R9, RZ ;  /* 0x000000091a027224 */ /* 0x020fe400078e02ff */
[----:B------:R-:W-:-:S07]  /*24cf0*/  VIADD R9, R25, 0x10 ;  /* 0x0000001019097836 */ /* 0x000fce0000000000 */
[----:B------:R-:W-:Y:S05]  /*24d00*/  WARPSYNC.COLLECTIVE R15, `(.L_x_2034) ;  /* 0x000000000f087348 */ /* 0x000fea0003c00000 */
[----:B------:R0:W1:Y:S02]  /*24d10*/  SHFL.IDX P6, R14, R13, R12, R11 ;  /* 0x0000000c0d0e7389 */ /* 0x00006400000c000b */
[----:B01----:R-:W-:Y:S01]  /*24d20*/  ENDCOLLECTIVE ;  /* 0x000000000000791b */ /* 0x003fe20003800000 */
.L_x_2034:
[----:B------:R-:W-:Y:S01]  /*24d30*/  ISETP.GE.AND P1, PT, R25, R2, PT ;  /* 0x000000021900720c */ /* 0x000fe20003f26270 */
[----:B------:R-:W-:Y:S02]  /*24d40*/  IMAD.MOV.U32 R13, RZ, RZ, R0 ;  /* 0x000000ffff0d7224 */ /* 0x000fe400078e0000 */
[----:B------:R-:W-:-:S10]  /*24d50*/  IMAD.MOV.U32 R6, RZ, RZ, R14 ;  /* 0x000000ffff067224 */ /* 0x000fd400078e000e */
[----:B------:R-:W-:Y:S05]  /*24d60*/  WARPSYNC.COLLECTIVE R15, `(.L_x_2035) ;  /* 0x000000000f087348 */ /* 0x000fea0003c00000 */
[----:B------:R0:W1:Y:S02]  /*24d70*/  SHFL.IDX P6, R14, R13, R12, R11 ;  /* 0x0000000c0d0e7389 */ /* 0x00006400000c000b */
[----:B01----:R-:W-:Y:S01]  /*24d80*/  ENDCOLLECTIVE ;  /* 0x000000000000791b */ /* 0x003fe20003800000 */
.L_x_2035:
[----:B------:R-:W-:Y:S02]  /*24d90*/  IMAD.MOV.U32 R13, RZ, RZ, R4 ;  /* 0x000000ffff0d7224 */ /* 0x000fe400078e0004 */
[----:B------:R-:W-:Y:S02]  /*24da0*/  IMAD.MOV.U32 R12, RZ, RZ, 0x1 ;  /* 0x00000001ff0c7424 */ /* 0x000fe400078e00ff */
[----:B------:R-:W-:-:S07]  /*24db0*/  IMAD.MOV.U32 R7, RZ, RZ, R14 ;  /* 0x000000ffff077224 */ /* 0x000fce00078e000e */
[----:B------:R-:W-:Y:S05]  /*24dc0*/  WARPSYNC.COLLECTIVE R15, `(.L_x_2036) ;  /* 0x000000000f087348 */ /* 0x000fea0003c00000 */
[----:B------:R0:W1:Y:S02]  /*24dd0*/  SHFL.IDX P6, R14, R13, R12, R11 ;  /* 0x0000000c0d0e7389 */ /* 0x00006400000c000b */
[----:B01----:R-:W-:Y:S01]  /*24de0*/  ENDCOLLECTIVE ;  /* 0x000000000000791b */ /* 0x003fe20003800000 */
.L_x_2036:
        /* <DEDUP_REMOVED lines=10> */
[----:B------:R-:W-:Y:S01]  /*24e90*/  ISETP.GE.AND P1, PT, R9, R2, PT ;  /* 0x000000020900720c */ /* 0x000fe20003f26270 */
[----:B0-----:R-:W-:-:S12]  /*24ea0*/  IMAD.MOV.U32 R6, RZ, RZ, R14 ;  /* 0x000000ffff067224 */ /* 0x001fd800078e000e */
[----:B------:R-:W-:Y:S05]  /*24eb0*/  WARPSYNC.COLLECTIVE R15, `(.L_x_2037) ;  /* 0x000000000f087348 */ /* 0x000fea0003c00000 */
[----:B------:R0:W1:Y:S02]  /*24ec0*/  SHFL.IDX P6, R14, R13, R12, R11 ;  /* 0x0000000c0d0e7389 */ /* 0x00006400000c000b */
[----:B01----:R-:W-:Y:S01]  /*24ed0*/  ENDCOLLECTIVE ;  /* 0x000000000000791b */ /* 0x003fe20003800000 */
.L_x_2037:
[----:B------:R-:W-:Y:S02]  /*24ee0*/  IMAD.MOV.U32 R13, RZ, RZ, R4 ;  /* 0x000000ffff0d7224 */ /* 0x000fe400078e0004 */
[----:B------:R-:W-:Y:S02]  /*24ef0*/  IMAD.MOV.U32 R12, RZ, RZ, 0x2 ;  /* 0x00000002ff0c7424 */ /* 0x000fe400078e00ff */
[----:B------:R-:W-:-:S07]  /*24f00*/  IMAD.MOV.U32 R7, RZ, RZ, R14 ;  /* 0x000000ffff077224 */ /* 0x000fce00078e000e */
[----:B------:R-:W-:Y:S05]  /*24f10*/  WARPSYNC.COLLECTIVE R15, `(.L_x_2038) ;  /* 0x000000000f087348 */ /* 0x000fea0003c00000 */
[----:B------:R0:W1:Y:S02]  /*24f20*/  SHFL.IDX P6, R14, R13, R12, R11 ;  /* 0x0000000c0d0e7389 */ /* 0x00006400000c000b */
[----:B01----:R-:W-:Y:S01]  /*24f30*/  ENDCOLLECTIVE ;  /* 0x000000000000791b */ /* 0x003fe20003800000 */
.L_x_2038:
        /* <DEDUP_REMOVED lines=16> */
.L_x_2039:
[----:B------:R-:W-:Y:S01]  /*25040*/  IMAD.MOV.U32 R13, RZ, RZ, R4 ;  /* 0x000000ffff0d7224 */ /* 0x000fe200078e0004 */
[----:B------:R-:W-:Y:S01]  /*25050*/  MOV R12, 0x3 ;  /* 0x00000003000c7802 */ /* 0x000fe20000000f00 */
[----:B------:R-:W-:-:S07]  /*25060*/  IMAD.MOV.U32 R7, RZ, RZ, R14 ;  /* 0x000000ffff077224 */ /* 0x000fce00078e000e */
[----:B------:R-:W-:Y:S05]  /*25070*/  WARPSYNC.COLLECTIVE R15, `(.L_x_2040) ;  /* 0x000000000f087348 */ /* 0x000fea0003c00000 */
[----:B------:R0:W1:Y:S02]  /*25080*/  SHFL.IDX P6, R14, R13, R12, R11 ;  /* 0x0000000c0d0e7389 */ /* 0x00006400000c000b */
[----:B01----:R-:W-:Y:S01]  /*25090*/  ENDCOLLECTIVE ;  /* 0x000000000000791b */ /* 0x003fe20003800000 */
.L_x_2040:
        /* <DEDUP_REMOVED lines=16> */
.L_x_2041:
[----:B------:R-:W-:Y:S02]  /*251a0*/  IMAD.MOV.U32 R13, RZ, RZ, R4 ;  /* 0x000000ffff0d7224 */ /* 0x000fe400078e0004 */
[----:B------:R-:W-:Y:S02]  /*251b0*/  IMAD.MOV.U32 R12, RZ, RZ, 0x4 ;  /* 0x00000004ff0c7424 */ /* 0x000fe400078e00ff */
[----:B------:R-:W-:-:S07]  /*251c0*/  IMAD.MOV.U32 R7, RZ, RZ, R14 ;  /* 0x000000ffff077224 */ /* 0x000fce00078e000e */
[----:B------:R-:W-:Y:S05]  /*251d0*/  WARPSYNC.COLLECTIVE R15, `(.L_x_2042) ;  /* 0x000000000f087348 */ /* 0x000fea0003c00000 */
[----:B------:R0:W1:Y:S02]  /*251e0*/  SHFL.IDX P6, R14, R13, R12, R11 ;  /* 0x0000000c0d0e7389 */ /* 0x00006400000c000b */
[----:B01----:R-:W-:Y:S01]  /*251f0*/  ENDCOLLECTIVE ;  /* 0x000000000000791b */ /* 0x003fe20003800000 */
.L_x_2042:
        /* <DEDUP_REMOVED lines=16> */
.L_x_2043:
[----:B------:R-:W-:Y:S02]  /*25300*/  IMAD.MOV.U32 R13, RZ, RZ, R4 ;  /* 0x000000ffff0d7224 */ /* 0x000fe400078e0004 */
[----:B------:R-:W-:Y:S02]  /*25310*/  IMAD.MOV.U32 R12, RZ, RZ, 0x5 ;  /* 0x00000005ff0c7424 */ /* 0x000fe400078e00ff */
[----:B------:R-:W-:-:S07]  /*25320*/  IMAD.MOV.U32 R7, RZ, RZ, R14 ;  /* 0x000000ffff077224 */ /* 0x000fce00078e000e */
[----:B------:R-:W-:Y:S05]  /*25330*/  WARPSYNC.COLLECTIVE R15, `(.L_x_2044) ;  /* 0x000000000f087348 */ /* 0x000fea0003c00000 */
[----:B------:R0:W1:Y:S02]  /*25340*/  SHFL.IDX P6, R14, R13, R12, R11 ;  /* 0x0000000c0d0e7389 */ /* 0x00006400000c000b */
[----:B01----:R-:W-:Y:S01]  /*25350*/  ENDCOLLECTIVE ;  /* 0x000000000000791b */ /* 0x003fe20003800000 */
.L_x_2044:
        /* <DEDUP_REMOVED lines=16> */
.L_x_2045:
[----:B------:R-:W-:Y:S02]  /*25460*/  IMAD.MOV.U32 R13, RZ, RZ, R4 ;  /* 0x000000ffff0d7224 */ /* 0x000fe400078e0004 */
[----:B------:R-:W-:Y:S02]  /*25470*/  IMAD.MOV.U32 R12, RZ, RZ, 0x6 ;  /* 0x00000006ff0c7424 */ /* 0x000fe400078e00ff */
[----:B------:R-:W-:-:S07]  /*25480*/  IMAD.MOV.U32 R7, RZ, RZ, R14 ;  /* 0x000000ffff077224 */ /* 0x000fce00078e000e */
[----:B------:R-:W-:Y:S05]  /*25490*/  WARPSYNC.COLLECTIVE R15, `(.L_x_2046) ;  /* 0x000000000f087348 */ /* 0x000fea0003c00000 */
[----:B------:R0:W1:Y:S02]  /*254a0*/  SHFL.IDX P6, R14, R13, R12, R11 ;  /* 0x0000000c0d0e7389 */ /* 0x00006400000c000b */
[----:B01----:R-:W-:Y:S01]  /*254b0*/  ENDCOLLECTIVE ;  /* 0x000000000000791b */ /* 0x003fe20003800000 */
.L_x_2046:
        /* <DEDUP_REMOVED lines=16> */
.L_x_2047:
[----:B------:R-:W-:Y:S01]  /*255c0*/  IMAD.MOV.U32 R13, RZ, RZ, R4 ;  /* 0x000000ffff0d7224 */ /* 0x000fe200078e0004 */
[----:B------:R-:W-:Y:S01]  /*255d0*/  MOV R12, 0x7 ;  /* 0x00000007000c7802 */ /* 0x000fe20000000f00 */
[----:B------:R-:W-:-:S07]  /*255e0*/  IMAD.MOV.U32 R7, RZ, RZ, R14 ;  /* 0x000000ffff077224 */ /* 0x000fce00078e000e */
[----:B------:R-:W-:Y:S05]  /*255f0*/  WARPSYNC.COLLECTIVE R15, `(.L_x_2048) ;  /* 0x000000000f087348 */ /* 0x000fea0003c00000 */
[----:B------:R0:W1:Y:S02]  /*25600*/  SHFL.IDX P6, R14, R13, R12, R11 ;  /* 0x0000000c0d0e7389 */ /* 0x00006400000c000b */
[----:B01----:R-:W-:Y:S01]  /*25610*/  ENDCOLLECTIVE ;  /* 0x000000000000791b */ /* 0x003fe20003800000 */
.L_x_2048:
        /* <DEDUP_REMOVED lines=11> */
.L_x_2049:
[----:B------:R-:W-:Y:S01]  /*256d0*/  @!PT LDS RZ, [RZ] ;  /* 0x00000000fffff984 */ /* 0x000fe20000000800 */
[----:B------:R-:W-:Y:S01]  /*256e0*/  @!PT LDS RZ, [RZ] ;  /* 0x00000000fffff984 */ /* 0x000fe20000000800 */
[----:B------:R-:W-:Y:S01]  /*256f0*/  @!PT LDS RZ, [RZ] ;  /* 0x00000000fffff984 */ /* 0x000fe20000000800 */
[----:B------:R0:W-:Y:S01]  /*25700*/  @!P1 LDGSTS.E.BYPASS.LTC128B.128 [R10+0xb400], desc[UR42][R6.64], !P0 ;  /* 0x0b400000060a9fae */ /* 0x0001e2000c101d6a */
[----:B------:R-:W-:Y:S01]  /*25710*/  ISETP.GE.AND P1, PT, R0, R2, PT ;  /* 0x000000020000720c */ /* 0x000fe20003f26270 */
[----:B------:R-:W-:Y:S02]  /*25720*/  VIADD R0, R25, 0x80 ;  /* 0x0000008019007836 */ /* 0x000fe40000000000 */
[----:B------:R-:W-:Y:S01]  /*25730*/  IMAD.MOV.U32 R13, RZ, RZ, R3 ;  /* 0x000000ffff0d7224 */ /* 0x000fe200078e0003 */
[----:B------:R-:W-:Y:S01]  /*25740*/  MOV R12, RZ ;  /* 0x000000ff000c7202 */ /* 0x000fe20000000f00 */
[----:B0-----:R-:W-:-:S08]  /*25750*/  IMAD.MOV.U32 R6, RZ, RZ, R14 ;  /* 0x000000ffff067224 */ /* 0x001fd000078e000e */
[----:B------:R-:W-:Y:S05]  /*25760*/  WARPSYNC.COLLECTIVE R15, `(.L_x_2050) ;  /* 0x000000000f087348 */ /* 0x000fea0003c00000 */
[----:B------:R0:W1:Y:S02]  /*25770*/  SHFL.IDX P6, R14, R13, R12, R11 ;  /* 0x0000000c0d0e7389 */ /* 0x00006400000c000b */
[----:B01----:R-:W-:Y:S01]  /*25780*/  ENDCOLLECTIVE ;  /* 0x000000000000791b */ /* 0x003fe20003800000 */
.L_x_2050:
[----:B------:R-:W-:-:S05]  /*25790*/  @!P1 LEA R6, P2, R20, R6, 0x1 ;  /* 0x0000000614069211 */ /* 0x000fca00078408ff */
[----:B------:R-:W-:-:S04]  /*257a0*/  @!P1 IMAD.X R4, RZ, RZ, R4, P2 ;  /* 0x000000ffff049224 */ /* 0x000fc800010e0604 */
[----:B------:R-:W-:Y:S02]  /*257b0*/  @!P1 IMAD.MOV.U32 R7, RZ, RZ, R4 ;  /* 0x000000ffff079224 */ /* 0x000fe400078e0004 */
[----:B------:R-:W-:Y:S02]  /*257c0*/  IMAD.MOV.U32 R13, RZ, RZ, R5 ;  /* 0x000000ffff0d7224 */ /* 0x000fe400078e0005 */
[----:B------:R-:W-:Y:S01]  /*257d0*/  VIADD R4, R25, 0xa0 ;  /* 0x000000a019047836 */ /* 0x000fe20000000000 */
        /* <DEDUP_REMOVED lines=9> */
.L_x_2051:
[----:B------:R-:W-:Y:S02]  /*25870*/  IMAD.MOV.U32 R13, RZ, RZ, R3 ;  /* 0x000000ffff0d7224 */ /* 0x000fe400078e0003 */
[----:B------:R-:W-:Y:S02]  /*25880*/  IMAD.MOV.U32 R12, RZ, RZ, 0x1 ;  /* 0x00000001ff0c7424 */ /* 0x000fe400078e00ff */
[----:B------:R-:W-:-:S07]  /*25890*/  IMAD.MOV.U32 R8, RZ, RZ, R14 ;  /* 0x000000ffff087224 */ /* 0x000fce00078e000e */
[----:B------:R-:W-:Y:S05]  /*258a0*/  WARPSYNC.COLLECTIVE R15, `(.L_x_2052) ;  /* 0x000000000f087348 */ /* 0x000fea0003c00000 */
[----:B------:R0:W1:Y:S02]  /*258b0*/  SHFL.IDX P6, R14, R13, R12, R11 ;  /* 0x0000000c0d0e7389 */ /* 0x00006400000c000b */
[----:B01----:R-:W-:Y:S01]  /*258c0*/  ENDCOLLECTIVE ;  /* 0x000000000000791b */ /* 0x003fe20003800000 */
.L_x_2052:
[----:B------:R-:W-:-:S05]  /*258d0*/  @!P1 LEA R6, P2, R20, R8, 0x1 ;  /* 0x0000000814069211 */ /* 0x000fca00078408ff */
[----:B------:R-:W-:-:S04]  /*258e0*/  @!P1 IMAD.X R0, RZ, RZ, R0, P2 ;  /* 0x000000ffff009224 */ /* 0x000fc800010e0600 */
[----:B------:R-:W-:Y:S02]  /*258f0*/  @!P1 IMAD.MOV.U32 R7, RZ, RZ, R0 ;  /* 0x000000ffff079224 */ /* 0x000fe400078e0000 */
[----:B------:R-:W-:Y:S02]  /*25900*/  VIADD R0, R25, 0x90 ;  /* 0x0000009019007836 */ /* 0x000fe40000000000 */
[----:B------:R-:W-:Y:S01]  /*25910*/  IMAD.MOV.U32 R13, RZ, RZ, R5 ;  /* 0x000000ffff0d7224 */ /* 0x000fe200078e0005 */
[----:B------:R-:W-:Y:S01]  /*25920*/  @!PT LDS RZ, [RZ] ;  /* 0x00000000fffff984 */ /* 0x000fe20000000800 */
[----:B------:R-:W-:Y:S01]  /*25930*/  @!PT LDS RZ, [RZ] ;  /* 0x00000000fffff984 */ /* 0x000fe20000000800 */
[----:B------:R-:W-:Y:S01]  /*25940*/  @!PT LDS RZ, [RZ] ;  /* 0x00000000fffff984 */ /* 0x000fe20000000800 */
[----:B------:R0:W-:Y:S02]  /*25950*/  @!P1 LDGSTS.E.BYPASS.LTC128B.128 [R10+0xc400], desc[UR42][R6.64], !P0 ;  /* 0x0c400000060a9fae */ /* 0x0001e4000c101d6a */
[----:B------:R-:W-:Y:S02]  /*25960*/  ISETP.GE.AND P1, PT, R0, R2, PT ;  /* 0x000000020000720c */ /* 0x000fe40003f26270 */
[----:B------:R-:W-:-:S11]  /*25970*/  MOV R0, R14 ;  /* 0x0000000e00007202 */ /* 0x000fd60000000f00 */
[----:B0-----:R-:W-:Y:S05]  /*25980*/  WARPSYNC.COLLECTIVE R15, `(.L_x_2053) ;  /* 0x000000000f087348 */ /* 0x001fea0003c00000 */
[----:B------:R1:W2:Y:S02]  /*25990*/  SHFL.IDX P6, R14, R13, R12, R11 ;  /* 0x0000000c0d0e7389 */ /* 0x0002a400000c000b */
[----:B012---:R-:W-:Y:S01]  /*259a0*/  ENDCOLLECTIVE ;  /* 0x000000000000791b */ /* 0x007fe20003800000 */
.L_x_2053:
[----:B------:R-:W-:Y:S02]  /*259b0*/  IMAD.MOV.U32 R13, RZ, RZ, R3 ;  /* 0x000000ffff0d7224 */ /* 0x000fe400078e0003 */
[----:B------:R-:W-:Y:S02]  /*259c0*/  IMAD.MOV.U32 R12, RZ, RZ, 0x2 ;  /* 0x00000002ff0c7424 */ /* 0x000fe400078e00ff */
[----:B------:R-:W-:-:S07]  /*259d0*/  IMAD.MOV.U32 R6, RZ, RZ, R14 ;  /* 0x000000ffff067224 */ /* 0x000fce00078e000e */
[----:B------:R-:W-:Y:S05]  /*259e0*/  WARPSYNC.COLLECTIVE R15, `(.L_x_2054) ;  /* 0x000000000f087348 */ /* 0x000fea0003c00000 */
[----:B------:R0:W1:Y:S02]  /*259f0*/  SHFL.IDX P6, R14, R13, R12, R11 ;  /* 0x0000000c0d0e7389 */ /* 0x00006400000c000b */
[----:B01----:R-:W-:Y:S01]  /*25a00*/  ENDCOLLECTIVE ;  /* 0x000000000000791b */ /* 0x003fe20003800000 */
.L_x_2054:
        /* <DEDUP_REMOVED lines=13> */
.L_x_2055:
[----:B------:R-:W-:Y:S02]  /*25ae0*/  IMAD.MOV.U32 R13, RZ, RZ, R3 ;  /* 0x000000ffff0d7224 */ /* 0x000fe400078e0003 */
[----:B------:R-:W-:Y:S01]  /*25af0*/  IMAD.MOV.U32 R12, RZ, RZ, 0x3 ;  /* 0x00000003ff0c7424 */ /* 0x000fe200078e00ff */
[----:B------:R-:W-:-:S07]  /*25b00*/  MOV R6, R14 ;  /* 0x0000000e00067202 */ /* 0x000fce0000000f00 */
[----:B------:R-:W-:Y:S05]  /*25b10*/  WARPSYNC.COLLECTIVE R15, `(.L_x_2056) ;  /* 0x000000000f087348 */ /* 0x000fea0003c00000 */
[----:B------:R0:W1:Y:S02]  /*25b20*/  SHFL.IDX P6, R14, R13, R12, R11 ;  /* 0x0000000c0d0e7389 */ /* 0x00006400000c000b */
[----:B01----:R-:W-:Y:S01]  /*25b30*/  ENDCOLLECTIVE ;  /* 0x000000000000791b */ /* 0x003fe20003800000 */
.L_x_2056:
        /* <DEDUP_REMOVED lines=12> */
.L_x_2057:
[----:B------:R-:W-:Y:S01]  /*25c00*/  IMAD.MOV.U32 R5, RZ, RZ, R14 ;  /* 0x000000ffff057224 */ /* 0x000fe200078e000e */
[----:B------:R-:W-:Y:S06]  /*25c10*/  BRA `(.L_x_2058) ;  /* 0xffffff9000fc7947 */ /* 0x000fec000383ffff */
.L_x_1873:
[----:B-1----:R1:W2:Y:S02]  /*25c20*/  SYNCS.PHASECHK.TRANS64.TRYWAIT P0, [R16+URZ+0x16820], R0 ;  /* 0x01682000100075a7 */ /* 0x0022a4000800017f */
[----:B--2---:R-:W-:Y:S05]  /*25c30*/  @!P0 NANOSLEEP.SYNCS 0x989680 ;  /* 0x009896800000895d */ /* 0x004fea0003900000 */
[----:B------:R-:W2:Y:S02]  /*25c40*/  @!P0 SYNCS.PHASECHK.TRANS64 P0, [R16+URZ+0x16820], R0 ;  /* 0x01682000100085a7 */ /* 0x000ea4000800007f */
[----:B--2---:R-:W-:Y:S05]  /*25c50*/  @!P0 BRA `(.L_x_1873) ;  /* 0xfffffffc00f08947 */ /* 0x004fea000383ffff */
[----:B------:R-:W-:Y:S05]  /*25c60*/  BRA `(.L_x_2059) ;  /* 0xffffff9400587947 */ /* 0x000fea000383ffff */
.L_x_1878:
[----:B0-----:R0:W1:Y:S02]  /*25c70*/  SYNCS.PHASECHK.TRANS64.TRYWAIT P0, [R5+URZ+0x16840], R2 ;  /* 0x01684002050075a7 */ /* 0x001064000800017f */
[----:B-1----:R-:W-:Y:S05]  /*25c80*/  @!P0 NANOSLEEP.SYNCS 0x989680 ;  /* 0x009896800000895d */ /* 0x002fea0003900000 */
[----:B------:R-:W1:Y:S02]  /*25c90*/  @!P0 SYNCS.PHASECHK.TRANS64 P0, [R5+URZ+0x16840], R2 ;  /* 0x01684002050085a7 */ /* 0x000e64000800007f */
[----:B-1----:R-:W-:Y:S05]  /*25ca0*/  @!P0 BRA `(.L_x_1878) ;  /* 0xfffffffc00f08947 */ /* 0x002fea000383ffff */
[----:B------:R-:W-:Y:S05]  /*25cb0*/  BRA `(.L_x_2060) ;  /* 0xffffff98003c7947 */ /* 0x000fea000383ffff */
.L_x_1879:
        /* <DEDUP_REMOVED lines=8> */
.L_x_2062:
[----:B------:R-:W-:Y:S05]  /*25d40*/  BSYNC B1 ;  /* 0x0000000000017941 */ /* 0x000fea0003800000 */
.L_x_2061:
[----:B------:R-:W0:Y:S01]  /*25d50*/  S2R R7, SR_TID.X ;  /* 0x0000000000077919 */ /* 0x000e220000002100 */
[----:B------:R-:W-:Y:S01]  /*25d60*/  IMAD.MOV.U32 R13, RZ, RZ, R8 ;  /* 0x000000ffff0d7224 */ /* 0x000fe200078e0008 */
[----:B------:R-:W-:Y:S01]  /*25d70*/  MOV R15, 0xffffffff ;  /* 0xffffffff000f7802 */ /* 0x000fe20000000f00 */
[----:B------:R-:W-:Y:S02]  /*25d80*/  IMAD.MOV.U32 R12, RZ, RZ, RZ ;  /* 0x000000ffff0c7224 */ /* 0x000fe400078e00ff */
[----:B------:R-:W-:Y:S02]  /*25d90*/  IMAD.MOV.U32 R11, RZ, RZ, 0x181f ;  /* 0x0000181fff0b7424 */ /* 0x000fe400078e00ff */
[----:B------:R-:W-:Y:S02]  /*25da0*/  IMAD.MOV.U32 R3, RZ, RZ, R14 ;  /* 0x000000ffff037224 */ /* 0x000fe400078e000e */
[----:B------:R-:W-:-:S07]  /*25db0*/  IMAD R9, R9, 0x2, R16 ;  /* 0x0000000209097824 */ /* 0x000fce00078e0210 */
[----:B0-----:R-:W-:Y:S05]  /*25dc0*/  WARPSYNC.COLLECTIVE R15, `(.L_x_2063) ;  /* 0x000000000f087348 */ /* 0x001fea0003c00000 */
[----:B------:R1:W2:Y:S02]  /*25dd0*/  SHFL.IDX P6, R14, R13, R12, R11 ;  /* 0x0000000c0d0e7389 */ /* 0x0002a400000c000b */
[----:B012---:R-:W-:Y:S01]  /*25de0*/  ENDCOLLECTIVE ;  /* 0x000000000000791b */ /* 0x007fe20003800000 */
.L_x_2063:
[----:B------:R-:W-:Y:S02]  /*25df0*/  IMAD.MOV.U32 R13, RZ, RZ, R10 ;  /* 0x000000ffff0d7224 */ /* 0x000fe400078e000a */
[----:B------:R-:W-:Y:S02]  /*25e00*/  IMAD.MOV.U32 R12, RZ, RZ, 0x1 ;  /* 0x00000001ff0c7424 */ /* 0x000fe400078e00ff */
[----:B------:R-:W-:Y:S02]  /*25e10*/  IMAD.SHL.U32 R7, R7, 0x8, RZ ;  /* 0x0000000807077824 */ /* 0x000fe400078e00ff */
[----:B------:R-:W-:-:S07]  /*25e20*/  IMAD.MOV.U32 R2, RZ, RZ, R14 ;  /* 0x000000ffff027224 */ /* 0x000fce00078e000e */
[----:B------:R-:W-:Y:S05]  /*25e30*/  WARPSYNC.COLLECTIVE R15, `(.L_x_2064) ;  /* 0x000000000f087348 */ /* 0x000fea0003c00000 */
[----:B------:R0:W1:Y:S02]  /*25e40*/  SHFL.IDX P6, R14, R13, R12, R11 ;  /* 0x0000000c0d0e7389 */ /* 0x00006400000c000b */
[----:B01----:R-:W-:Y:S01]  /*25e50*/  ENDCOLLECTIVE ;  /* 0x000000000000791b */ /* 0x003fe20003800000 */
.L_x_2064:
        /* <DEDUP_REMOVED lines=9> */
[----:B0-----:R-:W-:-:S07]  /*25ef0*/  IMAD.MOV.U32 R3, RZ, RZ, R14 ;  /* 0x000000ffff037224 */ /* 0x001fce00078e000e */
[----:B------:R-:W-:Y:S05]  /*25f00*/  WARPSYNC.COLLECTIVE R15, `(.L_x_2065) ;  /* 0x000000000f087348 */ /* 0x000fea0003c00000 */
[----:B------:R0:W1:Y:S02]  /*25f10*/  SHFL.IDX P6, R14, R13, R12, R11 ;  /* 0x0000000c0d0e7389 */ /* 0x00006400000c000b */
[----:B01----:R-:W-:Y:S01]  /*25f20*/  ENDCOLLECTIVE ;  /* 0x000000000000791b */ /* 0x003fe20003800000 */
.L_x_2065:
[----:B------:R-:W-:Y:S02]  /*25f30*/  IMAD.MOV.U32 R13, RZ, RZ, R10 ;  /* 0x000000ffff0d7224 */ /* 0x000fe400078e000a */
[----:B------:R-:W-:Y:S01]  /*25f40*/  IMAD.MOV.U32 R12, RZ, RZ, 0x2 ;  /* 0x00000002ff0c7424 */ /* 0x000fe200078e00ff */
[----:B------:R-:W-:-:S07]  /*25f50*/  MOV R2, R14 ;  /* 0x0000000e00027202 */ /* 0x000fce0000000f00 */
[----:B------:R-:W-:Y:S05]  /*25f60*/  WARPSYNC.COLLECTIVE R15, `(.L_x_2066) ;  /* 0x000000000f087348 */ /* 0x000fea0003c00000 */
[----:B------:R0:W1:Y:S02]  /*25f70*/  SHFL.IDX P6, R14, R13, R12, R11 ;  /* 0x0000000c0d0e7389 */ /* 0x00006400000c000b */
[----:B01----:R-:W-:Y:S01]  /*25f80*/  ENDCOLLECTIVE ;  /* 0x000000000000791b */ /* 0x003fe20003800000 */
.L_x_2066:
        /* <DEDUP_REMOVED lines=11> */
.L_x_2067:
[----:B------:R-:W-:Y:S01]  /*26040*/  IMAD.MOV.U32 R13, RZ, RZ, R10 ;  /* 0x000000ffff0d7224 */ /* 0x000fe200078e000a */
[----:B------:R-:W-:Y:S01]  /*26050*/  MOV R12, 0x3 ;  /* 0x00000003000c7802 */ /* 0x000fe20000000f00 */
[----:B------:R-:W-:-:S07]  /*26060*/  IMAD.MOV.U32 R2, RZ, RZ, R14 ;  /* 0x000000ffff027224 */ /* 0x000fce00078e000e */
[----:B------:R-:W-:Y:S05]  /*26070*/  WARPSYNC.COLLECTIVE R15, `(.L_x_2068) ;  /* 0x000000000f087348 */ /* 0x000fea0003c00000 */
[----:B------:R0:W1:Y:S02]  /*26080*/  SHFL.IDX P6, R14, R13, R12, R11 ;  /* 0x0000000c0d0e7389 */ /* 0x00006400000c000b */
[----:B01----:R-:W-:Y:S01]  /*26090*/  ENDCOLLECTIVE ;  /* 0x000000000000791b */ /* 0x003fe20003800000 */
.L_x_2068:
        /* <DEDUP_REMOVED lines=11> */
.L_x_2069:
[----:B------:R-:W-:Y:S02]  /*26150*/  IMAD.MOV.U32 R13, RZ, RZ, R10 ;  /* 0x000000ffff0d7224 */ /* 0x000fe400078e000a */
[----:B------:R-:W-:Y:S02]  /*26160*/  IMAD.MOV.U32 R12, RZ, RZ, 0x4 ;  /* 0x00000004ff0c7424 */ /* 0x000fe400078e00ff */
[----:B------:R-:W-:-:S07]  /*26170*/  IMAD.MOV.U32 R2, RZ, RZ, R14 ;  /* 0x000000ffff027224 */ /* 0x000fce00078e000e */
[----:B------:R-:W-:Y:S05]  /*26180*/  WARPSYNC.COLLECTIVE R15, `(.L_x_2070) ;  /* 0x000000000f087348 */ /* 0x000fea0003c00000 */
[----:B------:R0:W1:Y:S02]  /*26190*/  SHFL.IDX P6, R14, R13, R12, R11 ;  /* 0x0000000c0d0e7389 */ /* 0x00006400000c000b */
[----:B01----:R-:W-:Y:S01]  /*261a0*/  ENDCOLLECTIVE ;  /* 0x000000000000791b */ /* 0x003fe20003800000 */
.L_x_2070:
        /* <DEDUP_REMOVED lines=11> */
.L_x_2071:
[----:B------:R-:W-:Y:S02]  /*26260*/  IMAD.MOV.U32 R13, RZ, RZ, R10 ;  /* 0x000000ffff0d7224 */ /* 0x000fe400078e000a */
[----:B------:R-:W-:Y:S01]  /*26270*/  IMAD.MOV.U32 R12, RZ, RZ, 0x5 ;  /* 0x00000005ff0c7424 */ /* 0x000fe200078e00ff */
[----:B------:R-:W-:-:S07]  /*26280*/  MOV R2, R14 ;  /* 0x0000000e00027202 */ /* 0x000fce0000000f00 */
[----:B------:R-:W-:Y:S05]  /*26290*/  WARPSYNC.COLLECTIVE R15, `(.L_x_2072) ;  /* 0x000000000f087348 */ /* 0x000fea0003c00000 */
[----:B------:R0:W1:Y:S02]  /*262a0*/  SHFL.IDX P6, R14, R13, R12, R11 ;  /* 0x0000000c0d0e7389 */ /* 0x00006400000c000b */
[----:B01----:R-:W-:Y:S01]  /*262b0*/  ENDCOLLECTIVE ;  /* 0x000000000000791b */ /* 0x003fe20003800000 */
.L_x_2072:
        /* <DEDUP_REMOVED lines=11> */
.L_x_2073:
[----:B------:R-:W-:Y:S01]  /*26370*/  IMAD.MOV.U32 R13, RZ, RZ, R10 ;  /* 0x000000ffff0d7224 */ /* 0x000fe200078e000a */
[----:B------:R-:W-:Y:S01]  /*26380*/  MOV R12, 0x6 ;  /* 0x00000006000c7802 */ /* 0x000fe20000000f00 */
[----:B------:R-:W-:-:S07]  /*26390*/  IMAD.MOV.U32 R2, RZ, RZ, R14 ;  /* 0x000000ffff027224 */ /* 0x000fce00078e000e */
[----:B------:R-:W-:Y:S05]  /*263a0*/  WARPSYNC.COLLECTIVE R15, `(.L_x_2074) ;  /* 0x000000000f087348 */ /* 0x000fea0003c00000 */
[----:B------:R0:W1:Y:S02]  /*263b0*/  SHFL.IDX P6, R14, R13, R12, R11 ;  /* 0x0000000c0d0e7389 */ /* 0x00006400000c000b */
[----:B01----:R-:W-:Y:S01]  /*263c0*/  ENDCOLLECTIVE ;  /* 0x000000000000791b */ /* 0x003fe20003800000 */
.L_x_2074:
        /* <DEDUP_REMOVED lines=11> */
.L_x_2075:
[----:B------:R-:W-:Y:S02]  /*26480*/  IMAD.MOV.U32 R13, RZ, RZ, R10 ;  /* 0x000000ffff0d7224 */ /* 0x000fe400078e000a */
[----:B------:R-:W-:Y:S02]  /*26490*/  IMAD.MOV.U32 R12, RZ, RZ, 0x7 ;  /* 0x00000007ff0c7424 */ /* 0x000fe400078e00ff */
[----:B------:R-:W-:-:S07]  /*264a0*/  IMAD.MOV.U32 R2, RZ, RZ, R14 ;  /* 0x000000ffff027224 */ /* 0x000fce00078e000e */
[----:B------:R-:W-:Y:S05]  /*264b0*/  WARPSYNC.COLLECTIVE R15, `(.L_x_2076) ;  /* 0x000000000f087348 */ /* 0x000fea0003c00000 */
[----:B------:R0:W1:Y:S02]  /*264c0*/  SHFL.IDX P6, R14, R13, R12, R11 ;  /* 0x0000000c0d0e7389 */ /* 0x00006400000c000b */
[----:B01----:R-:W-:Y:S01]  /*264d0*/  ENDCOLLECTIVE ;  /* 0x000000000000791b */ /* 0x003fe20003800000 */
.L_x_2076:
        /* <DEDUP_REMOVED lines=11> */
.L_x_2077:
[----:B------:R-:W-:Y:S01]  /*26590*/  MOV R2, R14 ;  /* 0x0000000e00027202 */ /* 0x000fe20000000f00 */
[----:B------:R-:W-:Y:S06]  /*265a0*/  BRA `(.L_x_2078) ;  /* 0xffffff9400207947 */ /* 0x000fec000383ffff */
.L_x_1884:
[----:B-1----:R1:W2:Y:S02]  /*265b0*/  SYNCS.PHASECHK.TRANS64.TRYWAIT P0, [R5+URZ+0x16860], R2 ;  /* 0x01686002050075a7 */ /* 0x0022a4000800017f */
[----:B--2---:R-:W-:Y:S05]  /*265c0*/  @!P0 NANOSLEEP.SYNCS 0x989680 ;  /* 0x009896800000895d */ /* 0x004fea0003900000 */
[----:B------:R-:W2:Y:S02]  /*265d0*/  @!P0 SYNCS.PHASECHK.TRANS64 P0, [R5+URZ+0x16860], R2 ;  /* 0x01686002050085a7 */ /* 0x000ea4000800007f */
[----:B--2---:R-:W-:Y:S05]  /*265e0*/  @!P0 BRA `(.L_x_1884) ;  /* 0xfffffffc00f08947 */ /* 0x004fea000383ffff */
[----:B------:R-:W-:Y:S05]  /*265f0*/  BRA `(.L_x_2079) ;  /* 0xffffff9400787947 */ /* 0x000fea000383ffff */
.L_x_1885:
        /* <DEDUP_REMOVED lines=8> */
.L_x_2081:
[----:B------:R-:W-:Y:S05]  /*26680*/  BSYNC B1 ;  /* 0x0000000000017941 */ /* 0x000fea0003800000 */
.L_x_2080:
[----:B------:R-:W-:Y:S01]  /*26690*/  IMAD.MOV.U32 R13, RZ, RZ, R18 ;  /* 0x000000ffff0d7224 */ /* 0x000fe200078e0012 */
[----:B------:R-:W-:Y:S01]  /*266a0*/  MOV R15, 0xffffffff ;  /* 0xffffffff000f7802 */ /* 0x000fe20000000f00 */
[----:B------:R-:W-:Y:S01]  /*266b0*/  IMAD.MOV.U32 R12, RZ, RZ, RZ ;  /* 0x000000ffff0c7224 */ /* 0x000fe200078e00ff */
[----:B------:R-:W-:Y:S01]  /*266c0*/  ISETP.LT.OR P2, PT, R8, 0x1, P1 ;  /* 0x000000010800780c */ /* 0x000fe20000f41670 */
[----:B------:R-:W-:Y:S02]  /*266d0*/  IMAD.MOV.U32 R11, RZ, RZ, 0x181f ;  /* 0x0000181fff0b7424 */ /* 0x000fe400078e00ff */
[----:B------:R-:W-:Y:S02]  /*266e0*/  IMAD.MOV.U32 R3, RZ, RZ, R14 ;  /* 0x000000ffff037224 */ /* 0x000fe400078e000e */
[----:B------:R-:W-:-:S08]  /*266f0*/  IMAD R6, R6, 0x2, R16 ;  /* 0x0000000206067824 */ /* 0x000fd000078e0210 */
[----:B------:R-:W-:Y:S05]  /*26700*/  WARPSYNC.COLLECTIVE R15, `(.L_x_2082) ;  /* 0x000000000f087348 */ /* 0x000fea0003c00000 */
[----:B------:R0:W1:Y:S02]  /*26710*/  SHFL.IDX P6, R14, R13, R12, R11 ;  /* 0x0000000c0d0e7389 */ /* 0x00006400000c000b */
[----:B01----:R-:W-:Y:S01]  /*26720*/  ENDCOLLECTIVE ;  /* 0x000000000000791b */ /* 0x003fe20003800000 */
.L_x_2082:
[----:B------:R-:W-:Y:S02]  /*26730*/  IMAD.MOV.U32 R13, RZ, RZ, R19 ;  /* 0x000000ffff0d7224 */ /* 0x000fe400078e0013 */
[----:B------:R-:W-:Y:S02]  /*26740*/  IMAD.MOV.U32 R12, RZ, RZ, 0x1 ;  /* 0x00000001ff0c7424 */ /* 0x000fe400078e00ff */
[----:B------:R-:W-:-:S07]  /*26750*/  IMAD.MOV.U32 R2, RZ, RZ, R14 ;  /* 0x000000ffff027224 */ /* 0x000fce00078e000e */
[----:B------:R-:W-:Y:S05]  /*26760*/  WARPSYNC.COLLECTIVE R15, `(.L_x_2083) ;  /* 0x000000000f087348 */ /* 0x000fea0003c00000 */
[----:B------:R0:W1:Y:S02]  /*26770*/  SHFL.IDX P6, R14, R13, R12, R11 ;  /* 0x0000000c0d0e7389 */ /* 0x00006400000c000b */
[----:B01----:R-:W-:Y:S01]  /*26780*/  ENDCOLLECTIVE ;  /* 0x000000000000791b */ /* 0x003fe20003800000 */
.L_x_2083:
        /* <DEDUP_REMOVED lines=12> */
.L_x_2084:
[----:B------:R-:W-:Y:S02]  /*26850*/  IMAD.MOV.U32 R13, RZ, RZ, R19 ;  /* 0x000000ffff0d7224 */ /* 0x000fe400078e0013 */
[----:B------:R-:W-:Y:S02]  /*26860*/  IMAD.MOV.U32 R12, RZ, RZ, 0x2 ;  /* 0x00000002ff0c7424 */ /* 0x000fe400078e00ff */
[----:B------:R-:W-:-:S07]  /*26870*/  IMAD.MOV.U32 R2, RZ, RZ, R14 ;  /* 0x000000ffff027224 */ /* 0x000fce00078e000e */
[----:B------:R-:W-:Y:S05]  /*26880*/  WARPSYNC.COLLECTIVE R15, `(.L_x_2085) ;  /* 0x000000000f087348 */ /* 0x000fea0003c00000 */
[----:B------:R0:W1:Y:S02]  /*26890*/  SHFL.IDX P6, R14, R13, R12, R11 ;  /* 0x0000000c0d0e7389 */ /* 0x00006400000c000b */
[----:B01----:R-:W-:Y:S01]  /*268a0*/  ENDCOLLECTIVE ;  /* 0x000000000000791b */ /* 0x003fe20003800000 */
.L_x_2085:
        /* <DEDUP_REMOVED lines=12> */
.L_x_2086:
[----:B------:R-:W-:Y:S02]  /*26970*/  IMAD.MOV.U32 R13, RZ, RZ, R19 ;  /* 0x000000ffff0d7224 */ /* 0x000fe400078e0013 */
[----:B------:R-:W-:Y:S02]  /*26980*/  IMAD.MOV.U32 R12, RZ, RZ, 0x3 ;  /* 0x00000003ff0c7424 */ /* 0x000fe400078e00ff */
[----:B------:R-:W-:-:S07]  /*26990*/  IMAD.MOV.U32 R2, RZ, RZ, R14 ;  /* 0x000000ffff027224 */ /* 0x000fce00078e000e */
[----:B------:R-:W-:Y:S05]  /*269a0*/  WARPSYNC.COLLECTIVE R15, `(.L_x_2087) ;  /* 0x000000000f087348 */ /* 0x000fea0003c00000 */
[----:B------:R0:W1:Y:S02]  /*269b0*/  SHFL.IDX P6, R14, R13, R12, R11 ;  /* 0x0000000c0d0e7389 */ /* 0x00006400000c000b */
[----:B01----:R-:W-:Y:S01]  /*269c0*/  ENDCOLLECTIVE ;  /* 0x000000000000791b */ /* 0x003fe20003800000 */
.L_x_2087:
        /* <DEDUP_REMOVED lines=12> */
.L_x_2088:
[----:B------:R-:W-:Y:S02]  /*26a90*/  IMAD.MOV.U32 R13, RZ, RZ, R19 ;  /* 0x000000ffff0d7224 */ /* 0x000fe400078e0013 */
[----:B------:R-:W-:Y:S02]  /*26aa0*/  IMAD.MOV.U32 R12, RZ, RZ, 0x4 ;  /* 0x00000004ff0c7424 */ /* 0x000fe400078e00ff */
[----:B------:R-:W-:-:S07]  /*26ab0*/  IMAD.MOV.U32 R2, RZ, RZ, R14 ;  /* 0x000000ffff027224 */ /* 0x000fce00078e000e */
[----:B------:R-:W-:Y:S05]  /*26ac0*/  WARPSYNC.COLLECTIVE R15, `(.L_x_2089) ;  /* 0x000000000f087348 */ /* 0x000fea0003c00000 */
[----:B------:R0:W1:Y:S02]  /*26ad0*/  SHFL.IDX P6, R14, R13, R12, R11 ;  /* 0x0000000c0d0e7389 */ /* 0x00006400000c000b */
[----:B01----:R-:W-:Y:S01]  /*26ae0*/  ENDCOLLECTIVE ;  /* 0x000000000000791b */ /* 0x003fe20003800000 */
.L_x_2089:
        /* <DEDUP_REMOVED lines=12> */
.L_x_2090:
[----:B------:R-:W-:Y:S02]  /*26bb0*/  IMAD.MOV.U32 R13, RZ, RZ, R19 ;  /* 0x000000ffff0d7224 */ /* 0x000fe400078e0013 */
[----:B------:R-:W-:Y:S02]  /*26bc0*/  IMAD.MOV.U32 R12, RZ, RZ, 0x5 ;  /* 0x00000005ff0c7424 */ /* 0x000fe400078e00ff */
[----:B------:R-:W-:-:S07]  /*26bd0*/  IMAD.MOV.U32 R2, RZ, RZ, R14 ;  /* 0x000000ffff027224 */ /* 0x000fce00078e000e */
[----:B------:R-:W-:Y:S05]  /*26be0*/  WARPSYNC.COLLECTIVE R15, `(.L_x_2091) ;  /* 0x000000000f087348 */ /* 0x000fea0003c00000 */
[----:B------:R0:W1:Y:S02]  /*26bf0*/  SHFL.IDX P6, R14, R13, R12, R11 ;  /* 0x0000000c0d0e7389 */ /* 0x00006400000c000b */
[----:B01----:R-:W-:Y:S01]  /*26c00*/  ENDCOLLECTIVE ;  /* 0x000000000000791b */ /* 0x003fe20003800000 */
.L_x_2091:
        /* <DEDUP_REMOVED lines=12> */
.L_x_2092:
[----:B------:R-:W-:Y:S02]  /*26cd0*/  IMAD.MOV.U32 R13, RZ, RZ, R19 ;  /* 0x000000ffff0d7224 */ /* 0x000fe400078e0013 */
[----:B------:R-:W-:Y:S02]  /*26ce0*/  IMAD.MOV.U32 R12, RZ, RZ, 0x6 ;  /* 0x00000006ff0c7424 */ /* 0x000fe400078e00ff */
[----:B------:R-:W-:-:S07]  /*26cf0*/  IMAD.MOV.U32 R2, RZ, RZ, R14 ;  /* 0x000000ffff027224 */ /* 0x000fce00078e000e */
[----:B------:R-:W-:Y:S05]  /*26d00*/  WARPSYNC.COLLECTIVE R15, `(.L_x_2093) ;  /* 0x000000000f087348 */ /* 0x000fea0003c00000 */
[----:B------:R0:W1:Y:S02]  /*26d10*/  SHFL.IDX P6, R14, R13, R12, R11 ;  /* 0x0000000c0d0e7389 */ /* 0x00006400000c000b */
[----:B01----:R-:W-:Y:S01]  /*26d20*/  ENDCOLLECTIVE ;  /* 0x000000000000791b */ /* 0x003fe20003800000 */
.L_x_2093:
        /* <DEDUP_REMOVED lines=12> */
.L_x_2094:
[----:B------:R-:W-:Y:S02]  /*26df0*/  IMAD.MOV.U32 R13, RZ, RZ, R19 ;  /* 0x000000ffff0d7224 */ /* 0x000fe400078e0013 */
[----:B------:R-:W-:Y:S02]  /*26e00*/  IMAD.MOV.U32 R12, RZ, RZ, 0x7 ;  /* 0x00000007ff0c7424 */ /* 0x000fe400078e00ff */
[----:B------:R-:W-:-:S07]  /*26e10*/  IMAD.MOV.U32 R2, RZ, RZ, R14 ;  /* 0x000000ffff027224 */ /* 0x000fce00078e000e */
[----:B------:R-:W-:Y:S05]  /*26e20*/  WARPSYNC.COLLECTIVE R15, `(.L_x_2095) ;  /* 0x000000000f087348 */ /* 0x000fea0003c00000 */
[----:B------:R0:W1:Y:S02]  /*26e30*/  SHFL.IDX P6, R14, R13, R12, R11 ;  /* 0x0000000c0d0e7389 */ /* 0x00006400000c000b */
[----:B01----:R-:W-:Y:S01]  /*26e40*/  ENDCOLLECTIVE ;  /* 0x000000000000791b */ /* 0x003fe20003800000 */
.L_x_2095:
        /* <DEDUP_REMOVED lines=11> */
.L_x_2096:
[----:B------:R-:W-:Y:S01]  /*26f00*/  IMAD.MOV.U32 R2, RZ, RZ, R14 ;  /* 0x000000ffff027224 */ /* 0x000fe200078e000e */
[----:B------:R-:W-:Y:S06]  /*26f10*/  BRA `(.L_x_2097) ;  /* 0xffffff9000247947 */ /* 0x000fec000383ffff */
.L_x_1893:
[----:B0-----:R0:W1:Y:S02]  /*26f20*/  SYNCS.PHASECHK.TRANS64.TRYWAIT P0, [R0+URZ+0x16860], R3 ;  /* 0x01686003000075a7 */ /* 0x001064000800017f */
[----:B-1----:R-:W-:Y:S05]  /*26f30*/  @!P0 NANOSLEEP.SYNCS 0x989680 ;  /* 0x009896800000895d */ /* 0x002fea0003900000 */
[----:B------:R-:W1:Y:S02]  /*26f40*/  @!P0 SYNCS.PHASECHK.TRANS64 P0, [R0+URZ+0x16860], R3 ;  /* 0x01686003000085a7 */ /* 0x000e64000800007f */
[----:B-1----:R-:W-:Y:S05]  /*26f50*/  @!P0 BRA `(.L_x_1893) ;  /* 0xfffffffc00f08947 */ /* 0x002fea000383ffff */
[----:B------:R-:W-:Y:S05]  /*26f60*/  BRA `(.L_x_2098) ;  /* 0xffffff9400407947 */ /* 0x000fea000383ffff */
.L_x_1894:
[----:B------:R-:W-:Y:S01]  /*26f70*/  BSSY B0, `(.L_x_2099) ;  /* 0x0000008000007945 */ /* 0x000fe20003800000 */
[----:B------:R-:W-:Y:S01]  /*26f80*/  MOV R13, R19 ;  /* 0x00000013000d7202 */ /* 0x000fe20000000f00 */
[----:B------:R-:W-:Y:S02]  /*26f90*/  IMAD.MOV.U32 R12, RZ, RZ, RZ ;  /* 0x000000ffff0c7224 */ /* 0x000fe400078e00ff */
[----:B------:R-:W-:Y:S02]  /*26fa0*/  IMAD.MOV.U32 R11, RZ, RZ, 0x181f ;  /* 0x0000181fff0b7424 */ /* 0x000fe400078e00ff */
[----:B------:R-:W-:-:S07]  /*26fb0*/  IMAD.MOV.U32 R15, RZ, RZ, -0x1 ;  /* 0xffffffffff0f7424 */ /* 0x000fce00078e00ff */
[----:B0----5:R-:W-:Y:S05]  /*26fc0*/  WARPSYNC.COLLECTIVE R15, `(.L_x_2100) ;  /* 0x000000000f087348 */ /* 0x021fea0003c00000 */
[----:B------:R1:W2:Y:S02]  /*26fd0*/  SHFL.IDX P6, R14, R13, R12, R11 ;  /* 0x0000000c0d0e7389 */ /* 0x0002a400000c000b */
[----:B012--5:R-:W-:Y:S01]  /*26fe0*/  ENDCOLLECTIVE ;  /* 0x000000000000791b */ /* 0x027fe20003800000 */
.L_x_2100:
[----:B------:R-:W-:Y:S05]  /*26ff0*/  BSYNC B0 ;  /* 0x0000000000007941 */ /* 0x000fea0003800000 */
.L_x_2099:
[----:B------:R-:W-:Y:S01]  /*27000*/  IMAD.MOV.U32 R13, RZ, RZ, R18 ;  /* 0x000000ffff0d7224 */ /* 0x000fe200078e0012 */
[----:B------:R-:W-:Y:S01]  /*27010*/  SHF.L.U32 R5, R7, 0x1, RZ ;  /* 0x0000000107057819 */ /* 0x000fe200000006ff */
[----:B------:R-:W-:Y:S01]  /*27020*/  IMAD.MOV.U32 R12, RZ, RZ, RZ ;  /* 0x000000ffff0c7224 */ /* 0x000fe200078e00ff */
[----:B------:R-:W-:Y:S01]  /*27030*/  ISETP.LT.OR P2, PT, R6, 0x1, P0 ;  /* 0x000000010600780c */ /* 0x000fe20000741670 */
[----:B------:R-:W-:Y:S02]  /*27040*/  IMAD.MOV.U32 R11, RZ, RZ, 0x181f ;  /* 0x0000181fff0b7424 */ /* 0x000fe400078e00ff */
[----:B------:R-:W-:Y:S02]  /*27050*/  IMAD.MOV.U32 R15, RZ, RZ, -0x1 ;  /* 0xffffffffff0f7424 */ /* 0x000fe400078e00ff */
[----:B------:R-:W-:Y:S02]  /*27060*/  IMAD.MOV.U32 R3, RZ, RZ, R14 ;  /* 0x000000ffff037224 */ /* 0x000fe400078e000e */
[----:B------:R-:W-:-:S07]  /*27070*/  IMAD R4, R4, 0x2, R16 ;  /* 0x0000000204047824 */ /* 0x000fce00078e0210 */
[----:B------:R-:W-:Y:S05]  /*27080*/  WARPSYNC.COLLECTIVE R15, `(.L_x_2101) ;  /* 0x000000000f087348 */ /* 0x000fea0003c00000 */
[----:B------:R0:W1:Y:S02]  /*27090*/  SHFL.IDX P6, R14, R13, R12, R11 ;  /* 0x0000000c0d0e7389 */ /* 0x00006400000c000b */
[----:B01----:R-:W-:Y:S01]  /*270a0*/  ENDCOLLECTIVE ;  /* 0x000000000000791b */ /* 0x003fe20003800000 */
.L_x_2101:
[----:B------:R-:W-:Y:S02]  /*270b0*/  IMAD.MOV.U32 R13, RZ, RZ, R19 ;  /* 0x000000ffff0d7224 */ /* 0x000fe400078e0013 */
[----:B------:R-:W-:Y:S01]  /*270c0*/  IMAD.MOV.U32 R12, RZ, RZ, 0x1 ;  /* 0x00000001ff0c7424 */ /* 0x000fe200078e00ff */
[----:B------:R-:W-:-:S13]  /*270d0*/  IADD3 R2, P1, R14, R5, RZ ;  /* 0x000000050e027210 */ /* 0x000fda0007f3e0ff */
[----:B------:R-:W-:Y:S05]  /*270e0*/  WARPSYNC.COLLECTIVE R15, `(.L_x_2102) ;  /* 0x000000000f087348 */ /* 0x000fea0003c00000 */
[----:B------:R0:W1:Y:S02]  /*270f0*/  SHFL.IDX P6, R14, R13, R12, R11 ;  /* 0x0000000c0d0e7389 */ /* 0x00006400000c000b */
[----:B01----:R-:W-:Y:S01]  /*27100*/  ENDCOLLECTIVE ;  /* 0x000000000000791b */ /* 0x003fe20003800000 */
.L_x_2102:
        /* <DEDUP_REMOVED lines=11> */
.L_x_2103:
[----:B------:R-:W-:Y:S01]  /*271c0*/  IMAD.MOV.U32 R13, RZ, RZ, R19 ;  /* 0x000000ffff0d7224 */ /* 0x000fe200078e0013 */
[----:B------:R-:W-:Y:S02]  /*271d0*/  MOV R12, 0x2 ;  /* 0x00000002000c7802 */ /* 0x000fe40000000f00 */
[----:B------:R-:W-:-:S13]  /*271e0*/  IADD3 R2, P1, R14, R5, RZ ;  /* 0x000000050e027210 */ /* 0x000fda0007f3e0ff */
[----:B------:R-:W-:Y:S05]  /*271f0*/  WARPSYNC.COLLECTIVE R15, `(.L_x_2104) ;  /* 0x000000000f087348 */ /* 0x000fea0003c00000 */
[----:B------:R0:W1:Y:S02]  /*27200*/  SHFL.IDX P6, R14, R13, R12, R11 ;  /* 0x0000000c0d0e7389 */ /* 0x00006400000c000b */
[----:B01----:R-:W-:Y:S01]  /*27210*/  ENDCOLLECTIVE ;  /* 0x000000000000791b */ /* 0x003fe20003800000 */
.L_x_2104:
        /* <DEDUP_REMOVED lines=11> */
.L_x_2105:
[----:B------:R-:W-:Y:S02]  /*272d0*/  IMAD.MOV.U32 R13, RZ, RZ, R19 ;  /* 0x000000ffff0d7224 */ /* 0x000fe400078e0013 */
[----:B------:R-:W-:Y:S01]  /*272e0*/  IMAD.MOV.U32 R12, RZ, RZ, 0x3 ;  /* 0x00000003ff0c7424 */ /* 0x000fe200078e00ff */
[----:B------:R-:W-:-:S13]  /*272f0*/  IADD3 R2, P1, R14, R5, RZ ;  /* 0x000000050e027210 */ /* 0x000fda0007f3e0ff */
[----:B------:R-:W-:Y:S05]  /*27300*/  WARPSYNC.COLLECTIVE R15, `(.L_x_2106) ;  /* 0x000000000f087348 */ /* 0x000fea0003c00000 */
[----:B------:R0:W1:Y:S02]  /*27310*/  SHFL.IDX P6, R14, R13, R12, R11 ;  /* 0x0000000c0d0e7389 */ /* 0x00006400000c000b */
[----:B01----:R-:W-:Y:S01]  /*27320*/  ENDCOLLECTIVE ;  /* 0x000000000000791b */ /* 0x003fe20003800000 */
.L_x_2106:
        /* <DEDUP_REMOVED lines=11> */
.L_x_2107:
[----:B------:R-:W-:Y:S01]  /*273e0*/  MOV R13, R19 ;  /* 0x00000013000d7202 */ /* 0x000fe20000000f00 */
[----:B------:R-:W-:Y:S01]  /*273f0*/  IMAD.MOV.U32 R12, RZ, RZ, 0x4 ;  /* 0x00000004ff0c7424 */ /* 0x000fe200078e00ff */
[----:B------:R-:W-:-:S13]  /*27400*/  IADD3 R2, P1, R14, R5, RZ ;  /* 0x000000050e027210 */ /* 0x000fda0007f3e0ff */
[----:B------:R-:W-:Y:S05]  /*27410*/  WARPSYNC.COLLECTIVE R15, `(.L_x_2108) ;  /* 0x000000000f087348 */ /* 0x000fea0003c00000 */
[----:B------:R0:W1:Y:S02]  /*27420*/  SHFL.IDX P6, R14, R13, R12, R11 ;  /* 0x0000000c0d0e7389 */ /* 0x00006400000c000b */
[----:B01----:R-:W-:Y:S01]  /*27430*/  ENDCOLLECTIVE ;  /* 0x000000000000791b */ /* 0x003fe20003800000 */
.L_x_2108:
        /* <DEDUP_REMOVED lines=11> */
.L_x_2109:
[----:B------:R-:W-:Y:S02]  /*274f0*/  IMAD.MOV.U32 R13, RZ, RZ, R19 ;  /* 0x000000ffff0d7224 */ /* 0x000fe400078e0013 */
[----:B------:R-:W-:Y:S01]  /*27500*/  IMAD.MOV.U32 R12, RZ, RZ, 0x5 ;  /* 0x00000005ff0c7424 */ /* 0x000fe200078e00ff */
[----:B------:R-:W-:-:S13]  /*27510*/  IADD3 R2, P1, R14, R5, RZ ;  /* 0x000000050e027210 */ /* 0x000fda0007f3e0ff */
[----:B------:R-:W-:Y:S05]  /*27520*/  WARPSYNC.COLLECTIVE R15, `(.L_x_2110) ;  /* 0x000000000f087348 */ /* 0x000fea0003c00000 */
[----:B------:R0:W1:Y:S02]  /*27530*/  SHFL.IDX P6, R14, R13, R12, R11 ;  /* 0x0000000c0d0e7389 */ /* 0x00006400000c000b */
[----:B01----:R-:W-:Y:S01]  /*27540*/  ENDCOLLECTIVE ;  /* 0x000000000000791b */ /* 0x003fe20003800000 */
.L_x_2110:
        /* <DEDUP_REMOVED lines=11> */
.L_x_2111:
[----:B------:R-:W-:Y:S02]  /*27600*/  IMAD.MOV.U32 R13, RZ, RZ, R19 ;  /* 0x000000ffff0d7224 */ /* 0x000fe400078e0013 */
[----:B------:R-:W-:Y:S01]  /*27610*/  IMAD.MOV.U32 R12, RZ, RZ, 0x6 ;  /* 0x00000006ff0c7424 */ /* 0x000fe200078e00ff */
[----:B------:R-:W-:-:S13]  /*27620*/  IADD3 R2, P1, R14, R5, RZ ;  /* 0x000000050e027210 */ /* 0x000fda0007f3e0ff */
[----:B------:R-:W-:Y:S05]  /*27630*/  WARPSYNC.COLLECTIVE R15, `(.L_x_2112) ;  /* 0x000000000f087348 */ /* 0x000fea0003c00000 */
[----:B------:R0:W1:Y:S02]  /*27640*/  SHFL.IDX P6, R14, R13, R12, R11 ;  /* 0x0000000c0d0e7389 */ /* 0x00006400000c000b */
[----:B01----:R-:W-:Y:S01]  /*27650*/  ENDCOLLECTIVE ;  /* 0x000000000000791b */ /* 0x003fe20003800000 */
.L_x_2112:
        /* <DEDUP_REMOVED lines=11> */
.L_x_2113:
[----:B------:R-:W-:Y:S02]  /*27710*/  IMAD.MOV.U32 R13, RZ, RZ, R19 ;  /* 0x000000ffff0d7224 */ /* 0x000fe400078e0013 */
[----:B------:R-:W-:Y:S01]  /*27720*/  IMAD.MOV.U32 R12, RZ, RZ, 0x7 ;  /* 0x00000007ff0c7424 */ /* 0x000fe200078e00ff */
[----:B------:R-:W-:-:S13]  /*27730*/  IADD3 R2, P1, R14, R5, RZ ;  /* 0x000000050e027210 */ /* 0x000fda0007f3e0ff */
[----:B------:R-:W-:Y:S05]  /*27740*/  WARPSYNC.COLLECTIVE R15, `(.L_x_2114) ;  /* 0x000000000f087348 */ /* 0x000fea0003c00000 */
[----:B------:R0:W1:Y:S02]  /*27750*/  SHFL.IDX P6, R14, R13, R12, R11 ;  /* 0x0000000c0d0e7389 */ /* 0x00006400000c000b */
[----:B01----:R-:W-:Y:S01]  /*27760*/  ENDCOLLECTIVE ;  /* 0x000000000000791b */ /* 0x003fe20003800000 */
.L_x_2114:
        /* <DEDUP_REMOVED lines=10> */
.L_x_2115:
[----:B------:R-:W-:Y:S05]  /*27810*/  BRA `(.L_x_2116) ;  /* 0xffffff9000107947 */ /* 0x000fea000383ffff */
.L_x_1899:
[----:B------:R-:W-:Y:S01]  /*27820*/  BSSY B0, `(.L_x_2117) ;  /* 0x0000008000007945 */ /* 0x000fe20003800000 */
[----:B-1----:R-:W-:Y:S02]  /*27830*/  IMAD.MOV.U32 R13, RZ, RZ, R24 ;  /* 0x000000ffff0d7224 */ /* 0x002fe400078e0018 */
[----:B------:R-:W-:Y:S02]  /*27840*/  IMAD.MOV.U32 R12, RZ, RZ, RZ ;  /* 0x000000ffff0c7224 */ /* 0x000fe400078e00ff */
[----:B------:R-:W-:Y:S02]  /*27850*/  IMAD.MOV.U32 R11, RZ, RZ, 0x1f ;  /* 0x0000001fff0b7424 */ /* 0x000fe400078e00ff */
[----:B------:R-:W-:-:S07]  /*27860*/  IMAD.MOV.U32 R15, RZ, RZ, -0x1 ;  /* 0xffffffffff0f7424 */ /* 0x000fce00078e00ff */
[----:B0-2--5:R-:W-:Y:S05]  /*27870*/  WARPSYNC.COLLECTIVE R15, `(.L_x_2118) ;  /* 0x000000000f087348 */ /* 0x025fea0003c00000 */
[----:B------:R1:W3:Y:S02]  /*27880*/  SHFL.IDX P6, R14, R13, R12, R11 ;  /* 0x0000000c0d0e7389 */ /* 0x0002e400000c000b */
[----:B0123-5:R-:W-:Y:S01]  /*27890*/  ENDCOLLECTIVE ;  /* 0x000000000000791b */ /* 0x02ffe20003800000 */
.L_x_2118:
[----:B------:R-:W-:Y:S05]  /*278a0*/  BSYNC B0 ;  /* 0x0000000000007941 */ /* 0x000fea0003800000 */
.L_x_2117:
[----:B------:R-:W-:Y:S01]  /*278b0*/  IMAD.MOV.U32 R13, RZ, RZ, R24 ;  /* 0x000000ffff0d7224 */ /* 0x000fe200078e0018 */
[----:B------:R-:W-:Y:S01]  /*278c0*/  MOV R15, 0xffffffff ;  /* 0xffffffff000f7802 */ /* 0x000fe20000000f00 */
[----:B------:R-:W-:Y:S02]  /*278d0*/  IMAD.MOV.U32 R12, RZ, RZ, 0x1 ;  /* 0x00000001ff0c7424 */ /* 0x000fe400078e00ff */
[----:B------:R-:W-:Y:S02]  /*278e0*/  IMAD.MOV.U32 R11, RZ, RZ, 0x1f ;  /* 0x0000001fff0b7424 */ /* 0x000fe400078e00ff */
[----:B------:R-:W-:Y:S02]  /*278f0*/  IMAD.IADD R9, R27, 0x1, R8 ;  /* 0x000000011b097824 */ /* 0x000fe400078e0208 */
[----:B------:R-:W-:-:S07]  /*27900*/  IMAD.MOV.U32 R0, RZ, RZ, R14 ;  /* 0x000000ffff007224 */ /* 0x000fce00078e000e */
[----:B------:R-:W-:Y:S05]  /*27910*/  WARPSYNC.COLLECTIVE R15, `(.L_x_2119) ;  /* 0x000000000f087348 */ /* 0x000fea0003c00000 */
[----:B------:R0:W1:Y:S02]  /*27920*/  SHFL.IDX P6, R14, R13, R12, R11 ;  /* 0x0000000c0d0e7389 */ /* 0x00006400000c000b */
[----:B01----:R-:W-:Y:S01]  /*27930*/  ENDCOLLECTIVE ;  /* 0x000000000000791b */ /* 0x003fe20003800000 */
.L_x_2119:
        /* <DEDUP_REMOVED lines=23> */
.L_x_2120:
[----:B------:R-:W-:Y:S02]  /*27ab0*/  MOV R12, 0x2 ;  /* 0x00000002000c7802 */ /* 0x000fe40000000f00 */
[----:B------:R-:W-:-:S05]  /*27ac0*/  SEL R4, R14, RZ, P1 ;  /* 0x000000ff0e047207 */ /* 0x000fca0000800000 */
[----:B------:R-:W-:-:S04]  /*27ad0*/  IMAD.IADD R4, R13, 0x1, R4 ;  /* 0x000000010d047824 */ /* 0x000fc800078e0204 */
[----:B------:R-:W-:-:S07]  /*27ae0*/  IMAD.MOV.U32 R13, RZ, RZ, R4 ;  /* 0x000000ffff0d7224 */ /* 0x000fce00078e0004 */
[----:B------:R-:W-:Y:S05]  /*27af0*/  WARPSYNC.COLLECTIVE R15, `(.L_x_2121) ;  /* 0x000000000f087348 */ /* 0x000fea0003c00000 */
[----:B------:R0:W1:Y:S02]  /*27b00*/  SHFL.UP P6, R14, R13, R12, R11 ;  /* 0x0400000c0d0e7389 */ /* 0x00006400000c000b */
[----:B01----:R-:W-:Y:S01]  /*27b10*/  ENDCOLLECTIVE ;  /* 0x000000000000791b */ /* 0x003fe20003800000 */
.L_x_2121:
[----:B------:R-:W-:Y:S01]  /*27b20*/  IMAD.MOV.U32 R12, RZ, RZ, 0x4 ;  /* 0x00000004ff0c7424 */ /* 0x000fe200078e00ff */
[----:B------:R-:W-:-:S05]  /*27b30*/  SEL R3, R14, RZ, P2 ;  /* 0x000000ff0e037207 */ /* 0x000fca0001000000 */
[----:B------:R-:W-:-:S04]  /*27b40*/  IMAD.IADD R2, R4, 0x1, R3 ;  /* 0x0000000104027824 */ /* 0x000fc800078e0203 */
[----:B------:R-:W-:-:S07]  /*27b50*/  IMAD.MOV.U32 R13, RZ, RZ, R2 ;  /* 0x000000ffff0d7224 */ /* 0x000fce00078e0002 */
[----:B------:R-:W-:Y:S05]  /*27b60*/  WARPSYNC.COLLECTIVE R15, `(.L_x_2122) ;  /* 0x000000000f087348 */ /* 0x000fea0003c00000 */
[----:B------:R0:W1:Y:S02]  /*27b70*/  SHFL.UP P6, R14, R13, R12, R11 ;  /* 0x0400000c0d0e7389 */ /* 0x00006400000c000b */
[----:B01----:R-:W-:Y:S01]  /*27b80*/  ENDCOLLECTIVE ;  /* 0x000000000000791b */ /* 0x003fe20003800000 */
.L_x_2122:
[----:B------:R-:W-:Y:S01]  /*27b90*/  IMAD.MOV.U32 R12, RZ, RZ, 0x8 ;  /* 0x00000008ff0c7424 */ /* 0x000fe200078e00ff */
[----:B------:R-:W-:-:S05]  /*27ba0*/  SEL R3, R14, RZ, P3 ;  /* 0x000000ff0e037207 */ /* 0x000fca0001800000 */
[----:B------:R-:W-:-:S04]  /*27bb0*/  IMAD.IADD R3, R2, 0x1, R3 ;  /* 0x0000000102037824 */ /* 0x000fc800078e0203 */
[----:B------:R-:W-:-:S07]  /*27bc0*/  IMAD.MOV.U32 R13, RZ, RZ, R3 ;  /* 0x000000ffff0d7224 */ /* 0x000fce00078e0003 */
[----:B------:R-:W-:Y:S05]  /*27bd0*/  WARPSYNC.COLLECTIVE R15, `(.L_x_2123) ;  /* 0x000000000f087348 */ /* 0x000fea0003c00000 */
[----:B------:R0:W1:Y:S02]  /*27be0*/  SHFL.UP P6, R14, R13, R12, R11 ;  /* 0x0400000c0d0e7389 */ /* 0x00006400000c000b */
[----:B01----:R-:W-:Y:S01]  /*27bf0*/  ENDCOLLECTIVE ;  /* 0x000000000000791b */ /* 0x003fe20003800000 */
.L_x_2123:
[----:B------:R-:W-:Y:S02]  /*27c00*/  MOV R12, 0x10 ;  /* 0x00000010000c7802 */ /* 0x000fe40000000f00 */
[----:B------:R-:W-:-:S05]  /*27c10*/  SEL R4, R14, RZ, P4 ;  /* 0x000000ff0e047207 */ /* 0x000fca0002000000 */
[----:B------:R-:W-:-:S04]  /*27c20*/  IMAD.IADD R4, R3, 0x1, R4 ;  /* 0x0000000103047824 */ /* 0x000fc800078e0204 */
[----:B------:R-:W-:-:S07]  /*27c30*/  IMAD.MOV.U32 R13, RZ, RZ, R4 ;  /* 0x000000ffff0d7224 */ /* 0x000fce00078e0004 */
[----:B------:R-:W-:Y:S05]  /*27c40*/  WARPSYNC.COLLECTIVE R15, `(.L_x_2124) ;  /* 0x000000000f087348 */ /* 0x000fea0003c00000 */
[----:B------:R0:W1:Y:S02]  /*27c50*/  SHFL.UP P6, R14, R13, R12, R11 ;  /* 0x0400000c0d0e7389 */ /* 0x00006400000c000b */
[----:B01----:R-:W-:Y:S01]  /*27c60*/  ENDCOLLECTIVE ;  /* 0x000000000000791b */ /* 0x003fe20003800000 */
.L_x_2124:
        /* <DEDUP_REMOVED lines=8> */
.L_x_2125:
[----:B------:R-:W-:Y:S05]  /*27cf0*/  BRA `(.L_x_2126) ;  /* 0xffffff9000247947 */ /* 0x000fea000383ffff */
.L_x_1902:
[----:B------:R-:W-:Y:S01]  /*27d00*/  BSSY B0, `(.L_x_2127) ;  /* 0x0000007000007945 */ /* 0x000fe20003800000 */
[----:B------:R-:W-:Y:S02]  /*27d10*/  IMAD.MOV.U32 R12, RZ, RZ, 0x1 ;  /* 0x00000001ff0c7424 */ /* 0x000fe400078e00ff */
[----:B------:R-:W-:Y:S02]  /*27d20*/  IMAD.MOV.U32 R11, RZ, RZ, RZ ;  /* 0x000000ffff0b7224 */ /* 0x000fe400078e00ff */
[----:B------:R-:W-:-:S07]  /*27d30*/  IMAD.MOV.U32 R15, RZ, RZ, -0x1 ;  /* 0xffffffffff0f7424 */ /* 0x000fce00078e00ff */
[----:B-----5:R-:W-:Y:S05]  /*27d40*/  WARPSYNC.COLLECTIVE R15, `(.L_x_2128) ;  /* 0x000000000f087348 */ /* 0x020fea0003c00000 */
[----:B------:R0:W1:Y:S02]  /*27d50*/  SHFL.UP P6, R14, R13, R12, R11 ;  /* 0x0400000c0d0e7389 */ /* 0x00006400000c000b */
[----:B01---5:R-:W-:Y:S01]  /*27d60*/  ENDCOLLECTIVE ;  /* 0x000000000000791b */ /* 0x023fe20003800000 */
.L_x_2128:
[----:B------:R-:W-:Y:S05]  /*27d70*/  BSYNC B0 ;  /* 0x0000000000007941 */ /* 0x000fea0003800000 */
.L_x_2127:
        /* <DEDUP_REMOVED lines=8> */
.L_x_2129:
[----:B------:R-:W-:Y:S01]  /*27e00*/  IMAD.MOV.U32 R12, RZ, RZ, 0x4 ;  /* 0x00000004ff0c7424 */ /* 0x000fe200078e00ff */
[----:B------:R-:W-:-:S05]  /*27e10*/  SEL R2, R14, RZ, P2 ;  /* 0x000000ff0e027207 */ /* 0x000fca0001000000 */
[----:B------:R-:W-:-:S04]  /*27e20*/  IMAD.IADD R2, R13, 0x1, R2 ;  /* 0x000000010d027824 */ /* 0x000fc800078e0202 */
[----:B------:R-:W-:-:S07]  /*27e30*/  IMAD.MOV.U32 R13, RZ, RZ, R2 ;  /* 0x000000ffff0d7224 */ /* 0x000fce00078e0002 */
[----:B------:R-:W-:Y:S05]  /*27e40*/  WARPSYNC.COLLECTIVE R15, `(.L_x_2130) ;  /* 0x000000000f087348 */ /* 0x000fea0003c00000 */
[----:B------:R0:W1:Y:S02]  /*27e50*/  SHFL.UP P6, R14, R13, R12, R11 ;  /* 0x0400000c0d0e7389 */ /* 0x00006400000c000b */
[----:B01----:R-:W-:Y:S01]  /*27e60*/  ENDCOLLECTIVE ;  /* 0x000000000000791b */ /* 0x003fe20003800000 */
.L_x_2130:
[----:B------:R-:W-:Y:S01]  /*27e70*/  IMAD.MOV.U32 R12, RZ, RZ, 0x8 ;  /* 0x00000008ff0c7424 */ /* 0x000fe200078e00ff */
[----:B------:R-:W-:-:S05]  /*27e80*/  SEL R3, R14, RZ, P3 ;  /* 0x000000ff0e037207 */ /* 0x000fca0001800000 */
[----:B------:R-:W-:-:S04]  /*27e90*/  IMAD.IADD R3, R2, 0x1, R3 ;  /* 0x0000000102037824 */ /* 0x000fc800078e0203 */
[----:B------:R-:W-:-:S07]  /*27ea0*/  IMAD.MOV.U32 R13, RZ, RZ, R3 ;  /* 0x000000ffff0d7224 */ /* 0x000fce00078e0003 */
[----:B------:R-:W-:Y:S05]  /*27eb0*/  WARPSYNC.COLLECTIVE R15, `(.L_x_2131) ;  /* 0x000000000f087348 */ /* 0x000fea0003c00000 */
[----:B------:R0:W1:Y:S02]  /*27ec0*/  SHFL.UP P6, R14, R13, R12, R11 ;  /* 0x0400000c0d0e7389 */ /* 0x00006400000c000b */
[----:B01----:R-:W-:Y:S01]  /*27ed0*/  ENDCOLLECTIVE ;  /* 0x000000000000791b */ /* 0x003fe20003800000 */
.L_x_2131:
[----:B------:R-:W-:Y:S01]  /*27ee0*/  IMAD.MOV.U32 R12, RZ, RZ, 0x10 ;  /* 0x00000010ff0c7424 */ /* 0x000fe200078e00ff */
[----:B------:R-:W-:-:S04]  /*27ef0*/  SEL R4, R14, RZ, P4 ;  /* 0x000000ff0e047207 */ /* 0x000fc80002000000 */
[----:B------:R-:W-:-:S05]  /*27f00*/  IADD3 R4, R3, R4, RZ ;  /* 0x0000000403047210 */ /* 0x000fca0007ffe0ff */
[----:B------:R-:W-:-:S07]  /*27f10*/  IMAD.MOV.U32 R13, RZ, RZ, R4 ;  /* 0x000000ffff0d7224 */ /* 0x000fce00078e0004 */
[----:B------:R-:W-:Y:S05]  /*27f20*/  WARPSYNC.COLLECTIVE R15, `(.L_x_2132) ;  /* 0x000000000f087348 */ /* 0x000fea0003c00000 */
[----:B------:R0:W1:Y:S02]  /*27f30*/  SHFL.UP P6, R14, R13, R12, R11 ;  /* 0x0400000c0d0e7389 */ /* 0x00006400000c000b */
[----:B01----:R-:W-:Y:S01]  /*27f40*/  ENDCOLLECTIVE ;  /* 0x000000000000791b */ /* 0x003fe20003800000 */
.L_x_2132:
        /* <DEDUP_REMOVED lines=8> */
.L_x_2133:
[----:B------:R-:W-:Y:S05]  /*27fd0*/  BRA `(.L_x_2134) ;  /* 0xffffff9000107947 */ /* 0x000fea000383ffff */
.L_x_1904:
[----:B------:R-:W-:Y:S01]  /*27fe0*/  BSSY B0, `(.L_x_2135) ;  /* 0x0000006000007945 */ /* 0x000fe20003800000 */
[----:B------:R-:W-:Y:S01]  /*27ff0*/  PLOP3.LUT P6, PT, P6, PT, PT, 0x8, 0x0 ;  /* 0x000000000000781c */ /* 0x000fe200037ce170 */
[----:B------:R-:W-:-:S12]  /*28000*/  IMAD.MOV.U32 R15, RZ, RZ, -0x1 ;  /* 0xffffffffff0f7424 */ /* 0x000fd800078e00ff */
[----:B0----5:R-:W-:Y:S05]  /*28010*/  WARPSYNC.COLLECTIVE R15, `(.L_x_2136) ;  /* 0x000000000f087348 */ /* 0x021fea0003c00000 */
[----:B------:R-:W-:Y:S01]  /*28020*/  VOTE.ANY R14, PT, P6 ;  /* 0x00000000000e7806 */ /* 0x000fe200030e0100 */
[----:B0----5:R-:W-:Y:S06]  /*28030*/  ENDCOLLECTIVE ;  /* 0x000000000000791b */ /* 0x021fec0003800000 */
.L_x_2136:
[----:B------:R-:W-:Y:S05]  /*28040*/  BSYNC B0 ;  /* 0x0000000000007941 */ /* 0x000fea0003800000 */
.L_x_2135:
[----:B------:R-:W-:Y:S01]  /*28050*/  IMAD.MOV.U32 R3, RZ, RZ, R14 ;  /* 0x000000ffff037224 */ /* 0x000fe200078e000e */
[----:B------:R-:W-:Y:S01]  /*28060*/  MOV R13, R25 ;  /* 0x00000019000d7202 */ /* 0x000fe20000000f00 */
[----:B------:R-:W-:Y:S02]  /*28070*/  IMAD.MOV.U32 R11, RZ, RZ, 0x1f ;  /* 0x0000001fff0b7424 */ /* 0x000fe400078e00ff */
[----:B------:R-:W0:Y:S01]  /*28080*/  POPC R7, R3 ;  /* 0x0000000300077309 */ /* 0x000e220000000000 */
[----:B------:R-:W-:Y:S02]  /*28090*/  IMAD.MOV.U32 R15, RZ, RZ, -0x1 ;  /* 0xffffffffff0f7424 */ /* 0x000fe400078e00ff */
[----:B0-----:R-:W-:Y:S02]  /*280a0*/  IMAD.MOV.U32 R12, RZ, RZ, R7 ;  /* 0x000000ffff0c7224 */ /* 0x001fe400078e0007 */
[----:B------:R-:W-:-:S07]  /*280b0*/  IMAD.IADD R27, R7, 0x1, R27 ;  /* 0x00000001071b7824 */ /* 0x000fce00078e021b */
[----:B------:R-:W-:Y:S05]  /*280c0*/  WARPSYNC.COLLECTIVE R15, `(.L_x_2137) ;  /* 0x000000000f087348 */ /* 0x000fea0003c00000 */
[----:B------:R0:W1:Y:S02]  /*280d0*/  SHFL.IDX P6, R14, R13, R12, R11 ;  /* 0x0000000c0d0e7389 */ /* 0x00006400000c000b */
[----:B01----:R-:W-:Y:S01]  /*280e0*/  ENDCOLLECTIVE ;  /* 0x000000000000791b */ /* 0x003fe20003800000 */
.L_x_2137:
[----:B------:R-:W-:Y:S02]  /*280f0*/  IMAD.MOV.U32 R13, RZ, RZ, R5 ;  /* 0x000000ffff0d7224 */ /* 0x000fe400078e0005 */
[----:B------:R-:W-:-:S07]  /*28100*/  IMAD.MOV.U32 R25, RZ, RZ, R14 ;  /* 0x000000ffff197224 */ /* 0x000fce00078e000e */
[----:B------:R-:W-:Y:S05]  /*28110*/  WARPSYNC.COLLECTIVE R15, `(.L_x_2138) ;  /* 0x000000000f087348 */ /* 0x000fea0003c00000 */
[----:B------:R0:W1:Y:S02]  /*28120*/  SHFL.IDX P6, R14, R13, R12, R11 ;  /* 0x0000000c0d0e7389 */ /* 0x00006400000c000b */
[----:B01----:R-:W-:Y:S01]  /*28130*/  ENDCOLLECTIVE ;  /* 0x000000000000791b */ /* 0x003fe20003800000 */
.L_x_2138:
[----:B------:R-:W-:Y:S01]  /*28140*/  IMAD.MOV.U32 R5, RZ, RZ, R14 ;  /* 0x000000ffff057224 */ /* 0x000fe200078e000e */
[----:B------:R-:W-:Y:S06]  /*28150*/  BRA `(.L_x_2139) ;  /* 0xffffff8c00f07947 */ /* 0x000fec000383ffff */
.L_x_1906:
[----:B------:R-:W-:Y:S01]  /*28160*/  BSSY B0, `(.L_x_2140) ;  /* 0x0000007000007945 */ /* 0x000fe20003800000 */
[----:B------:R-:W-:Y:S01]  /*28170*/  IMAD.MOV.U32 R13, RZ, RZ, R2 ;  /* 0x000000ffff0d7224 */ /* 0x000fe200078e0002 */
[----:B------:R-:W-:Y:S01]  /*28180*/  MOV R11, 0x1f ;  /* 0x0000001f000b7802 */ /* 0x000fe20000000f00 */
[----:B------:R-:W-:-:S07]  /*28190*/  IMAD.MOV.U32 R15, RZ, RZ, -0x1 ;  /* 0xffffffffff0f7424 */ /* 0x000fce00078e00ff */
[----:B0123-5:R-:W-:Y:S05]  /*281a0*/  WARPSYNC.COLLECTIVE R15, `(.L_x_2141) ;  /* 0x000000000f087348 */ /* 0x02ffea0003c00000 */
[----:B------:R4:W0:Y:S02]  /*281b0*/  SHFL.IDX P6, R14, R13, R12, R11 ;  /* 0x0000000c0d0e7389 */ /* 0x00082400000c000b */
[----:B012345:R-:W-:Y:S01]  /*281c0*/  ENDCOLLECTIVE ;  /* 0x000000000000791b */ /* 0x03ffe20003800000 */
.L_x_2141:
[----:B------:R-:W-:Y:S05]  /*281d0*/  BSYNC B0 ;  /* 0x0000000000007941 */ /* 0x000fea0003800000 */
.L_x_2140:
[----:B------:R-:W-:Y:S01]  /*281e0*/  IMAD.MOV.U32 R24, RZ, RZ, R14 ;  /* 0x000000ffff187224 */ /* 0x000fe200078e000e */
[----:B------:R-:W-:Y:S06]  /*281f0*/  BRA `(.L_x_1905) ;  /* 0xffffff8c00e07947 */ /* 0x000fec000383ffff */
.L_x_1912:
[----:B0-----:R0:W4:Y:S02]  /*28200*/  SYNCS.PHASECHK.TRANS64.TRYWAIT P0, [R5+URZ+0x16820], R0 ;  /* 0x01682000050075a7 */ /* 0x001124000800017f */
[----:B----4-:R-:W-:Y:S05]  /*28210*/  @!P0 NANOSLEEP.SYNCS 0x989680 ;  /* 0x009896800000895d */ /* 0x010fea0003900000 */
[----:B------:R-:W4:Y:S02]  /*28220*/  @!P0 SYNCS.PHASECHK.TRANS64 P0, [R5+URZ+0x16820], R0 ;  /* 0x01682000050085a7 */ /* 0x000f24000800007f */
[----:B----4-:R-:W-:Y:S05]  /*28230*/  @!P0 BRA `(.L_x_1912) ;  /* 0xfffffffc00f08947 */ /* 0x010fea000383ffff */
[----:B------:R-:W-:Y:S05]  /*28240*/  BRA `(.L_x_2142) ;  /* 0xffffff98003c7947 */ /* 0x000fea000383ffff */
.L_x_1913:
[----:B------:R-:W4:Y:S01]  /*28250*/  S2R R2, SR_TID.X ;  /* 0x0000000000027919 */ /* 0x000f220000002100 */
[----:B------:R-:W-:Y:S01]  /*28260*/  BSSY B0, `(.L_x_2143) ;  /* 0x000000a000007945 */ /* 0x000fe20003800000 */
[----:B------:R-:W-:Y:S02]  /*28270*/  IMAD.MOV.U32 R12, RZ, RZ, RZ ;  /* 0x000000ffff0c7224 */ /* 0x000fe400078e00ff */
[----:B------:R-:W-:Y:S02]  /*28280*/  IMAD.MOV.U32 R11, RZ, RZ, 0x1f ;  /* 0x0000001fff0b7424 */ /* 0x000fe400078e00ff */
[----:B------:R-:W-:Y:S01]  /*28290*/  IMAD.MOV.U32 R15, RZ, RZ, -0x1 ;  /* 0xffffffffff0f7424 */ /* 0x000fe200078e00ff */
[----:B----4-:R-:W-:-:S04]  /*282a0*/  SHF.R.U32.HI R2, RZ, 0x5, R2 ;  /* 0x00000005ff027819 */ /* 0x010fc80000011602 */
[----:B------:R-:W-:-:S05]  /*282b0*/  LOP3.LUT R2, R2, 0x3, RZ, 0xc0, !PT ;  /* 0x0000000302027812 */ /* 0x000fca00078ec0ff */
[----:B-1----:R-:W-:-:S07]  /*282c0*/  IMAD.MOV.U32 R13, RZ, RZ, R2 ;  /* 0x000000ffff0d7224 */ /* 0x002fce00078e0002 */
[----:B0-23-5:R-:W-:Y:S05]  /*282d0*/  WARPSYNC.COLLECTIVE R15, `(.L_x_2144) ;  /* 0x000000000f087348 */ /* 0x02dfea0003c00000 */
[----:B------:R1:W4:Y:S02]  /*282e0*/  SHFL.IDX P6, R14, R13, R12, R11 ;  /* 0x0000000c0d0e7389 */ /* 0x00032400000c000b */
[----:B012345:R-:W-:Y:S01]  /*282f0*/  ENDCOLLECTIVE ;  /* 0x000000000000791b */ /* 0x03ffe20003800000 */
.L_x_2144:
[----:B------:R-:W-:Y:S05]  /*28300*/  BSYNC B0 ;  /* 0x0000000000007941 */ /* 0x000fea0003800000 */
.L_x_2143:
[----:B------:R-:W-:Y:S05]  /*28310*/  BRA `(.L_x_2145) ;  /* 0xffffff9800247947 */ /* 0x000fea000383ffff */
.L_x_1914:
[----:B------:R-:W-:Y:S01]  /*28320*/  BSSY B0, `(.L_x_2146) ;  /* 0x0000006000007945 */ /* 0x000fe20003800000 */
[----:B------:R-:W-:-:S07]  /*28330*/  IMAD.MOV.U32 R15, RZ, RZ, -0x1 ;  /* 0xffffffffff0f7424 */ /* 0x000fce00078e00ff */
[----:B0123-5:R-:W-:Y:S05]  /*28340*/  WARPSYNC.COLLECTIVE R15, `(.L_x_2147) ;  /* 0x000000000f0c7348 */ /* 0x02ffea0003c00000 */
[----:B------:R-:W-:Y:S02]  /*28350*/  ELECT P6, UR62, PT ;  /* 0x00000000003e782f */ /* 0x000fe400038c0000 */
[----:B------:R-:W-:Y:S01]  /*28360*/  MOV R14, UR62 ;  /* 0x0000003e000e7c02 */ /* 0x000fe20008000f00 */
[----:B0123-5:R-:W-:Y:S10]  /*28370*/  ENDCOLLECTIVE ;  /* 0x000000000000791b */ /* 0x02fff40003800000 */
.L_x_2147:
[----:B------:R-:W-:Y:S05]  /*28380*/  BSYNC B0 ;  /* 0x0000000000007941 */ /* 0x000fea0003800000 */
.L_x_2146:
[----:B------:R-:W-:Y:S05]  /*28390*/  BRA `(.L_x_2148) ;  /* 0xffffff9800187947 */ /* 0x000fea000383ffff */
.L_x_1916:
[----:B0-----:R0:W4:Y:S02]  /*283a0*/  SYNCS.PHASECHK.TRANS64.TRYWAIT P1, [R3+URZ+0x16840], R2 ;  /* 0x01684002030075a7 */ /* 0x001124000802017f */
[----:B----4-:R-:W-:Y:S05]  /*283b0*/  @!P1 NANOSLEEP.SYNCS 0x989680 ;  /* 0x009896800000995d */ /* 0x010fea0003900000 */
[----:B------:R-:W4:Y:S02]  /*283c0*/  @!P1 SYNCS.PHASECHK.TRANS64 P1, [R3+URZ+0x16840], R2 ;  /* 0x01684002030095a7 */ /* 0x000f24000802007f */
[----:B----4-:R-:W-:Y:S05]  /*283d0*/  @!P1 BRA `(.L_x_1916) ;  /* 0xfffffffc00f09947 */ /* 0x010fea000383ffff */
[----:B------:R-:W-:Y:S05]  /*283e0*/  BRA `(.L_x_2149) ;  /* 0xffffff98003c7947 */ /* 0x000fea000383ffff */
.L_x_1918:
[----:B----4-:R4:W0:Y:S02]  /*283f0*/  SYNCS.PHASECHK.TRANS64.TRYWAIT P1, [R5+URZ+0x16840], R0 ;  /* 0x01684000050075a7 */ /* 0x010824000802017f */
[----:B0-----:R-:W-:Y:S05]  /*28400*/  @!P1 NANOSLEEP.SYNCS 0x989680 ;  /* 0x009896800000995d */ /* 0x001fea0003900000 */
[----:B------:R-:W0:Y:S02]  /*28410*/  @!P1 SYNCS.PHASECHK.TRANS64 P1, [R5+URZ+0x16840], R0 ;  /* 0x01684000050095a7 */ /* 0x000e24000802007f */
[----:B0-----:R-:W-:Y:S05]  /*28420*/  @!P1 BRA `(.L_x_1918) ;  /* 0xfffffffc00f09947 */ /* 0x001fea000383ffff */
[----:B------:R-:W-:Y:S05]  /*28430*/  BRA `(.L_x_2150) ;  /* 0xffffff98004c7947 */ /* 0x000fea000383ffff */
.L_x_1920:
[----:B------:R0:W0:Y:S02]  /*28440*/  SYNCS.PHASECHK.TRANS64.TRYWAIT P1, [R3+URZ+0x16860], R2 ;  /* 0x01686002030075a7 */ /* 0x000024000802017f */
[----:B0-----:R-:W-:Y:S05]  /*28450*/  @!P1 NANOSLEEP.SYNCS 0x989680 ;  /* 0x009896800000995d */ /* 0x001fea0003900000 */
[----:B------:R-:W0:Y:S02]  /*28460*/  @!P1 SYNCS.PHASECHK.TRANS64 P1, [R3+URZ+0x16860], R2 ;  /* 0x01686002030095a7 */ /* 0x000e24000802007f */
[----:B0-----:R-:W-:Y:S05]  /*28470*/  @!P1 BRA `(.L_x_1920) ;  /* 0xfffffffc00f09947 */ /* 0x001fea000383ffff */
[----:B------:R-:W-:Y:S05]  /*28480*/  BRA `(.L_x_2151) ;  /* 0xffffff9800487947 */ /* 0x000fea000383ffff */
.L_x_2152:
        /* <DEDUP_REMOVED lines=15> */
.L_x_3171:


//--------------------- .text._ZN7cutlass13device_kernelIN5flash11enable_sm90INS1_16FlashAttnFwdSm90INS1_25CollectiveMainloopFwdSm90ILi2EN4cute5tupleIJNS5_1CILi1EEES8_S8_EEENS6_IJNS7_ILi192EEENS7_ILi128EEENS7_ILi64EEEEEELi64ENS_6half_tEfNS_4arch4Sm90ELb1ELb0ELb1ELb0ELb1ELb0ELb0ELb1ELb1ELb1ELb1ELb0EEENS1_21CollectiveEpilogueFwdINS6_IJSA_SC_SB_EEES9_SE_SG_Li384ELb0ELb1ELb1ELb0EEENS1_19SingleTileSchedulerILb0ELb1ELb1ELi192EEEEEEEEEvNT_6ParamsE --------------------------
	.section	.text._ZN7cutlass13device_kernelIN5flash11enable_sm90INS1_16FlashAttnFwdSm90INS1_25CollectiveMainloopFwdSm90ILi2EN4cute5tupleIJNS5_1CILi1EEES8_S8_EEENS6_IJNS7_ILi192EEENS7_ILi128EEENS7_ILi64EEEEEELi64ENS_6half_tEfNS_4arch4Sm90ELb1ELb0ELb1ELb0ELb1ELb0ELb0ELb1ELb1ELb1ELb1ELb0EEENS1_21CollectiveEpilogueFwdINS6_IJSA_SC_SB_EEES9_SE_SG_Li384ELb0ELb1ELb1ELb0EEENS1_19SingleTileSchedulerILb0ELb1ELb1ELi192EEEEEEEEEvNT_6ParamsE,"ax",@progbits
	.align	128
.text._ZN7cutlass13device_kernelIN5flash11enable_sm90INS1_16FlashAttnFwdSm90INS1_25CollectiveMainloopFwdSm90ILi2EN4cute5tupleIJNS5_1CILi1EEES8_S8_EEENS6_IJNS7_ILi192EEENS7_ILi128EEENS7_ILi64EEEEEELi64ENS_6half_tEfNS_4arch4Sm90ELb1ELb0ELb1ELb0ELb1ELb0ELb0ELb1ELb1ELb1ELb1ELb0EEENS1_21CollectiveEpilogueFwdINS6_IJSA_SC_SB_EEES9_SE_SG_Li384ELb0ELb1ELb1ELb0EEENS1_19SingleTileSchedulerILb0ELb1ELb1ELi192EEEEEEEEEvNT_6ParamsE:
        .type           _ZN7cutlass13device_kernelIN5flash11enable_sm90INS1_16FlashAttnFwdSm90INS1_25CollectiveMainloopFwdSm90ILi2EN4cute5tupleIJNS5_1CILi1EEES8_S8_EEENS6_IJNS7_ILi192EEENS7_ILi128EEENS7_ILi64EEEEEELi64ENS_6half_tEfNS_4arch4Sm90ELb1ELb0ELb1ELb0ELb1ELb0ELb0ELb1ELb1ELb1ELb1ELb0EEENS1_21CollectiveEpilogueFwdINS6_IJSA_SC_SB_EEES9_SE_SG_Li384ELb0ELb1ELb1ELb0EEENS1_19SingleTileSchedulerILb0ELb1ELb1ELi192EEEEEEEEEvNT_6ParamsE,@function
        .size           _ZN7cutlass13device_kernelIN5flash11enable_sm90INS1_16FlashAttnFwdSm90INS1_25CollectiveMainloopFwdSm90ILi2EN4cute5tupleIJNS5_1CILi1EEES8_S8_EEENS6_IJNS7_ILi192EEENS7_ILi128EEENS7_ILi64EEEEEELi64ENS_6half_tEfNS_4arch4Sm90ELb1ELb0ELb1ELb0ELb1ELb0ELb0ELb1ELb1ELb1ELb1ELb0EEENS1_21CollectiveEpilogueFwdINS6_IJSA_SC_SB_EEES9_SE_SG_Li384ELb0ELb1ELb1ELb0EEENS1_19SingleTileSchedulerILb0ELb1ELb1ELi192EEEEEEEEEvNT_6ParamsE,(.L_x_3172 - _ZN7cutlass13device_kernelIN5flash11enable_sm90INS1_16FlashAttnFwdSm90INS1_25CollectiveMainloopFwdSm90ILi2EN4cute5tupleIJNS5_1CILi1EEES8_S8_EEENS6_IJNS7_ILi192EEENS7_ILi128EEENS7_ILi64EEEEEELi64ENS_6half_tEfNS_4arch4Sm90ELb1ELb0ELb1ELb0ELb1ELb0ELb0ELb1ELb1ELb1ELb1ELb0EEENS1_21CollectiveEpilogueFwdINS6_IJSA_SC_SB_EEES9_SE_SG_Li384ELb0ELb1ELb1ELb0EEENS1_19SingleTileSchedulerILb0ELb1ELb1ELi192EEEEEEEEEvNT_6ParamsE)
        .other          _ZN7cutlass13device_kernelIN5flash11enable_sm90INS1_16FlashAttnFwdSm90INS1_25CollectiveMainloopFwdSm90ILi2EN4cute5tupleIJNS5_1CILi1EEES8_S8_EEENS6_IJNS7_ILi192EEENS7_ILi128EEENS7_ILi64EEEEEELi64ENS_6half_tEfNS_4arch4Sm90ELb1ELb0ELb1ELb0ELb1ELb0ELb0ELb1ELb1ELb1ELb1ELb0EEENS1_21CollectiveEpilogueFwdINS6_IJSA_SC_SB_EEES9_SE_SG_Li384ELb0ELb1ELb1ELb0EEENS1_19SingleTileSchedulerILb0ELb1ELb1ELi192EEEEEEEEEvNT_6ParamsE,@"STO_CUDA_ENTRY STV_DEFAULT"
_ZN7cutlass13device_kernelIN5flash11enable_sm90INS1_16FlashAttnFwdSm90INS1_25CollectiveMainloopFwdSm90ILi2EN4cute5tupleIJNS5_1CILi1EEES8_S8_EEENS6_IJNS7_ILi192EEENS7_ILi128EEENS7_ILi64EEEEEELi64ENS_6half_tEfNS_4arch4Sm90ELb1ELb0ELb1ELb0ELb1ELb0ELb0ELb1ELb1ELb1ELb1ELb0EEENS1_21CollectiveEpilogueFwdINS6_IJSA_SC_SB_EEES9_SE_SG_Li384ELb0ELb1ELb1ELb0EEENS1_19SingleTileSchedulerILb0ELb1ELb1ELi192EEEEEEEEEvNT_6ParamsE:
        /* <DEDUP_REMOVED lines=45> */
.L_x_2153:
        /* <DEDUP_REMOVED lines=22> */
.L_x_2154:
        /* <DEDUP_REMOVED lines=18> */
.L_x_2155:
        /* <DEDUP_REMOVED lines=22> */
.L_x_2156:
        /* <DEDUP_REMOVED lines=23> */
.L_x_2157:
        /* <DEDUP_REMOVED lines=9> */
.L_x_2160:
        /* <DEDUP_REMOVED lines=21> */
[----:B------:R-:W0:Y:S01]  /*0a00*/  S2UR UR45, SR_CTAID.X ;  /* 0x00000000002d79c3 */ /* 0x000e220000002500 */
[----:B------:R-:W-:Y:S01]  /*0a10*/  ULDC UR4, c[0x0][0x448] ;  /* 0x0001120000047ab9 */ /* 0x000fe20000000800 */
[----:B------:R-:W-:Y:S01]  /*0a20*/  ULDC UR37, c[0x0][0x424] ;  /* 0x0001090000257ab9 */ /* 0x000fe20000000800 */
[----:B------:R-:W-:Y:S01]  /*0a30*/  UISETP.NE.AND UP1, UPT, UR4, 0x1, UPT ;  /* 0x000000010400788c */ /* 0x000fe2000bf25270 */
[----:B------:R-:W-:Y:S02]  /*0a40*/  ULDC UR7, c[0x0][0x288] ;  /* 0x0000a20000077ab9 */ /* 0x000fe40000000800 */
[----:B------:R-:W-:Y:S01]  /*0a50*/  ULDC.64 UR4, c[0x0][0x418] ;  /* 0x0001060000047ab9 */ /* 0x000fe20000000a00 */
[----:B------:R-:W-:Y:S02]  /*0a60*/  UIADD3 UR7, -UR7, 0x80, URZ ;  /* 0x0000008007077890 */ /* 0x000fe4000fffe13f */
[----:B------:R-:W-:Y:S01]  /*0a70*/  UISETP.NE.U32.AND UP0, UPT, UR4, URZ, UPT ;  /* 0x0000003f0400728c */ /* 0x000fe2000bf05070 */
[----:B------:R-:W-:Y:S01]  /*0a80*/  ULDC UR8, c[0x0][0x2f0] ;  /* 0x0000bc0000087ab9 */ /* 0x000fe20000000800 */
[----:B------:R-:W-:-:S02]  /*0a90*/  UP2UR UR44, UPR, URZ, 0x2 ;  /* 0x000000023f2c7883 */ /* 0x000fc40008000000 */
[----:B------:R-:W-:Y:S01]  /*0aa0*/  UISETP.NE.AND.EX UP0, UPT, UR5, URZ, UPT, UP0 ;  /* 0x0000003f0500728c */ /* 0x000fe2000bf05300 */
[----:B------:R-:W-:Y:S02]  /*0ab0*/  @UP1 ULDC UR9, c[0x0][0x450] ;  /* 0x0001140000091ab9 */ /* 0x000fe40000000800 */
[----:B------:R-:W-:Y:S01]  /*0ac0*/  @UP1 ULDC UR5, c[0x0][0x44c] ;  /* 0x0001130000051ab9 */ /* 0x000fe20000000800 */
[----:B------:R-:W-:Y:S02]  /*0ad0*/  USEL UR37, UR37, 0x1, UP0 ;  /* 0x0000000125257887 */ /* 0x000fe40008000000 */
[----:B------:R-:W-:Y:S02]  /*0ae0*/  USHF.R.U32.HI UR10, URZ, 0x10, UR41 ;  /* 0x000000103f0a7899 */ /* 0x000fe40008011629 */
[----:B------:R-:W-:Y:S02]  /*0af0*/  UIMAD UR7, UR37, UR8, UR7 ;  /* 0x00000008250772a4 */ /* 0x000fe4000f8e0207 */
[----:B0-----:R-:W-:-:S02]  /*0b00*/  UIMAD UR45, UR45, 0xc0, URZ ;  /* 0x000000c02d2d78a4 */ /* 0x001fc4000f8e023f */
[----:B------:R-:W-:Y:S02]  /*0b10*/  ULOP3.LUT UR41, UR41, 0xffff, URZ, 0xc0, !UPT ;  /* 0x0000ffff29297892 */ /* 0x000fe4000f8ec03f */
[----:B------:R-:W-:Y:S02]  /*0b20*/  @UP1 UIADD3 UR4, UR45, 0xbf, URZ ;  /* 0x000000bf2d041890 */ /* 0x000fe4000fffe03f */
[----:B------:R-:W-:Y:S02]  /*0b30*/  UIADD3 UR6, UR45, 0xbf, URZ ;  /* 0x000000bf2d067890 */ /* 0x000fe4000fffe03f */
[----:B------:R-:W-:Y:S02]  /*0b40*/  UIMAD.WIDE.U32 UR4, UR4, UR5, URZ ;  /* 0x00000005040472a5 */ /* 0x000fe4000f8e003f */
[----:B------:R-:W-:Y:S02]  /*0b50*/  UIMAD UR4, UR37, UR8, 0x7f ;  /* 0x0000007f250474a4 */ /* 0x000fe4000f8e0208 */
[----:B------:R-:W-:-:S02]  /*0b60*/  @UP1 USHF.R.U32.HI UR6, URZ, UR9, UR5 ;  /* 0x000000093f061299 */ /* 0x000fc40008011605 */
[----:B------:R-:W-:Y:S02]  /*0b70*/  USHF.R.S32.HI UR5, URZ, 0x1f, UR4 ;  /* 0x0000001f3f057899 */ /* 0x000fe40008011404 */
[----:B------:R-:W-:Y:S02]  /*0b80*/  UIADD3 UR6, UR7, UR6, URZ ;  /* 0x0000000607067290 */ /* 0x000fe4000fffe03f */
[----:B------:R-:W-:Y:S02]  /*0b90*/  ULEA.HI UR5, UR5, UR4, URZ, 0x7 ;  /* 0x0000000405057291 */ /* 0x000fe4000f8f383f */
[----:B------:R-:W-:Y:S02]  /*0ba0*/  USHF.R.S32.HI UR7, URZ, 0x1f, UR6 ;  /* 0x0000001f3f077899 */ /* 0x000fe40008011406 */
[----:B------:R-:W-:Y:S02]  /*0bb0*/  USHF.R.S32.HI UR5, URZ, 0x7, UR5 ;  /* 0x000000073f057899 */ /* 0x000fe40008011405 */
[----:B------:R-:W-:Y:S01]  /*0bc0*/  ULEA.HI UR7, UR7, UR6, URZ, 0x7 ;  /* 0x0000000607077291 */ /* 0x000fe2000f8f383f */
[----:B------:R-:W-:-:S03]  /*0bd0*/  UMOV UR4, URZ ;  /* 0x0000003f00047c82 */ /* 0x000fc60008000000 */
[----:B------:R-:W-:-:S04]  /*0be0*/  USHF.R.S32.HI UR7, URZ, 0x7, UR7 ;  /* 0x000000073f077899 */ /* 0x000fc80008011407 */
[----:B------:R-:W-:-:S04]  /*0bf0*/  UISETP.LT.AND UP0, UPT, UR5, UR7, UPT ;  /* 0x000000070500728c */ /* 0x000fc8000bf01270 */
[----:B------:R-:W-:Y:S02]  /*0c00*/  USEL UR9, UR5, UR7, UP0 ;  /* 0x0000000705097287 */ /* 0x000fe40008000000 */
[----:B------:R-:W-:Y:S02]  /*0c10*/  UISETP.NE.AND UP0, UPT, UR10, URZ, UPT ;  /* 0x0000003f0a00728c */ /* 0x000fe4000bf05270 */
[----:B------:R-:W-:-:S06]  /*0c20*/  UISETP.GE.AND UP1, UPT, UR9, 0x1, UPT ;  /* 0x000000010900788c */ /* 0x000fcc000bf26270 */
[----:B------:R-:W-:-:S03]  /*0c30*/  PLOP3.LUT P0, PT, PT, PT, UP1, 0x80, 0x0 ;  /* 0x000000000000781c */ /* 0x000fc60003f0f018 */
[----:B------:R-:W-:-:S10]  /*0c40*/  @!UP0 ULDC UR10, c[0x0][0x9f0] ;  /* 0x00027c00000a8ab9 */ /* 0x000fd40000000800 */
[----:B------:R-:W-:Y:S05]  /*0c50*/  @!P0 BRA `(.L_x_2162) ;  /* 0x0000000000848947 */ /* 0x000fea0003800000 */
[----:B------:R-:W-:Y:S01]  /*0c60*/  IMAD.U32 R3, RZ, RZ, UR10 ;  /* 0x0000000aff037e24 */ /* 0x000fe2000f8e00ff */
[----:B------:R-:W-:Y:S01]  /*0c70*/  UIADD3 UR6, UR10, -0x1, UR9 ;  /* 0xffffffff0a067890 */ /* 0x000fe2000fffe009 */
[----:B------:R-:W-:-:S03]  /*0c80*/  UMOV UR4, URZ ;  /* 0x0000003f00047c82 */ /* 0x000fc60008000000 */
        /* <DEDUP_REMOVED lines=30> */
.L_x_2162:
        /* <DEDUP_REMOVED lines=62> */
.L_x_2164:
[----:B------:R-:W-:-:S04]  /*1250*/  SHF.L.U32 R0, RZ, 0x1f, RZ ;  /* 0x0000001fff007819 */ /* 0x000fc800000006ff */
[----:B------:R-:W0:Y:S02]  /*1260*/  SYNCS.PHASECHK.TRANS64.TRYWAIT P0, [UR42+0x16800], R0 ;  /* 0x01680000ff0075a7 */ /* 0x000e24000800016a */
[----:B0-----:R-:W-:Y:S05]  /*1270*/  @!P0 BRA `(.L_x_2165) ;  /* 0x000000d400c88947 */ /* 0x001fea0003800000 */
.L_x_2248:
[----:B------:R-:W-:-:S06]  /*1280*/  ULOP3.LUT UR4, UR40, 0x1, URZ, 0xfc, !UPT ;  /* 0x0000000128047892 */ /* 0x000fcc000f8efc3f */
[----:B------:R-:W-:-:S05]  /*1290*/  IMAD.U32 R2, RZ, RZ, UR4 ;  /* 0x00000004ff027e24 */ /* 0x000fca000f8e00ff */
[----:B------:R-:W-:-:S13]  /*12a0*/  ISETP.NE.AND P0, PT, R2, 0x3, PT ;  /* 0x000000030200780c */ /* 0x000fda0003f05270 */
[----:B------:R-:W-:Y:S05]  /*12b0*/  @!P0 BRA `(.L_x_2166) ;  /* 0x0000000000048947 */ /* 0x000fea0003800000 */
[----:B------:R-:W-:Y:S01]  /*12c0*/  BPT.TRAP 0x1 ;  /* 0x000000040000795c */ /* 0x000fe20000300000 */
.L_x_2166:
[----:B------:R1:W2:Y:S01]  /*12d0*/  SYNCS.PHASECHK.TRANS64.TRYWAIT P1, [UR42+0x16830], R0 ;  /* 0x01683000ff0075a7 */ /* 0x0002a2000802016a */
[----:B------:R-:W-:Y:S05]  /*12e0*/  @!P0 BRA `(.L_x_2167) ;  /* 0x0000000000048947 */ /* 0x000fea0003800000 */
[----:B------:R-:W-:Y:S01]  /*12f0*/  BPT.TRAP 0x1 ;  /* 0x000000040000795c */ /* 0x000fe20000300000 */
.L_x_2167:
[----:B------:R-:W-:-:S05]  /*1300*/  IMAD.U32 R4, RZ, RZ, UR47 ;  /* 0x0000002fff047e24 */ /* 0x000fca000f8e00ff */
[----:B------:R-:W-:Y:S01]  /*1310*/  LOP3.LUT R4, R4, 0x10000, RZ, 0xfc, !PT ;  /* 0x0001000004047812 */ /* 0x000fe200078efcff */
[----:B--2---:R-:W-:Y:S06]  /*1320*/  @P1 BRA `(.L_x_2168) ;  /* 0x0000000000081947 */ /* 0x004fec0003800000 */
[----:B------:R-:W2:Y:S02]  /*1330*/  SYNCS.PHASECHK.TRANS64.TRYWAIT P1, [UR42+0x16830], R0 ;  /* 0x01683000ff0075a7 */ /* 0x000ea4000802016a */
[----:B--2---:R-:W-:Y:S05]  /*1340*/  @!P1 BRA `(.L_x_2169) ;  /* 0x000000d400ac9947 */ /* 0x004fea0003800000 */
.L_x_2168:
        /* <DEDUP_REMOVED lines=38> */
.L_x_2170:
[----:B------:R-:W-:Y:S01]  /*15b0*/  LOP3.LUT R6, R23, 0xffffff80, RZ, 0xc0, !PT ;  /* 0xffffff8017067812 */ /* 0x000fe200078ec0ff */
[----:B------:R-:W-:Y:S01]  /*15c0*/  ULDC UR6, c[0x0][0x9d8] ;  /* 0x0002760000067ab9 */ /* 0x000fe20000000800 */
[----:B------:R-:W-:Y:S01]  /*15d0*/  LEA.HI R94, R94, R17, RZ, 0x2 ;  /* 0x000000115e5e7211 */ /* 0x000fe200078f10ff */
[----:B------:R-:W-:Y:S01]  /*15e0*/  FMUL.FTZ R2, R26, UR6 ;  /* 0x000000061a027c20 */ /* 0x000fe20008410000 */
[----:B------:R-:W-:Y:S01]  /*15f0*/  IADD3 R6, R17, -R6, RZ ;  /* 0x8000000611067210 */ /* 0x000fe20007ffe0ff */
[----:B------:R-:W-:Y:S01]  /*1600*/  FMUL.FTZ R9, R25, UR6 ;  /* 0x0000000619097c20 */ /* 0x000fe20008410000 */
[----:B------:R-:W-:Y:S01]  /*1610*/  FMUL.FTZ R98, R40, UR6 ;  /* 0x0000000628627c20 */ /* 0x000fe20008410000 */
[----:B------:R-:W-:Y:S01]  /*1620*/  LOP3.LUT R94, R94, 0xfffffffc, RZ, 0xc0, !PT ;  /* 0xfffffffc5e5e7812 */ /* 0x000fe200078ec0ff */
[----:B01----:R-:W-:Y:S01]  /*1630*/  FMUL.FTZ R0, R27, UR6 ;  /* 0x000000061b007c20 */ /* 0x003fe20008410000 */
[----:B------:R-:W-:Y:S01]  /*1640*/  SHF.R.S32.HI R3, RZ, 0x1f, R6 ;  /* 0x0000001fff037819 */ /* 0x000fe20000011406 */
[----:B------:R-:W-:Y:S01]  /*1650*/  IMAD.HI R27, R88, 0x55555556, RZ ;  /* 0x55555556581b7827 */ /* 0x000fe200078e02ff */
[----:B------:R-:W-:-:S03]  /*1660*/  UISETP.NE.AND UP0, UPT, UR44, URZ, UPT ;  /* 0x0000003f2c00728c */ /* 0x000fc6000bf05270 */
[----:B------:R-:W-:Y:S01]  /*1670*/  FMUL.FTZ R8, R30, UR6 ;  /* 0x000000061e087c20 */ /* 0x000fe20008410000 */
[-C--:B------:R-:W-:Y:S01]  /*1680*/  LEA.HI R26, R3, R6.reuse, RZ, 0x2 ;  /* 0x00000006031a7211 */ /* 0x080fe200078f10ff */
[----:B------:R-:W-:Y:S01]  /*1690*/  IMAD.IADD R94, R17, 0x1, -R94 ;  /* 0x00000001115e7824 */ /* 0x000fe200078e0a5e */
        /* <DEDUP_REMOVED lines=9> */
[----:B------:R-:W-:Y:S01]  /*1730*/  @UP0 ULDC UR5, c[0x0][0x450] ;  /* 0x0001140000050ab9 */ /* 0x000fe20000000800 */
[----:B------:R-:W-:Y:S01]  /*1740*/  LEA R25, R25, UR45, 0x4 ;  /* 0x0000002d19197c11 */ /* 0x000fe2000f8e20ff */
[----:B------:R-:W-:Y:S01]  /*1750*/  ULDC UR7, c[0x0][0x2f0] ;  /* 0x0000bc0000077ab9 */ /* 0x000fe20000000800 */
[----:B------:R-:W-:Y:S01]  /*1760*/  LOP3.LUT R40, R40, 0xfffffff8, RZ, 0xc0, !PT ;  /* 0xfffffff828287812 */ /* 0x000fe200078ec0ff */
[----:B------:R-:W-:Y:S01]  /*1770*/  FMUL.FTZ R7, R24, UR6 ;  /* 0x0000000618077c20 */ /* 0x000fe20008410000 */
[----:B------:R-:W-:Y:S01]  /*1780*/  LEA.HI R27, R27, R27, RZ, 0x1 ;  /* 0x0000001b1b1b7211 */ /* 0x000fe200078f08ff */
[----:B------:R-:W-:Y:S01]  /*1790*/  FMUL.FTZ R10, R28, UR6 ;  /* 0x000000061c0a7c20 */ /* 0x000fe20008410000 */
[----:B------:R-:W-:Y:S01]  /*17a0*/  LEA.HI R17, R94, R94, RZ, 0x1 ;  /* 0x0000005e5e117211 */ /* 0x000fe200078f08ff */
[----:B------:R-:W-:Y:S01]  /*17b0*/  FMUL.FTZ R28, R29, UR6 ;  /* 0x000000061d1c7c20 */ /* 0x000fe20008410000 */
[----:B------:R-:W-:Y:S01]  /*17c0*/  IADD3 R40, R25, R3, -R40 ;  /* 0x0000000319287210 */ /* 0x000fe20007ffe828 */
[----:B------:R-:W-:Y:S01]  /*17d0*/  IMAD R27, R27, -0x3, R88 ;  /* 0xfffffffd1b1b7824 */ /* 0x000fe200078e0258 */
[----:B------:R-:W-:Y:S01]  /*17e0*/  LOP3.LUT R3, R17, 0x1ffffffe, RZ, 0xc0, !PT ;  /* 0x1ffffffe11037812 */ /* 0x000fe200078ec0ff */
[----:B------:R-:W-:Y:S01]  /*17f0*/  FMUL.FTZ R29, R32, UR6 ;  /* 0x00000006201d7c20 */ /* 0x000fe20008410000 */
[----:B------:R-:W-:Y:S01]  /*1800*/  PLOP3.LUT P1, PT, PT, PT, UP0, 0x80, 0x0 ;  /* 0x000000000000781c */ /* 0x000fe20003f2f008 */
[----:B------:R-:W-:Y:S01]  /*1810*/  IMAD R40, R27, 0x40, R40 ;  /* 0x000000401b287824 */ /* 0x000fe200078e0228 */
[----:B------:R-:W-:Y:S01]  /*1820*/  PLOP3.LUT P2, PT, PT, PT, UP0, 0x80, 0x0 ;  /* 0x000000000000781c */ /* 0x000fe20003f4f008 */
[----:B------:R-:W-:-:S02]  /*1830*/  IMAD.IADD R3, R94, 0x1, -R3 ;  /* 0x000000015e037824 */ /* 0x000fc400078e0a03 */
[----:B------:R-:W-:Y:S01]  /*1840*/  FMUL.FTZ R32, R37, UR6 ;  /* 0x0000000625207c20 */ /* 0x000fe20008410000 */
[----:B------:R-:W0:Y:S01]  /*1850*/  MUFU.TANH R7, R7 ;  /* 0x0000000700077308 */ /* 0x000e220000002400 */
[----:B------:R-:W-:Y:S01]  /*1860*/  ULDC UR10, c[0x0][0x288] ;  /* 0x0000a200000a7ab9 */ /* 0x000fe20000000800 */
[----:B------:R-:W-:Y:S01]  /*1870*/  FMUL.FTZ R11, R31, UR6 ;  /* 0x000000061f0b7c20 */ /* 0x000fe20008410000 */
[----:B------:R-:W-:Y:S01]  /*1880*/  LEA R3, R3, R40, 0x3 ;  /* 0x0000002803037211 */ /* 0x000fe200078e18ff */
[----:B------:R-:W-:Y:S01]  /*1890*/  FMUL.FTZ R31, R36, UR6 ;  /* 0x00000006241f7c20 */ /* 0x000fe20008410000 */
[----:B------:R-:W-:Y:S01]  /*18a0*/  MOV R40, UR7 ;  /* 0x0000000700287c02 */ /* 0x000fe20008000f00 */
[----:B------:R-:W-:Y:S01]  /*18b0*/  FMUL.FTZ R92, R41, UR6 ;  /* 0x00000006295c7c20 */ /* 0x000fe20008410000 */
[----:B------:R-:W-:Y:S01]  /*18c0*/  FMUL.FTZ R90, R44, UR6 ;  /* 0x000000062c5a7c20 */ /* 0x000fe20008410000 */
[----:B------:R-:W-:Y:S01]  /*18d0*/  @P1 IMAD.HI.U32 R27, R3, UR4, RZ ;  /* 0x00000004031b1c27 */ /* 0x000fe2000f8e00ff */
[----:B------:R-:W-:Y:S01]  /*18e0*/  UMOV UR4, 0xffffff80 ;  /* 0xffffff8000047882 */ /* 0x000fe20000000000 */
[----:B------:R-:W1:Y:S01]  /*18f0*/  MUFU.TANH R9, R9 ;  /* 0x0000000900097308 */ /* 0x000e620000002400 */
[----:B------:R-:W-:Y:S01]  /*1900*/  UIMAD UR4, UR46, UR4, 0x80 ;  /* 0x000000802e0474a4 */ /* 0x000fe2000f8e0204 */
[----:B------:R-:W-:Y:S01]  /*1910*/  IMAD.MOV.U32 R33, RZ, RZ, R3 ;  /* 0x000000ffff217224 */ /* 0x000fe200078e0003 */
[----:B------:R-:W-:Y:S01]  /*1920*/  @P2 SHF.R.U32.HI R33, RZ, UR5, R27 ;  /* 0x00000005ff212c19 */ /* 0x000fe2000801161b */
[----:B------:R-:W-:Y:S01]  /*1930*/  FMUL.FTZ R12, R34, UR6 ;  /* 0x00000006220c7c20 */ /* 0x000fe20008410000 */
[----:B------:R-:W-:Y:S01]  /*1940*/  UIADD3 UR5, UR4, 0x1, URZ ;  /* 0x0000000104057890 */ /* 0x000fe2000fffe03f */
[----:B------:R-:W-:Y:S01]  /*1950*/  LOP3.LUT R27, R26, 0x7ffffffc, RZ, 0xc0, !PT ;  /* 0x7ffffffc1a1b7812 */ /* 0x000fe200078ec0ff */
[----:B------:R-:W-:Y:S01]  /*1960*/  UIMAD UR4, UR37, UR7, UR4 ;  /* 0x00000007250472a4 */ /* 0x000fe2000f8e0204 */
[----:B------:R-:W2:Y:S01]  /*1970*/  SHFL.IDX PT, R39, R33, RZ, 0x1c1f ;  /* 0x001c1fff21277589 */ /* 0x000ea200000e0000 */
[----:B------:R-:W3:Y:S01]  /*1980*/  MUFU.TANH R10, R10 ;  /* 0x0000000a000a7308 */ /* 0x000ee20000002400 */
[----:B------:R-:W-:Y:S01]  /*1990*/  FMUL.FTZ R34, R45, UR6 ;  /* 0x000000062d227c20 */ /* 0x000fe20008410000 */
[----:B------:R-:W-:-:S02]  /*19a0*/  IMAD.IADD R6, R6, 0x1, -R27 ;  /* 0x0000000106067824 */ /* 0x000fc400078e0a1b */
[----:B------:R-:W-:Y:S01]  /*19b0*/  FMUL.FTZ R14, R38, UR6 ;  /* 0x00000006260e7c20 */ /* 0x000fe20008410000 */
[----:B------:R-:W-:Y:S02]  /*19c0*/  IMAD.U32 R35, RZ, RZ, UR5 ;  /* 0x00000005ff237e24 */ /* 0x000fe4000f8e00ff */
[----:B------:R-:W-:Y:S01]  /*19d0*/  FMUL.FTZ R38, R48, UR6 ;  /* 0x0000000630267c20 */ /* 0x000fe20008410000 */
[----:B------:R-:W-:Y:S02]  /*19e0*/  IMAD.U32 R37, RZ, RZ, UR4 ;  /* 0x00000004ff257e24 */ /* 0x000fe4000f8e00ff */
[----:B------:R-:W-:Y:S01]  /*19f0*/  FMUL.FTZ R36, R49, UR6 ;  /* 0x0000000631247c20 */ /* 0x000fe20008410000 */
[C---:B------:R-:W-:Y:S01]  /*1a00*/  IMAD R35, R6.reuse, -0x2, R35 ;  /* 0xfffffffe06237824 */ /* 0x040fe200078e0223 */
[----:B------:R-:W4:Y:S01]  /*1a10*/  MUFU.TANH R28, R28 ;  /* 0x0000001c001c7308 */ /* 0x000f220000002400 */
[----:B------:R-:W-:Y:S02]  /*1a20*/  IMAD R37, R6, -0x2, R37 ;  /* 0xfffffffe06257824 */ /* 0x000fe400078e0225 */
[----:B------:R-:W-:Y:S01]  /*1a30*/  FMUL.FTZ R52, R52, UR6 ;  /* 0x0000000634347c20 */ /* 0x000fe20008410000 */
[----:B------:R-:W-:-:S02]  /*1a40*/  IMAD R35, R40, UR37, R35 ;  /* 0x0000002528237c24 */ /* 0x000fc4000f8e0223 */
[----:B------:R-:W-:Y:S01]  /*1a50*/  FMUL.FTZ R53, R53, UR6 ;  /* 0x0000000635357c20 */ /* 0x000fe20008410000 */
[----:B------:R-:W-:Y:S01]  /*1a60*/  FMUL.FTZ R56, R56, UR6 ;  /* 0x0000000638387c20 */ /* 0x000fe20008410000 */
[----:B------:R-:W-:Y:S01]  /*1a70*/  FMUL.FTZ R57, R57, UR6 ;  /* 0x0000000639397c20 */ /* 0x000fe20008410000 */
[----:B------:R-:W-:Y:S01]  /*1a80*/  VIADD R40, R35, -UR10 ;  /* 0x8000000a23287c36 */ /* 0x000fe20008000000 */
[----:B------:R-:W5:Y:S01]  /*1a90*/  MUFU.TANH R29, R29 ;  /* 0x0000001d001d7308 */ /* 0x000f620000002400 */
[----:B------:R-:W-:Y:S01]  /*1aa0*/  FMUL.FTZ R68, R68, UR6 ;  /* 0x0000000644447c20 */ /* 0x000fe20008410000 */
[----:B------:R-:W-:Y:S01]  /*1ab0*/  FMUL.FTZ R50, R50, UR6 ;  /* 0x0000000632327c20 */ /* 0x000fe20008410000 */
[----:B------:R-:W-:Y:S01]  /*1ac0*/  FMUL.FTZ R20, R46, UR6 ;  /* 0x000000062e147c20 */ /* 0x000fe20008410000 */
[----:B------:R-:W-:Y:S01]  /*1ad0*/  FMUL.FTZ R60, R60, UR6 ;  /* 0x000000063c3c7c20 */ /* 0x000fe20008410000 */
[----:B------:R-:W-:Y:S01]  /*1ae0*/  FMUL.FTZ R64, R64, UR6 ;  /* 0x0000000640407c20 */ /* 0x000fe20008410000 */
[----:B--2---:R-:W-:Y:S01]  /*1af0*/  VIADDMNMX R39, R39, R40, R37, PT ;  /* 0x0000002827277246 */ /* 0x004fe20003800125 */
[----:B------:R-:W-:Y:S01]  /*1b00*/  FMUL.FTZ R61, R61, UR6 ;  /* 0x000000063d3d7c20 */ /* 0x000fe20008410000 */
[----:B------:R-:W2:Y:S01]  /*1b10*/  MUFU.TANH R30, R30 ;  /* 0x0000001e001e7308 */ /* 0x000ea20000002400 */
[----:B------:R-:W-:Y:S01]  /*1b20*/  FMUL.FTZ R17, R54, UR6 ;  /* 0x0000000636117c20 */ /* 0x000fe20008410000 */
[C---:B------:R-:W-:Y:S01]  /*1b30*/  ISETP.GT.AND P1, PT, R39.reuse, RZ, PT ;  /* 0x000000ff2700720c */ /* 0x040fe20003f24270 */
[----:B------:R-:W-:Y:S01]  /*1b40*/  FMUL.FTZ R26, R58, UR6 ;  /* 0x000000063a1a7c20 */ /* 0x000fe20008410000 */
[----:B------:R-:W-:Y:S01]  /*1b50*/  ISETP.GT.AND P2, PT, R39, 0x1, PT ;  /* 0x000000012700780c */ /* 0x000fe20003f44270 */
[----:B------:R-:W-:Y:S01]  /*1b60*/  FMUL.FTZ R65, R65, UR6 ;  /* 0x0000000641417c20 */ /* 0x000fe20008410000 */
[----:B------:R-:W-:Y:S01]  /*1b70*/  ISETP.GT.AND P3, PT, R39, 0x8, PT ;  /* 0x000000082700780c */ /* 0x000fe20003f64270 */
[----:B------:R-:W-:Y:S01]  /*1b80*/  FMUL.FTZ R69, R69, UR6 ;  /* 0x0000000645457c20 */ /* 0x000fe20008410000 */
[----:B0-----:R-:W-:Y:S01]  /*1b90*/  FSEL R7, R7, -INF , P1 ;  /* 0xff80000007077808 */ /* 0x001fe20000800000 */
[----:B------:R-:W0:Y:S01]  /*1ba0*/  MUFU.TANH R31, R31 ;  /* 0x0000001f001f7308 */ /* 0x000e220000002400 */
[----:B-1----:R-:W-:Y:S01]  /*1bb0*/  FSEL R108, R9, -INF , P2 ;  /* 0xff800000096c7808 */ /* 0x002fe20001000000 */
[----:B------:R-:W-:Y:S01]  /*1bc0*/  FMUL.FTZ R73, R73, UR6 ;  /* 0x0000000649497c20 */ /* 0x000fe20008410000 */
[----:B------:R-:W-:Y:S01]  /*1bd0*/  ISETP.GT.AND P1, PT, R39, 0x9, PT ;  /* 0x000000092700780c */ /* 0x000fe20003f24270 */
[----:B------:R-:W-:Y:S01]  /*1be0*/  FMUL.FTZ R76, R76, UR6 ;  /* 0x000000064c4c7c20 */ /* 0x000fe20008410000 */
[----:B---3--:R-:W-:Y:S01]  /*1bf0*/  FSEL R106, R10, -INF , P3 ;  /* 0xff8000000a6a7808 */ /* 0x008fe20001800000 */
[----:B------:R-:W-:Y:S01]  /*1c00*/  FMUL.FTZ R77, R77, UR6 ;  /* 0x000000064d4d7c20 */ /* 0x000fe20008410000 */
[----:B------:R-:W-:Y:S01]  /*1c10*/  FMNMX.FTZ R9, R7, R108, !PT ;  /* 0x0000006c07097209 */ /* 0x000fe20007810000 */
[----:B------:R-:W1:Y:S01]  /*1c20*/  MUFU.TANH R32, R32 ;  /* 0x0000002000207308 */ /* 0x000e620000002400 */
[----:B------:R-:W-:Y:S01]  /*1c30*/  ISETP.GT.AND P2, PT, R39, 0x10, PT ;  /* 0x000000102700780c */ /* 0x000fe20003f44270 */
[----:B------:R-:W-:Y:S01]  /*1c40*/  FMUL.FTZ R80, R80, UR6 ;  /* 0x0000000650507c20 */ /* 0x000fe20008410000 */
[----:B----4-:R-:W-:Y:S01]  /*1c50*/  FSEL R104, R28, -INF , P1 ;  /* 0xff8000001c687808 */ /* 0x010fe20000800000 */
[----:B------:R-:W-:Y:S01]  /*1c60*/  FMUL.FTZ R18, R42, UR6 ;  /* 0x000000062a127c20 */ /* 0x000fe20008410000 */
[----:B------:R-:W-:Y:S01]  /*1c70*/  FMNMX.FTZ R9, R106, R9, !PT ;  /* 0x000000096a097209 */ /* 0x000fe20007810000 */
[----:B------:R-:W-:Y:S01]  /*1c80*/  FMUL.FTZ R81, R81, UR6 ;  /* 0x0000000651517c20 */ /* 0x000fe20008410000 */
[----:B------:R-:W-:Y:S01]  /*1c90*/  ISETP.GT.AND P1, PT, R39, 0x11, PT ;  /* 0x000000112700780c */ /* 0x000fe20003f24270 */
[----:B------:R-:W3:Y:S01]  /*1ca0*/  MUFU.TANH R98, R98 ;  /* 0x0000006200627308 */ /* 0x000ee20000002400 */
[----:B-----5:R-:W-:Y:S01]  /*1cb0*/  FSEL R102, R29, -INF , P2 ;  /* 0xff8000001d667808 */ /* 0x020fe20001000000 */
[----:B------:R-:W-:Y:S01]  /*1cc0*/  FMUL.FTZ R84, R84, UR6 ;  /* 0x0000000654547c20 */ /* 0x000fe20008410000 */
[----:B------:R-:W-:Y:S01]  /*1cd0*/  FMNMX.FTZ R9, R104, R9, !PT ;  /* 0x0000000968097209 */ /* 0x000fe20007810000 */
[----:B------:R-:W-:Y:S01]  /*1ce0*/  FMUL.FTZ R85, R85, UR6 ;  /* 0x0000000655557c20 */ /* 0x000fe20008410000 */
[----:B------:R-:W-:Y:S01]  /*1cf0*/  ISETP.GT.AND P2, PT, R39, 0x18, PT ;  /* 0x000000182700780c */ /* 0x000fe20003f44270 */
[----:B------:R-:W-:Y:S01]  /*1d00*/  ULDC UR4, c[0x0][0x988] ;  /* 0x0002620000047ab9 */ /* 0x000fe20000000800 */
[----:B--2---:R-:W-:Y:S01]  /*1d10*/  FSEL R100, R30, -INF , P1 ;  /* 0xff8000001e647808 */ /* 0x004fe20000800000 */
[----:B------:R-:W2:Y:S01]  /*1d20*/  MUFU.TANH R92, R92 ;  /* 0x0000005c005c7308 */ /* 0x000ea20000002400 */
[----:B------:R-:W-:Y:S01]  /*1d30*/  FMNMX.FTZ R9, R102, R9, !PT ;  /* 0x0000000966097209 */ /* 0x000fe20007810000 */
[----:B------:R-:W-:Y:S01]  /*1d40*/  FMUL.FTZ R19, R43, UR6 ;  /* 0x000000062b137c20 */ /* 0x000fe20008410000 */
[----:B------:R-:W-:Y:S01]  /*1d50*/  ISETP.GT.AND P1, PT, R39, 0x19, PT ;  /* 0x000000192700780c */ /* 0x000fe20003f24270 */
[----:B------:R-:W-:Y:S01]  /*1d60*/  FMUL.FTZ R25, R55, UR6 ;  /* 0x0000000637197c20 */ /* 0x000fe20008410000 */
[----:B0-----:R-:W-:Y:S01]  /*1d70*/  FSEL R94, R31, -INF , P2 ;  /* 0xff8000001f5e7808 */ /* 0x001fe20001000000 */
[----:B------:R-:W-:Y:S01]  /*1d80*/  FMUL.FTZ R31, R62, UR6 ;  /* 0x000000063e1f7c20 */ /* 0x000fe20008410000 */
[----:B------:R-:W-:Y:S01]  /*1d90*/  FMNMX.FTZ R9, R100, R9, !PT ;  /* 0x0000000964097209 */ /* 0x000fe20007810000 */
[----:B------:R-:W0:Y:S01]  /*1da0*/  MUFU.TANH R90, R90 ;  /* 0x0000005a005a7308 */ /* 0x000e220000002400 */
[C---:B------:R-:W-:Y:S01]  /*1db0*/  ISETP.GT.AND P2, PT, R39.reuse, 0x20, PT ;  /* 0x000000202700780c */ /* 0x040fe20003f44270 */
[----:B------:R-:W4:Y:S01]  /*1dc0*/  SHFL.IDX PT, R62, R33, 0x1, 0x1c1f ;  /* 0x003c1f00213e7f89 */ /* 0x000f2200000e0000 */
[----:B-1----:R-:W-:Y:S01]  /*1dd0*/  FSEL R96, R32, -INF , P1 ;  /* 0xff80000020607808 */ /* 0x002fe20000800000 */
        /* <DEDUP_REMOVED lines=21> */
[----:B------:R-:W-:Y:S01]  /*1f30*/  ISETP.GT.AND P2, PT, R39, 0x30, PT ;  /* 0x000000302700780c */ /* 0x000fe20003f44270 */
[----:B------:R-:W-:Y:S01]  /*1f40*/  FMUL.FTZ R47, R71, UR6 ;  /* 0x00000006472f7c20 */ /* 0x000fe20008410000 */
[----:B-1----:R-:W-:Y:S01]  /*1f50*/  FSEL R88, R34, -INF , P1 ;  /* 0xff80000022587808 */ /* 0x002fe20000800000 */
[----:B------:R-:W-:Y:S01]  /*1f60*/  FMUL.FTZ R59, R75, UR6 ;  /* 0x000000064b3b7c20 */ /* 0x000fe20008410000 */
[----:B------:R-:W-:Y:S01]  /*1f70*/  FMNMX.FTZ R29, R90, R9, !PT ;  /* 0x000000095a1d7209 */ /* 0x000fe20007810000 */
[----:B------:R-:W-:Y:S01]  /*1f80*/  FMUL.FTZ R9, R72, UR6 ;  /* 0x0000000648097c20 */ /* 0x000fe20008410000 */
[----:B------:R-:W-:Y:S01]  /*1f90*/  ISETP.GT.AND P1, PT, R39, 0x31, PT ;  /* 0x000000312700780c */ /* 0x000fe20003f24270 */
[----:B------:R-:W-:Y:S01]  /*1fa0*/  MUFU.TANH R52, R52 ;  /* 0x0000003400347308 */ /* 0x000fe20000002400 */
[----:B--2---:R-:W-:Y:S01]  /*1fb0*/  FSEL R72, R38, -INF , P2 ;  /* 0xff80000026487808 */ /* 0x004fe20001000000 */
[----:B------:R-:W-:Y:S01]  /*1fc0*/  FMUL.FTZ R43, R83, UR6 ;  /* 0x00000006532b7c20 */ /* 0x000fe20008410000 */
[----:B------:R-:W-:Y:S01]  /*1fd0*/  FMNMX.FTZ R29, R88, R29, !PT ;  /* 0x0000001d581d7209 */ /* 0x000fe20007810000 */
[----:B------:R-:W-:Y:S01]  /*1fe0*/  FMUL.FTZ R63, R87, UR6 ;  /* 0x00000006573f7c20 */ /* 0x000fe20008410000 */
[----:B------:R-:W-:Y:S01]  /*1ff0*/  ISETP.GT.AND P2, PT, R39, 0x38, PT ;  /* 0x000000382700780c */ /* 0x000fe20003f44270 */
[----:B------:R-:W-:Y:S01]  /*2000*/  @UP0 ULDC UR11, c[0x0][0x450] ;  /* 0x00011400000b0ab9 */ /* 0x000fe20000000800 */
[----:B------:R-:W-:Y:S01]  /*2010*/  FMNMX.FTZ R29, R72, R29, !PT ;  /* 0x0000001d481d7209 */ /* 0x000fe20007810000 */
[----:B------:R-:W1:Y:S01]  /*2020*/  MUFU.TANH R53, R53 ;  /* 0x0000003500357308 */ /* 0x000e620000002400 */
[----:B----4-:R-:W-:Y:S01]  /*2030*/  IADD3 R62, R62, -UR10, R35 ;  /* 0x8000000a3e3e7c10 */ /* 0x010fe2000fffe023 */
[----:B------:R-:W-:Y:S01]  /*2040*/  UIMAD UR7, UR37, UR7, -UR10 ;  /* 0x00000007250772a4 */ /* 0x000fe2000f8e0a0a */
[----:B------:R-:W-:Y:S01]  /*2050*/  CS2R R118, SRZ ;  /* 0x0000000000767805 */ /* 0x000fe2000001ff00 */
[----:B------:R-:W-:Y:S01]  /*2060*/  UIADD3 UR27, UR46, -0x2, URZ ;  /* 0xfffffffe2e1b7890 */ /* 0x000fe2000fffe03f */
[----:B------:R-:W-:-:S02]  /*2070*/  VIMNMX R37, R37, R62, PT ;  /* 0x0000003e25257248 */ /* 0x000fc40003fe0100 */
[----:B------:R-:W-:Y:S02]  /*2080*/  CS2R R116, SRZ ;  /* 0x0000000000747805 */ /* 0x000fe4000001ff00 */
[----:B------:R-:W-:Y:S01]  /*2090*/  CS2R R114, SRZ ;  /* 0x0000000000727805 */ /* 0x000fe2000001ff00 */
[----:B------:R-:W2:Y:S01]  /*20a0*/  MUFU.TANH R56, R56 ;  /* 0x0000003800387308 */ /* 0x000ea20000002400 */
[----:B------:R-:W-:Y:S02]  /*20b0*/  ISETP.GT.AND P3, PT, R37, 0x8, PT ;  /* 0x000000082500780c */ /* 0x000fe40003f64270 */
[----:B------:R-:W-:Y:S02]  /*20c0*/  CS2R R112, SRZ ;  /* 0x0000000000707805 */ /* 0x000fe4000001ff00 */
[----:B------:R-:W-:-:S03]  /*20d0*/  CS2R R110, SRZ ;  /* 0x00000000006e7805 */ /* 0x000fc6000001ff00 */
[----:B------:R-:W3:Y:S08]  /*20e0*/  MUFU.TANH R57, R57 ;  /* 0x0000003900397308 */ /* 0x000ef00000002400 */
[----:B------:R0:W-:Y:S08]  /*20f0*/  MUFU.TANH R46, R68 ;  /* 0x00000044002e7308 */ /* 0x0001f00000002400 */
[----:B------:R-:W-:Y:S01]  /*2100*/  MUFU.TANH R23, R50 ;  /* 0x0000003200177308 */ /* 0x000fe20000002400 */
[----:B0-----:R-:W-:-:S02]  /*2110*/  FSEL R68, R36, -INF , P1 ;  /* 0xff80000024447808 */ /* 0x001fc40000800000 */
[----:B------:R-:W-:Y:S02]  /*2120*/  ISETP.GT.AND P1, PT, R39, 0x39, PT ;  /* 0x000000392700780c */ /* 0x000fe40003f24270 */
[----:B------:R-:W-:-:S03]  /*2130*/  FMNMX.FTZ R29, R68, R29, !PT ;  /* 0x0000001d441d7209 */ /* 0x000fc60007810000 */
[----:B------:R1:W0:Y:S08]  /*2140*/  MUFU.TANH R50, R60 ;  /* 0x0000003c00327308 */ /* 0x0002300000002400 */
[----:B------:R4:W-:Y:S01]  /*2150*/  MUFU.TANH R54, R64 ;  /* 0x0000004000367308 */ /* 0x0009e20000002400 */
[----:B-1----:R-:W-:Y:S01]  /*2160*/  FSEL R60, R53, -INF , P1 ;  /* 0xff800000353c7808 */ /* 0x002fe20000800000 */
[----:B------:R-:W-:Y:S01]  /*2170*/  FMUL.FTZ R53, R79, UR6 ;  /* 0x000000064f357c20 */ /* 0x000fe20008410000 */
[----:B------:R-:W-:-:S05]  /*2180*/  ISETP.GT.AND P1, PT, R39, 0x41, PT ;  /* 0x000000412700780c */ /* 0x000fca0003f24270 */
[----:B------:R-:W1:Y:S01]  /*2190*/  MUFU.TANH R61, R61 ;  /* 0x0000003d003d7308 */ /* 0x000e620000002400 */
[----:B----4-:R-:W-:Y:S02]  /*21a0*/  FSEL R64, R52, -INF , P2 ;  /* 0xff80000034407808 */ /* 0x010fe40001000000 */
[C---:B------:R-:W-:Y:S02]  /*21b0*/  ISETP.GT.AND P2, PT, R39.reuse, 0x40, PT ;  /* 0x000000402700780c */ /* 0x040fe40003f44270 */
[----:B------:R-:W-:Y:S02]  /*21c0*/  FMNMX.FTZ R29, R64, R29, !PT ;  /* 0x0000001d401d7209 */ /* 0x000fe40007810000 */
[----:B--2---:R-:W-:Y:S01]  /*21d0*/  FSEL R58, R56, -INF , P2 ;  /* 0xff800000383a7808 */ /* 0x004fe20001000000 */
[----:B------:R-:W2:Y:S01]  /*21e0*/  MUFU.TANH R48, R65 ;  /* 0x0000004100307308 */ /* 0x000ea20000002400 */
[----:B------:R-:W-:Y:S02]  /*21f0*/  FMNMX.FTZ R29, R60, R29, !PT ;  /* 0x0000001d3c1d7209 */ /* 0x000fe40007810000 */
[----:B------:R-:W-:-:S02]  /*2200*/  ISETP.GT.AND P2, PT, R39, 0x48, PT ;  /* 0x000000482700780c */ /* 0x000fc40003f44270 */
[----:B---3--:R-:W-:Y:S01]  /*2210*/  FSEL R56, R57, -INF , P1 ;  /* 0xff80000039387808 */ /* 0x008fe20000800000 */
[----:B------:R-:W-:Y:S01]  /*2220*/  FMUL.FTZ R57, R86, UR6 ;  /* 0x0000000656397c20 */ /* 0x000fe20008410000 */
[----:B------:R-:W-:Y:S01]  /*2230*/  FMNMX.FTZ R29, R58, R29, !PT ;  /* 0x0000001d3a1d7209 */ /* 0x000fe20007810000 */
[----:B------:R-:W3:Y:S01]  /*2240*/  MUFU.TANH R44, R69 ;  /* 0x00000045002c7308 */ /* 0x000ee20000002400 */
[C---:B------:R-:W-:Y:S02]  /*2250*/  ISETP.GT.AND P1, PT, R39.reuse, 0x49, PT ;  /* 0x000000492700780c */ /* 0x040fe40003f24270 */
[----:B0-----:R-:W-:Y:S02]  /*2260*/  FSEL R50, R50, -INF , P2 ;  /* 0xff80000032327808 */ /* 0x001fe40001000000 */
[----:B------:R-:W-:Y:S02]  /*2270*/  FMNMX.FTZ R29, R56, R29, !PT ;  /* 0x0000001d381d7209 */ /* 0x000fe40007810000 */
[----:B------:R-:W-:Y:S01]  /*2280*/  ISETP.GT.AND P2, PT, R39, 0x50, PT ;  /* 0x000000502700780c */ /* 0x000fe20003f44270 */
[----:B------:R-:W0:Y:S01]  /*2290*/  MUFU.TANH R9, R9 ;  /* 0x0000000900097308 */ /* 0x000e220000002400 */
[----:B-1----:R-:W-:Y:S01]  /*22a0*/  FSEL R52, R61, -INF , P1 ;  /* 0xff8000003d347808 */ /* 0x002fe20000800000 */
[----:B------:R-:W-:Y:S01]  /*22b0*/  FMUL.FTZ R61, R67, UR6 ;  /* 0x00000006433d7c20 */ /* 0x000fe20008410000 */
[----:B------:R-:W-:-:S02]  /*22c0*/  FMNMX.FTZ R29, R50, R29, !PT ;  /* 0x0000001d321d7209 */ /* 0x000fc40007810000 */
[C---:B------:R-:W-:Y:S02]  /*22d0*/  ISETP.GT.AND P1, PT, R39.reuse, 0x51, PT ;  /* 0x000000512700780c */ /* 0x040fe40003f24270 */
[----:B------:R-:W-:Y:S01]  /*22e0*/  FSEL R54, R54, -INF , P2 ;  /* 0xff80000036367808 */ /* 0x000fe20001000000 */
[----:B------:R-:W1:Y:S01]  /*22f0*/  MUFU.TANH R38, R73 ;  /* 0x0000004900267308 */ /* 0x000e620000002400 */
[----:B------:R-:W-:Y:S02]  /*2300*/  FMNMX.FTZ R29, R52, R29, !PT ;  /* 0x0000001d341d7209 */ /* 0x000fe40007810000 */
[C---:B------:R-:W-:Y:S02]  /*2310*/  ISETP.GT.AND P2, PT, R39.reuse, 0x58, PT ;  /* 0x000000582700780c */ /* 0x040fe40003f44270 */
[----:B--2---:R-:W-:Y:S02]  /*2320*/  FSEL R48, R48, -INF , P1 ;  /* 0xff80000030307808 */ /* 0x004fe40000800000 */
[----:B------:R-:W-:Y:S01]  /*2330*/  FMNMX.FTZ R29, R54, R29, !PT ;  /* 0x0000001d361d7209 */ /* 0x000fe20007810000 */
[----:B------:R-:W2:Y:S01]  /*2340*/  MUFU.TANH R40, R76 ;  /* 0x0000004c00287308 */ /* 0x000ea20000002400 */
[----:B------:R-:W-:-:S02]  /*2350*/  ISETP.GT.AND P1, PT, R39, 0x59, PT ;  /* 0x000000592700780c */ /* 0x000fc40003f24270 */
[----:B------:R-:W-:Y:S02]  /*2360*/  FSEL R46, R46, -INF , P2 ;  /* 0xff8000002e2e7808 */ /* 0x000fe40001000000 */
[----:B------:R-:W-:Y:S02]  /*2370*/  FMNMX.FTZ R29, R48, R29, !PT ;  /* 0x0000001d301d7209 */ /* 0x000fe40007810000 */
[C---:B------:R-:W-:Y:S01]  /*2380*/  ISETP.GT.AND P2, PT, R39.reuse, 0x60, PT ;  /* 0x000000602700780c */ /* 0x040fe20003f44270 */
[----:B------:R-:W4:Y:S01]  /*2390*/  MUFU.TANH R36, R77 ;  /* 0x0000004d00247308 */ /* 0x000f220000002400 */
[----:B---3--:R-:W-:Y:S02]  /*23a0*/  FSEL R44, R44, -INF , P1 ;  /* 0xff8000002c2c7808 */ /* 0x008fe40000800000 */
[----:B------:R-:W-:Y:S02]  /*23b0*/  FMNMX.FTZ R29, R46, R29, !PT ;  /* 0x0000001d2e1d7209 */ /* 0x000fe40007810000 */
[----:B------:R-:W-:-:S02]  /*23c0*/  ISETP.GT.AND P1, PT, R39, 0x61, PT ;  /* 0x000000612700780c */ /* 0x000fc40003f24270 */
[----:B0-----:R-:W-:Y:S01]  /*23d0*/  FSEL R42, R9, -INF , P2 ;  /* 0xff800000092a7808 */ /* 0x001fe20001000000 */
[----:B------:R-:W0:Y:S01]  /*23e0*/  MUFU.TANH R32, R80 ;  /* 0x0000005000207308 */ /* 0x000e220000002400 */
[----:B------:R-:W-:Y:S02]  /*23f0*/  FMNMX.FTZ R29, R44, R29, !PT ;  /* 0x0000001d2c1d7209 */ /* 0x000fe40007810000 */
[C---:B------:R-:W-:Y:S02]  /*2400*/  ISETP.GT.AND P2, PT, R39.reuse, 0x68, PT ;  /* 0x000000682700780c */ /* 0x040fe40003f44270 */
[----:B-1----:R-:W-:Y:S02]  /*2410*/  FSEL R38, R38, -INF , P1 ;  /* 0xff80000026267808 */ /* 0x002fe40000800000 */
[----:B------:R-:W-:Y:S01]  /*2420*/  FMNMX.FTZ R29, R42, R29, !PT ;  /* 0x0000001d2a1d7209 */ /* 0x000fe20007810000 */
[----:B------:R-:W1:Y:S01]  /*2430*/  MUFU.TANH R34, R81 ;  /* 0x0000005100227308 */ /* 0x000e620000002400 */
[----:B------:R-:W-:-:S02]  /*2440*/  ISETP.GT.AND P1, PT, R39, 0x69, PT ;  /* 0x000000692700780c */ /* 0x000fc40003f24270 */
[----:B--2---:R-:W-:Y:S02]  /*2450*/  FSEL R40, R40, -INF , P2 ;  /* 0xff80000028287808 */ /* 0x004fe40001000000 */
[----:B------:R-:W-:Y:S02]  /*2460*/  FMNMX.FTZ R29, R38, R29, !PT ;  /* 0x0000001d261d7209 */ /* 0x000fe40007810000 */
[C---:B------:R-:W-:Y:S01]  /*2470*/  ISETP.GT.AND P2, PT, R39.reuse, 0x70, PT ;  /* 0x000000702700780c */ /* 0x040fe20003f44270 */
[----:B------:R-:W2:Y:S01]  /*2480*/  MUFU.TANH R30, R84 ;  /* 0x00000054001e7308 */ /* 0x000ea20000002400 */
[----:B----4-:R-:W-:Y:S02]  /*2490*/  FSEL R36, R36, -INF , P1 ;  /* 0xff80000024247808 */ /* 0x010fe40000800000 */
        /* <DEDUP_REMOVED lines=8> */
[----:B------:R-:W-:Y:S01]  /*2520*/  MUFU.TANH R2, R2 ;  /* 0x0000000200027308 */ /* 0x000fe20000002400 */
[----:B------:R-:W-:Y:S01]  /*2530*/  ISETP.GT.AND P1, PT, R39, 0x79, PT ;  /* 0x000000792700780c */ /* 0x000fe20003f24270 */
[----:B------:R-:W-:Y:S01]  /*2540*/  FMUL.FTZ R39, R74, UR6 ;  /* 0x000000064a277c20 */ /* 0x000fe20008410000 */
[----:B--2---:R-:W-:Y:S01]  /*2550*/  FSEL R30, R30, -INF , P2 ;  /* 0xff8000001e1e7808 */ /* 0x004fe20001000000 */
[----:B------:R-:W-:Y:S01]  /*2560*/  UIADD3 UR6, UR42, 0x16840, URZ ;  /* 0x000168402a067890 */ /* 0x000fe2000fffe03f */
[----:B------:R-:W-:-:S02]  /*2570*/  FMNMX.FTZ R29, R34, R29, !PT ;  /* 0x0000001d221d7209 */ /* 0x000fc40007810000 */
[----:B------:R-:W-:Y:S01]  /*2580*/  ISETP.GT.AND P2, PT, R37, 0x1, PT ;  /* 0x000000012500780c */ /* 0x000fe20003f44270 */
[----:B------:R-:W1:Y:S01]  /*2590*/  MUFU.TANH R0, R0 ;  /* 0x0000000000007308 */ /* 0x000e620000002400 */
[----:B0-----:R-:W-:Y:S01]  /*25a0*/  FSEL R28, R28, -INF , P1 ;  /* 0xff8000001c1c7808 */ /* 0x001fe20000800000 */
[----:B------:R-:W-:Y:S01]  /*25b0*/  UPRMT UR6, UR25, 0x654, UR6 ;  /* 0x0000065419067896 */ /* 0x000fe20008000006 */
[----:B------:R-:W-:-:S04]  /*25c0*/  FMNMX.FTZ R29, R30, R29, !PT ;  /* 0x0000001d1e1d7209 */ /* 0x000fc80007810000 */
[----:B------:R-:W-:Y:S01]  /*25d0*/  FMNMX.FTZ R29, R28, R29, !PT ;  /* 0x0000001d1c1d7209 */ /* 0x000fe20007810000 */
[----:B------:R-:W0:Y:S03]  /*25e0*/  MUFU.TANH R8, R8 ;  /* 0x0000000800087308 */ /* 0x000e260000002400 */
[----:B------:R-:W-:Y:S01]  /*25f0*/  SYNCS.ARRIVE.TRANS64.RED.A1T0 RZ, [UR6], RZ ;  /* 0x000000ffffff79a7 */ /* 0x000fe20008100406 */
[----:B------:R-:W2:Y:S04]  /*2600*/  SHFL.BFLY PT, R10, R29, 0x2, 0x1f ;  /* 0x0c401f001d0a7f89 */ /* 0x000ea800000e0000 */
[----:B------:R-:W-:Y:S01]  /*2610*/  MUFU.TANH R11, R11 ;  /* 0x0000000b000b7308 */ /* 0x000fe20000002400 */
[----:B-1----:R-:W-:-:S02]  /*2620*/  FSEL R0, R0, -INF , P2 ;  /* 0xff80000000007808 */ /* 0x002fc40001000000 */
[----:B------:R-:W-:-:S05]  /*2630*/  ISETP.GT.AND P2, PT, R37, 0x10, PT ;  /* 0x000000102500780c */ /* 0x000fca0003f44270 */
[----:B------:R-:W1:Y:S01]  /*2640*/  MUFU.TANH R12, R12 ;  /* 0x0000000c000c7308 */ /* 0x000e620000002400 */
[----:B0-----:R-:W-:-:S07]  /*2650*/  FSEL R8, R8, -INF , P3 ;  /* 0xff80000008087808 */ /* 0x001fce0001800000 */
[----:B------:R-:W-:Y:S01]  /*2660*/  MUFU.TANH R13, R13 ;  /* 0x0000000d000d7308 */ /* 0x000fe20000002400 */
[----:B--2---:R-:W-:-:S07]  /*2670*/  FMNMX.FTZ R9, R29, R10, !PT ;  /* 0x0000000a1d097209 */ /* 0x004fce0007810000 */
[----:B------:R-:W0:Y:S01]  /*2680*/  MUFU.TANH R14, R14 ;  /* 0x0000000e000e7308 */ /* 0x000e220000002400 */
[----:B------:R-:W2:Y:S01]  /*2690*/  SHFL.BFLY PT, R10, R9, 0x1, 0x1f ;  /* 0x0c201f00090a7f89 */ /* 0x000ea200000e0000 */
[----:B-1----:R-:W-:Y:S02]  /*26a0*/  FSEL R66, R12, -INF , P2 ;  /* 0xff8000000c427808 */ /* 0x002fe40001000000 */
[----:B------:R-:W-:-:S04]  /*26b0*/  ISETP.GT.AND P2, PT, R37, 0x18, PT ;  /* 0x000000182500780c */ /* 0x000fc80003f44270 */
[----:B------:R-:W-:Y:S08]  /*26c0*/  MUFU.TANH R15, R15 ;  /* 0x0000000f000f7308 */ /* 0x000ff00000002400 */
[----:B------:R-:W1:Y:S01]  /*26d0*/  MUFU.TANH R18, R18 ;  /* 0x0000001200127308 */ /* 0x000e620000002400 */
[----:B0-----:R-:W-:Y:S02]  /*26e0*/  FSEL R14, R14, -INF , P2 ;  /* 0xff8000000e0e7808 */ /* 0x001fe40001000000 */
[----:B------:R-:W-:-:S05]  /*26f0*/  ISETP.GT.AND P2, PT, R37, 0x20, PT ;  /* 0x000000202500780c */ /* 0x000fca0003f44270 */
[----:B------:R-:W0:Y:S01]  /*2700*/  MUFU.TANH R19, R19 ;  /* 0x0000001300137308 */ /* 0x000e220000002400 */
[----:B--2---:R-:W-:Y:S01]  /*2710*/  FMNMX.FTZ R10, R9, R10, !PT ;  /* 0x0000000a090a7209 */ /* 0x004fe20007810000 */
[----:B------:R-:W-:Y:S01]  /*2720*/  IMAD.U32 R9, RZ, RZ, UR4 ;  /* 0x00000004ff097e24 */ /* 0x000fe2000f8e00ff */
[----:B------:R-:W-:Y:S02]  /*2730*/  @UP0 ULDC UR4, c[0x0][0x44c] ;  /* 0x0001130000040ab9 */ /* 0x000fe40000000800 */
[C---:B------:R-:W-:Y:S01]  /*2740*/  FSETP.NEU.FTZ.AND P1, PT, R10.reuse, -INF , PT ;  /* 0xff8000000a00780b */ /* 0x040fe20003f3d000 */
[----:B------:R-:W-:Y:S01]  /*2750*/  FMUL.FTZ R29, R10, R9 ;  /* 0x000000090a1d7220 */ /* 0x000fe20000410000 */
[----:B------:R-:W-:Y:S01]  /*2760*/  UIMAD.WIDE.U32 UR4, UR45, UR4, URZ ;  /* 0x000000042d0472a5 */ /* 0x000fe2000f8e003f */
[----:B------:R-:W2:Y:S01]  /*2770*/  MUFU.TANH R20, R20 ;  /* 0x0000001400147308 */ /* 0x000ea20000002400 */
[----:B-1----:R-:W-:Y:S02]  /*2780*/  FSEL R18, R18, -INF , P2 ;  /* 0xff80000012127808 */ /* 0x002fe40001000000 */
[----:B------:R-:W-:Y:S01]  /*2790*/  FSEL R29, R29, RZ, P1 ;  /* 0x000000ff1d1d7208 */ /* 0x000fe20000800000 */
[----:B------:R-:W-:Y:S01]  /*27a0*/  @UP0 USHF.R.U32.HI UR45, URZ, UR11, UR5 ;  /* 0x0000000b3f2d0299 */ /* 0x000fe20008011605 */
[----:B------:R-:W-:-:S02]  /*27b0*/  ISETP.GT.AND P1, PT, R37, RZ, PT ;  /* 0x000000ff2500720c */ /* 0x000fc40003f24270 */
[C---:B------:R-:W-:Y:S01]  /*27c0*/  ISETP.GT.AND P2, PT, R37.reuse, 0x28, PT ;  /* 0x000000282500780c */ /* 0x040fe20003f44270 */
[----:B------:R-:W1:Y:S01]  /*27d0*/  MUFU.TANH R21, R21 ;  /* 0x0000001500157308 */ /* 0x000e620000002400 */
[----:B------:R-:W-:Y:S01]  /*27e0*/  FSEL R2, R2, -INF , P1 ;  /* 0xff80000002027808 */ /* 0x000fe20000800000 */
[-CC-:B------:R-:W-:Y:S01]  /*27f0*/  FFMA.FTZ R142, R90, R9.reuse, -R29.reuse ;  /* 0x000000095a8e7223 */ /* 0x180fe2000001081d */
[----:B------:R-:W-:Y:S01]  /*2800*/  ISETP.GT.AND P1, PT, R37, 0x9, PT ;  /* 0x000000092500780c */ /* 0x000fe20003f24270 */
[-CC-:B------:R-:W-:Y:S01]  /*2810*/  FFMA.FTZ R136, R72, R9.reuse, -R29.reuse ;  /* 0x0000000948887223 */ /* 0x180fe2000001081d */
[----:B------:R-:W-:Y:S01]  /*2820*/  FMNMX.FTZ R33, R2, R0, !PT ;  /* 0x0000000002217209 */ /* 0x000fe20007810000 */
[--C-:B------:R-:W-:Y:S01]  /*2830*/  FFMA.FTZ R146, R94, R9, -R29.reuse ;  /* 0x000000095e927223 */ /* 0x100fe2000001081d */
[----:B------:R-:W-:Y:S01]  /*2840*/  FSEL R62, R11, -INF , P1 ;  /* 0xff8000000b3e7808 */ /* 0x000fe20000800000 */
[----:B------:R-:W3:Y:S01]  /*2850*/  MUFU.TANH R24, R24 ;  /* 0x0000001800187308 */ /* 0x000ee20000002400 */
[----:B------:R-:W-:Y:S01]  /*2860*/  FMNMX.FTZ R33, R8, R33, !PT ;  /* 0x0000002108217209 */ /* 0x000fe20007810000 */
[-CC-:B------:R-:W-:Y:S01]  /*2870*/  FFMA.FTZ R138, R64, R9.reuse, -R29.reuse ;  /* 0x00000009408a7223 */ /* 0x180fe2000001081d */
[----:B------:R-:W-:Y:S01]  /*2880*/  ISETP.GT.AND P1, PT, R37, 0x11, PT ;  /* 0x000000112500780c */ /* 0x000fe20003f24270 */
[--C-:B------:R-:W-:Y:S01]  /*2890*/  FFMA.FTZ R140, R98, R9, -R29.reuse ;  /* 0x00000009628c7223 */ /* 0x100fe2000001081d */
[----:B------:R-:W-:Y:S01]  /*28a0*/  FMNMX.FTZ R33, R62, R33, !PT ;  /* 0x000000213e217209 */ /* 0x000fe20007810000 */
[--C-:B------:R-:W-:Y:S01]  /*28b0*/  FFMA.FTZ R132, R58, R9, -R29.reuse ;  /* 0x000000093a847223 */ /* 0x100fe2000001081d */
[----:B------:R-:W-:Y:S01]  /*28c0*/  FSEL R70, R13, -INF , P1 ;  /* 0xff8000000d467808 */ /* 0x000fe20000800000 */
[----:B------:R-:W4:Y:S01]  /*28d0*/  MUFU.TANH R17, R17 ;  /* 0x0000001100117308 */ /* 0x000f220000002400 */
[----:B------:R-:W-:Y:S01]  /*28e0*/  FMNMX.FTZ R33, R66, R33, !PT ;  /* 0x0000002142217209 */ /* 0x000fe20007810000 */
[-CC-:B------:R-:W-:Y:S01]  /*28f0*/  FFMA.FTZ R13, R100, R9.reuse, -R29.reuse ;  /* 0x00000009640d7223 */ /* 0x180fe2000001081d */
[----:B------:R-:W-:Y:S01]  /*2900*/  ISETP.GT.AND P1, PT, R37, 0x19, PT ;  /* 0x000000192500780c */ /* 0x000fe20003f24270 */
[--C-:B------:R-:W-:Y:S01]  /*2910*/  FFMA.FTZ R144, R102, R9, -R29.reuse ;  /* 0x0000000966907223 */ /* 0x100fe2000001081d */
[----:B------:R-:W-:Y:S01]  /*2920*/  FMNMX.FTZ R33, R70, R33, !PT ;  /* 0x0000002146217209 */ /* 0x000fe20007810000 */
[--C-:B------:R-:W-:Y:S01]  /*2930*/  FFMA.FTZ R148, R7, R9, -R29.reuse ;  /* 0x0000000907947223 */ /* 0x100fe2000001081d */
[----:B------:R-:W-:Y:S01]  /*2940*/  FSEL R74, R15, -INF , P1 ;  /* 0xff8000000f4a7808 */ /* 0x000fe20000800000 */
[----:B------:R-:W5:Y:S01]  /*2950*/  MUFU.TANH R25, R25 ;  /* 0x0000001900197308 */ /* 0x000f620000002400 */
[----:B------:R-:W-:Y:S01]  /*2960*/  FMNMX.FTZ R33, R14, R33, !PT ;  /* 0x000000210e217209 */ /* 0x000fe20007810000 */
[-CC-:B------:R-:W-:Y:S01]  /*2970*/  FFMA.FTZ R15, R96, R9.reuse, -R29.reuse ;  /* 0x00000009600f7223 */ /* 0x180fe2000001081d */
[----:B------:R-:W-:Y:S01]  /*2980*/  ISETP.GT.AND P1, PT, R37, 0x21, PT ;  /* 0x000000212500780c */ /* 0x000fe20003f24270 */
[--C-:B------:R-:W-:Y:S01]  /*2990*/  FFMA.FTZ R7, R108, R9, -R29.reuse ;  /* 0x000000096c077223 */ /* 0x100fe2000001081d */
[----:B------:R-:W-:Y:S01]  /*29a0*/  FMNMX.FTZ R33, R74, R33, !PT ;  /* 0x000000214a217209 */ /* 0x000fe20007810000 */
[--C-:B------:R-:W-:Y:S01]  /*29b0*/  FFMA.FTZ R150, R106, R9, -R29.reuse ;  /* 0x000000096a967223 */ /* 0x100fe2000001081d */
[----:B0-----:R-:W-:Y:S01]  /*29c0*/  FSEL R76, R19, -INF , P1 ;  /* 0xff800000134c7808 */ /* 0x001fe20000800000 */
[----:B------:R-:W0:Y:S01]  /*29d0*/  MUFU.TANH R26, R26 ;  /* 0x0000001a001a7308 */ /* 0x000e220000002400 */
[----:B------:R-:W-:Y:S01]  /*29e0*/  FMNMX.FTZ R33, R18, R33, !PT ;  /* 0x0000002112217209 */ /* 0x000fe20007810000 */
[-CC-:B------:R-:W-:Y:S01]  /*29f0*/  FFMA.FTZ R19, R88, R9.reuse, -R29.reuse ;  /* 0x0000000958137223 */ /* 0x180fe2000001081d */
[C---:B------:R-:W-:Y:S01]  /*2a00*/  ISETP.GT.AND P1, PT, R37.reuse, 0x29, PT ;  /* 0x000000292500780c */ /* 0x040fe20003f24270 */
[-CC-:B------:R-:W-:Y:S01]  /*2a10*/  FFMA.FTZ R104, R104, R9.reuse, -R29.reuse ;  /* 0x0000000968687223 */ /* 0x180fe2000001081d */
[----:B--2---:R-:W-:Y:S01]  /*2a20*/  FSEL R20, R20, -INF , P2 ;  /* 0xff80000014147808 */ /* 0x004fe20001000000 */
[--C-:B------:R-:W-:Y:S01]  /*2a30*/  FFMA.FTZ R134, R50, R9, -R29.reuse ;  /* 0x0000000932867223 */ /* 0x100fe2000001081d */
[----:B------:R-:W-:Y:S01]  /*2a40*/  FMNMX.FTZ R33, R76, R33, !PT ;  /* 0x000000214c217209 */ /* 0x000fe20007810000 */
[----:B------:R-:W2:Y:S01]  /*2a50*/  MUFU.TANH R27, R27 ;  /* 0x0000001b001b7308 */ /* 0x000ea20000002400 */
[----:B------:R-:W-:Y:S01]  /*2a60*/  ISETP.GT.AND P2, PT, R37, 0x30, PT ;  /* 0x000000302500780c */ /* 0x000fe20003f44270 */
[-CC-:B------:R-:W-:Y:S01]  /*2a70*/  FFMA.FTZ R128, R54, R9.reuse, -R29.reuse ;  /* 0x0000000936807223 */ /* 0x180fe2000001081d */
[----:B-1----:R-:W-:Y:S01]  /*2a80*/  FSEL R78, R21, -INF , P1 ;  /* 0xff800000154e7808 */ /* 0x002fe20000800000 */
[--C-:B------:R-:W-:Y:S01]  /*2a90*/  FFMA.FTZ R21, R68, R9, -R29.reuse ;  /* 0x0000000944157223 */ /* 0x100fe2000001081d */
[----:B------:R-:W-:Y:S01]  /*2aa0*/  FMNMX.FTZ R33, R20, R33, !PT ;  /* 0x0000002114217209 */ /* 0x000fe20007810000 */
[-CC-:B------:R-:W-:Y:S01]  /*2ab0*/  FFMA.FTZ R130, R46, R9.reuse, -R29.reuse ;  /* 0x000000092e827223 */ /* 0x180fe2000001081d */
[----:B------:R-:W-:Y:S01]  /*2ac0*/  ISETP.GT.AND P1, PT, R37, 0x31, PT ;  /* 0x000000312500780c */ /* 0x000fe20003f24270 */
[----:B------:R-:W1:Y:S01]  /*2ad0*/  MUFU.TANH R31, R31 ;  /* 0x0000001f001f7308 */ /* 0x000e620000002400 */
[----:B------:R-:W-:Y:S01]  /*2ae0*/  FSEL R80, R23, -INF , P2 ;  /* 0xff80000017507808 */ /* 0x000fe20001000000 */
[--C-:B------:R-:W-:Y:S01]  /*2af0*/  FFMA.FTZ R23, R60, R9, -R29.reuse ;  /* 0x000000093c177223 */ /* 0x100fe2000001081d */
[----:B------:R-:W-:Y:S01]  /*2b00*/  FMNMX.FTZ R33, R78, R33, !PT ;  /* 0x000000214e217209 */ /* 0x000fe20007810000 */
[-CC-:B------:R-:W-:Y:S01]  /*2b10*/  FFMA.FTZ R124, R42, R9.reuse, -R29.reuse ;  /* 0x000000092a7c7223 */ /* 0x180fe2000001081d */
[C---:B------:R-:W-:Y:S01]  /*2b20*/  ISETP.GT.AND P2, PT, R37.reuse, 0x38, PT ;  /* 0x000000382500780c */ /* 0x040fe20003f44270 */
[--C-:B------:R-:W-:Y:S01]  /*2b30*/  FFMA.FTZ R126, R40, R9, -R29.reuse ;  /* 0x00000009287e7223 */ /* 0x100fe2000001081d */
[----:B---3--:R-:W-:Y:S01]  /*2b40*/  FSEL R24, R24, -INF , P1 ;  /* 0xff80000018187808 */ /* 0x008fe20000800000 */
[----:B------:R-:W3:Y:S01]  /*2b50*/  MUFU.TANH R45, R45 ;  /* 0x0000002d002d7308 */ /* 0x000ee20000002400 */
[----:B------:R-:W-:Y:S01]  /*2b60*/  FMNMX.FTZ R33, R80, R33, !PT ;  /* 0x0000002150217209 */ /* 0x000fe20007810000 */
[-CC-:B------:R-:W-:Y:S01]  /*2b70*/  FFMA.FTZ R120, R32, R9.reuse, -R29.reuse ;  /* 0x0000000920787223 */ /* 0x180fe2000001081d */
[----:B------:R-:W-:Y:S01]  /*2b80*/  ISETP.GT.AND P1, PT, R37, 0x39, PT ;  /* 0x000000392500780c */ /* 0x000fe20003f24270 */
[-CC-:B------:R-:W-:Y:S01]  /*2b90*/  FFMA.FTZ R34, R34, R9.reuse, -R29.reuse ;  /* 0x0000000922227223 */ /* 0x180fe2000001081d */
[----:B----4-:R-:W-:Y:S01]  /*2ba0*/  FSEL R82, R17, -INF , P2 ;  /* 0xff80000011527808 */ /* 0x010fe20001000000 */
[--C-:B------:R-:W-:Y:S01]  /*2bb0*/  FFMA.FTZ R17, R92, R9, -R29.reuse ;  /* 0x000000095c117223 */ /* 0x100fe2000001081d */
[----:B------:R-:W-:Y:S01]  /*2bc0*/  FMNMX.FTZ R33, R24, R33, !PT ;  /* 0x0000002118217209 */ /* 0x000fe20007810000 */
[----:B------:R-:W4:Y:S01]  /*2bd0*/  MUFU.TANH R55, R55 ;  /* 0x0000003700377308 */ /* 0x000f220000002400 */
[----:B------:R-:W-:Y:S01]  /*2be0*/  ISETP.GT.AND P2, PT, R37, 0x40, PT ;  /* 0x000000402500780c */ /* 0x000fe20003f44270 */
[-CC-:B------:R-:W-:Y:S01]  /*2bf0*/  FFMA.FTZ R122, R30, R9.reuse, -R29.reuse ;  /* 0x000000091e7a7223 */ /* 0x180fe2000001081d */
[----:B-----5:R-:W-:Y:S01]  /*2c00*/  FSEL R84, R25, -INF , P1 ;  /* 0xff80000019547808 */ /* 0x020fe20000800000 */
[--C-:B------:R-:W-:Y:S01]  /*2c10*/  FFMA.FTZ R25, R56, R9, -R29.reuse ;  /* 0x0000000938197223 */ /* 0x100fe2000001081d */
[----:B------:R-:W-:Y:S01]  /*2c20*/  FMNMX.FTZ R33, R82, R33, !PT ;  /* 0x0000002152217209 */ /* 0x000fe20007810000 */
[----:B------:R-:W-:Y:S01]  /*2c30*/  UIADD3 UR7, UR7, UR45, URZ ;  /* 0x0000002d07077290 */ /* 0x000fe2000fffe03f */
[C---:B------:R-:W-:Y:S01]  /*2c40*/  ISETP.GT.AND P1, PT, R37.reuse, 0x41, PT ;  /* 0x000000412500780c */ /* 0x040fe20003f24270 */
[----:B------:R-:W5:Y:S01]  /*2c50*/  MUFU.TANH R61, R61 ;  /* 0x0000003d003d7308 */ /* 0x000f620000002400 */
[----:B0-----:R-:W-:Y:S01]  /*2c60*/  FSEL R26, R26, -INF , P2 ;  /* 0xff8000001a1a7808 */ /* 0x001fe20001000000 */
[----:B------:R-:W-:Y:S01]  /*2c70*/  USHF.R.S32.HI UR4, URZ, 0x1f, UR7 ;  /* 0x0000001f3f047899 */ /* 0x000fe20008011407 */
[----:B------:R-:W-:Y:S01]  /*2c80*/  FMNMX.FTZ R33, R84, R33, !PT ;  /* 0x0000002154217209 */ /* 0x000fe20007810000 */
[----:B------:R-:W-:Y:S01]  /*2c90*/  UMOV UR5, URZ ;  /* 0x0000003f00057c82 */ /* 0x000fe20008000000 */
[----:B------:R-:W-:Y:S01]  /*2ca0*/  ISETP.GT.AND P2, PT, R37, 0x48, PT ;  /* 0x000000482500780c */ /* 0x000fe20003f44270 */
[----:B------:R-:W-:Y:S01]  /*2cb0*/  ULEA.HI UR4, UR4, UR7, URZ, 0x7 ;  /* 0x0000000704047291 */ /* 0x000fe2000f8f383f */
[----:B--2---:R-:W-:Y:S01]  /*2cc0*/  FSEL R86, R27, -INF , P1 ;  /* 0xff8000001b567808 */ /* 0x004fe20000800000 */
[----:B------:R-:W0:Y:S01]  /*2cd0*/  MUFU.TANH R49, R49 ;  /* 0x0000003100317308 */ /* 0x000e220000002400 */
[----:B------:R-:W-:Y:S01]  /*2ce0*/  FMNMX.FTZ R33, R26, R33, !PT ;  /* 0x000000211a217209 */ /* 0x000fe20007810000 */
[-CC-:B------:R-:W-:Y:S01]  /*2cf0*/  FFMA.FTZ R27, R52, R9.reuse, -R29.reuse ;  /* 0x00000009341b7223 */ /* 0x180fe2000001081d */
[----:B------:R-:W-:Y:S01]  /*2d00*/  ISETP.GT.AND P1, PT, R37, 0x49, PT ;  /* 0x000000492500780c */ /* 0x000fe20003f24270 */
[----:B------:R-:W-:Y:S01]  /*2d10*/  USHF.R.S32.HI UR4, URZ, 0x7, UR4 ;  /* 0x000000073f047899 */ /* 0x000fe20008011404 */
[----:B-1----:R-:W-:Y:S01]  /*2d20*/  FSEL R90, R31, -INF , P2 ;  /* 0xff8000001f5a7808 */ /* 0x002fe20001000000 */
[----:B------:R-:W-:Y:S01]  /*2d30*/  FFMA.FTZ R31, R48, R9, -R29 ;  /* 0x00000009301f7223 */ /* 0x000fe2000001081d */
[----:B------:R-:W-:Y:S01]  /*2d40*/  FMNMX.FTZ R33, R86, R33, !PT ;  /* 0x0000002156217209 */ /* 0x000fe20007810000 */
[----:B------:R-:W1:Y:S01]  /*2d50*/  MUFU.TANH R47, R47 ;  /* 0x0000002f002f7308 */ /* 0x000e620000002400 */
[----:B------:R-:W-:Y:S01]  /*2d60*/  ISETP.GT.AND P2, PT, R37, 0x50, PT ;  /* 0x000000502500780c */ /* 0x000fe20003f44270 */
[----:B------:R-:W-:Y:S01]  /*2d70*/  UISETP.LT.AND UP0, UPT, UR41, UR4, UPT ;  /* 0x000000042900728c */ /* 0x000fe2000bf01270 */
[----:B---3--:R-:W-:-:S02]  /*2d80*/  FSEL R88, R45, -INF , P1 ;  /* 0xff8000002d587808 */ /* 0x008fc40000800000 */
[----:B------:R-:W-:Y:S02]  /*2d90*/  CS2R R108, SRZ ;  /* 0x00000000006c7805 */ /* 0x000fe4000001ff00 */
[----:B------:R-:W-:Y:S01]  /*2da0*/  FMNMX.FTZ R33, R90, R33, !PT ;  /* 0x000000215a217209 */ /* 0x000fe20007810000 */
[----:B------:R-:W-:Y:S01]  /*2db0*/  USEL UR26, UR41, UR4, !UP0 ;  /* 0x00000004291a7287 */ /* 0x000fe2000c000000 */
[----:B------:R-:W-:Y:S01]  /*2dc0*/  ISETP.GT.AND P1, PT, R37, 0x51, PT ;  /* 0x000000512500780c */ /* 0x000fe20003f24270 */
[----:B------:R-:W2:Y:S01]  /*2dd0*/  MUFU.TANH R39, R39 ;  /* 0x0000002700277308 */ /* 0x000ea20000002400 */
[----:B----4-:R-:W-:Y:S01]  /*2de0*/  FSEL R92, R55, -INF , P2 ;  /* 0xff800000375c7808 */ /* 0x010fe20001000000 */
[----:B------:R-:W-:Y:S01]  /*2df0*/  UISETP.GE.AND UP0, UPT, UR27, UR26, UPT ;  /* 0x0000001a1b00728c */ /* 0x000fe2000bf06270 */
[----:B------:R-:W-:Y:S01]  /*2e00*/  FMNMX.FTZ R33, R88, R33, !PT ;  /* 0x0000002158217209 */ /* 0x000fe20007810000 */
[----:B------:R-:W-:Y:S01]  /*2e10*/  UMOV UR4, URZ ;  /* 0x0000003f00047c82 */ /* 0x000fe20008000000 */
[----:B------:R-:W-:-:S02]  /*2e20*/  ISETP.GT.AND P2, PT, R37, 0x58, PT ;  /* 0x000000582500780c */ /* 0x000fc40003f44270 */
[----:B------:R-:W-:Y:S02]  /*2e30*/  CS2R R106, SRZ ;  /* 0x00000000006a7805 */ /* 0x000fe4000001ff00 */
[----:B-----5:R-:W-:Y:S01]  /*2e40*/  FSEL R72, R61, -INF , P1 ;  /* 0xff8000003d487808 */ /* 0x020fe20000800000 */
[----:B------:R-:W3:Y:S01]  /*2e50*/  MUFU.TANH R59, R59 ;  /* 0x0000003b003b7308 */ /* 0x000ee20000002400 */
[----:B------:R-:W-:Y:S02]  /*2e60*/  FMNMX.FTZ R33, R92, R33, !PT ;  /* 0x000000215c217209 */ /* 0x000fe40007810000 */
[----:B------:R-:W-:Y:S02]  /*2e70*/  ISETP.GT.AND P1, PT, R37, 0x59, PT ;  /* 0x000000592500780c */ /* 0x000fe40003f24270 */
[----:B0-----:R-:W-:Y:S02]  /*2e80*/  FSEL R94, R49, -INF , P2 ;  /* 0xff800000315e7808 */ /* 0x001fe40001000000 */
[----:B------:R-:W-:Y:S01]  /*2e90*/  FMNMX.FTZ R33, R72, R33, !PT ;  /* 0x0000002148217209 */ /* 0x000fe20007810000 */
[----:B------:R-:W0:Y:S01]  /*2ea0*/  MUFU.TANH R51, R51 ;  /* 0x0000003300337308 */ /* 0x000e220000002400 */
[----:B------:R-:W-:-:S02]  /*2eb0*/  ISETP.GT.AND P2, PT, R37, 0x60, PT ;  /* 0x000000602500780c */ /* 0x000fc40003f44270 */
[----:B-1----:R-:W-:Y:S02]  /*2ec0*/  FSEL R68, R47, -INF , P1 ;  /* 0xff8000002f447808 */ /* 0x002fe40000800000 */
[----:B------:R-:W-:Y:S02]  /*2ed0*/  FMNMX.FTZ R33, R94, R33, !PT ;  /* 0x000000215e217209 */ /* 0x000fe40007810000 */
[----:B------:R-:W-:Y:S01]  /*2ee0*/  ISETP.GT.AND P1, PT, R37, 0x61, PT ;  /* 0x000000612500780c */ /* 0x000fe20003f24270 */
[----:B------:R-:W1:Y:S01]  /*2ef0*/  MUFU.TANH R53, R53 ;  /* 0x0000003500357308 */ /* 0x000e620000002400 */
[----:B--2---:R-:W-:Y:S02]  /*2f00*/  FSEL R96, R39, -INF , P2 ;  /* 0xff80000027607808 */ /* 0x004fe40001000000 */
[----:B------:R-:W-:Y:S02]  /*2f10*/  FMNMX.FTZ R33, R68, R33, !PT ;  /* 0x0000002144217209 */ /* 0x000fe40007810000 */
[----:B------:R-:W-:-:S02]  /*2f20*/  ISETP.GT.AND P2, PT, R37, 0x68, PT ;  /* 0x000000682500780c */ /* 0x000fc40003f44270 */
[----:B---3--:R-:W-:Y:S01]  /*2f30*/  FSEL R64, R59, -INF , P1 ;  /* 0xff8000003b407808 */ /* 0x008fe20000800000 */
[----:B------:R-:W2:Y:S01]  /*2f40*/  MUFU.TANH R41, R41 ;  /* 0x0000002900297308 */ /* 0x000ea20000002400 */
        /* <DEDUP_REMOVED lines=13> */
[----:B------:R-:W-:Y:S01]  /*3020*/  FMNMX.FTZ R33, R100, R33, !PT ;  /* 0x0000002164217209 */ /* 0x000fe20007810000 */
[----:B------:R-:W2:Y:S01]  /*3030*/  MUFU.TANH R63, R63 ;  /* 0x0000003f003f7308 */ /* 0x000ea20000002400 */
[----:B0-----:R-:W-:Y:S02]  /*3040*/  FSEL R58, R43, -INF , P1 ;  /* 0xff8000002b3a7808 */ /* 0x001fe40000800000 */
[----:B------:R-:W-:Y:S01]  /*3050*/  ISETP.GT.AND P1, PT, R37, 0x79, PT ;  /* 0x000000792500780c */ /* 0x000fe20003f24270 */
[----:B------:R-:W-:Y:S01]  /*3060*/  FFMA.FTZ R37, R36, R9, -R29 ;  /* 0x0000000924257223 */ /* 0x000fe2000001081d */
[----:B------:R-:W-:-:S03]  /*3070*/  FMNMX.FTZ R33, R58, R33, !PT ;  /* 0x000000213a217209 */ /* 0x000fc60007810000 */
[----:B------:R-:W-:Y:S01]  /*3080*/  MUFU.EX2 R148, R148 ;  /* 0x0000009400947308 */ /* 0x000fe20000000800 */
[----:B-1----:R-:W-:-:S04]  /*3090*/  FSEL R102, R57, -INF , P2 ;  /* 0xff80000039667808 */ /* 0x002fc80001000000 */
[----:B------:R-:W-:-:S03]  /*30a0*/  FMNMX.FTZ R33, R102, R33, !PT ;  /* 0x0000002166217209 */ /* 0x000fc60007810000 */
[----:B------:R-:W0:Y:S01]  /*30b0*/  MUFU.EX2 R7, R7 ;  /* 0x0000000700077308 */ /* 0x000e220000000800 */
[----:B--2---:R-:W-:-:S04]  /*30c0*/  FSEL R56, R63, -INF , P1 ;  /* 0xff8000003f387808 */ /* 0x004fc80000800000 */
[----:B------:R-:W-:Y:S01]  /*30d0*/  FMNMX.FTZ R12, R56, R33, !PT ;  /* 0x00000021380c7209 */ /* 0x000fe20007810000 */
[----:B------:R-:W-:Y:S02]  /*30e0*/  FFMA.FTZ R33, R44, R9, -R29 ;  /* 0x000000092c217223 */ /* 0x000fe4000001081d */
[----:B------:R-:W1:Y:S02]  /*30f0*/  MUFU.EX2 R150, R150 ;  /* 0x0000009600967308 */ /* 0x000e640000000800 */
[----:B------:R-:W2:Y:S06]  /*3100*/  SHFL.BFLY PT, R35, R12, 0x2, 0x1f ;  /* 0x0c401f000c237f89 */ /* 0x000eac00000e0000 */
[----:B------:R3:W4:Y:S01]  /*3110*/  MUFU.EX2 R11, R104 ;  /* 0x00000068000b7308 */ /* 0x0007220000000800 */
[----:B0-----:R-:W-:Y:S01]  /*3120*/  FADD.FTZ R43, R148, R7 ;  /* 0x00000007942b7221 */ /* 0x001fe20000010000 */
[----:B------:R-:W-:-:S06]  /*3130*/  F2FP.F16.F32.PACK_AB R148, R7, R148 ;  /* 0x000000940794723e */ /* 0x000fcc00000000ff */
[----:B------:R-:W0:Y:S01]  /*3140*/  MUFU.EX2 R144, R144 ;  /* 0x0000009000907308 */ /* 0x000e220000000800 */
[----:B---3--:R-:W-:-:S07]  /*3150*/  CS2R R104, SRZ ;  /* 0x0000000000687805 */ /* 0x008fce000001ff00 */
[----:B------:R-:W3:Y:S01]  /*3160*/  MUFU.EX2 R13, R13 ;  /* 0x0000000d000d7308 */ /* 0x000ee20000000800 */
[----:B--2---:R-:W-:Y:S01]  /*3170*/  FMNMX.FTZ R39, R12, R35, !PT ;  /* 0x000000230c277209 */ /* 0x004fe20007810000 */
[-CC-:B------:R-:W-:Y:S01]  /*3180*/  FFMA.FTZ R35, R38, R9.reuse, -R29.reuse ;  /* 0x0000000926237223 */ /* 0x180fe2000001081d */
[----:B------:R-:W-:-:S03]  /*3190*/  FFMA.FTZ R29, R28, R9, -R29 ;  /* 0x000000091c1d7223 */ /* 0x000fc6000001081d */
[----:B------:R-:W2:Y:S02]  /*31a0*/  SHFL.BFLY PT, R12, R39, 0x1, 0x1f ;  /* 0x0c201f00270c7f89 */ /* 0x000ea400000e0000 */
[----:B------:R-:W5:Y:S08]  /*31b0*/  MUFU.EX2 R146, R146 ;  /* 0x0000009200927308 */ /* 0x000f700000000800 */
[----:B------:R-:W5:Y:S08]  /*31c0*/  MUFU.EX2 R15, R15 ;  /* 0x0000000f000f7308 */ /* 0x000f700000000800 */
[----:B------:R-:W5:Y:S01]  /*31d0*/  MUFU.EX2 R140, R140 ;  /* 0x0000008c008c7308 */ /* 0x000f620000000800 */
[----:B--2---:R-:W-:-:S07]  /*31e0*/  FMNMX.FTZ R12, R39, R12, !PT ;  /* 0x0000000c270c7209 */ /* 0x004fce0007810000 */
[----:B------:R-:W2:Y:S01]  /*31f0*/  MUFU.EX2 R17, R17 ;  /* 0x0000001100117308 */ /* 0x000ea20000000800 */
[C---:B------:R-:W-:Y:S01]  /*3200*/  FSETP.NEU.FTZ.AND P1, PT, R12.reuse, -INF , PT ;  /* 0xff8000000c00780b */ /* 0x040fe20003f3d000 */
[----:B------:R-:W-:-:S06]  /*3210*/  FMUL.FTZ R41, R12, R9 ;  /* 0x000000090c297220 */ /* 0x000fcc0000410000 */
[----:B------:R-:W-:Y:S01]  /*3220*/  MUFU.EX2 R142, R142 ;  /* 0x0000008e008e7308 */ /* 0x000fe20000000800 */
[----:B------:R-:W-:Y:S02]  /*3230*/  FSEL R41, R41, RZ, P1 ;  /* 0x000000ff29297208 */ /* 0x000fe40000800000 */
[----:B------:R-:W-:-:S03]  /*3240*/  PLOP3.LUT P1, PT, PT, PT, UP0, 0x80, 0x0 ;  /* 0x000000000000781c */ /* 0x000fc60003f2f008 */
[-C--:B------:R-:W-:Y:S01]  /*3250*/  FFMA.FTZ R149, R2, R9.reuse, -R41 ;  /* 0x0000000902957223 */ /* 0x080fe20000010829 */
[----:B-1----:R-:W-:Y:S01]  /*3260*/  FADD.FTZ R2, R150, R43 ;  /* 0x0000002b96027221 */ /* 0x002fe20000010000 */
[-CC-:B------:R-:W-:Y:S01]  /*3270*/  FFMA.FTZ R0, R0, R9.reuse, -R41.reuse ;  /* 0x0000000900007223 */ /* 0x180fe20000010829 */
[-CC-:B------:R-:W-:Y:S01]  /*3280*/  FFMA.FTZ R151, R8, R9.reuse, -R41.reuse ;  /* 0x0000000908977223 */ /* 0x180fe20000010829 */
[-CC-:B------:R-:W-:Y:S01]  /*3290*/  FFMA.FTZ R8, R62, R9.reuse, -R41.reuse ;  /* 0x000000093e087223 */ /* 0x180fe20000010829 */
[----:B----4-:R-:W-:Y:S01]  /*32a0*/  FADD.FTZ R43, R11, R2 ;  /* 0x000000020b2b7221 */ /* 0x010fe20000010000 */
[----:B------:R-:W-:Y:S01]  /*32b0*/  MUFU.EX2 R149, R149 ;  /* 0x0000009500957308 */ /* 0x000fe20000000800 */
[-CC-:B------:R-:W-:Y:S01]  /*32c0*/  FFMA.FTZ R145, R66, R9.reuse, -R41.reuse ;  /* 0x0000000942917223 */ /* 0x180fe20000010829 */
[-C--:B------:R-:W-:Y:S01]  /*32d0*/  FFMA.FTZ R28, R70, R9.reuse, -R41 ;  /* 0x00000009461c7223 */ /* 0x080fe20000010829 */
[----:B0-----:R-:W-:Y:S01]  /*32e0*/  FADD.FTZ R2, R144, R43 ;  /* 0x0000002b90027221 */ /* 0x001fe20000010000 */
[-CC-:B------:R-:W-:Y:S01]  /*32f0*/  FFMA.FTZ R147, R14, R9.reuse, -R41.reuse ;  /* 0x000000090e937223 */ /* 0x180fe20000010829 */
[-CC-:B------:R-:W-:Y:S01]  /*3300*/  FFMA.FTZ R14, R74, R9.reuse, -R41.reuse ;  /* 0x000000094a0e7223 */ /* 0x180fe20000010829 */
[-CC-:B------:R-:W-:Y:S01]  /*3310*/  FFMA.FTZ R141, R18, R9.reuse, -R41.reuse ;  /* 0x00000009128d7223 */ /* 0x180fe20000010829 */
[----:B---3--:R-:W-:Y:S01]  /*3320*/  FADD.FTZ R43, R13, R2 ;  /* 0x000000020d2b7221 */ /* 0x008fe20000010000 */
[----:B------:R-:W0:Y:S01]  /*3330*/  MUFU.EX2 R0, R0 ;  /* 0x0000000000007308 */ /* 0x000e220000000800 */
[-CC-:B------:R-:W-:Y:S01]  /*3340*/  FFMA.FTZ R18, R76, R9.reuse, -R41.reuse ;  /* 0x000000094c127223 */ /* 0x180fe20000010829 */
[-C--:B------:R-:W-:Y:S01]  /*3350*/  FFMA.FTZ R143, R20, R9.reuse, -R41 ;  /* 0x00000009148f7223 */ /* 0x080fe20000010829 */
[----:B-----5:R-:W-:Y:S01]  /*3360*/  FADD.FTZ R2, R146, R43 ;  /* 0x0000002b92027221 */ /* 0x020fe20000010000 */
        /* <DEDUP_REMOVED lines=10> */
[-CC-:B------:R-:W-:Y:S01]  /*3410*/  FFMA.FTZ R135, R90, R9.reuse, -R41.reuse ;  /* 0x000000095a877223 */ /* 0x180fe20000010829 */
[----:B--2---:R-:W-:Y:S01]  /*3420*/  FADD.FTZ R45, R17, R32 ;  /* 0x00000020112d7221 */ /* 0x004fe20000010000 */
[----:B------:R-:W2:Y:S01]  /*3430*/  MUFU.EX2 R8, R8 ;  /* 0x0000000800087308 */ /* 0x000ea20000000800 */
[----:B0-----:R-:W-:Y:S01]  /*3440*/  FADD.FTZ R2, R149, R0 ;  /* 0x0000000095027221 */ /* 0x001fe20000010000 */
[-CC-:B------:R-:W-:Y:S01]  /*3450*/  FFMA.FTZ R32, R88, R9.reuse, -R41.reuse ;  /* 0x0000000958207223 */ /* 0x180fe20000010829 */
[-CC-:B------:R-:W-:Y:S01]  /*3460*/  FFMA.FTZ R129, R92, R9.reuse, -R41.reuse ;  /* 0x000000095c817223 */ /* 0x180fe20000010829 */
[----:B------:R-:W-:Y:S01]  /*3470*/  F2FP.F16.F32.PACK_AB R150, R11, R150 ;  /* 0x000000960b96723e */ /* 0x000fe200000000ff */
[-CC-:B------:R-:W-:Y:S01]  /*3480*/  FFMA.FTZ R94, R94, R9.reuse, -R41.reuse ;  /* 0x000000095e5e7223 */ /* 0x180fe20000010829 */
[-CC-:B------:R-:W-:Y:S01]  /*3490*/  FFMA.FTZ R68, R68, R9.reuse, -R41.reuse ;  /* 0x0000000944447223 */ /* 0x180fe20000010829 */
[-CC-:B------:R-:W-:Y:S01]  /*34a0*/  FFMA.FTZ R96, R96, R9.reuse, -R41.reuse ;  /* 0x0000000960607223 */ /* 0x180fe20000010829 */
[----:B------:R-:W-:Y:S01]  /*34b0*/  MUFU.EX2 R19, R19 ;  /* 0x0000001300137308 */ /* 0x000fe20000000800 */
[----:B-1----:R-:W-:Y:S01]  /*34c0*/  FADD.FTZ R43, R151, R2 ;  /* 0x00000002972b7221 */ /* 0x002fe20000010000 */
[-CC-:B------:R-:W-:Y:S01]  /*34d0*/  FFMA.FTZ R64, R64, R9.reuse, -R41.reuse ;  /* 0x0000000940407223 */ /* 0x180fe20000010829 */
[-CC-:B------:R-:W-:Y:S01]  /*34e0*/  FFMA.FTZ R98, R98, R9.reuse, -R41.reuse ;  /* 0x0000000962627223 */ /* 0x180fe20000010829 */
[-CC-:B------:R-:W-:Y:S01]  /*34f0*/  FFMA.FTZ R60, R60, R9.reuse, -R41.reuse ;  /* 0x000000093c3c7223 */ /* 0x180fe20000010829 */
[-CC-:B------:R-:W-:Y:S01]  /*3500*/  FFMA.FTZ R100, R100, R9.reuse, -R41.reuse ;  /* 0x0000000964647223 */ /* 0x180fe20000010829 */
[-CC-:B------:R-:W-:Y:S01]  /*3510*/  FFMA.FTZ R58, R58, R9.reuse, -R41.reuse ;  /* 0x000000093a3a7223 */ /* 0x180fe20000010829 */
[----:B------:R-:W-:Y:S01]  /*3520*/  FFMA.FTZ R102, R102, R9, -R41 ;  /* 0x0000000966667223 */ /* 0x000fe20000010829 */
[----:B------:R-:W0:Y:S01]  /*3530*/  MUFU.EX2 R145, R145 ;  /* 0x0000009100917308 */ /* 0x000e220000000800 */
[----:B--2---:R-:W-:Y:S01]  /*3540*/  FADD.FTZ R2, R8, R43 ;  /* 0x0000002b08027221 */ /* 0x004fe20000010000 */
[----:B------:R-:W-:-:S02]  /*3550*/  F2FP.F16.F32.PACK_AB R149, R0, R149 ;  /* 0x000000950095723e */ /* 0x000fc400000000ff */
[----:B------:R-:W-:Y:S02]  /*3560*/  CS2R R92, SRZ ;  /* 0x00000000005c7805 */ /* 0x000fe4000001ff00 */
[----:B------:R-:W-:Y:S02]  /*3570*/  F2FP.F16.F32.PACK_AB R144, R13, R144 ;  /* 0x000000900d90723e */ /* 0x000fe400000000ff */
[----:B------:R-:W-:Y:S02]  /*3580*/  CS2R R90, SRZ ;  /* 0x00000000005a7805 */ /* 0x000fe4000001ff00 */
[----:B------:R-:W-:Y:S02]  /*3590*/  F2FP.F16.F32.PACK_AB R146, R15, R146 ;  /* 0x000000920f92723e */ /* 0x000fe400000000ff */
[----:B------:R-:W-:Y:S01]  /*35a0*/  CS2R R88, SRZ ;  /* 0x0000000000587805 */ /* 0x000fe2000001ff00 */
[----:B------:R-:W-:Y:S01]  /*35b0*/  MUFU.EX2 R136, R136 ;  /* 0x0000008800887308 */ /* 0x000fe20000000800 */
[----:B------:R-:W-:-:S02]  /*35c0*/  F2FP.F16.F32.PACK_AB R140, R17, R140 ;  /* 0x0000008c118c723e */ /* 0x000fc400000000ff */
[----:B------:R-:W-:-:S05]  /*35d0*/  F2FP.F16.F32.PACK_AB R151, R8, R151 ;  /* 0x000000970897723e */ /* 0x000fca00000000ff */
[----:B------:R-:W1:Y:S01]  /*35e0*/  MUFU.EX2 R28, R28 ;  /* 0x0000001c001c7308 */ /* 0x000e620000000800 */
[----:B0-----:R-:W-:-:S07]  /*35f0*/  FADD.FTZ R43, R145, R2 ;  /* 0x00000002912b7221 */ /* 0x001fce0000010000 */
[----:B------:R-:W-:Y:S08]  /*3600*/  MUFU.EX2 R21, R21 ;  /* 0x0000001500157308 */ /* 0x000ff00000000800 */
[----:B------:R-:W0:Y:S01]  /*3610*/  MUFU.EX2 R147, R147 ;  /* 0x0000009300937308 */ /* 0x000e220000000800 */
[C---:B-1----:R-:W-:Y:S01]  /*3620*/  FADD.FTZ R2, R28.reuse, R43 ;  /* 0x0000002b1c027221 */ /* 0x042fe20000010000 */
[----:B------:R-:W-:-:S06]  /*3630*/  F2FP.F16.F32.PACK_AB R145, R28, R145 ;  /* 0x000000911c91723e */ /* 0x000fcc00000000ff */
[----:B------:R-:W1:Y:S08]  /*3640*/  MUFU.EX2 R138, R138 ;  /* 0x0000008a008a7308 */ /* 0x000e700000000800 */
[----:B------:R2:W-:Y:S01]  /*3650*/  MUFU.EX2 R39, R34 ;  /* 0x0000002200277308 */ /* 0x0005e20000000800 */
[----:B0-----:R-:W-:-:S07]  /*3660*/  FADD.FTZ R43, R147, R2 ;  /* 0x00000002932b7221 */ /* 0x001fce0000010000 */
[----:B------:R-:W0:Y:S01]  /*3670*/  MUFU.EX2 R14, R14 ;  /* 0x0000000e000e7308 */ /* 0x000e220000000800 */
[----:B--2---:R-:W-:Y:S01]  /*3680*/  FADD.FTZ R34, R142, R45 ;  /* 0x0000002d8e227221 */ /* 0x004fe20000010000 */
[----:B------:R-:W-:-:S03]  /*3690*/  F2FP.F16.F32.PACK_AB R142, R19, R142 ;  /* 0x0000008e138e723e */ /* 0x000fc600000000ff */
[----:B------:R-:W-:-:S03]  /*36a0*/  FADD.FTZ R45, R19, R34 ;  /* 0x00000022132d7221 */ /* 0x000fc60000010000 */
[----:B------:R-:W2:Y:S01]  /*36b0*/  MUFU.EX2 R23, R23 ;  /* 0x0000001700177308 */ /* 0x000ea20000000800 */
[----:B------:R-:W-:Y:S01]  /*36c0*/  FADD.FTZ R34, R136, R45 ;  /* 0x0000002d88227221 */ /* 0x000fe20000010000 */
[----:B------:R-:W-:-:S03]  /*36d0*/  F2FP.F16.F32.PACK_AB R136, R21, R136 ;  /* 0x000000881588723e */ /* 0x000fc600000000ff */
[----:B------:R-:W-:Y:S01]  /*36e0*/  FADD.FTZ R45, R21, R34 ;  /* 0x00000022152d7221 */ /* 0x000fe20000010000 */
[-CC-:B------:R-:W-:Y:S01]  /*36f0*/  FFMA.FTZ R34, R72, R9.reuse, -R41.reuse ;  /* 0x0000000948227223 */ /* 0x180fe20000010829 */
[----:B------:R-:W-:Y:S01]  /*3700*/  FFMA.FTZ R41, R56, R9, -R41 ;  /* 0x0000000938297223 */ /* 0x000fe20000010829 */
[----:B------:R-:W3:Y:S01]  /*3710*/  MUFU.EX2 R141, R141 ;  /* 0x0000008d008d7308 */ /* 0x000ee20000000800 */
[----:B-1----:R-:W-:Y:S01]  /*3720*/  FADD.FTZ R36, R138, R45 ;  /* 0x0000002d8a247221 */ /* 0x002fe20000010000 */
[C---:B0-----:R-:W-:Y:S01]  /*3730*/  FADD.FTZ R2, R14.reuse, R43 ;  /* 0x0000002b0e027221 */ /* 0x041fe20000010000 */
[----:B------:R-:W-:-:S05]  /*3740*/  F2FP.F16.F32.PACK_AB R147, R14, R147 ;  /* 0x000000930e93723e */ /* 0x000fca00000000ff */
[----:B------:R-:W0:Y:S01]  /*3750*/  MUFU.EX2 R132, R132 ;  /* 0x0000008400847308 */ /* 0x000e220000000800 */
[C---:B--2---:R-:W-:Y:S01]  /*3760*/  FADD.FTZ R45, R23.reuse, R36 ;  /* 0x00000024172d7221 */ /* 0x044fe20000010000 */
[----:B------:R-:W-:-:S06]  /*3770*/  F2FP.F16.F32.PACK_AB R138, R23, R138 ;  /* 0x0000008a178a723e */ /* 0x000fcc00000000ff */
[----:B------:R-:W1:Y:S01]  /*3780*/  MUFU.EX2 R18, R18 ;  /* 0x0000001200127308 */ /* 0x000e620000000800 */
[----:B---3--:R-:W-:-:S07]  /*3790*/  FADD.FTZ R43, R141, R2 ;  /* 0x000000028d2b7221 */ /* 0x008fce0000010000 */
        /* <DEDUP_REMOVED lines=61> */
[----:B0-----:R-:W-:Y:S01]  /*3b70*/  FADD.FTZ R2, R120, R11 ;  /* 0x0000000b78027221 */ /* 0x001fe20000010000 */
[----:B------:R-:W-:-:S03]  /*3b80*/  F2FP.F16.F32.PACK_AB R120, R39, R120 ;  /* 0x000000782778723e */ /* 0x000fc600000000ff */
[----:B------:R-:W-:-:S03]  /*3b90*/  FADD.FTZ R11, R39, R2 ;  /* 0x00000002270b7221 */ /* 0x000fc60000010000 */
        /* <DEDUP_REMOVED lines=9> */
[----:B------:R-:W-:Y:S02]  /*3c30*/  F2FP.F16.F32.PACK_AB R131, R131, R94 ;  /* 0x0000005e8383723e */ /* 0x000fe400000000ff */
[----:B------:R-:W-:-:S04]  /*3c40*/  CS2R R94, SRZ ;  /* 0x00000000005e7805 */ /* 0x000fc8000001ff00 */
[----:B------:R-:W1:Y:S01]  /*3c50*/  MUFU.EX2 R125, R64 ;  /* 0x00000040007d7308 */ /* 0x000e620000000800 */
[C---:B--2---:R-:W-:Y:S01]  /*3c60*/  FADD.FTZ R2, R29.reuse, R36 ;  /* 0x000000241d027221 */ /* 0x044fe20000010000 */
[----:B------:R-:W-:-:S06]  /*3c70*/  F2FP.F16.F32.PACK_AB R122, R29, R122 ;  /* 0x0000007a1d7a723e */ /* 0x000fcc00000000ff */
[----:B------:R-:W2:Y:S01]  /*3c80*/  MUFU.EX2 R98, R98 ;  /* 0x0000006200627308 */ /* 0x000ea20000000800 */
[----:B0-----:R-:W-:-:S07]  /*3c90*/  FADD.FTZ R36, R96, R7 ;  /* 0x0000000760247221 */ /* 0x001fce0000010000 */
[----:B------:R-:W0:Y:S01]  /*3ca0*/  MUFU.EX2 R127, R60 ;  /* 0x0000003c007f7308 */ /* 0x000e220000000800 */
[C---:B-1----:R-:W-:Y:S01]  /*3cb0*/  FADD.FTZ R7, R125.reuse, R36 ;  /* 0x000000247d077221 */ /* 0x042fe20000010000 */
[----:B------:R-:W-:Y:S02]  /*3cc0*/  F2FP.F16.F32.PACK_AB R125, R125, R96 ;  /* 0x000000607d7d723e */ /* 0x000fe400000000ff */
[----:B------:R-:W-:-:S04]  /*3cd0*/  CS2R R96, SRZ ;  /* 0x0000000000607805 */ /* 0x000fc8000001ff00 */
[----:B------:R-:W1:Y:S01]  /*3ce0*/  MUFU.EX2 R100, R100 ;  /* 0x0000006400647308 */ /* 0x000e620000000800 */
[----:B--2---:R-:W-:-:S07]  /*3cf0*/  FADD.FTZ R0, R98, R7 ;  /* 0x0000000762007221 */ /* 0x004fce0000010000 */
[----:B------:R-:W2:Y:S01]  /*3d00*/  MUFU.EX2 R121, R58 ;  /* 0x0000003a00797308 */ /* 0x000ea20000000800 */
[C---:B0-----:R-:W-:Y:S01]  /*3d10*/  FADD.FTZ R7, R127.reuse, R0 ;  /* 0x000000007f077221 */ /* 0x041fe20000010000 */
[----:B------:R-:W-:Y:S02]  /*3d20*/  F2FP.F16.F32.PACK_AB R127, R127, R98 ;  /* 0x000000627f7f723e */ /* 0x000fe400000000ff */
[----:B------:R-:W-:-:S04]  /*3d30*/  CS2R R98, SRZ ;  /* 0x0000000000627805 */ /* 0x000fc8000001ff00 */
[----:B------:R-:W0:Y:S01]  /*3d40*/  MUFU.EX2 R102, R102 ;  /* 0x0000006600667308 */ /* 0x000e220000000800 */
[----:B-1----:R-:W-:-:S07]  /*3d50*/  FADD.FTZ R0, R100, R7 ;  /* 0x0000000764007221 */ /* 0x002fce0000010000 */
[----:B------:R-:W1:Y:S01]  /*3d60*/  MUFU.EX2 R41, R41 ;  /* 0x0000002900297308 */ /* 0x000e620000000800 */
[C---:B--2---:R-:W-:Y:S01]  /*3d70*/  FADD.FTZ R7, R121.reuse, R0 ;  /* 0x0000000079077221 */ /* 0x044fe20000010000 */
[----:B------:R-:W-:Y:S02]  /*3d80*/  F2FP.F16.F32.PACK_AB R121, R121, R100 ;  /* 0x000000647979723e */ /* 0x000fe400000000ff */
[----:B------:R-:W-:Y:S01]  /*3d90*/  CS2R R100, SRZ ;  /* 0x0000000000647805 */ /* 0x000fe2000001ff00 */
[----:B0-----:R-:W-:Y:S01]  /*3da0*/  FADD.FTZ R0, R102, R7 ;  /* 0x0000000766007221 */ /* 0x001fe20000010000 */
[----:B-1----:R-:W-:-:S03]  /*3db0*/  F2FP.F16.F32.PACK_AB R123, R41, R102 ;  /* 0x00000066297b723e */ /* 0x002fc600000000ff */
[----:B------:R-:W-:Y:S01]  /*3dc0*/  FADD.FTZ R0, R41, R0 ;  /* 0x0000000029007221 */ /* 0x000fe20000010000 */
[----:B------:R-:W-:Y:S01]  /*3dd0*/  CS2R R102, SRZ ;  /* 0x0000000000667805 */ /* 0x000fe2000001ff00 */
[----:B------:R-:W-:Y:S06]  /*3de0*/  @!P1 BRA `(.L_x_2171) ;  /* 0x0000002c00c49947 */ /* 0x000fec0003800000 */
[----:B------:R-:W-:Y:S01]  /*3df0*/  MOV R8, R12 ;  /* 0x0000000c00087202 */ /* 0x000fe20000000f00 */
[----:B------:R-:W-:Y:S01]  /*3e00*/  IMAD.MOV.U32 R7, RZ, RZ, R10 ;  /* 0x000000ffff077224 */ /* 0x000fe200078e000a */
[----:B------:R-:W-:Y:S01]  /*3e10*/  UMOV UR7, URZ ;  /* 0x0000003f00077c82 */ /* 0x000fe20008000000 */
[----:B------:R-:W-:Y:S01]  /*3e20*/  IMAD.MOV.U32 R119, RZ, RZ, RZ ;  /* 0x000000ffff777224 */ /* 0x000fe200078e00ff */
[----:B------:R-:W-:Y:S01]  /*3e30*/  UMOV UR6, URZ ;  /* 0x0000003f00067c82 */ /* 0x000fe20008000000 */
[----:B------:R-:W-:Y:S01]  /*3e40*/  ULDC UR28, c[0x0][0x288] ;  /* 0x0000a200001c7ab9 */ /* 0x000fe20000000800 */
[----:B------:R-:W-:Y:S01]  /*3e50*/  ULDC UR29, c[0x0][0x2f0] ;  /* 0x0000bc00001d7ab9 */ /* 0x000fe20000000800 */
[----:B------:R-:W-:-:S05]  /*3e60*/  ULDC UR30, c[0x0][0x9d8] ;  /* 0x00027600001e7ab9 */ /* 0x000fca0000000800 */
.L_x_2182:
[----:B------:R-:W-:Y:S01]  /*3e70*/  ISETP.NE.AND P2, PT, RZ, UR43, PT ;  /* 0x0000002bff007c0c */ /* 0x000fe2000bf45270 */
[----:B------:R-:W-:-:S04]  /*3e80*/  UISETP.NE.AND UP0, UPT, UR6, 0x1, UPT ;  /* 0x000000010600788c */ /* 0x000fc8000bf05270 */
[----:B------:R-:W-:-:S04]  /*3e90*/  USEL UR5, URZ, 0x1, UP0 ;  /* 0x000000013f057887 */ /* 0x000fc80008000000 */
[----:B------:R-:W-:-:S04]  /*3ea0*/  ULOP3.LUT UR5, UR7, UR5, URZ, 0x3c, !UPT ;  /* 0x0000000507057292 */ /* 0x000fc8000f8e3c3f */
[----:B------:R-:W-:Y:S08]  /*3eb0*/  @P2 BRA `(.L_x_2172) ;  /* 0x0000000000382947 */ /* 0x000ff00003800000 */
[----:B------:R-:W-:Y:S05]  /*3ec0*/  @!P0 BRA `(.L_x_2173) ;  /* 0x0000000000048947 */ /* 0x000fea0003800000 */
[----:B------:R-:W-:Y:S01]  /*3ed0*/  BPT.TRAP 0x1 ;  /* 0x000000040000795c */ /* 0x000fe20000300000 */
.L_x_2173:
        /* <DEDUP_REMOVED lines=9> */
.L_x_2174:
[----:B-1----:R-:W-:Y:S05]  /*3f70*/  @P1 BRA `(.L_x_2172) ;  /* 0x0000000000081947 */ /* 0x002fea0003800000 */
[----:B------:R-:W1:Y:S02]  /*3f80*/  SYNCS.PHASECHK.TRANS64.TRYWAIT P1, [UR4+0x16830], R9 ;  /* 0x01683009ff0075a7 */ /* 0x000e640008020144 */
[----:B-1----:R-:W-:Y:S05]  /*3f90*/  @!P1 BRA `(.L_x_2175) ;  /* 0x000000a800b09947 */ /* 0x002fea0003800000 */
.L_x_2172:
[----:B01----:R-:W-:Y:S01]  /*3fa0*/  IADD3 R9, R16, 0x8, RZ ;  /* 0x0000000810097810 */ /* 0x003fe20007ffe0ff */
        /* <DEDUP_REMOVED lines=29> */
.L_x_2177:
[----:B------:R-:W-:Y:S01]  /*4180*/  ULEA UR10, UR6, UR42, 0x3 ;  /* 0x0000002a060a7291 */ /* 0x000fe2000f8e183f */
[----:B------:R-:W-:-:S05]  /*4190*/  IMAD.U32 R9, RZ, RZ, UR7 ;  /* 0x00000007ff097e24 */ /* 0x000fca000f8e00ff */
[----:B------:R-:W-:-:S04]  /*41a0*/  SHF.L.U32 R9, R9, 0x1f, RZ ;  /* 0x0000001f09097819 */ /* 0x000fc800000006ff */
[----:B------:R0:W1:Y:S01]  /*41b0*/  SYNCS.PHASECHK.TRANS64.TRYWAIT P1, [UR10+0x16850], R9 ;  /* 0x01685009ff0075a7 */ /* 0x000062000802014a */
[----:B------:R-:W-:Y:S05]  /*41c0*/  @!P0 BRA `(.L_x_2178) ;  /* 0x0000000000048947 */ /* 0x000fea0003800000 */
[----:B------:R-:W-:Y:S01]  /*41d0*/  BPT.TRAP 0x1 ;  /* 0x000000040000795c */ /* 0x000fe20000300000 */
.L_x_2178:
[----:B-1----:R-:W-:Y:S05]  /*41e0*/  @P1 BRA `(.L_x_2176) ;  /* 0x0000000000081947 */ /* 0x002fea0003800000 */
[----:B------:R-:W1:Y:S02]  /*41f0*/  SYNCS.PHASECHK.TRANS64.TRYWAIT P1, [UR10+0x16850], R9 ;  /* 0x01685009ff0075a7 */ /* 0x000e64000802014a */
[----:B-1----:R-:W-:Y:S05]  /*4200*/  @!P1 BRA `(.L_x_2179) ;  /* 0x000000a8002c9947 */ /* 0x002fea0003800000 */
.L_x_2176:
        /* <DEDUP_REMOVED lines=50> */
.L_x_2180:
[----:B------:R-:W-:Y:S01]  /*4530*/  UISETP.NE.AND UP0, UPT, UR44, URZ, UPT ;  /* 0x0000003f2c00728c */ /* 0x000fe2000bf05270 */
[----:B------:R-:W-:Y:S02]  /*4540*/  IMAD.MOV.U32 R121, RZ, RZ, R3 ;  /* 0x000000ffff797224 */ /* 0x000fe400078e0003 */
[----:B------:R-:W-:Y:S01]  /*4550*/  FMUL.FTZ R14, R30, UR30 ;  /* 0x0000001e1e0e7c20 */ /* 0x000fe20008410000 */
[----:B------:R-:W-:Y:S01]  /*4560*/  FMUL.FTZ R142, R24, UR30 ;  /* 0x0000001e188e7c20 */ /* 0x000fe20008410000 */
[----:B------:R-:W-:Y:S01]  /*4570*/  FMUL.FTZ R136, R29, UR30 ;  /* 0x0000001e1d887c20 */ /* 0x000fe20008410000 */
[----:B------:R-:W-:Y:S01]  /*4580*/  FMUL.FTZ R138, R25, UR30 ;  /* 0x0000001e198a7c20 */ /* 0x000fe20008410000 */
[----:B------:R-:W-:Y:S01]  /*4590*/  PLOP3.LUT P1, PT, PT, PT, UP0, 0x80, 0x0 ;  /* 0x000000000000781c */ /* 0x000fe20003f2f008 */
[----:B------:R-:W-:Y:S01]  /*45a0*/  FMUL.FTZ R134, R32, UR30 ;  /* 0x0000001e20867c20 */ /* 0x000fe20008410000 */
[----:B------:R-:W-:Y:S01]  /*45b0*/  PLOP3.LUT P2, PT, PT, PT, UP0, 0x80, 0x0 ;  /* 0x000000000000781c */ /* 0x000fe20003f4f008 */
[----:B------:R-:W1:Y:S01]  /*45c0*/  MUFU.TANH R142, R142 ;  /* 0x0000008e008e7308 */ /* 0x000e620000002400 */
[----:B------:R-:W-:Y:S01]  /*45d0*/  IMAD.U32 R32, RZ, RZ, UR29 ;  /* 0x0000001dff207e24 */ /* 0x000fe2000f8e00ff */
[----:B------:R-:W-:Y:S01]  /*45e0*/  @UP0 ULDC UR7, c[0x0][0x44c] ;  /* 0x0001130000070ab9 */ /* 0x000fe20000000800 */
[----:B------:R-:W-:Y:S01]  /*45f0*/  FMUL.FTZ R140, R28, UR30 ;  /* 0x0000001e1c8c7c20 */ /* 0x000fe20008410000 */
[----:B------:R-:W-:Y:S01]  /*4600*/  FMUL.FTZ R132, R33, UR30 ;  /* 0x0000001e21847c20 */ /* 0x000fe20008410000 */
[----:B------:R-:W-:Y:S01]  /*4610*/  FMUL.FTZ R130, R36, UR30 ;  /* 0x0000001e24827c20 */ /* 0x000fe20008410000 */
[----:B------:R-:W-:Y:S01]  /*4620*/  FMUL.FTZ R20, R43, UR30 ;  /* 0x0000001e2b147c20 */ /* 0x000fe20008410000 */
[----:B------:R-:W-:Y:S01]  /*4630*/  FMUL.FTZ R128, R37, UR30 ;  /* 0x0000001e25807c20 */ /* 0x000fe20008410000 */
[----:B------:R-:W2:Y:S01]  /*4640*/  MUFU.TANH R138, R138 ;  /* 0x0000008a008a7308 */ /* 0x000ea20000002400 */
[----:B------:R-:W-:Y:S01]  /*4650*/  FMUL.FTZ R126, R40, UR30 ;  /* 0x0000001e287e7c20 */ /* 0x000fe20008410000 */
[----:B0-----:R-:W-:Y:S01]  /*4660*/  @P1 IMAD.HI.U32 R9, R3, UR7, RZ ;  /* 0x0000000703091c27 */ /* 0x001fe2000f8e00ff */
[----:B------:R-:W-:-:S03]  /*4670*/  @UP0 ULDC UR7, c[0x0][0x450] ;  /* 0x0001140000070ab9 */ /* 0x000fc60000000800 */
[----:B------:R-:W-:Y:S01]  /*4680*/  FMUL.FTZ R124, R41, UR30 ;  /* 0x0000001e297c7c20 */ /* 0x000fe20008410000 */
[----:B------:R-:W-:Y:S01]  /*4690*/  FMUL.FTZ R122, R44, UR30 ;  /* 0x0000001e2c7a7c20 */ /* 0x000fe20008410000 */
[----:B------:R-:W-:Y:S01]  /*46a0*/  FMUL.FTZ R120, R45, UR30 ;  /* 0x0000001e2d787c20 */ /* 0x000fe20008410000 */
[----:B------:R-:W-:Y:S01]  /*46b0*/  @P2 SHF.R.U32.HI R121, RZ, UR7, R9 ;  /* 0x00000007ff792c19 */ /* 0x000fe20008011609 */
[----:B------:R-:W-:Y:S01]  /*46c0*/  UMOV UR7, 0xffffff80 ;  /* 0xffffff8000077882 */ /* 0x000fe20000000000 */
[----:B------:R-:W0:Y:S01]  /*46d0*/  MUFU.TANH R140, R140 ;  /* 0x0000008c008c7308 */ /* 0x000e220000002400 */
[----:B------:R-:W-:Y:S01]  /*46e0*/  UIMAD UR7, UR27, UR7, 0x1 ;  /* 0x000000011b0774a4 */ /* 0x000fe2000f8e0207 */
[----:B------:R-:W-:Y:S01]  /*46f0*/  FMUL.FTZ R10, R48, UR30 ;  /* 0x0000001e300a7c20 */ /* 0x000fe20008410000 */
[----:B------:R-:W3:Y:S01]  /*4700*/  SHFL.IDX PT, R30, R121, RZ, 0x1c1f ;  /* 0x001c1fff791e7589 */ /* 0x000ee200000e0000 */
[----:B------:R-:W-:Y:S01]  /*4710*/  FMUL.FTZ R25, R49, UR30 ;  /* 0x0000001e31197c20 */ /* 0x000fe20008410000 */
[----:B------:R-:W-:Y:S01]  /*4720*/  FMUL.FTZ R12, R26, UR30 ;  /* 0x0000001e1a0c7c20 */ /* 0x000fe20008410000 */
[----:B------:R-:W-:Y:S01]  /*4730*/  FMUL.FTZ R26, R52, UR30 ;  /* 0x0000001e341a7c20 */ /* 0x000fe20008410000 */
[----:B------:R-:W-:Y:S01]  /*4740*/  MOV R29, UR7 ;  /* 0x00000007001d7c02 */ /* 0x000fe20008000f00 */
[----:B------:R-:W4:Y:S01]  /*4750*/  MUFU.TANH R136, R136 ;  /* 0x0000008800887308 */ /* 0x000f220000002400 */
[----:B------:R-:W-:Y:S01]  /*4760*/  FMUL.FTZ R11, R27, UR30 ;  /* 0x0000001e1b0b7c20 */ /* 0x000fe20008410000 */
[----:B------:R-:W-:Y:S01]  /*4770*/  FMUL.FTZ R27, R53, UR30 ;  /* 0x0000001e351b7c20 */ /* 0x000fe20008410000 */
[----:B------:R-:W-:Y:S01]  /*4780*/  FMUL.FTZ R28, R56, UR30 ;  /* 0x0000001e381c7c20 */ /* 0x000fe20008410000 */
[----:B------:R-:W-:-:S02]  /*4790*/  IMAD R29, R6, -0x2, R29 ;  /* 0xfffffffe061d7824 */ /* 0x000fc400078e021d */
[----:B------:R-:W-:Y:S01]  /*47a0*/  FMUL.FTZ R68, R68, UR30 ;  /* 0x0000001e44447c20 */ /* 0x000fe20008410000 */
[----:B------:R-:W-:Y:S01]  /*47b0*/  FMUL.FTZ R37, R54, UR30 ;  /* 0x0000001e36257c20 */ /* 0x000fe20008410000 */
[----:B------:R-:W-:Y:S01]  /*47c0*/  FMUL.FTZ R54, R57, UR30 ;  /* 0x0000001e39367c20 */ /* 0x000fe20008410000 */
[----:B------:R-:W-:Y:S01]  /*47d0*/  IMAD R29, R32, UR37, R29 ;  /* 0x00000025201d7c24 */ /* 0x000fe2000f8e021d */
        /* <DEDUP_REMOVED lines=10> */
[--C-:B---3--:R-:W-:Y:S01]  /*4880*/  IADD3 R9, R30, -UR28, R29.reuse ;  /* 0x8000001c1e097c10 */ /* 0x108fe2000fffe01d */
[----:B------:R-:W-:Y:S01]  /*4890*/  FMUL.FTZ R72, R72, UR30 ;  /* 0x0000001e48487c20 */ /* 0x000fe20008410000 */
[----:B------:R-:W-:Y:S01]  /*48a0*/  FMUL.FTZ R21, R42, UR30 ;  /* 0x0000001e2a157c20 */ /* 0x000fe20008410000 */
[----:B------:R-:W-:Y:S01]  /*48b0*/  FMUL.FTZ R73, R73, UR30 ;  /* 0x0000001e49497c20 */ /* 0x000fe20008410000 */
[C---:B------:R-:W-:Y:S01]  /*48c0*/  ISETP.GT.AND P1, PT, R9.reuse, RZ, PT ;  /* 0x000000ff0900720c */ /* 0x040fe20003f24270 */
[----:B------:R-:W-:Y:S01]  /*48d0*/  FMUL.FTZ R76, R76, UR30 ;  /* 0x0000001e4c4c7c20 */ /* 0x000fe20008410000 */
[C---:B------:R-:W-:Y:S01]  /*48e0*/  ISETP.GT.AND P2, PT, R9.reuse, 0x1, PT ;  /* 0x000000010900780c */ /* 0x040fe20003f44270 */
[----:B------:R-:W3:Y:S01]  /*48f0*/  MUFU.TANH R130, R130 ;  /* 0x0000008200827308 */ /* 0x000ee20000002400 */
[----:B-1----:R-:W-:Y:S01]  /*4900*/  FSEL R142, R142, -INF , P1 ;  /* 0xff8000008e8e7808 */ /* 0x002fe20000800000 */
[----:B------:R-:W-:Y:S01]  /*4910*/  FMUL.FTZ R19, R38, UR30 ;  /* 0x0000001e26137c20 */ /* 0x000fe20008410000 */
[----:B------:R-:W-:Y:S01]  /*4920*/  ISETP.GT.AND P1, PT, R9, 0x8, PT ;  /* 0x000000080900780c */ /* 0x000fe20003f24270 */
[----:B------:R-:W-:Y:S01]  /*4930*/  FMUL.FTZ R77, R77, UR30 ;  /* 0x0000001e4d4d7c20 */ /* 0x000fe20008410000 */
[----:B--2---:R-:W-:Y:S01]  /*4940*/  FSEL R138, R138, -INF , P2 ;  /* 0xff8000008a8a7808 */ /* 0x004fe20001000000 */
[----:B------:R-:W-:Y:S01]  /*4950*/  FMUL.FTZ R80, R80, UR30 ;  /* 0x0000001e50507c20 */ /* 0x000fe20008410000 */
[----:B------:R-:W-:Y:S01]  /*4960*/  FMNMX.FTZ R43, R142, R7, !PT ;  /* 0x000000078e2b7209 */ /* 0x000fe20007810000 */
[----:B------:R-:W1:Y:S01]  /*4970*/  MUFU.TANH R128, R128 ;  /* 0x0000008000807308 */ /* 0x000e620000002400 */
[----:B------:R-:W-:Y:S01]  /*4980*/  ISETP.GT.AND P2, PT, R9, 0x9, PT ;  /* 0x000000090900780c */ /* 0x000fe20003f44270 */
[----:B------:R-:W-:Y:S01]  /*4990*/  FMUL.FTZ R17, R34, UR30 ;  /* 0x0000001e22117c20 */ /* 0x000fe20008410000 */
[----:B0-----:R-:W-:Y:S01]  /*49a0*/  FSEL R140, R140, -INF , P1 ;  /* 0xff8000008c8c7808 */ /* 0x001fe20000800000 */
[----:B------:R-:W-:Y:S01]  /*49b0*/  FMUL.FTZ R81, R81, UR30 ;  /* 0x0000001e51517c20 */ /* 0x000fe20008410000 */
[----:B------:R-:W-:Y:S01]  /*49c0*/  FMNMX.FTZ R43, R138, R43, !PT ;  /* 0x0000002b8a2b7209 */ /* 0x000fe20007810000 */
[----:B------:R-:W-:Y:S01]  /*49d0*/  FMUL.FTZ R84, R84, UR30 ;  /* 0x0000001e54547c20 */ /* 0x000fe20008410000 */
[----:B------:R-:W-:Y:S01]  /*49e0*/  ISETP.GT.AND P1, PT, R9, 0x10, PT ;  /* 0x000000100900780c */ /* 0x000fe20003f24270 */
[----:B------:R-:W0:Y:S01]  /*49f0*/  MUFU.TANH R126, R126 ;  /* 0x0000007e007e7308 */ /* 0x000e220000002400 */
[----:B----4-:R-:W-:Y:S01]  /*4a00*/  FSEL R136, R136, -INF , P2 ;  /* 0xff80000088887808 */ /* 0x010fe20001000000 */
[----:B------:R-:W-:Y:S01]  /*4a10*/  FMUL.FTZ R15, R35, UR30 ;  /* 0x0000001e230f7c20 */ /* 0x000fe20008410000 */
[----:B------:R-:W-:Y:S01]  /*4a20*/  FMNMX.FTZ R43, R140, R43, !PT ;  /* 0x0000002b8c2b7209 */ /* 0x000fe20007810000 */
[----:B------:R-:W-:Y:S01]  /*4a30*/  FMUL.FTZ R85, R85, UR30 ;  /* 0x0000001e55557c20 */ /* 0x000fe20008410000 */
[----:B------:R-:W-:Y:S01]  /*4a40*/  ISETP.GT.AND P2, PT, R9, 0x11, PT ;  /* 0x000000110900780c */ /* 0x000fe20003f44270 */
[----:B------:R-:W-:Y:S01]  /*4a50*/  FMUL.FTZ R35, R55, UR30 ;  /* 0x0000001e37237c20 */ /* 0x000fe20008410000 */
[----:B-----5:R-:W-:Y:S01]  /*4a60*/  FSEL R134, R134, -INF , P1 ;  /* 0xff80000086867808 */ /* 0x020fe20000800000 */
[----:B------:R-:W2:Y:S01]  /*4a70*/  MUFU.TANH R124, R124 ;  /* 0x0000007c007c7308 */ /* 0x000ea20000002400 */
[----:B------:R-:W-:Y:S01]  /*4a80*/  FMNMX.FTZ R43, R136, R43, !PT ;  /* 0x0000002b882b7209 */ /* 0x000fe20007810000 */
[----:B------:R-:W-:Y:S01]  /*4a90*/  FMUL.FTZ R55, R62, UR30 ;  /* 0x0000001e3e377c20 */ /* 0x000fe20008410000 */
[----:B------:R-:W-:Y:S01]  /*4aa0*/  ISETP.GT.AND P1, PT, R9, 0x18, PT ;  /* 0x000000180900780c */ /* 0x000fe20003f24270 */
[----:B------:R-:W4:Y:S01]  /*4ab0*/  SHFL.IDX PT, R62, R121, 0x1, 0x1c1f ;  /* 0x003c1f00793e7f89 */ /* 0x000f2200000e0000 */
[----:B------:R-:W-:Y:S01]  /*4ac0*/  FSEL R132, R132, -INF , P2 ;  /* 0xff80000084847808 */ /* 0x000fe20001000000 */
[----:B------:R-:W-:Y:S01]  /*4ad0*/  FMUL.FTZ R13, R31, UR30 ;  /* 0x0000001e1f0d7c20 */ /* 0x000fe20008410000 */
[----:B------:R-:W-:Y:S01]  /*4ae0*/  FMNMX.FTZ R43, R134, R43, !PT ;  /* 0x0000002b862b7209 */ /* 0x000fe20007810000 */
[----:B------:R-:W5:Y:S01]  /*4af0*/  MUFU.TANH R122, R122 ;  /* 0x0000007a007a7308 */ /* 0x000f620000002400 */
[----:B------:R-:W-:Y:S01]  /*4b00*/  ISETP.GT.AND P2, PT, R9, 0x19, PT ;  /* 0x000000190900780c */ /* 0x000fe20003f44270 */
[----:B------:R-:W-:Y:S01]  /*4b10*/  FMUL.FTZ R61, R67, UR30 ;  /* 0x0000001e433d7c20 */ /* 0x000fe20008410000 */
[----:B---3--:R-:W-:Y:S01]  /*4b20*/  FSEL R130, R130, -INF , P1 ;  /* 0xff80000082827808 */ /* 0x008fe20000800000 */
[----:B------:R-:W-:Y:S01]  /*4b30*/  FMUL.FTZ R18, R39, UR30 ;  /* 0x0000001e27127c20 */ /* 0x000fe20008410000 */
[----:B------:R-:W-:Y:S01]  /*4b40*/  FMNMX.FTZ R43, R132, R43, !PT ;  /* 0x0000002b842b7209 */ /* 0x000fe20007810000 */
[----:B------:R-:W-:Y:S01]  /*4b50*/  FMUL.FTZ R39, R59, UR30 ;  /* 0x0000001e3b277c20 */ /* 0x000fe20008410000 */
[C---:B------:R-:W-:Y:S01]  /*4b60*/  ISETP.GT.AND P1, PT, R9.reuse, 0x20, PT ;  /* 0x000000200900780c */ /* 0x040fe20003f24270 */
[----:B------:R-:W3:Y:S01]  /*4b70*/  MUFU.TANH R120, R120 ;  /* 0x0000007800787308 */ /* 0x000ee20000002400 */
[----:B-1----:R-:W-:Y:S01]  /*4b80*/  FSEL R128, R128, -INF , P2 ;  /* 0xff80000080807808 */ /* 0x002fe20001000000 */
[----:B------:R-:W-:Y:S01]  /*4b90*/  FMUL.FTZ R59, R66, UR30 ;  /* 0x0000001e423b7c20 */ /* 0x000fe20008410000 */
[----:B------:R-:W-:Y:S01]  /*4ba0*/  FMNMX.FTZ R43, R130, R43, !PT ;  /* 0x0000002b822b7209 */ /* 0x000fe20007810000 */
[----:B------:R-:W-:Y:S01]  /*4bb0*/  FMUL.FTZ R152, R70, UR30 ;  /* 0x0000001e46987c20 */ /* 0x000fe20008410000 */
[----:B------:R-:W-:Y:S01]  /*4bc0*/  ISETP.GT.AND P2, PT, R9, 0x21, PT ;  /* 0x000000210900780c */ /* 0x000fe20003f44270 */
[----:B------:R-:W-:Y:S01]  /*4bd0*/  FMUL.FTZ R24, R47, UR30 ;  /* 0x0000001e2f187c20 */ /* 0x000fe20008410000 */
[----:B0-----:R-:W-:Y:S01]  /*4be0*/  FSEL R126, R126, -INF , P1 ;  /* 0xff8000007e7e7808 */ /* 0x001fe20000800000 */
[----:B------:R-:W0:Y:S01]  /*4bf0*/  MUFU.TANH R10, R10 ;  /* 0x0000000a000a7308 */ /* 0x000e220000002400 */
[----:B------:R-:W-:Y:S01]  /*4c00*/  FMNMX.FTZ R43, R128, R43, !PT ;  /* 0x0000002b802b7209 */ /* 0x000fe20007810000 */
[----:B------:R-:W-:Y:S01]  /*4c10*/  FMUL.FTZ R154, R74, UR30 ;  /* 0x0000001e4a9a7c20 */ /* 0x000fe20008410000 */
[----:B------:R-:W-:Y:S01]  /*4c20*/  ISETP.GT.AND P1, PT, R9, 0x28, PT ;  /* 0x000000280900780c */ /* 0x000fe20003f24270 */
[----:B------:R-:W-:Y:S01]  /*4c30*/  FMUL.FTZ R31, R51, UR30 ;  /* 0x0000001e331f7c20 */ /* 0x000fe20008410000 */
[----:B--2---:R-:W-:Y:S01]  /*4c40*/  FSEL R124, R124, -INF , P2 ;  /* 0xff8000007c7c7808 */ /* 0x004fe20001000000 */
[----:B------:R-:W-:Y:S01]  /*4c50*/  FMUL.FTZ R53, R78, UR30 ;  /* 0x0000001e4e357c20 */ /* 0x000fe20008410000 */
[----:B------:R-:W-:Y:S01]  /*4c60*/  FMNMX.FTZ R43, R126, R43, !PT ;  /* 0x0000002b7e2b7209 */ /* 0x000fe20007810000 */
[----:B------:R-:W-:Y:S01]  /*4c70*/  MUFU.TANH R25, R25 ;  /* 0x0000001900197308 */ /* 0x000fe20000002400 */
[----:B------:R-:W-:Y:S01]  /*4c80*/  ISETP.GT.AND P2, PT, R9, 0x29, PT ;  /* 0x000000290900780c */ /* 0x000fe20003f44270 */
[----:B------:R-:W-:Y:S01]  /*4c90*/  FMUL.FTZ R57, R63, UR30 ;  /* 0x0000001e3f397c20 */ /* 0x000fe20008410000 */
[----:B-----5:R-:W-:Y:S01]  /*4ca0*/  FSEL R122, R122, -INF , P1 ;  /* 0xff8000007a7a7808 */ /* 0x020fe20000800000 */
        /* <DEDUP_REMOVED lines=11> */
[----:B------:R-:W-:Y:S01]  /*4d60*/  FMNMX.FTZ R43, R120, R43, !PT ;  /* 0x0000002b782b7209 */ /* 0x000fe20007810000 */
[----:B------:R-:W-:Y:S01]  /*4d70*/  MUFU.TANH R27, R27 ;  /* 0x0000001b001b7308 */ /* 0x000fe20000002400 */
[----:B----4-:R-:W-:Y:S01]  /*4d80*/  IADD3 R67, R62, -UR28, R29 ;  /* 0x8000001c3e437c10 */ /* 0x010fe2000fffe01d */
[----:B------:R-:W-:-:S03]  /*4d90*/  ULEA UR7, UR4, UR42, 0x3 ;  /* 0x0000002a04077291 */ /* 0x000fc6000f8e183f */
[----:B------:R-:W-:Y:S01]  /*4da0*/  ISETP.GT.AND P3, PT, R67, 0x1, PT ;  /* 0x000000014300780c */ /* 0x000fe20003f64270 */
[----:B------:R-:W-:Y:S02]  /*4db0*/  UIADD3 UR7, UR7, 0x16840, URZ ;  /* 0x0001684007077890 */ /* 0x000fe4000fffe03f */
[----:B------:R-:W2:Y:S02]  /*4dc0*/  MUFU.TANH R28, R28 ;  /* 0x0000001c001c7308 */ /* 0x000ea40000002400 */
[----:B------:R-:W-:-:S06]  /*4dd0*/  UPRMT UR7, UR25, 0x654, UR7 ;  /* 0x0000065419077896 */ /* 0x000fcc0008000007 */
[----:B------:R0:W-:Y:S03]  /*4de0*/  MUFU.TANH R46, R68 ;  /* 0x00000044002e7308 */ /* 0x0001e60000002400 */
[----:B------:R-:W-:Y:S05]  /*4df0*/  SYNCS.ARRIVE.TRANS64.RED.A1T0 RZ, [UR7], RZ ;  /* 0x000000ffffff79a7 */ /* 0x000fea0008100407 */
[----:B------:R-:W3:Y:S01]  /*4e00*/  MUFU.TANH R54, R54 ;  /* 0x0000003600367308 */ /* 0x000ee20000002400 */
[----:B0-----:R-:W-:Y:S02]  /*4e10*/  FSEL R68, R10, -INF , P1 ;  /* 0xff8000000a447808 */ /* 0x001fe40000800000 */
[----:B------:R-:W-:-:S02]  /*4e20*/  ISETP.GT.AND P1, PT, R9, 0x38, PT ;  /* 0x000000380900780c */ /* 0x000fc40003f24270 */
[----:B------:R-:W-:Y:S02]  /*4e30*/  FMNMX.FTZ R43, R68, R43, !PT ;  /* 0x0000002b442b7209 */ /* 0x000fe40007810000 */
[----:B-1----:R-:W-:Y:S01]  /*4e40*/  FSEL R60, R26, -INF , P1 ;  /* 0xff8000001a3c7808 */ /* 0x002fe20000800000 */
[----:B------:R0:W-:Y:S01]  /*4e50*/  MUFU.TANH R50, R64 ;  /* 0x0000004000327308 */ /* 0x0001e20000002400 */
[----:B------:R-:W-:-:S04]  /*4e60*/  ISETP.GT.AND P1, PT, R9, 0x40, PT ;  /* 0x000000400900780c */ /* 0x000fc80003f24270 */
[----:B--2---:R-:W-:Y:S02]  /*4e70*/  FSEL R58, R28, -INF , P1 ;  /* 0xff8000001c3a7808 */ /* 0x004fe40000800000 */
[----:B------:R-:W-:Y:S01]  /*4e80*/  ISETP.GT.AND P1, PT, R9, 0x48, PT ;  /* 0x000000480900780c */ /* 0x000fe20003f24270 */
[----:B------:R-:W1:Y:S01]  /*4e90*/  MUFU.TANH R52, R52 ;  /* 0x0000003400347308 */ /* 0x000e620000002400 */
[----:B0-----:R-:W-:Y:S02]  /*4ea0*/  FSEL R64, R25, -INF , P2 ;  /* 0xff80000019407808 */ /* 0x001fe40001000000 */
[----:B------:R-:W-:Y:S02]  /*4eb0*/  ISETP.GT.AND P2, PT, R9, 0x39, PT ;  /* 0x000000390900780c */ /* 0x000fe40003f44270 */
[----:B------:R-:W-:Y:S02]  /*4ec0*/  FMNMX.FTZ R43, R64, R43, !PT ;  /* 0x0000002b402b7209 */ /* 0x000fe40007810000 */
[----:B------:R-:W-:Y:S01]  /*4ed0*/  FSEL R56, R27, -INF , P2 ;  /* 0xff8000001b387808 */ /* 0x000fe20001000000 */
[----:B------:R-:W0:Y:S01]  /*4ee0*/  MUFU.TANH R48, R48 ;  /* 0x0000003000307308 */ /* 0x000e220000002400 */
[----:B------:R-:W-:-:S02]  /*4ef0*/  FMNMX.FTZ R43, R60, R43, !PT ;  /* 0x0000002b3c2b7209 */ /* 0x000fc40007810000 */
[C---:B------:R-:W-:Y:S02]  /*4f00*/  ISETP.GT.AND P2, PT, R9.reuse, 0x41, PT ;  /* 0x000000410900780c */ /* 0x040fe40003f44270 */
[----:B------:R-:W-:Y:S02]  /*4f10*/  FMNMX.FTZ R43, R56, R43, !PT ;  /* 0x0000002b382b7209 */ /* 0x000fe40007810000 */
[----:B---3--:R-:W-:Y:S01]  /*4f20*/  FSEL R54, R54, -INF , P2 ;  /* 0xff80000036367808 */ /* 0x008fe20001000000 */
[----:B------:R2:W3:Y:S01]  /*4f30*/  MUFU.TANH R44, R65 ;  /* 0x00000041002c7308 */ /* 0x0004e20000002400 */
[----:B------:R-:W-:Y:S02]  /*4f40*/  FMNMX.FTZ R43, R58, R43, !PT ;  /* 0x0000002b3a2b7209 */ /* 0x000fe40007810000 */
[----:B------:R-:W-:Y:S02]  /*4f50*/  ISETP.GT.AND P2, PT, R9, 0x49, PT ;  /* 0x000000490900780c */ /* 0x000fe40003f44270 */
[----:B-1----:R-:W-:-:S02]  /*4f60*/  FSEL R52, R52, -INF , P1 ;  /* 0xff80000034347808 */ /* 0x002fc40000800000 */
[----:B------:R-:W-:Y:S01]  /*4f70*/  FMNMX.FTZ R43, R54, R43, !PT ;  /* 0x0000002b362b7209 */ /* 0x000fe20007810000 */
[----:B------:R-:W1:Y:S01]  /*4f80*/  MUFU.TANH R40, R69 ;  /* 0x0000004500287308 */ /* 0x000e620000002400 */
[----:B------:R-:W-:Y:S01]  /*4f90*/  ISETP.GT.AND P1, PT, R9, 0x50, PT ;  /* 0x000000500900780c */ /* 0x000fe20003f24270 */
[----:B--2---:R-:W-:Y:S01]  /*4fa0*/  FMUL.FTZ R65, R75, UR30 ;  /* 0x0000001e4b417c20 */ /* 0x004fe20008410000 */
[----:B0-----:R-:W-:Y:S02]  /*4fb0*/  FSEL R48, R48, -INF , P2 ;  /* 0xff80000030307808 */ /* 0x001fe40001000000 */
[----:B------:R-:W-:Y:S02]  /*4fc0*/  FMNMX.FTZ R43, R52, R43, !PT ;  /* 0x0000002b342b7209 */ /* 0x000fe40007810000 */
[----:B------:R-:W-:Y:S01]  /*4fd0*/  ISETP.GT.AND P2, PT, R9, 0x51, PT ;  /* 0x000000510900780c */ /* 0x000fe20003f44270 */
[----:B------:R-:W0:Y:S01]  /*4fe0*/  MUFU.TANH R42, R72 ;  /* 0x00000048002a7308 */ /* 0x000e220000002400 */
[----:B------:R-:W-:-:S02]  /*4ff0*/  FSEL R50, R50, -INF , P1 ;  /* 0xff80000032327808 */ /* 0x000fc40000800000 */
[----:B------:R-:W-:Y:S02]  /*5000*/  FMNMX.FTZ R43, R48, R43, !PT ;  /* 0x0000002b302b7209 */ /* 0x000fe40007810000 */
[C---:B------:R-:W-:Y:S02]  /*5010*/  ISETP.GT.AND P1, PT, R9.reuse, 0x58, PT ;  /* 0x000000580900780c */ /* 0x040fe40003f24270 */
[----:B---3--:R-:W-:Y:S01]  /*5020*/  FSEL R44, R44, -INF , P2 ;  /* 0xff8000002c2c7808 */ /* 0x008fe20001000000 */
[----:B------:R-:W2:Y:S01]  /*5030*/  MUFU.TANH R36, R73 ;  /* 0x0000004900247308 */ /* 0x000ea20000002400 */
[----:B------:R-:W-:Y:S02]  /*5040*/  FMNMX.FTZ R43, R50, R43, !PT ;  /* 0x0000002b322b7209 */ /* 0x000fe40007810000 */
[----:B------:R-:W-:Y:S02]  /*5050*/  ISETP.GT.AND P2, PT, R9, 0x59, PT ;  /* 0x000000590900780c */ /* 0x000fe40003f44270 */
[----:B------:R-:W-:-:S02]  /*5060*/  FSEL R46, R46, -INF , P1 ;  /* 0xff8000002e2e7808 */ /* 0x000fc40000800000 */
[----:B------:R-:W-:Y:S01]  /*5070*/  FMNMX.FTZ R43, R44, R43, !PT ;  /* 0x0000002b2c2b7209 */ /* 0x000fe20007810000 */
[----:B------:R-:W3:Y:S01]  /*5080*/  MUFU.TANH R38, R76 ;  /* 0x0000004c00267308 */ /* 0x000ee20000002400 */
[C---:B------:R-:W-:Y:S02]  /*5090*/  ISETP.GT.AND P1, PT, R9.reuse, 0x60, PT ;  /* 0x000000600900780c */ /* 0x040fe40003f24270 */
[----:B-1----:R-:W-:Y:S02]  /*50a0*/  FSEL R40, R40, -INF , P2 ;  /* 0xff80000028287808 */ /* 0x002fe40001000000 */
[----:B------:R-:W-:Y:S02]  /*50b0*/  FMNMX.FTZ R43, R46, R43, !PT ;  /* 0x0000002b2e2b7209 */ /* 0x000fe40007810000 */
[----:B------:R-:W-:Y:S01]  /*50c0*/  ISETP.GT.AND P2, PT, R9, 0x61, PT ;  /* 0x000000610900780c */ /* 0x000fe20003f44270 */
[----:B------:R-:W1:Y:S01]  /*50d0*/  MUFU.TANH R32, R77 ;  /* 0x0000004d00207308 */ /* 0x000e620000002400 */
[----:B0-----:R-:W-:-:S02]  /*50e0*/  FSEL R42, R42, -INF , P1 ;  /* 0xff8000002a2a7808 */ /* 0x001fc40000800000 */
[----:B------:R-:W-:Y:S02]  /*50f0*/  FMNMX.FTZ R43, R40, R43, !PT ;  /* 0x0000002b282b7209 */ /* 0x000fe40007810000 */
[C---:B------:R-:W-:Y:S02]  /*5100*/  ISETP.GT.AND P1, PT, R9.reuse, 0x68, PT ;  /* 0x000000680900780c */ /* 0x040fe40003f24270 */
[----:B--2---:R-:W-:Y:S01]  /*5110*/  FSEL R36, R36, -INF , P2 ;  /* 0xff80000024247808 */ /* 0x004fe20001000000 */
[----:B------:R-:W0:Y:S01]  /*5120*/  MUFU.TANH R34, R80 ;  /* 0x0000005000227308 */ /* 0x000e220000002400 */
[----:B------:R-:W-:Y:S02]  /*5130*/  FMNMX.FTZ R43, R42, R43, !PT ;  /* 0x0000002b2a2b7209 */ /* 0x000fe40007810000 */
[----:B------:R-:W-:Y:S02]  /*5140*/  ISETP.GT.AND P2, PT, R9, 0x69, PT ;  /* 0x000000690900780c */ /* 0x000fe40003f44270 */
[----:B---3--:R-:W-:-:S02]  /*5150*/  FSEL R38, R38, -INF , P1 ;  /* 0xff80000026267808 */ /* 0x008fc40000800000 */
[----:B------:R-:W-:Y:S01]  /*5160*/  FMNMX.FTZ R43, R36, R43, !PT ;  /* 0x0000002b242b7209 */ /* 0x000fe20007810000 */
[----:B------:R-:W2:Y:S01]  /*5170*/  MUFU.TANH R30, R81 ;  /* 0x00000051001e7308 */ /* 0x000ea20000002400 */
        /* <DEDUP_REMOVED lines=8> */
[----:B------:R-:W-:Y:S01]  /*5200*/  FMNMX.FTZ R43, R34, R43, !PT ;  /* 0x0000002b222b7209 */ /* 0x000fe20007810000 */
[----:B------:R-:W0:Y:S01]  /*5210*/  MUFU.TANH R26, R85 ;  /* 0x00000055001a7308 */ /* 0x000e220000002400 */
[----:B--2---:R-:W-:Y:S02]  /*5220*/  FSEL R30, R30, -INF , P2 ;  /* 0xff8000001e1e7808 */ /* 0x004fe40001000000 */
[----:B------:R-:W-:Y:S02]  /*5230*/  ISETP.GT.AND P2, PT, R9, 0x79, PT ;  /* 0x000000790900780c */ /* 0x000fe40003f44270 */
[----:B------:R-:W-:Y:S01]  /*5240*/  FMNMX.FTZ R43, R30, R43, !PT ;  /* 0x0000002b1e2b7209 */ /* 0x000fe20007810000 */
[----:B------:R-:W2:Y:S02]  /*5250*/  LDC R9, c[0x0][0x988] ;  /* 0x00026200ff097b82 */ /* 0x000ea40000000800 */
[----:B------:R-:W3:Y:S01]  /*5260*/  MUFU.TANH R12, R12 ;  /* 0x0000000c000c7308 */ /* 0x000ee20000002400 */
[----:B-1----:R-:W-:-:S04]  /*5270*/  FSEL R28, R28, -INF , P1 ;  /* 0xff8000001c1c7808 */ /* 0x002fc80000800000 */
[----:B------:R-:W-:-:S03]  /*5280*/  FMNMX.FTZ R43, R28, R43, !PT ;  /* 0x0000002b1c2b7209 */ /* 0x000fc60007810000 */
[----:B------:R-:W1:Y:S01]  /*5290*/  MUFU.TANH R11, R11 ;  /* 0x0000000b000b7308 */ /* 0x000e620000002400 */
[----:B0-----:R-:W-:Y:S02]  /*52a0*/  FSEL R26, R26, -INF , P2 ;  /* 0xff8000001a1a7808 */ /* 0x001fe40001000000 */
[----:B------:R-:W-:Y:S02]  /*52b0*/  ISETP.GT.AND P2, PT, R67, RZ, PT ;  /* 0x000000ff4300720c */ /* 0x000fe40003f44270 */
[----:B------:R-:W-:-:S03]  /*52c0*/  FMNMX.FTZ R43, R26, R43, !PT ;  /* 0x0000002b1a2b7209 */ /* 0x000fc60007810000 */
[----:B------:R-:W0:Y:S01]  /*52d0*/  MUFU.TANH R14, R14 ;  /* 0x0000000e000e7308 */ /* 0x000e220000002400 */
[----:B---3--:R-:W-:Y:S01]  /*52e0*/  FSEL R29, R12, -INF , P2 ;  /* 0xff8000000c1d7808 */ /* 0x008fe20001000000 */
[----:B------:R-:W3:Y:S01]  /*52f0*/  SHFL.BFLY PT, R10, R43, 0x2, 0x1f ;  /* 0x0c401f002b0a7f89 */ /* 0x000ee200000e0000 */
[----:B------:R-:W-:-:S05]  /*5300*/  ISETP.GT.AND P2, PT, R67, 0x8, PT ;  /* 0x000000084300780c */ /* 0x000fca0003f44270 */
[----:B------:R-:W4:Y:S01]  /*5310*/  MUFU.TANH R13, R13 ;  /* 0x0000000d000d7308 */ /* 0x000f220000002400 */
[----:B-1----:R-:W-:Y:S02]  /*5320*/  FSEL R62, R11, -INF , P3 ;  /* 0xff8000000b3e7808 */ /* 0x002fe40001800000 */
[----:B------:R-:W-:Y:S02]  /*5330*/  FMNMX.FTZ R11, R29, R8, !PT ;  /* 0x000000081d0b7209 */ /* 0x000fe40007810000 */
[C---:B------:R-:W-:Y:S02]  /*5340*/  ISETP.GT.AND P3, PT, R67.reuse, 0x9, PT ;  /* 0x000000094300780c */ /* 0x040fe40003f64270 */
[----:B------:R-:W-:Y:S01]  /*5350*/  FMNMX.FTZ R69, R62, R11, !PT ;  /* 0x0000000b3e457209 */ /* 0x000fe20007810000 */
[----:B------:R-:W1:Y:S01]  /*5360*/  MUFU.TANH R17, R17 ;  /* 0x0000001100117308 */ /* 0x000e620000002400 */
[----:B0-----:R-:W-:Y:S02]  /*5370*/  FSEL R14, R14, -INF , P2 ;  /* 0xff8000000e0e7808 */ /* 0x001fe40001000000 */
[----:B------:R-:W-:-:S02]  /*5380*/  ISETP.GT.AND P2, PT, R67, 0x10, PT ;  /* 0x000000104300780c */ /* 0x000fc40003f44270 */
[----:B------:R-:W-:-:S03]  /*5390*/  FMNMX.FTZ R69, R14, R69, !PT ;  /* 0x000000450e457209 */ /* 0x000fc60007810000 */
[----:B------:R-:W0:Y:S01]  /*53a0*/  MUFU.TANH R15, R15 ;  /* 0x0000000f000f7308 */ /* 0x000e220000002400 */
[----:B----4-:R-:W-:Y:S02]  /*53b0*/  FSEL R66, R13, -INF , P3 ;  /* 0xff8000000d427808 */ /* 0x010fe40001800000 */
[----:B------:R-:W-:Y:S02]  /*53c0*/  ISETP.GT.AND P3, PT, R67, 0x11, PT ;  /* 0x000000114300780c */ /* 0x000fe40003f64270 */
[----:B------:R-:W-:Y:S02]  /*53d0*/  FMNMX.FTZ R69, R66, R69, !PT ;  /* 0x0000004542457209 */ /* 0x000fe40007810000 */
[----:B---3--:R-:W-:Y:S01]  /*53e0*/  FMNMX.FTZ R10, R43, R10, !PT ;  /* 0x0000000a2b0a7209 */ /* 0x008fe20007810000 */
[----:B------:R-:W3:Y:S01]  /*53f0*/  MUFU.TANH R19, R19 ;  /* 0x0000001300137308 */ /* 0x000ee20000002400 */
[----:B-1----:R-:W-:Y:S01]  /*5400*/  FSEL R70, R17, -INF , P2 ;  /* 0xff80000011467808 */ /* 0x002fe20001000000 */
[----:B------:R-:W-:Y:S01]  /*5410*/  FMUL.FTZ R43, R82, UR30 ;  /* 0x0000001e522b7c20 */ /* 0x000fe20008410000 */
[----:B------:R-:W-:Y:S01]  /*5420*/  ISETP.GT.AND P2, PT, R67, 0x18, PT ;  /* 0x000000184300780c */ /* 0x000fe20003f44270 */
[----:B------:R-:W1:Y:S01]  /*5430*/  SHFL.BFLY PT, R25, R10, 0x1, 0x1f ;  /* 0x0c201f000a197f89 */ /* 0x000e6200000e0000 */
[----:B------:R-:W-:-:S03]  /*5440*/  FMNMX.FTZ R69, R70, R69, !PT ;  /* 0x0000004546457209 */ /* 0x000fc60007810000 */
[----:B------:R-:W4:Y:S01]  /*5450*/  MUFU.TANH R18, R18 ;  /* 0x0000001200127308 */ /* 0x000f220000002400 */
[----:B0-----:R-:W-:Y:S02]  /*5460*/  FSEL R72, R15, -INF , P3 ;  /* 0xff8000000f487808 */ /* 0x001fe40001800000 */
[----:B------:R-:W-:Y:S02]  /*5470*/  ISETP.GT.AND P3, PT, R67, 0x19, PT ;  /* 0x000000194300780c */ /* 0x000fe40003f64270 */
[----:B------:R-:W-:-:S03]  /*5480*/  FMNMX.FTZ R69, R72, R69, !PT ;  /* 0x0000004548457209 */ /* 0x000fc60007810000 */
[----:B------:R-:W0:Y:S01]  /*5490*/  MUFU.TANH R21, R21 ;  /* 0x0000001500157308 */ /* 0x000e220000002400 */
[----:B---3--:R-:W-:Y:S02]  /*54a0*/  FSEL R74, R19, -INF , P2 ;  /* 0xff800000134a7808 */ /* 0x008fe40001000000 */
[----:B------:R-:W-:Y:S02]  /*54b0*/  ISETP.GT.AND P2, PT, R67, 0x20, PT ;  /* 0x000000204300780c */ /* 0x000fe40003f44270 */
[----:B------:R-:W-:-:S03]  /*54c0*/  FMNMX.FTZ R69, R74, R69, !PT ;  /* 0x000000454a457209 */ /* 0x000fc60007810000 */
[----:B------:R-:W3:Y:S01]  /*54d0*/  MUFU.TANH R20, R20 ;  /* 0x0000001400147308 */ /* 0x000ee20000002400 */
[----:B----4-:R-:W-:Y:S02]  /*54e0*/  FSEL R18, R18, -INF , P3 ;  /* 0xff80000012127808 */ /* 0x010fe40001800000 */
[----:B------:R-:W-:Y:S02]  /*54f0*/  ISETP.GT.AND P3, PT, R67, 0x21, PT ;  /* 0x000000214300780c */ /* 0x000fe40003f64270 */
[----:B------:R-:W-:Y:S02]  /*5500*/  FMNMX.FTZ R69, R18, R69, !PT ;  /* 0x0000004512457209 */ /* 0x000fe40007810000 */
[----:B-1----:R-:W-:Y:S01]  /*5510*/  FMNMX.FTZ R10, R10, R25, !PT ;  /* 0x000000190a0a7209 */ /* 0x002fe20007810000 */
[----:B------:R-:W1:Y:S01]  /*5520*/  MUFU.TANH R23, R23 ;  /* 0x0000001700177308 */ /* 0x000e620000002400 */
[----:B0-----:R-:W-:Y:S02]  /*5530*/  FSEL R76, R21, -INF , P2 ;  /* 0xff800000154c7808 */ /* 0x001fe40001000000 */
[----:B------:R-:W-:Y:S01]  /*5540*/  ISETP.GT.AND P2, PT, R67, 0x28, PT ;  /* 0x000000284300780c */ /* 0x000fe20003f44270 */
[----:B--2---:R-:W-:Y:S01]  /*5550*/  FMUL.FTZ R27, R10, R9 ;  /* 0x000000090a1b7220 */ /* 0x004fe20000410000 */
[----:B------:R-:W-:-:S02]  /*5560*/  FMNMX.FTZ R69, R76, R69, !PT ;  /* 0x000000454c457209 */ /* 0x000fc40007810000 */
[----:B------:R-:W-:Y:S01]  /*5570*/  FSETP.NEU.FTZ.AND P1, PT, R10, -INF , PT ;  /* 0xff8000000a00780b */ /* 0x000fe20003f3d000 */
[----:B------:R-:W0:Y:S01]  /*5580*/  MUFU.TANH R24, R24 ;  /* 0x0000001800187308 */ /* 0x000e220000002400 */
[----:B---3--:R-:W-:Y:S02]  /*5590*/  FSEL R20, R20, -INF , P3 ;  /* 0xff80000014147808 */ /* 0x008fe40001800000 */
[----:B------:R-:W-:Y:S02]  /*55a0*/  ISETP.GT.AND P3, PT, R67, 0x29, PT ;  /* 0x000000294300780c */ /* 0x000fe40003f64270 */
[----:B------:R-:W-:Y:S02]  /*55b0*/  FMNMX.FTZ R69, R20, R69, !PT ;  /* 0x0000004514457209 */ /* 0x000fe40007810000 */
[----:B------:R-:W-:Y:S01]  /*55c0*/  FSEL R27, R27, RZ, P1 ;  /* 0x000000ff1b1b7208 */ /* 0x000fe20000800000 */
[----:B------:R-:W2:Y:S01]  /*55d0*/  MUFU.TANH R33, R33 ;  /* 0x0000002100217308 */ /* 0x000ea20000002400 */
[----:B-1----:R-:W-:-:S02]  /*55e0*/  FSEL R78, R23, -INF , P2 ;  /* 0xff800000174e7808 */ /* 0x002fc40001000000 */
[C---:B------:R-:W-:Y:S01]  /*55f0*/  ISETP.GT.AND P2, PT, R67.reuse, 0x30, PT ;  /* 0x000000304300780c */ /* 0x040fe20003f44270 */
[--C-:B------:R-:W-:Y:S01]  /*5600*/  FFMA.FTZ R17, R124, R9, -R27.reuse ;  /* 0x000000097c117223 */ /* 0x100fe2000001081b */
[----:B------:R-:W-:Y:S01]  /*5610*/  FMNMX.FTZ R69, R78, R69, !PT ;  /* 0x000000454e457209 */ /* 0x000fe20007810000 */
[-CC-:B------:R-:W-:Y:S01]  /*5620*/  FFMA.FTZ R25, R142, R9.reuse, -R27.reuse ;  /* 0x000000098e197223 */ /* 0x180fe2000001081b */
[-CC-:B------:R-:W-:Y:S01]  /*5630*/  FFMA.FTZ R142, R122, R9.reuse, -R27.reuse ;  /* 0x000000097a8e7223 */ /* 0x180fe2000001081b */
[----:B------:R-:W1:Y:S01]  /*5640*/  MUFU.TANH R31, R31 ;  /* 0x0000001f001f7308 */ /* 0x000e620000002400 */
[----:B0-----:R-:W-:Y:S01]  /*5650*/  FSEL R24, R24, -INF , P3 ;  /* 0xff80000018187808 */ /* 0x001fe20001800000 */
[-CC-:B------:R-:W-:Y:S01]  /*5660*/  FFMA.FTZ R150, R140, R9.reuse, -R27.reuse ;  /* 0x000000098c967223 */ /* 0x180fe2000001081b */
[----:B------:R-:W-:Y:S01]  /*5670*/  ISETP.GT.AND P3, PT, R67, 0x31, PT ;  /* 0x000000314300780c */ /* 0x000fe20003f64270 */
[--C-:B------:R-:W-:Y:S01]  /*5680*/  FFMA.FTZ R140, R126, R9, -R27.reuse ;  /* 0x000000097e8c7223 */ /* 0x100fe2000001081b */
[----:B------:R-:W-:Y:S01]  /*5690*/  FMNMX.FTZ R69, R24, R69, !PT ;  /* 0x0000004518457209 */ /* 0x000fe20007810000 */
[-CC-:B------:R-:W-:Y:S01]  /*56a0*/  FFMA.FTZ R19, R120, R9.reuse, -R27.reuse ;  /* 0x0000000978137223 */ /* 0x180fe2000001081b */
[-CC-:B------:R-:W-:Y:S01]  /*56b0*/  FFMA.FTZ R136, R136, R9.reuse, -R27.reuse ;  /* 0x0000000988887223 */ /* 0x180fe2000001081b */
[----:B------:R-:W0:Y:S01]  /*56c0*/  MUFU.TANH R37, R37 ;  /* 0x0000002500257308 */ /* 0x000e220000002400 */
[----:B--2---:R-:W-:Y:S01]  /*56d0*/  FSEL R80, R33, -INF , P2 ;  /* 0xff80000021507808 */ /* 0x004fe20001000000 */
[-CC-:B------:R-:W-:Y:S01]  /*56e0*/  FFMA.FTZ R15, R128, R9.reuse, -R27.reuse ;  /* 0x00000009800f7223 */ /* 0x180fe2000001081b */
[----:B------:R-:W-:Y:S01]  /*56f0*/  ISETP.GT.AND P2, PT, R67, 0x38, PT ;  /* 0x000000384300780c */ /* 0x000fe20003f44270 */
[--C-:B------:R-:W-:Y:S01]  /*5700*/  FFMA.FTZ R21, R64, R9, -R27.reuse ;  /* 0x0000000940157223 */ /* 0x100fe2000001081b */
[----:B------:R-:W-:Y:S01]  /*5710*/  FMNMX.FTZ R69, R80, R69, !PT ;  /* 0x0000004550457209 */ /* 0x000fe20007810000 */
[-CC-:B------:R-:W-:Y:S01]  /*5720*/  FFMA.FTZ R148, R138, R9.reuse, -R27.reuse ;  /* 0x000000098a947223 */ /* 0x180fe2000001081b */
[-CC-:B------:R-:W-:Y:S01]  /*5730*/  FFMA.FTZ R138, R60, R9.reuse, -R27.reuse ;  /* 0x000000093c8a7223 */ /* 0x180fe2000001081b */
[----:B------:R-:W2:Y:S01]  /*5740*/  MUFU.TANH R35, R35 ;  /* 0x0000002300237308 */ /* 0x000ea20000002400 */
[----:B-1----:R-:W-:Y:S01]  /*5750*/  FSEL R82, R31, -INF , P3 ;  /* 0xff8000001f527808 */ /* 0x002fe20001800000 */
[-CC-:B------:R-:W-:Y:S01]  /*5760*/  FFMA.FTZ R23, R56, R9.reuse, -R27.reuse ;  /* 0x0000000938177223 */ /* 0x180fe2000001081b */
[----:B------:R-:W-:Y:S01]  /*5770*/  ISETP.GT.AND P3, PT, R67, 0x39, PT ;  /* 0x000000394300780c */ /* 0x000fe20003f64270 */
        /* <DEDUP_REMOVED lines=30> */
[----:B------:R-:W-:Y:S01]  /*5960*/  FFMA.FTZ R39, R40, R9, -R27 ;  /* 0x0000000928277223 */ /* 0x000fe2000001081b */
[----:B------:R-:W-:-:S02]  /*5970*/  ISETP.GT.AND P3, PT, R67, 0x49, PT ;  /* 0x000000494300780c */ /* 0x000fc40003f64270 */
[----:B------:R-:W-:-:S03]  /*5980*/  FMNMX.FTZ R69, R122, R69, !PT ;  /* 0x000000457a457209 */ /* 0x000fc60007810000 */
[----:B------:R-:W0:Y:S01]  /*5990*/  MUFU.TANH R59, R59 ;  /* 0x0000003b003b7308 */ /* 0x000e220000002400 */
[----:B--2---:R-:W-:Y:S02]  /*59a0*/  FSEL R126, R55, -INF , P2 ;  /* 0xff800000377e7808 */ /* 0x004fe40001000000 */
[----:B------:R-:W-:Y:S02]  /*59b0*/  ISETP.GT.AND P2, PT, R67, 0x50, PT ;  /* 0x000000504300780c */ /* 0x000fe40003f44270 */
[----:B------:R-:W-:-:S03]  /*59c0*/  FMNMX.FTZ R69, R126, R69, !PT ;  /* 0x000000457e457209 */ /* 0x000fc60007810000 */
[----:B------:R-:W-:Y:S01]  /*59d0*/  MUFU.TANH R61, R61 ;  /* 0x0000003d003d7308 */ /* 0x000fe20000002400 */
[----:B-1----:R-:W-:Y:S02]  /*59e0*/  FSEL R120, R57, -INF , P3 ;  /* 0xff80000039787808 */ /* 0x002fe40001800000 */
[----:B------:R-:W-:Y:S02]  /*59f0*/  ISETP.GT.AND P3, PT, R67, 0x51, PT ;  /* 0x000000514300780c */ /* 0x000fe40003f64270 */
[----:B------:R-:W-:-:S03]  /*5a00*/  FMNMX.FTZ R69, R120, R69, !PT ;  /* 0x0000004578457209 */ /* 0x000fc60007810000 */
[----:B------:R-:W1:Y:S01]  /*5a10*/  MUFU.TANH R152, R152 ;  /* 0x0000009800987308 */ /* 0x000e620000002400 */
[----:B0-----:R-:W-:Y:S02]  /*5a20*/  FSEL R128, R59, -INF , P2 ;  /* 0xff8000003b807808 */ /* 0x001fe40001000000 */
[----:B------:R-:W-:Y:S02]  /*5a30*/  ISETP.GT.AND P2, PT, R67, 0x58, PT ;  /* 0x000000584300780c */ /* 0x000fe40003f44270 */
[----:B------:R-:W-:-:S03]  /*5a40*/  FMNMX.FTZ R69, R128, R69, !PT ;  /* 0x0000004580457209 */ /* 0x000fc60007810000 */
[----:B------:R-:W0:Y:S08]  /*5a50*/  MUFU.TANH R63, R63 ;  /* 0x0000003f003f7308 */ /* 0x000e300000002400 */
[----:B------:R-:W2:Y:S01]  /*5a60*/  MUFU.TANH R154, R154 ;  /* 0x0000009a009a7308 */ /* 0x000ea20000002400 */
[----:B-1----:R-:W-:Y:S02]  /*5a70*/  FSEL R152, R152, -INF , P2 ;  /* 0xff80000098987808 */ /* 0x002fe40001000000 */
[----:B------:R-:W-:-:S05]  /*5a80*/  ISETP.GT.AND P2, PT, R67, 0x60, PT ;  /* 0x000000604300780c */ /* 0x000fca0003f44270 */
[----:B------:R1:W-:Y:S08]  /*5a90*/  MUFU.EX2 R11, R136 ;  /* 0x00000088000b7308 */ /* 0x0003f00000000800 */
[----:B------:R-:W3:Y:S01]  /*5aa0*/  MUFU.TANH R65, R65 ;  /* 0x0000004100417308 */ /* 0x000ee20000002400 */
[----:B-1----:R-:W-:Y:S01]  /*5ab0*/  FFMA.FTZ R136, R68, R9, -R27 ;  /* 0x0000000944887223 */ /* 0x002fe2000001081b */
[----:B------:R-:W-:-:S02]  /*5ac0*/  FSEL R68, R61, -INF , P3 ;  /* 0xff8000003d447808 */ /* 0x000fc40001800000 */
[----:B------:R-:W-:Y:S02]  /*5ad0*/  ISETP.GT.AND P3, PT, R67, 0x59, PT ;  /* 0x000000594300780c */ /* 0x000fe40003f64270 */
[----:B------:R-:W-:Y:S02]  /*5ae0*/  FMNMX.FTZ R69, R68, R69, !PT ;  /* 0x0000004544457209 */ /* 0x000fe40007810000 */
[----:B------:R-:W1:Y:S01]  /*5af0*/  MUFU.TANH R53, R53 ;  /* 0x0000003500357308 */ /* 0x000e620000002400 */
[----:B0-----:R-:W-:Y:S02]  /*5b00*/  FSEL R64, R63, -INF , P3 ;  /* 0xff8000003f407808 */ /* 0x001fe40001800000 */
[----:B------:R-:W-:Y:S02]  /*5b10*/  FMNMX.FTZ R69, R152, R69, !PT ;  /* 0x0000004598457209 */ /* 0x000fe40007810000 */
[----:B------:R-:W-:Y:S02]  /*5b20*/  ISETP.GT.AND P3, PT, R67, 0x61, PT ;  /* 0x000000614300780c */ /* 0x000fe40003f64270 */
[----:B--2---:R-:W-:Y:S01]  /*5b30*/  FSEL R154, R154, -INF , P2 ;  /* 0xff8000009a9a7808 */ /* 0x004fe20001000000 */
[----:B------:R-:W0:Y:S01]  /*5b40*/  MUFU.TANH R51, R51 ;  /* 0x0000003300337308 */ /* 0x000e220000002400 */
[----:B------:R-:W-:-:S02]  /*5b50*/  FMNMX.FTZ R69, R64, R69, !PT ;  /* 0x0000004540457209 */ /* 0x000fc40007810000 */
[----:B------:R-:W-:Y:S02]  /*5b60*/  ISETP.GT.AND P2, PT, R67, 0x68, PT ;  /* 0x000000684300780c */ /* 0x000fe40003f44270 */
[----:B---3--:R-:W-:Y:S02]  /*5b70*/  FSEL R60, R65, -INF , P3 ;  /* 0xff800000413c7808 */ /* 0x008fe40001800000 */
[----:B------:R-:W-:Y:S01]  /*5b80*/  FMNMX.FTZ R69, R154, R69, !PT ;  /* 0x000000459a457209 */ /* 0x000fe20007810000 */
[----:B------:R-:W2:Y:S01]  /*5b90*/  MUFU.TANH R43, R43 ;  /* 0x0000002b002b7308 */ /* 0x000ea20000002400 */
[----:B------:R-:W-:Y:S02]  /*5ba0*/  ISETP.GT.AND P3, PT, R67, 0x69, PT ;  /* 0x000000694300780c */ /* 0x000fe40003f64270 */
[----:B-1----:R-:W-:Y:S02]  /*5bb0*/  FSEL R156, R53, -INF , P2 ;  /* 0xff800000359c7808 */ /* 0x002fe40001000000 */
[----:B------:R-:W-:-:S02]  /*5bc0*/  FMNMX.FTZ R69, R60, R69, !PT ;  /* 0x000000453c457209 */ /* 0x000fc40007810000 */
[----:B------:R-:W-:Y:S01]  /*5bd0*/  ISETP.GT.AND P2, PT, R67, 0x70, PT ;  /* 0x000000704300780c */ /* 0x000fe20003f44270 */
[----:B------:R-:W1:Y:S01]  /*5be0*/  MUFU.TANH R45, R45 ;  /* 0x0000002d002d7308 */ /* 0x000e620000002400 */
[----:B0-----:R-:W-:Y:S02]  /*5bf0*/  FSEL R56, R51, -INF , P3 ;  /* 0xff80000033387808 */ /* 0x001fe40001800000 */
[----:B------:R-:W-:Y:S02]  /*5c00*/  FMNMX.FTZ R69, R156, R69, !PT ;  /* 0x000000459c457209 */ /* 0x000fe40007810000 */
[----:B------:R-:W-:Y:S02]  /*5c10*/  ISETP.GT.AND P3, PT, R67, 0x71, PT ;  /* 0x000000714300780c */ /* 0x000fe40003f64270 */
[----:B------:R-:W-:Y:S01]  /*5c20*/  FMNMX.FTZ R12, R56, R69, !PT ;  /* 0x00000045380c7209 */ /* 0x000fe20007810000 */
[----:B------:R-:W0:Y:S01]  /*5c30*/  MUFU.TANH R47, R47 ;  /* 0x0000002f002f7308 */ /* 0x000e220000002400 */
[----:B--2---:R-:W-:Y:S01]  /*5c40*/  FSEL R51, R43, -INF , P2 ;  /* 0xff8000002b337808 */ /* 0x004fe20001000000 */
[----:B------:R-:W-:Y:S01]  /*5c50*/  FFMA.FTZ R43, R54, R9, -R27 ;  /* 0x00000009362b7223 */ /* 0x000fe2000001081b */
[----:B------:R-:W-:-:S02]  /*5c60*/  ISETP.GT.AND P2, PT, R67, 0x78, PT ;  /* 0x000000784300780c */ /* 0x000fc40003f44270 */
[----:B------:R-:W-:-:S03]  /*5c70*/  FMNMX.FTZ R31, R51, R12, !PT ;  /* 0x0000000c331f7209 */ /* 0x000fc60007810000 */
[----:B------:R-:W2:Y:S01]  /*5c80*/  MUFU.TANH R49, R49 ;  /* 0x0000003100317308 */ /* 0x000ea20000002400 */
[----:B-1----:R-:W-:Y:S02]  /*5c90*/  FSEL R58, R45, -INF , P3 ;  /* 0xff8000002d3a7808 */ /* 0x002fe40001800000 */
[----:B------:R-:W-:Y:S02]  /*5ca0*/  ISETP.GT.AND P3, PT, R67, 0x79, PT ;  /* 0x000000794300780c */ /* 0x000fe40003f64270 */
[----:B------:R-:W-:-:S03]  /*5cb0*/  FMNMX.FTZ R12, R58, R31, !PT ;  /* 0x0000001f3a0c7209 */ /* 0x000fc60007810000 */
[----:B------:R-:W-:Y:S01]  /*5cc0*/  MUFU.EX2 R25, R25 ;  /* 0x0000001900197308 */ /* 0x000fe20000000800 */
[----:B0-----:R-:W-:-:S04]  /*5cd0*/  FSEL R47, R47, -INF , P2 ;  /* 0xff8000002f2f7808 */ /* 0x001fc80001000000 */
[----:B------:R-:W-:-:S03]  /*5ce0*/  FMNMX.FTZ R31, R47, R12, !PT ;  /* 0x0000000c2f1f7209 */ /* 0x000fc60007810000 */
[----:B------:R-:W-:Y:S01]  /*5cf0*/  MUFU.EX2 R148, R148 ;  /* 0x0000009400947308 */ /* 0x000fe20000000800 */
[----:B--2---:R-:W-:-:S04]  /*5d00*/  FSEL R54, R49, -INF , P3 ;  /* 0xff80000031367808 */ /* 0x004fc80001800000 */
[----:B------:R-:W-:-:S03]  /*5d10*/  FMNMX.FTZ R31, R54, R31, !PT ;  /* 0x0000001f361f7209 */ /* 0x000fc60007810000 */
[----:B------:R-:W-:Y:S02]  /*5d20*/  MUFU.EX2 R150, R150 ;  /* 0x0000009600967308 */ /* 0x000fe40000000800 */
[----:B------:R-:W0:Y:S06]  /*5d30*/  SHFL.BFLY PT, R12, R31, 0x2, 0x1f ;  /* 0x0c401f001f0c7f89 */ /* 0x000e2c00000e0000 */
[----:B------:R-:W-:Y:S08]  /*5d40*/  MUFU.EX2 R144, R144 ;  /* 0x0000009000907308 */ /* 0x000ff00000000800 */
[----:B------:R-:W-:Y:S08]  /*5d50*/  MUFU.EX2 R13, R13 ;  /* 0x0000000d000d7308 */ /* 0x000ff00000000800 */
[----:B------:R-:W-:Y:S01]  /*5d60*/  MUFU.EX2 R146, R146 ;  /* 0x0000009200927308 */ /* 0x000fe20000000800 */
[----:B0-----:R-:W-:Y:S01]  /*5d70*/  FMNMX.FTZ R40, R31, R12, !PT ;  /* 0x0000000c1f287209 */ /* 0x001fe20007810000 */
[-CC-:B------:R-:W-:Y:S01]  /*5d80*/  FFMA.FTZ R31, R34, R9.reuse, -R27.reuse ;  /* 0x00000009221f7223 */ /* 0x180fe2000001081b */
[----:B------:R-:W-:-:S03]  /*5d90*/  FFMA.FTZ R27, R26, R9, -R27 ;  /* 0x000000091a1b7223 */ /* 0x000fc6000001081b */
[----:B------:R-:W0:Y:S02]  /*5da0*/  SHFL.BFLY PT, R45, R40, 0x1, 0x1f ;  /* 0x0c201f00282d7f89 */ /* 0x000e2400000e0000 */
[----:B------:R-:W-:Y:S08]  /*5db0*/  MUFU.EX2 R15, R15 ;  /* 0x0000000f000f7308 */ /* 0x000ff00000000800 */
[----:B------:R-:W-:Y:S08]  /*5dc0*/  MUFU.EX2 R140, R140 ;  /* 0x0000008c008c7308 */ /* 0x000ff00000000800 */
[----:B------:R-:W-:Y:S01]  /*5dd0*/  MUFU.EX2 R17, R17 ;  /* 0x0000001100117308 */ /* 0x000fe20000000800 */
[----:B0-----:R-:W-:-:S07]  /*5de0*/  FMNMX.FTZ R12, R40, R45, !PT ;  /* 0x0000002d280c7209 */ /* 0x001fce0007810000 */
[----:B------:R-:W-:Y:S01]  /*5df0*/  MUFU.EX2 R142, R142 ;  /* 0x0000008e008e7308 */ /* 0x000fe20000000800 */
[C---:B------:R-:W-:Y:S01]  /*5e00*/  FSETP.NEU.FTZ.AND P2, PT, R12.reuse, -INF , PT ;  /* 0xff8000000c00780b */ /* 0x040fe20003f5d000 */
[----:B------:R-:W-:-:S06]  /*5e10*/  FMUL.FTZ R45, R12, R9 ;  /* 0x000000090c2d7220 */ /* 0x000fcc0000410000 */
[----:B------:R-:W-:Y:S01]  /*5e20*/  MUFU.EX2 R19, R19 ;  /* 0x0000001300137308 */ /* 0x000fe20000000800 */
[----:B------:R-:W-:-:S05]  /*5e30*/  FSEL R45, R45, RZ, P2 ;  /* 0x000000ff2d2d7208 */ /* 0x000fca0001000000 */
[-CC-:B------:R-:W-:Y:S01]  /*5e40*/  FFMA.FTZ R38, R18, R9.reuse, -R45.reuse ;  /* 0x0000000912267223 */ /* 0x180fe2000001082d */
[----:B------:R-:W-:Y:S01]  /*5e50*/  FSEL R18, R10, RZ, P1 ;  /* 0x000000ff0a127208 */ /* 0x000fe20000800000 */
[-CC-:B------:R-:W-:Y:S01]  /*5e60*/  FFMA.FTZ R149, R29, R9.reuse, -R45.reuse ;  /* 0x000000091d957223 */ /* 0x180fe2000001082d */
[----:B------:R-:W-:Y:S01]  /*5e70*/  FSEL R29, R12, RZ, P2 ;  /* 0x000000ff0c1d7208 */ /* 0x000fe20001000000 */
[-CC-:B------:R-:W-:Y:S01]  /*5e80*/  FFMA.FTZ R26, R62, R9.reuse, -R45.reuse ;  /* 0x000000093e1a7223 */ /* 0x180fe2000001082d */
[-C--:B------:R-:W-:Y:S01]  /*5e90*/  FFMA.FTZ R151, R14, R9.reuse, -R45 ;  /* 0x000000090e977223 */ /* 0x080fe2000001082d */
[----:B------:R-:W-:Y:S01]  /*5ea0*/  FADD.FTZ R18, -R18, R7 ;  /* 0x0000000712127221 */ /* 0x000fe20000010100 */
[-CC-:B------:R-:W-:Y:S01]  /*5eb0*/  FFMA.FTZ R14, R66, R9.reuse, -R45.reuse ;  /* 0x00000009420e7223 */ /* 0x180fe2000001082d */
[----:B------:R-:W-:Y:S01]  /*5ec0*/  MUFU.EX2 R149, R149 ;  /* 0x0000009500957308 */ /* 0x000fe20000000800 */
[-CC-:B------:R-:W-:Y:S01]  /*5ed0*/  FFMA.FTZ R145, R70, R9.reuse, -R45.reuse ;  /* 0x0000000946917223 */ /* 0x180fe2000001082d */
[-C--:B------:R-:W-:Y:S01]  /*5ee0*/  FMUL.FTZ R7, R18, R9.reuse ;  /* 0x0000000912077220 */ /* 0x080fe20000410000 */
[----:B------:R-:W-:Y:S01]  /*5ef0*/  FADD.FTZ R18, -R29, R8 ;  /* 0x000000081d127221 */ /* 0x000fe20000010100 */
[-CC-:B------:R-:W-:Y:S01]  /*5f00*/  FFMA.FTZ R34, R72, R9.reuse, -R45.reuse ;  /* 0x0000000948227223 */ /* 0x180fe2000001082d */
[-CC-:B------:R-:W-:Y:S01]  /*5f10*/  FFMA.FTZ R147, R74, R9.reuse, -R45.reuse ;  /* 0x000000094a937223 */ /* 0x180fe2000001082d */
[-CC-:B------:R-:W-:Y:S01]  /*5f20*/  FFMA.FTZ R141, R76, R9.reuse, -R45.reuse ;  /* 0x000000094c8d7223 */ /* 0x180fe2000001082d */
[-C--:B------:R-:W-:Y:S01]  /*5f30*/  FMUL.FTZ R18, R18, R9.reuse ;  /* 0x0000000912127220 */ /* 0x080fe20000410000 */
[----:B------:R-:W0:Y:S01]  /*5f40*/  MUFU.EX2 R8, R7 ;  /* 0x0000000700087308 */ /* 0x000e220000000800 */
[-CC-:B------:R-:W-:Y:S01]  /*5f50*/  FFMA.FTZ R20, R20, R9.reuse, -R45.reuse ;  /* 0x0000000914147223 */ /* 0x180fe2000001082d */
[-CC-:B------:R-:W-:Y:S01]  /*5f60*/  FFMA.FTZ R143, R78, R9.reuse, -R45.reuse ;  /* 0x000000094e8f7223 */ /* 0x180fe2000001082d */
[-CC-:B------:R-:W-:Y:S01]  /*5f70*/  FFMA.FTZ R24, R24, R9.reuse, -R45.reuse ;  /* 0x0000000918187223 */ /* 0x180fe2000001082d */
[-CC-:B------:R-:W-:Y:S01]  /*5f80*/  FFMA.FTZ R137, R80, R9.reuse, -R45.reuse ;  /* 0x0000000950897223 */ /* 0x180fe2000001082d */
[-CC-:B------:R-:W-:Y:S01]  /*5f90*/  FFMA.FTZ R40, R82, R9.reuse, -R45.reuse ;  /* 0x0000000952287223 */ /* 0x180fe2000001082d */
[-CC-:B------:R-:W-:Y:S01]  /*5fa0*/  FFMA.FTZ R139, R84, R9.reuse, -R45.reuse ;  /* 0x00000009548b7223 */ /* 0x180fe2000001082d */
[-CC-:B------:R-:W-:Y:S01]  /*5fb0*/  FFMA.FTZ R42, R86, R9.reuse, -R45.reuse ;  /* 0x00000009562a7223 */ /* 0x180fe2000001082d */
[----:B------:R-:W1:Y:S01]  /*5fc0*/  MUFU.EX2 R18, R18 ;  /* 0x0000001200127308 */ /* 0x000e620000000800 */
[-CC-:B------:R-:W-:Y:S01]  /*5fd0*/  FFMA.FTZ R133, R124, R9.reuse, -R45.reuse ;  /* 0x000000097c857223 */ /* 0x180fe2000001082d */
[-CC-:B------:R-:W-:Y:S01]  /*5fe0*/  FFMA.FTZ R46, R122, R9.reuse, -R45.reuse ;  /* 0x000000097a2e7223 */ /* 0x180fe2000001082d */
[-CC-:B------:R-:W-:Y:S01]  /*5ff0*/  FFMA.FTZ R135, R126, R9.reuse, -R45.reuse ;  /* 0x000000097e877223 */ /* 0x180fe2000001082d */
[-CC-:B------:R-:W-:Y:S01]  /*6000*/  FFMA.FTZ R48, R120, R9.reuse, -R45.reuse ;  /* 0x0000000978307223 */ /* 0x180fe2000001082d */
[-CC-:B------:R-:W-:Y:S01]  /*6010*/  FFMA.FTZ R129, R128, R9.reuse, -R45.reuse ;  /* 0x0000000980817223 */ /* 0x180fe2000001082d */
[-CC-:B------:R-:W-:Y:S01]  /*6020*/  FFMA.FTZ R50, R68, R9.reuse, -R45.reuse ;  /* 0x0000000944327223 */ /* 0x180fe2000001082d */
[-C--:B------:R-:W-:Y:S01]  /*6030*/  FFMA.FTZ R131, R152, R9.reuse, -R45 ;  /* 0x0000000998837223 */ /* 0x080fe2000001082d */
[----:B------:R-:W2:Y:S01]  /*6040*/  MUFU.EX2 R26, R26 ;  /* 0x0000001a001a7308 */ /* 0x000ea20000000800 */
[----:B0-----:R-:W-:Y:S01]  /*6050*/  FFMA.FTZ R29, R8, R2, R25 ;  /* 0x00000002081d7223 */ /* 0x001fe20000010019 */
[-CC-:B------:R-:W-:Y:S01]  /*6060*/  FFMA.FTZ R52, R64, R9.reuse, -R45.reuse ;  /* 0x0000000940347223 */ /* 0x180fe2000001082d */
[-CC-:B------:R-:W-:Y:S01]  /*6070*/  FFMA.FTZ R125, R154, R9.reuse, -R45.reuse ;  /* 0x000000099a7d7223 */ /* 0x180fe2000001082d */
[-C--:B------:R-:W-:Y:S01]  /*6080*/  FFMA.FTZ R60, R60, R9.reuse, -R45 ;  /* 0x000000093c3c7223 */ /* 0x080fe2000001082d */
[----:B------:R-:W-:Y:S01]  /*6090*/  FADD.FTZ R29, R148, R29 ;  /* 0x0000001d941d7221 */ /* 0x000fe20000010000 */
[-CC-:B------:R-:W-:Y:S01]  /*60a0*/  FFMA.FTZ R127, R156, R9.reuse, -R45.reuse ;  /* 0x000000099c7f7223 */ /* 0x180fe2000001082d */
[-C--:B------:R-:W-:Y:S01]  /*60b0*/  FFMA.FTZ R56, R56, R9.reuse, -R45 ;  /* 0x0000000938387223 */ /* 0x080fe2000001082d */
[----:B------:R-:W0:Y:S01]  /*60c0*/  MUFU.EX2 R151, R151 ;  /* 0x0000009700977308 */ /* 0x000e220000000800 */
[----:B-1----:R-:W-:Y:S01]  /*60d0*/  FFMA.FTZ R7, R18, R0, R149 ;  /* 0x0000000012077223 */ /* 0x002fe20000010095 */
[----:B------:R-:W-:Y:S01]  /*60e0*/  FADD.FTZ R2, R150, R29 ;  /* 0x0000001d96027221 */ /* 0x000fe20000010000 */
[-CC-:B------:R-:W-:Y:S01]  /*60f0*/  FFMA.FTZ R121, R51, R9.reuse, -R45.reuse ;  /* 0x0000000933797223 */ /* 0x180fe2000001082d */
[-CC-:B------:R-:W-:Y:S01]  /*6100*/  FFMA.FTZ R58, R58, R9.reuse, -R45.reuse ;  /* 0x000000093a3a7223 */ /* 0x180fe2000001082d */
[-CC-:B------:R-:W-:Y:S01]  /*6110*/  FFMA.FTZ R47, R47, R9.reuse, -R45.reuse ;  /* 0x000000092f2f7223 */ /* 0x180fe2000001082d */
[----:B------:R-:W-:Y:S01]  /*6120*/  FADD.FTZ R29, R11, R2 ;  /* 0x000000020b1d7221 */ /* 0x000fe20000010000 */
[----:B------:R-:W-:Y:S01]  /*6130*/  FFMA.FTZ R45, R54, R9, -R45 ;  /* 0x00000009362d7223 */ /* 0x000fe2000001082d */
        /* <DEDUP_REMOVED lines=106> */
[----:B0-----:R-:W-:-:S03]  /*67e0*/  FADD.FTZ R2, R27, R2 ;  /* 0x000000021b027221 */ /* 0x001fc60000010000 */
[----:B-1----:R-:W-:Y:S01]  /*67f0*/  FADD.FTZ R0, R45, R29 ;  /* 0x0000001d2d007221 */ /* 0x002fe20000010000 */
[----:B------:R-:W-:Y:S06]  /*6800*/  @!P0 BRA `(.L_x_2181) ;  /* 0x0000000000048947 */ /* 0x000fec0003800000 */
[----:B------:R-:W-:Y:S01]  /*6810*/  BPT.TRAP 0x1 ;  /* 0x000000040000795c */ /* 0x000fe20000300000 */
.L_x_2181:
        /* <DEDUP_REMOVED lines=23> */
[-C--:B------:R-:W-:Y:S01]  /*6990*/  FMUL.FTZ R113, R113, R8.reuse ;  /* 0x0000000871717220 */ /* 0x080fe20000410000 */
[-C--:B------:R-:W-:Y:S01]  /*69a0*/  FMUL.FTZ R116, R116, R8.reuse ;  /* 0x0000000874747220 */ /* 0x080fe20000410000 */
        /* <DEDUP_REMOVED lines=51> */
[----:B------:R-:W-:Y:S06]  /*6ce0*/  @P1 BRA `(.L_x_2182) ;  /* 0xffffffd000601947 */ /* 0x000fec000383ffff */
[----:B------:R-:W-:-:S05]  /*6cf0*/  UMOV UR27, UR10 ;  /* 0x0000000a001b7c82 */ /* 0x000fca0008000000 */
.L_x_2171:
[----:B------:R-:W-:-:S06]  /*6d00*/  UISETP.GE.AND UP0, UPT, UR27, UR41, UPT ;  /* 0x000000291b00728c */ /* 0x000fcc000bf06270 */
[----:B------:R-:W-:-:S13]  /*6d10*/  PLOP3.LUT P1, PT, PT, PT, UP0, 0x80, 0x0 ;  /* 0x000000000000781c */ /* 0x000fda0003f2f008 */
[----:B------:R-:W-:Y:S05]  /*6d20*/  @!P1 BRA `(.L_x_2183) ;  /* 0x0000002400409947 */ /* 0x000fea0003800000 */
[----:B------:R-:W-:Y:S01]  /*6d30*/  VIADD R7, R16, 0x9 ;  /* 0x0000000910077836 */ /* 0x000fe20000000000 */
[----:B------:R-:W-:Y:S01]  /*6d40*/  ISETP.GE.U32.AND P1, PT, R22, 0x180, PT ;  /* 0x000001801600780c */ /* 0x000fe20003f26070 */
[----:B------:R-:W-:Y:S01]  /*6d50*/  IMAD.MOV.U32 R3, RZ, RZ, R10 ;  /* 0x000000ffff037224 */ /* 0x000fe200078e000a */
[----:B------:R-:W-:Y:S01]  /*6d60*/  MOV R6, R12 ;  /* 0x0000000c00067202 */ /* 0x000fe20000000f00 */
[----:B------:R-:W-:Y:S01]  /*6d70*/  VIADD R16, R16, 0x8 ;  /* 0x0000000810107836 */ /* 0x000fe20000000000 */
[----:B------:R-:W-:Y:S01]  /*6d80*/  SEL R7, R7, 0x9, !P1 ;  /* 0x0000000907077807 */ /* 0x000fe20004800000 */
[----:B------:R-:W-:Y:S01]  /*6d90*/  UMOV UR7, UR5 ;  /* 0x0000000500077c82 */ /* 0x000fe20008000000 */
[----:B------:R-:W-:Y:S01]  /*6da0*/  UMOV UR6, UR4 ;  /* 0x0000000400067c82 */ /* 0x000fe20008000000 */
[----:B------:R-:W-:-:S06]  /*6db0*/  ULDC UR26, c[0x0][0x9d8] ;  /* 0x00027600001a7ab9 */ /* 0x000fcc0000000800 */
.L_x_2194:
        /* <DEDUP_REMOVED lines=9> */
.L_x_2185:
[----:B------:R-:W-:Y:S01]  /*6e50*/  ULEA UR10, UR4, UR42, 0x3 ;  /* 0x0000002a040a7291 */ /* 0x000fe2000f8e183f */
[----:B------:R-:W-:-:S04]  /*6e60*/  MOV R8, UR5 ;  /* 0x0000000500087c02 */ /* 0x000fc80008000f00 */
[----:B------:R-:W-:-:S04]  /*6e70*/  SHF.L.U32 R8, R8, 0x1f, RZ ;  /* 0x0000001f08087819 */ /* 0x000fc800000006ff */
[----:B------:R0:W1:Y:S01]  /*6e80*/  SYNCS.PHASECHK.TRANS64.TRYWAIT P1, [UR10+0x16830], R8 ;  /* 0x01683008ff0075a7 */ /* 0x000062000802014a */
[----:B------:R-:W-:Y:S05]  /*6e90*/  @!P0 BRA `(.L_x_2186) ;  /* 0x0000000000048947 */ /* 0x000fea0003800000 */
[----:B------:R-:W-:Y:S01]  /*6ea0*/  BPT.TRAP 0x1 ;  /* 0x000000040000795c */ /* 0x000fe20000300000 */
.L_x_2186:
[----:B-1----:R-:W-:Y:S05]  /*6eb0*/  @P1 BRA `(.L_x_2184) ;  /* 0x0000000000081947 */ /* 0x002fea0003800000 */
[----:B------:R-:W1:Y:S02]  /*6ec0*/  SYNCS.PHASECHK.TRANS64.TRYWAIT P1, [UR10+0x16830], R8 ;  /* 0x01683008ff0075a7 */ /* 0x000e64000802014a */
[----:B-1----:R-:W-:Y:S05]  /*6ed0*/  @!P1 BRA `(.L_x_2187) ;  /* 0x0000007c00109947 */ /* 0x002fea0003800000 */
.L_x_2184:
        /* <DEDUP_REMOVED lines=26> */
.L_x_2189:
[----:B------:R-:W-:Y:S01]  /*7080*/  ULEA UR10, UR6, UR42, 0x3 ;  /* 0x0000002a060a7291 */ /* 0x000fe2000f8e183f */
[----:B01----:R-:W-:-:S05]  /*7090*/  IMAD.U32 R8, RZ, RZ, UR7 ;  /* 0x00000007ff087e24 */ /* 0x003fca000f8e00ff */
[----:B------:R-:W-:-:S04]  /*70a0*/  SHF.L.U32 R8, R8, 0x1f, RZ ;  /* 0x0000001f08087819 */ /* 0x000fc800000006ff */
[----:B------:R0:W1:Y:S01]  /*70b0*/  SYNCS.PHASECHK.TRANS64.TRYWAIT P1, [UR10+0x16850], R8 ;  /* 0x01685008ff0075a7 */ /* 0x000062000802014a */
[----:B------:R-:W-:Y:S05]  /*70c0*/  @!P0 BRA `(.L_x_2190) ;  /* 0x0000000000048947 */ /* 0x000fea0003800000 */
[----:B------:R-:W-:Y:S01]  /*70d0*/  BPT.TRAP 0x1 ;  /* 0x000000040000795c */ /* 0x000fe20000300000 */
.L_x_2190:
[----:B-1----:R-:W-:Y:S05]  /*70e0*/  @P1 BRA `(.L_x_2188) ;  /* 0x0000000000081947 */ /* 0x002fea0003800000 */
[----:B------:R-:W1:Y:S02]  /*70f0*/  SYNCS.PHASECHK.TRANS64.TRYWAIT P1, [UR10+0x16850], R8 ;  /* 0x01685008ff0075a7 */ /* 0x000e64000802014a */
[----:B-1----:R-:W-:Y:S05]  /*7100*/  @!P1 BRA `(.L_x_2191) ;  /* 0x00000078009c9947 */ /* 0x002fea0003800000 */
.L_x_2188:
[----:B------:R-:W-:Y:S01]  /*7110*/  UIADD3 UR7, UR42, 0x400, URZ ;  /* 0x000004002a077890 */ /* 0x000fe2000fffe03f */
[----:B------:R-:W-:Y:S01]  /*7120*/  WARPGROUP.ARRIVE ;  /* 0x00000000000079c5 */ /* 0x000fe20000000000 */
[----:B------:R-:W-:Y:S01]  /*7130*/  UMOV UR11, 0x40000040 ;  /* 0x40000040000b7882 */ /* 0x000fe20000000000 */
[----:B------:R-:W-:Y:S01]  /*7140*/  UMOV UR15, 0x40000040 ;  /* 0x40000040000f7882 */ /* 0x000fe20000000000 */
[----:B------:R-:W-:-:S04]  /*7150*/  USHF.R.U32.HI UR7, URZ, 0x4, UR7 ;  /* 0x000000043f077899 */ /* 0x000fc80008011607 */
[----:B------:R-:W-:-:S04]  /*7160*/  ULOP3.LUT UR7, UR7, 0x3fff, URZ, 0xc0, !UPT ;  /* 0x00003fff07077892 */ /* 0x000fc8000f8ec03f */
[----:B------:R-:W-:-:S04]  /*7170*/  ULEA UR10, UR6, UR7, 0xa ;  /* 0x00000007060a7291 */ /* 0x000fc8000f8e503f */
[----:B------:R-:W-:-:S05]  /*7180*/  UIADD3 UR14, UR10, 0x80, URZ ;  /* 0x000000800a0e7890 */ /* 0x000fca000fffe03f */
[----:B------:R-:W-:Y:S01]  /*7190*/  HGMMA.64x64x16.F32 R88, R148, gdesc[UR8].tnspB, R88, gsb0 ;  /* 0x40e0000894587df0 */ /* 0x000fe20008000858 */
[----:B------:R-:W-:Y:S02]  /*71a0*/  UMOV UR11, 0x40000040 ;  /* 0x40000040000b7882 */ /* 0x000fe40000000000 */
        /* <DEDUP_REMOVED lines=28> */
[----:B------:R-:W-:Y:S03]  /*7370*/  HGMMA.64x64x16.F32 R88, R124, gdesc[UR12].tnspB, R88, gsb0 ;  /* 0x40e0000c7c587df0 */ /* 0x000fe60008000858 */
[----:B------:R-:W-:Y:S02]  /*7380*/  WARPGROUP.DEPBAR.LE gsb0, 0x0 ;  /* 0x00008000000079c5 */ /* 0x000fe40000010000 */
[----:B------:R-:W-:-:S06]  /*7390*/  WARPGROUP.ARRIVE ;  /* 0x00000000000079c5 */ /* 0x000fcc0000000000 */
[----:B------:R-:W-:Y:S03]  /*73a0*/  HGMMA.64x64x16.F32 R88, R120, gdesc[UR8].tnspB, R88, gsb0 ;  /* 0x40e0000878587df0 */ /* 0x000fe60008000858 */
[----:B------:R-:W-:Y:S02]  /*73b0*/  WARPGROUP.DEPBAR.LE gsb0, 0x0 ;  /* 0x00008000000079c5 */ /* 0x000fe40000010000 */
[----:B------:R2:W-:Y:S06]  /*73c0*/  BAR.ARV R7, 0x100 ;  /* 0x000400070000751d */ /* 0x0005ec0000002000 */
[----:B------:R-:W-:Y:S05]  /*73d0*/  @!P0 BRA `(.L_x_2192) ;  /* 0x0000000000048947 */ /* 0x000fea0003800000 */
[----:B------:R-:W-:Y:S01]  /*73e0*/  BPT.TRAP 0x1 ;  /* 0x000000040000795c */ /* 0x000fe20000300000 */
.L_x_2192:
[----:B01----:R-:W-:Y:S01]  /*73f0*/  FMUL.FTZ R8, R24, UR26 ;  /* 0x0000001a18087c20 */ /* 0x003fe20008410000 */
        /* <DEDUP_REMOVED lines=83> */
[----:B---3--:R-:W-:Y:S01]  /*7930*/  FMNMX.FTZ R9, R124, R9, !PT ;  /* 0x000000097c097209 */ /* 0x008fe20007810000 */
[----:B------:R-:W-:-:S04]  /*7940*/  UIADD3 UR7, UR7, 0x16840, URZ ;  /* 0x0001684007077890 */ /* 0x000fc8000fffe03f */
[----:B------:R-:W-:Y:S02]  /*7950*/  UPRMT UR7, UR25, 0x654, UR7 ;  /* 0x0000065419077896 */ /* 0x000fe40008000007 */
[----:B------:R-:W3:Y:S01]  /*7960*/  MUFU.TANH R28, R28 ;  /* 0x0000001c001c7308 */ /* 0x000ee20000002400 */
[----:B0-----:R-:W-:-:S06]  /*7970*/  FMNMX.FTZ R13, R26, R13, !PT ;  /* 0x0000000d1a0d7209 */ /* 0x001fcc0007810000 */
[----:B------:R-:W-:Y:S01]  /*7980*/  SYNCS.ARRIVE.TRANS64.RED.A1T0 RZ, [UR7], RZ ;  /* 0x000000ffffff79a7 */ /* 0x000fe20008100407 */
[----:B------:R-:W0:Y:S01]  /*7990*/  MUFU.TANH R128, R128 ;  /* 0x0000008000807308 */ /* 0x000e220000002400 */
[----:B-1----:R-:W-:-:S07]  /*79a0*/  FMNMX.FTZ R9, R126, R9, !PT ;  /* 0x000000097e097209 */ /* 0x002fce0007810000 */
[----:B------:R-:W1:Y:S01]  /*79b0*/  MUFU.TANH R30, R30 ;  /* 0x0000001e001e7308 */ /* 0x000e620000002400 */
[----:B---3--:R-:W-:-:S07]  /*79c0*/  FMNMX.FTZ R13, R28, R13, !PT ;  /* 0x0000000d1c0d7209 */ /* 0x008fce0007810000 */
[----:B------:R-:W3:Y:S01]  /*79d0*/  MUFU.TANH R130, R130 ;  /* 0x0000008200827308 */ /* 0x000ee20000002400 */
[----:B0-----:R-:W-:-:S07]  /*79e0*/  FMNMX.FTZ R9, R128, R9, !PT ;  /* 0x0000000980097209 */ /* 0x001fce0007810000 */
        /* <DEDUP_REMOVED lines=55> */
[----:B-1----:R-:W-:Y:S02]  /*7d60*/  FMNMX.FTZ R10, R156, R9, !PT ;  /* 0x000000099c0a7209 */ /* 0x002fe40007810000 */
[----:B------:R-:W1:Y:S05]  /*7d70*/  LDC R9, c[0x0][0x988] ;  /* 0x00026200ff097b82 */ /* 0x000e6a0000000800 */
[----:B------:R-:W4:Y:S01]  /*7d80*/  MUFU.TANH R60, R60 ;  /* 0x0000003c003c7308 */ /* 0x000f220000002400 */
[----:B---3--:R-:W-:-:S07]  /*7d90*/  FMNMX.FTZ R13, R58, R13, !PT ;  /* 0x0000000d3a0d7209 */ /* 0x008fce0007810000 */
[----:B------:R-:W3:Y:S01]  /*7da0*/  MUFU.TANH R21, R21 ;  /* 0x0000001500157308 */ /* 0x000ee20000002400 */
[----:B0-----:R-:W-:-:S07]  /*7db0*/  FMNMX.FTZ R10, R19, R10, !PT ;  /* 0x0000000a130a7209 */ /* 0x001fce0007810000 */
[----:B------:R-:W0:Y:S01]  /*7dc0*/  MUFU.TANH R62, R62 ;  /* 0x0000003e003e7308 */ /* 0x000e220000002400 */
[----:B----4-:R-:W-:-:S07]  /*7dd0*/  FMNMX.FTZ R13, R60, R13, !PT ;  /* 0x0000000d3c0d7209 */ /* 0x010fce0007810000 */
        /* <DEDUP_REMOVED lines=35> */
[----:B----4-:R-:W-:Y:S02]  /*8010*/  FMNMX.FTZ R13, R78, R13, !PT ;  /* 0x0000000d4e0d7209 */ /* 0x010fe40007810000 */
[----:B---3--:R-:W-:-:S05]  /*8020*/  FMNMX.FTZ R15, R59, R10, !PT ;  /* 0x0000000a3b0f7209 */ /* 0x008fca0007810000 */
[----:B------:R-:W3:Y:S01]  /*8030*/  SHFL.BFLY PT, R10, R15, 0x2, 0x1f ;  /* 0x0c401f000f0a7f89 */ /* 0x000ee200000e0000 */
[----:B0-----:R-:W-:-:S05]  /*8040*/  FMNMX.FTZ R13, R80, R13, !PT ;  /* 0x0000000d500d7209 */ /* 0x001fca0007810000 */
[----:B------:R-:W0:Y:S01]  /*8050*/  SHFL.BFLY PT, R12, R13, 0x2, 0x1f ;  /* 0x0c401f000d0c7f89 */ /* 0x000e2200000e0000 */
[----:B---3--:R-:W-:-:S05]  /*8060*/  FMNMX.FTZ R17, R15, R10, !PT ;  /* 0x0000000a0f117209 */ /* 0x008fca0007810000 */
[----:B------:R-:W3:Y:S01]  /*8070*/  SHFL.BFLY PT, R10, R17, 0x1, 0x1f ;  /* 0x0c201f00110a7f89 */ /* 0x000ee200000e0000 */
[----:B0-----:R-:W-:-:S05]  /*8080*/  FMNMX.FTZ R25, R13, R12, !PT ;  /* 0x0000000c0d197209 */ /* 0x001fca0007810000 */
[----:B------:R-:W0:Y:S01]  /*8090*/  SHFL.BFLY PT, R12, R25, 0x1, 0x1f ;  /* 0x0c201f00190c7f89 */ /* 0x000e2200000e0000 */
[----:B---3--:R-:W-:-:S05]  /*80a0*/  FMNMX.FTZ R10, R17, R10, !PT ;  /* 0x0000000a110a7209 */ /* 0x008fca0007810000 */
[CC--:B-1----:R-:W-:Y:S01]  /*80b0*/  FMUL.FTZ R61, R10.reuse, R9.reuse ;  /* 0x000000090a3d7220 */ /* 0x0c2fe20000410000 */
[----:B------:R-:W-:Y:S01]  /*80c0*/  FADD.FTZ R82, -R10, R3 ;  /* 0x000000030a527221 */ /* 0x000fe20000010100 */
[----:B0-----:R-:W-:Y:S02]  /*80d0*/  FMNMX.FTZ R12, R25, R12, !PT ;  /* 0x0000000c190c7209 */ /* 0x001fe40007810000 */
[-CC-:B------:R-:W-:Y:S01]  /*80e0*/  FFMA.FTZ R25, R23, R9.reuse, -R61.reuse ;  /* 0x0000000917197223 */ /* 0x180fe2000001083d */
[-CC-:B------:R-:W-:Y:S01]  /*80f0*/  FFMA.FTZ R23, R47, R9.reuse, -R61.reuse ;  /* 0x000000092f177223 */ /* 0x180fe2000001083d */
[-C--:B------:R-:W-:Y:S01]  /*8100*/  FMUL.FTZ R27, R82, R9.reuse ;  /* 0x00000009521b7220 */ /* 0x080fe20000410000 */
[-CC-:B------:R-:W-:Y:S01]  /*8110*/  FFMA.FTZ R82, R8, R9.reuse, -R61.reuse ;  /* 0x0000000908527223 */ /* 0x180fe2000001083d */
[C---:B------:R-:W-:Y:S01]  /*8120*/  FADD.FTZ R6, -R12.reuse, R6 ;  /* 0x000000060c067221 */ /* 0x040fe20000010100 */
[-C--:B------:R-:W-:Y:S01]  /*8130*/  FMUL.FTZ R47, R12, R9.reuse ;  /* 0x000000090c2f7220 */ /* 0x080fe20000410000 */
[-CC-:B------:R-:W-:Y:S01]  /*8140*/  FFMA.FTZ R43, R14, R9.reuse, -R61.reuse ;  /* 0x000000090e2b7223 */ /* 0x180fe2000001083d */
[----:B------:R-:W-:Y:S01]  /*8150*/  MUFU.EX2 R13, R27 ;  /* 0x0000001b000d7308 */ /* 0x000fe20000000800 */
[-C--:B------:R-:W-:Y:S01]  /*8160*/  FMUL.FTZ R3, R6, R9.reuse ;  /* 0x0000000906037220 */ /* 0x080fe20000410000 */
[-CC-:B------:R-:W-:Y:S01]  /*8170*/  FFMA.FTZ R6, R136, R9.reuse, -R61.reuse ;  /* 0x0000000988067223 */ /* 0x180fe2000001083d */
[-C--:B------:R-:W-:Y:S01]  /*8180*/  FFMA.FTZ R136, R140, R9.reuse, -R61 ;  /* 0x000000098c887223 */ /* 0x080fe2000001083d */
[-CC-:B------:R-:W-:Y:S01]  /*8190*/  FFMA.FTZ R140, R11, R9.reuse, -R47.reuse ;  /* 0x000000090b8c7223 */ /* 0x180fe2000001082f */
[-C--:B------:R-:W-:Y:S01]  /*81a0*/  FFMA.FTZ R149, R18, R9.reuse, -R47 ;  /* 0x0000000912957223 */ /* 0x080fe2000001082f */
[-C--:B------:R-:W-:Y:S01]  /*81b0*/  FFMA.FTZ R17, R120, R9.reuse, -R61 ;  /* 0x0000000978117223 */ /* 0x080fe2000001083d */
[-C--:B------:R-:W-:Y:S01]  /*81c0*/  FFMA.FTZ R151, R20, R9.reuse, -R47 ;  /* 0x0000000914977223 */ /* 0x080fe2000001082f */
[----:B------:R-:W0:Y:S01]  /*81d0*/  MUFU.EX2 R82, R82 ;  /* 0x0000005200527308 */ /* 0x000e220000000800 */
[-C--:B------:R-:W-:Y:S01]  /*81e0*/  FFMA.FTZ R86, R122, R9.reuse, -R61 ;  /* 0x000000097a567223 */ /* 0x080fe2000001083d */
[-C--:B------:R-:W-:Y:S01]  /*81f0*/  FFMA.FTZ R18, R24, R9.reuse, -R47 ;  /* 0x0000000918127223 */ /* 0x080fe2000001082f */
[-C--:B------:R-:W-:Y:S01]  /*8200*/  FFMA.FTZ R15, R124, R9.reuse, -R61 ;  /* 0x000000097c0f7223 */ /* 0x080fe2000001083d */
[-C--:B------:R-:W-:Y:S01]  /*8210*/  FFMA.FTZ R145, R26, R9.reuse, -R47 ;  /* 0x000000091a917223 */ /* 0x080fe2000001082f */
[-C--:B------:R-:W-:Y:S01]  /*8220*/  FFMA.FTZ R84, R126, R9.reuse, -R61 ;  /* 0x000000097e547223 */ /* 0x080fe2000001083d */
[-C--:B------:R-:W-:Y:S01]  /*8230*/  FFMA.FTZ R20, R28, R9.reuse, -R47 ;  /* 0x000000091c147223 */ /* 0x080fe2000001082f */
        /* <DEDUP_REMOVED lines=8> */
[-C--:B------:R-:W-:Y:S01]  /*82c0*/  FFMA.FTZ R39, R134, R9.reuse, -R61 ;  /* 0x0000000986277223 */ /* 0x080fe2000001083d */
[----:B------:R-:W1:Y:S01]  /*82d0*/  MUFU.EX2 R140, R140 ;  /* 0x0000008c008c7308 */ /* 0x000e620000000800 */
[----:B0-----:R-:W-:Y:S01]  /*82e0*/  FFMA.FTZ R2, R13, R2, R82 ;  /* 0x000000020d027223 */ /* 0x001fe20000010052 */
[-CC-:B------:R-:W-:Y:S01]  /*82f0*/  FFMA.FTZ R26, R36, R9.reuse, -R47.reuse ;  /* 0x00000009241a7223 */ /* 0x180fe2000001082f */
[-C--:B------:R-:W-:Y:S01]  /*8300*/  FFMA.FTZ R143, R38, R9.reuse, -R47 ;  /* 0x00000009268f7223 */ /* 0x080fe2000001082f */
[-C--:B------:R-:W-:Y:S01]  /*8310*/  FFMA.FTZ R37, R138, R9.reuse, -R61 ;  /* 0x000000098a257223 */ /* 0x080fe2000001083d */
[-CC-:B------:R-:W-:Y:S01]  /*8320*/  FFMA.FTZ R28, R40, R9.reuse, -R47.reuse ;  /* 0x00000009281c7223 */ /* 0x180fe2000001082f */
        /* <DEDUP_REMOVED lines=10> */
[----:B------:R-:W3:Y:S01]  /*83d0*/  MUFU.EX2 R149, R149 ;  /* 0x0000009500957308 */ /* 0x000ee20000000800 */
[----:B-1----:R-:W-:Y:S01]  /*83e0*/  FFMA.FTZ R0, R3, R0, R140 ;  /* 0x0000000003007223 */ /* 0x002fe2000001008c */
[-C--:B------:R-:W-:Y:S01]  /*83f0*/  FFMA.FTZ R31, R150, R9.reuse, -R61 ;  /* 0x00000009961f7223 */ /* 0x080fe2000001083d */
[-C--:B------:R-:W-:Y:S01]  /*8400*/  FFMA.FTZ R34, R52, R9.reuse, -R47 ;  /* 0x0000000934227223 */ /* 0x080fe2000001082f */
[-C--:B------:R-:W-:Y:S01]  /*8410*/  FFMA.FTZ R134, R152, R9.reuse, -R61 ;  /* 0x0000000998867223 */ /* 0x080fe2000001083d */
[-C--:B------:R-:W-:Y:S01]  /*8420*/  FFMA.FTZ R135, R54, R9.reuse, -R47 ;  /* 0x0000000936877223 */ /* 0x080fe2000001082f */
[-C--:B------:R-:W-:Y:S01]  /*8430*/  FFMA.FTZ R29, R154, R9.reuse, -R61 ;  /* 0x000000099a1d7223 */ /* 0x080fe2000001083d */
[-C--:B------:R-:W-:Y:S01]  /*8440*/  FFMA.FTZ R36, R56, R9.reuse, -R47 ;  /* 0x0000000938247223 */ /* 0x080fe2000001082f */
[----:B------:R-:W1:Y:S01]  /*8450*/  MUFU.EX2 R17, R17 ;  /* 0x0000001100117308 */ /* 0x000e620000000800 */
[----:B0-----:R-:W-:Y:S01]  /*8460*/  FADD.FTZ R2, R43, R2 ;  /* 0x000000022b027221 */ /* 0x001fe20000010000 */
[-C--:B------:R-:W-:Y:S01]  /*8470*/  FFMA.FTZ R128, R156, R9.reuse, -R61 ;  /* 0x000000099c807223 */ /* 0x080fe2000001083d */
[-C--:B------:R-:W-:Y:S01]  /*8480*/  FFMA.FTZ R129, R58, R9.reuse, -R47 ;  /* 0x000000093a817223 */ /* 0x080fe2000001082f */
[-C--:B------:R-:W-:Y:S01]  /*8490*/  FFMA.FTZ R27, R19, R9.reuse, -R61 ;  /* 0x00000009131b7223 */ /* 0x080fe2000001083d */
[-C--:B------:R-:W-:Y:S01]  /*84a0*/  FFMA.FTZ R38, R60, R9.reuse, -R47 ;  /* 0x000000093c267223 */ /* 0x080fe2000001082f */
[-C--:B------:R-:W-:Y:S01]  /*84b0*/  FFMA.FTZ R130, R21, R9.reuse, -R61 ;  /* 0x0000000915827223 */ /* 0x080fe2000001083d */
[-CC-:B------:R-:W-:Y:S01]  /*84c0*/  FFMA.FTZ R131, R62, R9.reuse, -R47.reuse ;  /* 0x000000093e837223 */ /* 0x180fe2000001082f */
[----:B------:R-:W0:Y:S01]  /*84d0*/  MUFU.EX2 R151, R151 ;  /* 0x0000009700977308 */ /* 0x000e220000000800 */
[----:B---3--:R-:W-:Y:S01]  /*84e0*/  FADD.FTZ R0, R149, R0 ;  /* 0x0000000095007221 */ /* 0x008fe20000010000 */
[-C--:B------:R-:W-:Y:S01]  /*84f0*/  FFMA.FTZ R40, R64, R9.reuse, -R47 ;  /* 0x0000000940287223 */ /* 0x080fe2000001082f */
[-C--:B------:R-:W-:Y:S01]  /*8500*/  FFMA.FTZ R124, R45, R9.reuse, -R61 ;  /* 0x000000092d7c7223 */ /* 0x080fe2000001083d */
[-CC-:B------:R-:W-:Y:S01]  /*8510*/  FFMA.FTZ R125, R66, R9.reuse, -R47.reuse ;  /* 0x00000009427d7223 */ /* 0x180fe2000001082f */
[-CC-:B------:R-:W-:Y:S01]  /*8520*/  FFMA.FTZ R42, R68, R9.reuse, -R47.reuse ;  /* 0x00000009442a7223 */ /* 0x180fe2000001082f */
[-C--:B------:R-:W-:Y:S01]  /*8530*/  FFMA.FTZ R127, R70, R9.reuse, -R47 ;  /* 0x00000009467f7223 */ /* 0x080fe2000001082f */
[-C--:B------:R-:W-:Y:S01]  /*8540*/  FFMA.FTZ R21, R51, R9.reuse, -R61 ;  /* 0x0000000933157223 */ /* 0x080fe2000001083d */
[----:B------:R-:W3:Y:S01]  /*8550*/  MUFU.EX2 R86, R86 ;  /* 0x0000005600567308 */ /* 0x000ee20000000800 */
        /* <DEDUP_REMOVED lines=11> */
[----:B------:R-:W-:-:S04]  /*8610*/  FFMA.FTZ R47, R80, R9, -R47 ;  /* 0x00000009502f7223 */ /* 0x000fc8000001082f */
[----:B------:R-:W0:Y:S01]  /*8620*/  MUFU.EX2 R15, R15 ;  /* 0x0000000f000f7308 */ /* 0x000e220000000800 */
[----:B---3--:R-:W-:-:S07]  /*8630*/  FADD.FTZ R0, R86, R11 ;  /* 0x0000000b56007221 */ /* 0x008fce0000010000 */
[----:B------:R-:W3:Y:S01]  /*8640*/  MUFU.EX2 R145, R145 ;  /* 0x0000009100917308 */ /* 0x000ee20000000800 */
[----:B-1----:R-:W-:-:S07]  /*8650*/  FADD.FTZ R2, R18, R49 ;  /* 0x0000003112027221 */ /* 0x002fce0000010000 */
[----:B------:R-:W1:Y:S01]  /*8660*/  MUFU.EX2 R84, R84 ;  /* 0x0000005400547308 */ /* 0x000e620000000800 */
[----:B0-----:R-:W-:-:S07]  /*8670*/  FADD.FTZ R11, R15, R0 ;  /* 0x000000000f0b7221 */ /* 0x001fce0000010000 */
        /* <DEDUP_REMOVED lines=105> */
[----:B-1----:R-:W-:Y:S01]  /*8d10*/  FADD.FTZ R11, R78, R11 ;  /* 0x0000000b4e0b7221 */ /* 0x002fe20000010000 */
[----:B0-----:R-:W-:-:S03]  /*8d20*/  FADD.FTZ R2, R45, R2 ;  /* 0x000000022d027221 */ /* 0x001fc60000010000 */
[----:B---3--:R-:W-:Y:S01]  /*8d30*/  FADD.FTZ R0, R47, R11 ;  /* 0x0000000b2f007221 */ /* 0x008fe20000010000 */
[----:B------:R-:W-:Y:S06]  /*8d40*/  @!P0 BRA `(.L_x_2193) ;  /* 0x0000000000048947 */ /* 0x000fec0003800000 */
[----:B------:R-:W-:Y:S01]  /*8d50*/  BPT.TRAP 0x1 ;  /* 0x000000040000795c */ /* 0x000fe20000300000 */
.L_x_2193:
[----:B------:R-:W-:Y:S01]  /*8d60*/  ULEA UR6, UR6, UR42, 0x3 ;  /* 0x0000002a06067291 */ /* 0x000fe2000f8e183f */
[----:B------:R-:W-:Y:S01]  /*8d70*/  F2FP.F16.F32.PACK_AB R149, R149, R140 ;  /* 0x0000008c9595723e */ /* 0x000fe200000000ff */
[----:B------:R-:W-:Y:S01]  /*8d80*/  UISETP.GT.AND UP0, UPT, UR27, UR41, UPT ;  /* 0x000000291b00728c */ /* 0x000fe2000bf04270 */
[----:B------:R-:W-:Y:S01]  /*8d90*/  F2FP.F16.F32.PACK_AB R142, R37, R6 ;  /* 0x00000006258e723e */ /* 0x000fe200000000ff */
        /* <DEDUP_REMOVED lines=73> */
.L_x_2183:
[----:B------:R-:W-:Y:S06]  /*9230*/  BAR.ARV 0x8, 0x200 ;  /* 0x0208000000007b1d */ /* 0x000fec0000002000 */
[----:B------:R-:W-:Y:S05]  /*9240*/  @!P0 BRA `(.L_x_2195) ;  /* 0x0000000000048947 */ /* 0x000fea0003800000 */
[----:B------:R-:W-:Y:S01]  /*9250*/  BPT.TRAP 0x1 ;  /* 0x000000040000795c */ /* 0x000fe20000300000 */
.L_x_2195:
[----:B------:R-:W-:Y:S01]  /*9260*/  ULEA UR7, UR4, UR42, 0x3 ;  /* 0x0000002a04077291 */ /* 0x000fe2000f8e183f */
[----:B------:R-:W-:-:S04]  /*9270*/  MOV R3, UR5 ;  /* 0x0000000500037c02 */ /* 0x000fc80008000f00 */
[----:B------:R-:W-:-:S04]  /*9280*/  SHF.L.U32 R3, R3, 0x1f, RZ ;  /* 0x0000001f03037819 */ /* 0x000fc800000006ff */
[----:B------:R0:W1:Y:S01]  /*9290*/  SYNCS.PHASECHK.TRANS64.TRYWAIT P1, [UR7+0x16850], R3 ;  /* 0x01685003ff0075a7 */ /* 0x0000620008020147 */
[----:B------:R-:W-:Y:S05]  /*92a0*/  @!P0 BRA `(.L_x_2196) ;  /* 0x0000000000048947 */ /* 0x000fea0003800000 */
[----:B------:R-:W-:Y:S01]  /*92b0*/  BPT.TRAP 0x1 ;  /* 0x000000040000795c */ /* 0x000fe20000300000 */
.L_x_2196:
[----:B-1----:R-:W-:Y:S05]  /*92c0*/  @P1 BRA `(.L_x_2197) ;  /* 0x0000000000081947 */ /* 0x002fea0003800000 */
[----:B------:R-:W1:Y:S02]  /*92d0*/  SYNCS.PHASECHK.TRANS64.TRYWAIT P1, [UR7+0x16850], R3 ;  /* 0x01685003ff0075a7 */ /* 0x000e640008020147 */
[----:B-1----:R-:W-:Y:S05]  /*92e0*/  @!P1 BRA `(.L_x_2198) ;  /* 0x00000058003c9947 */ /* 0x002fea0003800000 */
.L_x_2197:
[----:B------:R-:W-:Y:S01]  /*92f0*/  UIADD3 UR42, UR42, 0x400, URZ ;  /* 0x000004002a2a7890 */ /* 0x000fe2000fffe03f */
[----:B------:R-:W-:Y:S01]  /*9300*/  WARPGROUP.ARRIVE ;  /* 0x00000000000079c5 */ /* 0x000fe20000000000 */
[----:B------:R-:W-:Y:S01]  /*9310*/  UMOV UR11, 0x40000040 ;  /* 0x40000040000b7882 */ /* 0x000fe20000000000 */
[----:B01----:R-:W0:Y:S01]  /*9320*/  SHFL.BFLY PT, R3, R2, 0x2, 0x1f ;  /* 0x0c401f0002037f89 */ /* 0x003e2200000e0000 */
[----:B------:R-:W-:-:S03]  /*9330*/  USHF.R.U32.HI UR42, URZ, 0x4, UR42 ;  /* 0x000000043f2a7899 */ /* 0x000fc6000801162a */
        /* <DEDUP_REMOVED lines=12> */
[----:B------:R-:W0:Y:S01]  /*9400*/  SHFL.BFLY PT, R4, R3, 0x1, 0x1f ;  /* 0x0c201f0003047f89 */ /* 0x000e2200000e0000 */
[----:B------:R-:W-:-:S03]  /*9410*/  IMAD.MOV.U32 R0, RZ, RZ, -0x800000 ;  /* 0xff800000ff007424 */ /* 0x000fc600078e00ff */
[----:B------:R-:W1:Y:S01]  /*9420*/  SHFL.BFLY PT, R6, R5, 0x1, 0x1f ;  /* 0x0c201f0005067f89 */ /* 0x000e6200000e0000 */
[----:B0-----:R-:W-:Y:S01]  /*9430*/  FADD.FTZ R8, R3, R4 ;  /* 0x0000000403087221 */ /* 0x001fe20000010000 */
[----:B-1----:R-:W-:-:S04]  /*9440*/  FADD.FTZ R11, R5, R6 ;  /* 0x00000006050b7221 */ /* 0x002fc80000010000 */
[----:B------:R-:W-:Y:S02]  /*9450*/  FSETP.NE.FTZ.AND P1, PT, R8, RZ, PT ;  /* 0x000000ff0800720b */ /* 0x000fe40003f35000 */
[----:B------:R-:W-:Y:S02]  /*9460*/  CS2R R4, SRZ ;  /* 0x0000000000047805 */ /* 0x000fe4000001ff00 */
[----:B------:R-:W-:-:S09]  /*9470*/  FSETP.NE.FTZ.AND P2, PT, R11, RZ, PT ;  /* 0x000000ff0b00720b */ /* 0x000fd20003f55000 */
[----:B------:R-:W0:Y:S01]  /*9480*/  @P1 MUFU.LG2 R6, R8 ;  /* 0x0000000800061308 */ /* 0x000e220000000c00 */
[----:B------:R-:W-:-:S03]  /*9490*/  @P1 FMUL.FTZ R3, R9, 0.69314718246459960938 ;  /* 0x3f31721809031820 */ /* 0x000fc60000410000 */
[----:B------:R-:W-:-:S04]  /*94a0*/  @P2 FMUL.FTZ R14, R9, 0.69314718246459960938 ;  /* 0x3f317218090e2820 */ /* 0x000fc80000410000 */
[----:B--2---:R-:W1:Y:S08]  /*94b0*/  @P2 MUFU.LG2 R7, R11 ;  /* 0x0000000b00072308 */ /* 0x004e700000000c00 */
        /* <DEDUP_REMOVED lines=47> */
.L_x_2199:
        /* <DEDUP_REMOVED lines=36> */
.L_x_2163:
        /* <DEDUP_REMOVED lines=17> */
[----:B------:R-:W-:Y:S01]  /*9b00*/  IADD3 R21, R22, -R5, RZ ;  /* 0x8000000516157210 */ /* 0x000fe20007ffe0ff */
[----:B------:R-:W3:Y:S01]  /*9b10*/  S2UR UR11, SR_CTAID.Y ;  /* 0x00000000000b79c3 */ /* 0x000ee20000002600 */
[----:B------:R-:W-:Y:S01]  /*9b20*/  LOP3.LUT R7, R7, 0xfffffffc, RZ, 0xc0, !PT ;  /* 0xfffffffc07077812 */ /* 0x000fe200078ec0ff */
[----:B------:R-:W-:Y:S01]  /*9b30*/  IMAD.HI R3, R4, 0x55555556, RZ ;  /* 0x5555555604037827 */ /* 0x000fe200078e02ff */
[----:B------:R-:W-:Y:S01]  /*9b40*/  SHF.R.S32.HI R8, RZ, 0x1f, R21 ;  /* 0x0000001fff087819 */ /* 0x000fe20000011415 */
[----:B------:R-:W-:Y:S02]  /*9b50*/  UIADD3 UR6, UR5, UR6, URZ ;  /* 0x0000000605067290 */ /* 0x000fe4000fffe03f */
[----:B------:R-:W-:Y:S01]  /*9b60*/  IMAD.IADD R7, R22, 0x1, -R7 ;  /* 0x0000000116077824 */ /* 0x000fe200078e0a07 */
[----:B------:R-:W-:Y:S01]  /*9b70*/  LEA.HI R23, R8, R21, RZ, 0x2 ;  /* 0x0000001508177211 */ /* 0x000fe200078f10ff */
[----:B------:R-:W3:Y:S01]  /*9b80*/  LDC R19, c[0x0][0xc50] ;  /* 0x00031400ff137b82 */ /* 0x000ee20000000800 */
[----:B------:R-:W-:Y:S01]  /*9b90*/  LEA.HI R3, R3, R3, RZ, 0x1 ;  /* 0x0000000303037211 */ /* 0x000fe200078f08ff */
[----:B------:R-:W-:Y:S01]  /*9ba0*/  ULDC.64 UR8, c[0x0][0xb38] ;  /* 0x0002ce0000087ab9 */ /* 0x000fe20000000a00 */
[--C-:B------:R-:W-:Y:S01]  /*9bb0*/  SHF.R.S32.HI R5, RZ, 0x2, R23.reuse ;  /* 0x00000002ff057819 */ /* 0x100fe20000011417 */
[----:B------:R-:W-:Y:S01]  /*9bc0*/  UIMAD UR7, UR7, UR8, URZ ;  /* 0x00000008070772a4 */ /* 0x000fe2000f8e023f */
[----:B------:R-:W-:-:S03]  /*9bd0*/  SHF.R.S32.HI R6, RZ, 0x1f, R23 ;  /* 0x0000001fff067819 */ /* 0x000fc60000011417 */
[----:B------:R-:W-:Y:S01]  /*9be0*/  BAR.SYNC.DEFER_BLOCKING 0x1, 0x180 ;  /* 0x0046000000007b1d */ /* 0x000fe20000010000 */
[----:B0-----:R-:W-:Y:S01]  /*9bf0*/  ISETP.NE.AND P0, PT, R17, 0x1, PT ;  /* 0x000000011100780c */ /* 0x001fe20003f05270 */
[----:B--2---:R-:W-:Y:S01]  /*9c00*/  USHF.R.S32.HI UR10, URZ, 0x1f, UR12 ;  /* 0x0000001f3f0a7899 */ /* 0x004fe2000801140c */
[----:B------:R-:W-:Y:S02]  /*9c10*/  LEA.HI R6, R6, R5, RZ, 0x3 ;  /* 0x0000000506067211 */ /* 0x000fe400078f18ff */
[----:B------:R-:W-:-:S03]  /*9c20*/  LEA.HI R8, R8, R21, RZ, 0x5 ;  /* 0x0000001508087211 */ /* 0x000fc600078f28ff */
[----:B------:R-:W0:Y:S01]  /*9c30*/  LDC.64 R14, c[0x0][0xb40] ;  /* 0x0002d000ff0e7b82 */ /* 0x000e220000000a00 */
[----:B------:R-:W-:Y:S01]  /*9c40*/  LOP3.LUT R10, R6, 0xfffffff8, RZ, 0xc0, !PT ;  /* 0xfffffff8060a7812 */ /* 0x000fe200078ec0ff */
[----:B------:R-:W-:Y:S01]  /*9c50*/  IMAD R6, R3, -0x3, R4 ;  /* 0xfffffffd03067824 */ /* 0x000fe200078e0204 */
[----:B------:R-:W-:Y:S02]  /*9c60*/  LEA.HI R4, R7, R7, RZ, 0x1 ;  /* 0x0000000707047211 */ /* 0x000fe400078f08ff */
[----:B------:R-:W-:Y:S01]  /*9c70*/  SHF.R.S32.HI R8, RZ, 0x5, R8 ;  /* 0x00000005ff087819 */ /* 0x000fe20000011408 */
[----:B------:R-:W-:Y:S01]  /*9c80*/  IMAD.IADD R3, R5, 0x1, -R10 ;  /* 0x0000000105037824 */ /* 0x000fe200078e0a0a */
[----:B------:R-:W-:Y:S01]  /*9c90*/  LOP3.LUT R4, R4, 0x1ffffffe, RZ, 0xc0, !PT ;  /* 0x1ffffffe04047812 */ /* 0x000fe200078ec0ff */
[----:B------:R-:W2:Y:S01]  /*9ca0*/  LDC.64 R10, c[0x0][0xbd8] ;  /* 0x0002f600ff0a7b82 */ /* 0x000ea20000000a00 */
[----:B------:R-:W-:Y:S02]  /*9cb0*/  IMAD.U32 R5, RZ, RZ, UR5 ;  /* 0x00000005ff057e24 */ /* 0x000fe4000f8e00ff */
[----:B------:R-:W-:Y:S01]  /*9cc0*/  LEA R3, R8, R3, 0x4 ;  /* 0x0000000308037211 */ /* 0x000fe200078e20ff */
[----:B------:R-:W-:-:S02]  /*9cd0*/  IMAD.IADD R12, R7, 0x1, -R4 ;  /* 0x00000001070c7824 */ /* 0x000fc400078e0a04 */
[----:B------:R-:W-:Y:S01]  /*9ce0*/  IMAD.U32 R4, RZ, RZ, UR4 ;  /* 0x00000004ff047e24 */ /* 0x000fe2000f8e00ff */
[----:B------:R-:W-:Y:S01]  /*9cf0*/  LEA R3, R6, R3, 0x6 ;  /* 0x0000000306037211 */ /* 0x000fe200078e30ff */
[----:B------:R-:W4:Y:S01]  /*9d00*/  @P0 LDC R9, c[0x0][0xbec] ;  /* 0x0002fb00ff090b82 */ /* 0x000f220000000800 */
[----:B------:R-:W-:Y:S01]  /*9d10*/  IMAD.U32 R5, RZ, RZ, UR6 ;  /* 0x00000006ff057e24 */ /* 0x000fe2000f8e00ff */
[----:B------:R-:W-:Y:S01]  /*9d20*/  UIMAD.WIDE.U32 UR4, UR36, UR8, URZ ;  /* 0x00000008240472a5 */ /* 0x000fe2000f8e003f */
[----:B---3--:R-:W-:Y:S01]  /*9d30*/  IMAD R19, R19, R18, UR11 ;  /* 0x0000000b13137e24 */ /* 0x008fe2000f8e0212 */
[----:B------:R-:W-:Y:S01]  /*9d40*/  UIMAD UR6, UR36, UR9, UR7 ;  /* 0x00000009240672a4 */ /* 0x000fe2000f8e0207 */
[----:B------:R-:W-:Y:S02]  /*9d50*/  IMAD R6, R12, 0x8, R3 ;  /* 0x000000080c067824 */ /* 0x000fe400078e0203 */
[----:B------:R-:W-:Y:S01]  /*9d60*/  ULDC.64 UR8, c[0x0][0xb28] ;  /* 0x0002ca0000087ab9 */ /* 0x000fe20000000a00 */
[----:B------:R-:W3:Y:S01]  /*9d70*/  @P0 LDC R13, c[0x0][0xbf0] ;  /* 0x0002fc00ff0d0b82 */ /* 0x000ee20000000800 */
[----:B------:R-:W-:-:S02]  /*9d80*/  UIADD3 UR6, UR5, UR6, URZ ;  /* 0x0000000605067290 */ /* 0x000fc4000fffe03f */
[----:B------:R-:W-:Y:S02]  /*9d90*/  IMAD.U32 R7, RZ, RZ, UR5 ;  /* 0x00000005ff077e24 */ /* 0x000fe4000f8e00ff */
[----:B0-----:R-:W-:Y:S02]  /*9da0*/  IMAD R12, R14, UR10, RZ ;  /* 0x0000000a0e0c7c24 */ /* 0x001fe4000f8e02ff */
[----:B-1----:R-:W-:Y:S01]  /*9db0*/  IMAD R3, R16, 0xc0, R3 ;  /* 0x000000c010037824 */ /* 0x002fe200078e0203 */
[----:B------:R-:W-:Y:S01]  /*9dc0*/  MOV R7, UR6 ;  /* 0x0000000600077c02 */ /* 0x000fe20008000f00 */
[----:B------:R-:W0:Y:S01]  /*9dd0*/  @P0 LDC R25, c[0x0][0xbec] ;  /* 0x0002fb00ff190b82 */ /* 0x000e220000000800 */
[C---:B--2---:R-:W-:Y:S01]  /*9de0*/  IMAD R8, R10.reuse, UR10, RZ ;  /* 0x0000000a0a087c24 */ /* 0x044fe2000f8e02ff */
[----:B------:R-:W-:Y:S01]  /*9df0*/  ULDC.64 UR6, c[0x0][0xb48] ;  /* 0x0002d20000067ab9 */ /* 0x000fe20000000a00 */
[----:B------:R-:W-:-:S04]  /*9e00*/  IMAD.WIDE.U32 R4, R10, UR12, R4 ;  /* 0x0000000c0a047c25 */ /* 0x000fc8000f8e0004 */
[----:B------:R-:W-:Y:S01]  /*9e10*/  IMAD R11, R11, UR12, R8 ;  /* 0x0000000c0b0b7c24 */ /* 0x000fe2000f8e0208 */
[----:B------:R-:W1:Y:S01]  /*9e20*/  @P0 LDC R20, c[0x0][0xbf0] ;  /* 0x0002fc00ff140b82 */ /* 0x000e620000000800 */
[----:B------:R-:W-:Y:S02]  /*9e30*/  IMAD R8, R16, 0xc0, R6 ;  /* 0x000000c010087824 */ /* 0x000fe400078e0206 */
[----:B------:R-:W-:Y:S01]  /*9e40*/  IMAD.U32 R6, RZ, RZ, UR4 ;  /* 0x00000004ff067e24 */ /* 0x000fe2000f8e00ff */
[----:B------:R-:W-:Y:S01]  /*9e50*/  ULDC.64 UR4, c[0x0][0xbe0] ;  /* 0x0002f80000047ab9 */ /* 0x000fe20000000a00 */
[----:B----4-:R-:W-:-:S04]  /*9e60*/  @P0 IMAD.HI.U32 R10, R8, R9, RZ ;  /* 0x00000009080a0227 */ /* 0x010fc800078e00ff */
[----:B------:R-:W-:Y:S01]  /*9e70*/  IMAD.MOV.U32 R9, RZ, RZ, R8 ;  /* 0x000000ffff097224 */ /* 0x000fe200078e0008 */
[----:B---3--:R-:W-:Y:S01]  /*9e80*/  @P0 SHF.R.U32.HI R9, RZ, R13, R10 ;  /* 0x0000000dff090219 */ /* 0x008fe2000001160a */
[----:B------:R-:W-:Y:S01]  /*9e90*/  IMAD R13, R15, UR12, R12 ;  /* 0x0000000c0f0d7c24 */ /* 0x000fe2000f8e020c */
[----:B------:R-:W-:Y:S01]  /*9ea0*/  SHF.R.S32.HI R12, RZ, 0x1f, R19 ;  /* 0x0000001fff0c7819 */ /* 0x000fe20000011413 */
[----:B------:R-:W-:-:S04]  /*9eb0*/  IMAD.WIDE.U32 R6, R14, UR12, R6 ;  /* 0x0000000c0e067c25 */ /* 0x000fc8000f8e0006 */
[----:B------:R-:W-:Y:S01]  /*9ec0*/  IMAD.IADD R5, R5, 0x1, R11 ;  /* 0x0000000105057824 */ /* 0x000fe200078e020b */
[----:B------:R-:W-:Y:S01]  /*9ed0*/  MOV R11, R8 ;  /* 0x00000008000b7202 */ /* 0x000fe20000000f00 */
[----:B0-----:R-:W-:-:S04]  /*9ee0*/  @P0 IMAD.HI.U32 R25, R8, R25, RZ ;  /* 0x0000001908190227 */ /* 0x001fc800078e00ff */
[----:B------:R-:W-:Y:S01]  /*9ef0*/  IMAD.IADD R7, R7, 0x1, R13 ;  /* 0x0000000107077824 */ /* 0x000fe200078e020d */
[----:B-1----:R-:W-:Y:S01]  /*9f00*/  @P0 SHF.R.U32.HI R11, RZ, R20, R25 ;  /* 0x00000014ff0b0219 */ /* 0x002fe20000011619 */
[----:B------:R-:W-:Y:S02]  /*9f10*/  IMAD R13, R12, UR6, RZ ;  /* 0x000000060c0d7c24 */ /* 0x000fe4000f8e02ff */
[----:B------:R-:W-:-:S04]  /*9f20*/  IMAD.WIDE.U32 R4, R19, UR4, R4 ;  /* 0x0000000413047c25 */ /* 0x000fc8000f8e0004 */
[----:B------:R-:W-:Y:S01]  /*9f30*/  IMAD R10, R12, UR4, RZ ;  /* 0x000000040c0a7c24 */ /* 0x000fe2000f8e02ff */
[----:B------:R-:W-:Y:S01]  /*9f40*/  IADD3 R4, P0, R9, R4, RZ ;  /* 0x0000000409047210 */ /* 0x000fe20007f1e0ff */
[C---:B------:R-:W-:Y:S01]  /*9f50*/  IMAD R15, R19.reuse, UR7, R13 ;  /* 0x00000007130f7c24 */ /* 0x040fe2000f8e020d */
[--C-:B------:R-:W-:Y:S01]  /*9f60*/  SHF.R.S32.HI R13, RZ, 0x1f, R9.reuse ;  /* 0x0000001fff0d7819 */ /* 0x100fe20000011409 */
[----:B------:R-:W-:Y:S02]  /*9f70*/  IMAD.MOV R9, RZ, RZ, -R9 ;  /* 0x000000ffff097224 */ /* 0x000fe400078e0a09 */
[C---:B------:R-:W-:Y:S01]  /*9f80*/  IMAD R12, R19.reuse, UR5, R10 ;  /* 0x00000005130c7c24 */ /* 0x040fe2000f8e020a */
[----:B------:R-:W-:Y:S01]  /*9f90*/  SHF.R.S32.HI R10, RZ, 0x1f, R11 ;  /* 0x0000001fff0a7819 */ /* 0x000fe2000001140b */
[----:B------:R-:W-:Y:S01]  /*9fa0*/  IMAD.WIDE.U32 R6, R19, UR6, R6 ;  /* 0x0000000613067c25 */ /* 0x000fe2000f8e0006 */
[----:B------:R-:W-:Y:S01]  /*9fb0*/  ULDC.64 UR4, c[0x0][0xb30] ;  /* 0x0002cc0000047ab9 */ /* 0x000fe20000000a00 */
[----:B------:R-:W-:Y:S01]  /*9fc0*/  ULDC.64 UR6, c[0x0][0xbc8] ;  /* 0x0002f20000067ab9 */ /* 0x000fe20000000a00 */
[----:B------:R-:W-:Y:S01]  /*9fd0*/  IADD3.X R5, R13, R5, R12, P0, !PT ;  /* 0x000000050d057210 */ /* 0x000fe200007fe40c */
[----:B------:R-:W-:Y:S01]  /*9fe0*/  IMAD.MOV R14, RZ, RZ, -R11 ;  /* 0x000000ffff0e7224 */ /* 0x000fe200078e0a0b */
[----:B------:R-:W-:Y:S01]  /*9ff0*/  IADD3 R7, R7, R15, RZ ;  /* 0x0000000f07077210 */ /* 0x000fe20007ffe0ff */
[----:B------:R-:W-:-:S02]  /*a000*/  IMAD R9, R17, R9, R8 ;  /* 0x0000000911097224 */ /* 0x000fc400078e0208 */
[----:B------:R-:W-:Y:S02]  /*a010*/  IMAD R10, R10, UR4, RZ ;  /* 0x000000040a0a7c24 */ /* 0x000fe4000f8e02ff */
[----:B------:R-:W-:Y:S01]  /*a020*/  IMAD R13, R17, R14, R8 ;  /* 0x0000000e110d7224 */ /* 0x000fe200078e0208 */
[----:B------:R-:W-:Y:S01]  /*a030*/  SHF.R.S32.HI R8, RZ, 0x1f, R9 ;  /* 0x0000001fff087819 */ /* 0x000fe20000011409 */
[C---:B------:R-:W-:Y:S01]  /*a040*/  IMAD R15, R11.reuse, UR5, R10 ;  /* 0x000000050b0f7c24 */ /* 0x040fe2000f8e020a */
[----:B------:R-:W0:Y:S01]  /*a050*/  S2UR UR5, SR_CgaCtaId ;  /* 0x00000000000579c3 */ /* 0x000e220000008800 */
[----:B------:R-:W-:Y:S01]  /*a060*/  IMAD.WIDE.U32 R6, R11, UR4, R6 ;  /* 0x000000040b067c25 */ /* 0x000fe2000f8e0006 */
[----:B------:R-:W-:Y:S01]  /*a070*/  SHF.R.S32.HI R10, RZ, 0x1f, R13 ;  /* 0x0000001fff0a7819 */ /* 0x000fe2000001140d */
[----:B------:R-:W-:Y:S02]  /*a080*/  UMOV UR4, 0x400 ;  /* 0x0000040000047882 */ /* 0x000fe40000000000 */
[----:B------:R-:W-:-:S02]  /*a090*/  IMAD R8, R8, UR6, RZ ;  /* 0x0000000608087c24 */ /* 0x000fc4000f8e02ff */
        /* <DEDUP_REMOVED lines=16> */
[----:B------:R-:W-:Y:S01]  /*a1a0*/  SHFL.IDX PT, R14, R18, RZ, 0x1c1f ;  /* 0x001c1fff120e7589 */ /* 0x000fe200000e0000 */
[----:B------:R-:W-:Y:S01]  /*a1b0*/  LEA.HI.X R20, R6, UR9, R5, 0x2, P1 ;  /* 0x0000000906147c11 */ /* 0x000fe200088f1405 */
[----:B------:R-:W-:Y:S01]  /*a1c0*/  UIADD3 UR4, UR4, 0x16820, URZ ;  /* 0x0001682004047890 */ /* 0x000fe2000fffe03f */
[----:B------:R-:W-:Y:S01]  /*a1d0*/  LOP3.LUT P0, RZ, R21, 0x3, RZ, 0xc0, !PT ;  /* 0x0000000315ff7812 */ /* 0x000fe2000780c0ff */
[----:B------:R-:W-:Y:S01]  /*a1e0*/  SHFL.IDX PT, R4, R8, RZ, 0x1c1f ;  /* 0x001c1fff08047589 */ /* 0x000fe200000e0000 */
[C---:B------:R-:W-:Y:S01]  /*a1f0*/  IADD3 R17, R3.reuse, 0x8, RZ ;  /* 0x0000000803117810 */ /* 0x040fe20007ffe0ff */
[----:B------:R-:W-:Y:S01]  /*a200*/  UPRMT UR4, URZ, 0x654, UR4 ;  /* 0x000006543f047896 */ /* 0x000fe20008000004 */
[-C--:B------:R-:W-:Y:S01]  /*a210*/  ISETP.GE.OR P1, PT, R3, R16.reuse, P0 ;  /* 0x000000100300720c */ /* 0x080fe20000726670 */
[----:B------:R-:W0:Y:S01]  /*a220*/  SHFL.IDX PT, R5, R9, RZ, 0x1c1f ;  /* 0x001c1fff09057589 */ /* 0x000e2200000e0000 */
[----:B------:R-:W-:-:S02]  /*a230*/  ISETP.GE.OR P0, PT, R17, R16, P0 ;  /* 0x000000101100720c */ /* 0x000fc40000706670 */
[----:B------:R-:W-:Y:S01]  /*a240*/  ISETP.GE.AND P2, PT, R3, R16, PT ;  /* 0x000000100300720c */ /* 0x000fe20003f46270 */
[----:B------:R1:W-:Y:S03]  /*a250*/  SHFL.IDX PT, R6, R8, 0x1, 0x1c1f ;  /* 0x003c1f0008067f89 */ /* 0x0003e600000e0000 */
[----:B------:R-:W-:Y:S01]  /*a260*/  SYNCS.ARRIVE.TRANS64.RED.A1T0 RZ, [UR4], RZ ;  /* 0x000000ffffff79a7 */ /* 0x000fe20008100404 */
[----:B------:R-:W2:Y:S01]  /*a270*/  SHFL.IDX PT, R7, R9, 0x1, 0x1c1f ;  /* 0x003c1f0009077f89 */ /* 0x000ea200000e0000 */
[----:B-1----:R-:W-:-:S03]  /*a280*/  LOP3.LUT R8, R23, 0x7ffffffc, RZ, 0xc0, !PT ;  /* 0x7ffffffc17087812 */ /* 0x002fc600078ec0ff */
[----:B------:R1:W3:Y:S02]  /*a290*/  SHFL.IDX PT, R15, R20, RZ, 0x1c1f ;  /* 0x001c1fff140f7589 */ /* 0x0002e400000e0000 */
[----:B------:R-:W-:-:S04]  /*a2a0*/  IMAD.IADD R8, R21, 0x1, -R8 ;  /* 0x0000000115087824 */ /* 0x000fc800078e0a08 */
[----:B------:R-:W-:Y:S01]  /*a2b0*/  IMAD.SHL.U32 R19, R8, 0x2, RZ ;  /* 0x0000000208137824 */ /* 0x000fe200078e00ff */
[----:B0-----:R1:W-:Y:S04]  /*a2c0*/  @!P1 ST.E desc[UR38][R4.64], R2 ;  /* 0x0000000204009985 */ /* 0x0013e8000c101926 */
[----:B--2---:R1:W-:Y:S01]  /*a2d0*/  @!P0 ST.E desc[UR38][R6.64], R0 ;  /* 0x0000000006008985 */ /* 0x0043e2000c101926 */
[----:B------:R-:W-:Y:S05]  /*a2e0*/  @P2 BRA `(.L_x_2202) ;  /* 0x0000000000b82947 */ /* 0x000fea0003800000 */
[----:B------:R-:W-:Y:S01]  /*a2f0*/  ULDC UR4, c[0x0][0xac8] ;  /* 0x0002b20000047ab9 */ /* 0x000fe20000000800 */
[C---:B-1----:R-:W-:Y:S01]  /*a300*/  VIADD R0, R19.reuse, 0x8 ;  /* 0x0000000813007836 */ /* 0x042fe20000000000 */
[C---:B------:R-:W-:Y:S01]  /*a310*/  ISETP.GE.AND P0, PT, R19.reuse, UR4, PT ;  /* 0x0000000413007c0c */ /* 0x040fe2000bf06270 */
[C---:B------:R-:W-:Y:S01]  /*a320*/  VIADD R5, R19.reuse, 0x18 ;  /* 0x0000001813057836 */ /* 0x040fe20000000000 */
[C---:B------:R-:W-:Y:S01]  /*a330*/  IADD3 R4, R19.reuse, 0x10, RZ ;  /* 0x0000001013047810 */ /* 0x040fe20007ffe0ff */
[C---:B------:R-:W-:Y:S01]  /*a340*/  VIADD R6, R19.reuse, 0x20 ;  /* 0x0000002013067836 */ /* 0x040fe20000000000 */
[C---:B------:R-:W-:Y:S01]  /*a350*/  IADD3 R9, R19.reuse, 0x30, RZ ;  /* 0x0000003013097810 */ /* 0x040fe20007ffe0ff */
[C---:B------:R-:W-:Y:S01]  /*a360*/  VIADD R7, R19.reuse, 0x28 ;  /* 0x0000002813077836 */ /* 0x040fe20000000000 */
[----:B------:R-:W-:Y:S01]  /*a370*/  ISETP.GE.AND P1, PT, R4, UR4, PT ;  /* 0x0000000404007c0c */ /* 0x000fe2000bf26270 */
[----:B------:R-:W-:Y:S01]  /*a380*/  VIADD R11, R19, 0x38 ;  /* 0x00000038130b7836 */ /* 0x000fe20000000000 */
[----:B------:R-:W-:-:S02]  /*a390*/  ISETP.GE.AND P2, PT, R5, UR4, PT ;  /* 0x0000000405007c0c */ /* 0x000fc4000bf46270 */
[----:B------:R-:W-:Y:S02]  /*a3a0*/  ISETP.GE.AND P3, PT, R6, UR4, PT ;  /* 0x0000000406007c0c */ /* 0x000fe4000bf66270 */
[----:B------:R-:W-:Y:S01]  /*a3b0*/  ISETP.GE.AND P4, PT, R7, UR4, PT ;  /* 0x0000000407007c0c */ /* 0x000fe2000bf86270 */
[----:B---3--:R-:W-:Y:S01]  /*a3c0*/  @!P0 IMAD.WIDE R2, R19, 0x4, R14 ;  /* 0x0000000413028825 */ /* 0x008fe200078e020e */
[----:B------:R-:W-:Y:S02]  /*a3d0*/  ISETP.GE.AND P5, PT, R9, UR4, PT ;  /* 0x0000000409007c0c */ /* 0x000fe4000bfa6270 */
[----:B------:R-:W-:Y:S02]  /*a3e0*/  ISETP.GE.AND P6, PT, R11, UR4, PT ;  /* 0x000000040b007c0c */ /* 0x000fe4000bfc6270 */
[----:B------:R0:W-:Y:S01]  /*a3f0*/  @!P0 ST.E.64 desc[UR38][R2.64], R88 ;  /* 0x0000005802008985 */ /* 0x0001e2000c101b26 */
[----:B------:R-:W-:Y:S02]  /*a400*/  ISETP.GE.AND P0, PT, R0, UR4, PT ;  /* 0x0000000400007c0c */ /* 0x000fe4000bf06270 */
[----:B------:R-:W-:-:S02]  /*a410*/  @!P1 LEA.HI R4, R4, R4, RZ, 0x1 ;  /* 0x0000000404049211 */ /* 0x000fc400078f08ff */
[----:B------:R-:W-:Y:S02]  /*a420*/  @!P3 LEA.HI R6, R6, R6, RZ, 0x1 ;  /* 0x000000060606b211 */ /* 0x000fe400078f08ff */
[----:B------:R-:W-:Y:S02]  /*a430*/  @!P4 LEA.HI R8, R7, R7, RZ, 0x1 ;  /* 0x000000070708c211 */ /* 0x000fe400078f08ff */
[----:B------:R-:W-:Y:S02]  /*a440*/  @!P5 LEA.HI R10, R9, R9, RZ, 0x1 ;  /* 0x00000009090ad211 */ /* 0x000fe400078f08ff */
[----:B------:R-:W-:Y:S02]  /*a450*/  @!P6 LEA.HI R12, R11, R11, RZ, 0x1 ;  /* 0x0000000b0b0ce211 */ /* 0x000fe400078f08ff */
[----:B------:R-:W-:Y:S02]  /*a460*/  @!P3 LOP3.LUT R9, R6, 0xfffffffe, RZ, 0xc0, !PT ;  /* 0xfffffffe0609b812 */ /* 0x000fe400078ec0ff */
[----:B------:R-:W-:-:S02]  /*a470*/  @!P0 LEA.HI R0, R0, R0, RZ, 0x1 ;  /* 0x0000000000008211 */ /* 0x000fc400078f08ff */
[----:B0-----:R-:W-:Y:S02]  /*a480*/  @!P2 LEA.HI R2, R5, R5, RZ, 0x1 ;  /* 0x000000050502a211 */ /* 0x001fe400078f08ff */
        /* <DEDUP_REMOVED lines=20> */
.L_x_2202:
[----:B------:R-:W-:Y:S05]  /*a5d0*/  BSYNC B0 ;  /* 0x0000000000007941 */ /* 0x000fea0003800000 */
.L_x_2201:
[----:B------:R-:W-:Y:S01]  /*a5e0*/  ISETP.GE.AND P0, PT, R17, R16, PT ;  /* 0x000000101100720c */ /* 0x000fe20003f06270 */
[----:B0-----:R0:W2:Y:S04]  /*a5f0*/  SHFL.IDX PT, R13, R20, 0x1, 0x1c1f ;  /* 0x003c1f00140d7f89 */ /* 0x0010a800000e0000 */
[----:B------:R0:W4:Y:S08]  /*a600*/  SHFL.IDX PT, R12, R18, 0x1, 0x1c1f ;  /* 0x003c1f00120c7f89 */ /* 0x00013000000e0000 */
[----:B0-----:R-:W-:Y:S05]  /*a610*/  @P0 BRA `(.L_x_2161) ;  /* 0x0000004000d80947 */ /* 0x001fea0003800000 */
[C---:B-1----:R-:W-:Y:S01]  /*a620*/  VIADD R0, R19.reuse, 0x8 ;  /* 0x0000000813007836 */ /* 0x042fe20000000000 */
        /* <DEDUP_REMOVED lines=17> */
[--C-:B--2-4-:R-:W-:Y:S01]  /*a740*/  @!P0 IMAD.WIDE R2, R19, 0x4, R12.reuse ;  /* 0x0000000413028825 */ /* 0x114fe200078e020c */
[----:B------:R-:W-:Y:S02]  /*a750*/  @!P4 LEA.HI R8, R8, R8, RZ, 0x1 ;  /* 0x000000080808c211 */ /* 0x000fe400078f08ff */
[----:B------:R-:W-:Y:S01]  /*a760*/  @!P5 LEA.HI R10, R9, R9, RZ, 0x1 ;  /* 0x00000009090ad211 */ /* 0x000fe200078f08ff */
[----:B------:R-:W-:Y:S01]  /*a770*/  @!P1 IMAD.WIDE R4, R5, 0x4, R12 ;  /* 0x0000000405049825 */ /* 0x000fe200078e020c */
[----:B------:R-:W-:Y:S01]  /*a780*/  @!P6 LEA.HI R14, R11, R11, RZ, 0x1 ;  /* 0x0000000b0b0ee211 */ /* 0x000fe200078f08ff */
[----:B------:R0:W-:Y:S01]  /*a790*/  @!P0 ST.E.64 desc[UR38][R2.64], R90 ;  /* 0x0000005a02008985 */ /* 0x0001e2000c101b26 */
[----:B------:R-:W-:Y:S02]  /*a7a0*/  @!P2 LOP3.LUT R7, R6, 0xfffffffe, RZ, 0xc0, !PT ;  /* 0xfffffffe0607a812 */ /* 0x000fe400078ec0ff */
[----:B------:R-:W-:Y:S01]  /*a7b0*/  @!P3 LOP3.LUT R9, R0, 0xfffffffe, RZ, 0xc0, !PT ;  /* 0xfffffffe0009b812 */ /* 0x000fe200078ec0ff */
[----:B------:R1:W-:Y:S01]  /*a7c0*/  @!P1 ST.E.64 desc[UR38][R4.64], R94 ;  /* 0x0000005e04009985 */ /* 0x0003e2000c101b26 */
[----:B------:R-:W-:-:S02]  /*a7d0*/  @!P4 LOP3.LUT R11, R8, 0xfffffffe, RZ, 0xc0, !PT ;  /* 0xfffffffe080bc812 */ /* 0x000fc400078ec0ff */
[----:B---3--:R-:W-:Y:S02]  /*a7e0*/  @!P5 LOP3.LUT R15, R10, 0xfffffffe, RZ, 0xc0, !PT ;  /* 0xfffffffe0a0fd812 */ /* 0x008fe400078ec0ff */
[----:B------:R-:W-:Y:S02]  /*a7f0*/  @!P6 LOP3.LUT R17, R14, 0xfffffffe, RZ, 0xc0, !PT ;  /* 0xfffffffe0e11e812 */ /* 0x000fe400078ec0ff */
[----:B------:R-:W-:Y:S01]  /*a800*/  IADD3 R19, R19, 0x38, RZ ;  /* 0x0000003813137810 */ /* 0x000fe20007ffe0ff */
[----:B0-----:R-:W-:-:S03]  /*a810*/  @!P2 IMAD.WIDE R2, R7, 0x4, R12 ;  /* 0x000000040702a825 */ /* 0x001fc600078e020c */
[----:B------:R-:W-:Y:S01]  /*a820*/  ISETP.GE.AND P0, PT, R19, UR4, PT ;  /* 0x0000000413007c0c */ /* 0x000fe2000bf06270 */
        /* <DEDUP_REMOVED lines=15> */
.L_x_2200:
        /* <DEDUP_REMOVED lines=21> */
[----:B------:R-:W-:Y:S01]  /*aa70*/  UIADD3 UR6, UR5, UR6, URZ ;  /* 0x0000000605067290 */ /* 0x000fe2000fffe03f */
[----:B------:R-:W-:Y:S01]  /*aa80*/  MOV R2, UR4 ;  /* 0x0000000400027c02 */ /* 0x000fe20008000f00 */
[----:B------:R-:W-:Y:S01]  /*aa90*/  IMAD.U32 R3, RZ, RZ, UR5 ;  /* 0x00000005ff037e24 */ /* 0x000fe2000f8e00ff */
[----:B------:R-:W2:Y:S01]  /*aaa0*/  @P0 LDC R9, c[0x0][0xbec] ;  /* 0x0002fb00ff090b82 */ /* 0x000ea20000000800 */
[----:B------:R-:W-:Y:S02]  /*aab0*/  ULDC.64 UR4, c[0x0][0xbe0] ;  /* 0x0002f80000047ab9 */ /* 0x000fe40000000a00 */
        /* <DEDUP_REMOVED lines=14> */
[C---:B------:R-:W-:Y:S02]  /*aba0*/  IADD3 R7, -R5.reuse, RZ, RZ ;  /* 0x000000ff05077210 */ /* 0x040fe40007ffe1ff */
[----:B------:R-:W-:Y:S01]  /*abb0*/  IADD3 R2, P0, R5, R2, RZ ;  /* 0x0000000205027210 */ /* 0x000fe20007f1e0ff */
        /* <DEDUP_REMOVED lines=17> */
.L_x_2159:
        /* <DEDUP_REMOVED lines=18> */
.L_x_2203:
[----:B------:R-:W-:Y:S01]  /*adf0*/  ULDC UR45, c[0x0][0xc50] ;  /* 0x00031400002d7ab9 */ /* 0x000fe20000000800 */
[----:B------:R-:W-:Y:S01]  /*ae00*/  UMOV UR42, UR6 ;  /* 0x00000006002a7c82 */ /* 0x000fe20008000000 */
[----:B------:R-:W-:-:S11]  /*ae10*/  UISETP.NE.AND UP0, UPT, UR45, 0x1, UPT ;  /* 0x000000012d00788c */ /* 0x000fd6000bf05270 */
[----:B------:R-:W-:Y:S01]  /*ae20*/  @UP0 ULDC UR4, c[0x0][0xc54] ;  /* 0x0003150000040ab9 */ /* 0x000fe20000000800 */
[----:B------:R-:W-:Y:S01]  /*ae30*/  @UP0 ULDC UR7, c[0x0][0xc58] ;  /* 0x0003160000070ab9 */ /* 0x000fe20000000800 */
[----:B------:R-:W-:-:S04]  /*ae40*/  UIMAD.WIDE.U32 UR4, UR6, UR4, URZ ;  /* 0x00000004060472a5 */ /* 0x000fc8000f8e003f */
[----:B------:R-:W-:-:S12]  /*ae50*/  @UP0 USHF.R.U32.HI UR42, URZ, UR7, UR5 ;  /* 0x000000073f2a0299 */ /* 0x000fd80008011605 */
.L_x_2204:
[----:B------:R-:W-:Y:S01]  /*ae60*/  ISETP.GE.AND P0, PT, R24, RZ, PT ;  /* 0x000000ff1800720c */ /* 0x000fe20003f06270 */
[----:B------:R-:W-:Y:S01]  /*ae70*/  UIADD3 UR4, -UR42, URZ, URZ ;  /* 0x0000003f2a047290 */ /* 0x000fe2000fffe13f */
[----:B------:R-:W-:Y:S01]  /*ae80*/  MOV R0, 0x1 ;  /* 0x0000000100007802 */ /* 0x000fe20000000f00 */
[----:B------:R-:W-:Y:S02]  /*ae90*/  IMAD.MOV.U32 R2, RZ, RZ, RZ ;  /* 0x000000ffff027224 */ /* 0x000fe400078e00ff */
[----:B------:R-:W-:Y:S01]  /*aea0*/  UIMAD UR45, UR45, UR4, UR6 ;  /* 0x000000042d2d72a4 */ /* 0x000fe2000f8e0206 */
[----:B------:R-:W-:-:S07]  /*aeb0*/  IMAD.MOV.U32 R10, RZ, RZ, 0x1 ;  /* 0x00000001ff0a7424 */ /* 0x000fce00078e00ff */
[----:B------:R-:W-:Y:S05]  /*aec0*/  @!P0 BRA `(.L_x_2205) ;  /* 0x0000003400ec8947 */ /* 0x000fea0003800000 */
[----:B------:R-:W0:Y:S01]  /*aed0*/  LDC.64 R2, c[0x0][0xa28] ;  /* 0x00028a00ff027b82 */ /* 0x000e220000000a00 */
[----:B------:R-:W-:Y:S01]  /*aee0*/  ULDC UR6, c[0x0][0x448] ;  /* 0x0001120000067ab9 */ /* 0x000fe20000000800 */
[----:B------:R-:W-:Y:S01]  /*aef0*/  ULDC.64 UR4, c[0x0][0x418] ;  /* 0x0001060000047ab9 */ /* 0x000fe20000000a00 */
[----:B------:R-:W-:-:S05]  /*af00*/  IMAD.MOV.U32 R19, RZ, RZ, RZ ;  /* 0x000000ffff137224 */ /* 0x000fca00078e00ff */
[----:B------:R-:W1:Y:S01]  /*af10*/  S2UR UR49, SR_CTAID.X ;  /* 0x00000000003179c3 */ /* 0x000e620000002500 */
[----:B------:R-:W-:Y:S02]  /*af20*/  UISETP.NE.AND UP1, UPT, UR6, 0x1, UPT ;  /* 0x000000010600788c */ /* 0x000fe4000bf25270 */
[----:B------:R-:W-:Y:S01]  /*af30*/  UISETP.NE.U32.AND UP0, UPT, UR4, URZ, UPT ;  /* 0x0000003f0400728c */ /* 0x000fe2000bf05070 */
[----:B------:R-:W-:Y:S02]  /*af40*/  UMOV UR6, 0xc0 ;  /* 0x000000c000067882 */ /* 0x000fe40000000000 */
[----:B------:R-:W-:Y:S01]  /*af50*/  ULDC UR4, c[0x0][0x424] ;  /* 0x0001090000047ab9 */ /* 0x000fe20000000800 */
[----:B------:R-:W-:Y:S01]  /*af60*/  UISETP.NE.AND.EX UP0, UPT, UR5, URZ, UPT, UP0 ;  /* 0x0000003f0500728c */ /* 0x000fe2000bf05300 */
[----:B------:R-:W-:Y:S01]  /*af70*/  ULDC UR7, c[0x0][0x2f0] ;  /* 0x0000bc0000077ab9 */ /* 0x000fe20000000800 */
[----:B------:R-:W-:Y:S02]  /*af80*/  ULDC UR8, c[0x0][0x288] ;  /* 0x0000a20000087ab9 */ /* 0x000fe40000000800 */
[----:B------:R-:W-:Y:S01]  /*af90*/  USEL UR43, UR4, 0x1, UP0 ;  /* 0x00000001042b7887 */ /* 0x000fe20008000000 */
[----:B------:R-:W-:Y:S01]  /*afa0*/  @UP1 ULDC UR5, c[0x0][0x44c] ;  /* 0x0001130000051ab9 */ /* 0x000fe20000000800 */
[----:B0-----:R-:W-:-:S04]  /*afb0*/  ISETP.NE.U32.AND P0, PT, R2, RZ, PT ;  /* 0x000000ff0200720c */ /* 0x001fc80003f05070 */
[----:B------:R-:W-:Y:S01]  /*afc0*/  ISETP.NE.AND.EX P0, PT, R3, RZ, PT, P0 ;  /* 0x000000ff0300720c */ /* 0x000fe20003f05300 */
[----:B-1----:R-:W-:Y:S02]  /*afd0*/  UIMAD UR6, UR49, UR6, 0xbf ;  /* 0x000000bf310674a4 */ /* 0x002fe4000f8e0206 */
[----:B------:R-:W-:Y:S02]  /*afe0*/  UIMAD UR43, UR43, UR7, URZ ;  /* 0x000000072b2b72a4 */ /* 0x000fe4000f8e023f */
[----:B------:R-:W-:Y:S01]  /*aff0*/  UIMAD.WIDE.U32 UR4, UR6, UR5, URZ ;  /* 0x00000005060472a5 */ /* 0x000fe2000f8e003f */
[----:B------:R-:W-:-:S03]  /*b000*/  @UP1 ULDC UR7, c[0x0][0x450] ;  /* 0x0001140000071ab9 */ /* 0x000fc60000000800 */
[----:B------:R-:W-:-:S04]  /*b010*/  @UP1 USHF.R.U32.HI UR6, URZ, UR7, UR5 ;  /* 0x000000073f061299 */ /* 0x000fc80008011605 */
[----:B------:R-:W0:Y:S01]  /*b020*/  @P0 LDC.64 R2, c[0x0][0xa28] ;  /* 0x00028a00ff020b82 */ /* 0x000e220000000a00 */
[----:B------:R-:W-:Y:S02]  /*b030*/  UIADD3 UR5, UR43, 0x80, -UR8 ;  /* 0x000000802b057890 */ /* 0x000fe4000fffe808 */
[----:B------:R-:W-:Y:S02]  /*b040*/  UIADD3 UR4, UR43, 0x7f, URZ ;  /* 0x0000007f2b047890 */ /* 0x000fe4000fffe03f */
[----:B------:R-:W-:Y:S02]  /*b050*/  UIADD3 UR6, UR5, UR6, URZ ;  /* 0x0000000605067290 */ /* 0x000fe4000fffe03f */
[----:B------:R-:W-:Y:S02]  /*b060*/  USHF.R.S32.HI UR5, URZ, 0x1f, UR4 ;  /* 0x0000001f3f057899 */ /* 0x000fe40008011404 */
[----:B------:R-:W-:Y:S02]  /*b070*/  USHF.R.S32.HI UR7, URZ, 0x1f, UR6 ;  /* 0x0000001f3f077899 */ /* 0x000fe40008011406 */
[----:B------:R-:W-:-:S02]  /*b080*/  ULEA.HI UR5, UR5, UR4, URZ, 0x7 ;  /* 0x0000000405057291 */ /* 0x000fc4000f8f383f */
[----:B------:R-:W-:Y:S02]  /*b090*/  ULEA.HI UR7, UR7, UR6, URZ, 0x7 ;  /* 0x0000000607077291 */ /* 0x000fe4000f8f383f */
[----:B------:R-:W-:Y:S02]  /*b0a0*/  USHF.R.S32.HI UR44, URZ, 0x7, UR5 ;  /* 0x000000073f2c7899 */ /* 0x000fe40008011405 */
[----:B------:R-:W-:-:S04]  /*b0b0*/  USHF.R.S32.HI UR46, URZ, 0x7, UR7 ;  /* 0x000000073f2e7899 */ /* 0x000fc80008011407 */
[----:B------:R-:W-:Y:S02]  /*b0c0*/  UISETP.LT.AND UP0, UPT, UR44, UR46, UPT ;  /* 0x0000002e2c00728c */ /* 0x000fe4000bf01270 */
[----:B------:R-:W-:Y:S01]  /*b0d0*/  UP2UR UR50, UPR, URZ, 0x2 ;  /* 0x000000023f327883 */ /* 0x000fe20008000000 */
[----:B0-----:R-:W-:Y:S01]  /*b0e0*/  @P0 IMAD.WIDE R2, R24, 0x4, R2 ;  /* 0x0000000418020825 */ /* 0x001fe200078e0202 */
[----:B------:R-:W-:-:S04]  /*b0f0*/  USEL UR11, UR44, UR46, UP0 ;  /* 0x0000002e2c0b7287 */ /* 0x000fc80008000000 */
[----:B------:R-:W-:Y:S01]  /*b100*/  UISETP.GE.AND UP1, UPT, UR11, 0x1, UPT ;  /* 0x000000010b00788c */ /* 0x000fe2000bf26270 */
[----:B------:R0:W5:Y:S01]  /*b110*/  @P0 LDG.E R19, desc[UR38][R2.64] ;  /* 0x0000002602130981 */ /* 0x000162000c1e1900 */
[----:B------:R-:W-:Y:S02]  /*b120*/  USHF.R.U32.HI UR9, URZ, 0x10, UR45 ;  /* 0x000000103f097899 */ /* 0x000fe4000801162d */
[----:B------:R-:W-:Y:S02]  /*b130*/  ULOP3.LUT UR45, UR45, 0xffff, URZ, 0xc0, !UPT ;  /* 0x0000ffff2d2d7892 */ /* 0x000fe4000f8ec03f */
[----:B------:R-:W-:Y:S01]  /*b140*/  PLOP3.LUT P0, PT, PT, PT, UP1, 0x80, 0x0 ;  /* 0x000000000000781c */ /* 0x000fe20003f0f018 */
[----:B------:R-:W-:Y:S01]  /*b150*/  UISETP.NE.AND UP0, UPT, UR9, URZ, UPT ;  /* 0x0000003f0900728c */ /* 0x000fe2000bf05270 */
[----:B------:R-:W-:-:S10]  /*b160*/  UMOV UR41, URZ ;  /* 0x0000003f00297c82 */ /* 0x000fd40008000000 */
[----:B------:R-:W-:Y:S01]  /*b170*/  @!UP0 ULDC UR9, c[0x0][0x9f0] ;  /* 0x00027c0000098ab9 */ /* 0x000fe20000000800 */
[----:B0-----:R-:W-:Y:S05]  /*b180*/  @!P0 BRA `(.L_x_2206) ;  /* 0x0000000000788947 */ /* 0x001fea0003800000 */
[----:B------:R-:W-:Y:S01]  /*b190*/  IABS R2, UR9 ;  /* 0x0000000900027c13 */ /* 0x000fe20008000000 */
[----:B------:R-:W-:Y:S02]  /*b1a0*/  UIADD3 UR6, UR9, -0x1, UR11 ;  /* 0xffffffff09067890 */ /* 0x000fe4000fffe00b */
[----:B------:R-:W-:Y:S01]  /*b1b0*/  IABS R5, UR9 ;  /* 0x0000000900057c13 */ /* 0x000fe20008000000 */
[----:B------:R-:W-:Y:S01]  /*b1c0*/  UMOV UR4, URZ ;  /* 0x0000003f00047c82 */ /* 0x000fe20008000000 */
[----:B------:R-:W-:Y:S02]  /*b1d0*/  R2UR UR10, R2 ;  /* 0x00000000020a72ca */ /* 0x000fe400000e0000 */
[----:B------:R-:W-:Y:S01]  /*b1e0*/  IABS R4, UR6 ;  /* 0x0000000600047c13 */ /* 0x000fe20008000000 */
[----:B------:R-:W-:-:S03]  /*b1f0*/  ULOP3.LUT UR6, UR6, UR9, URZ, 0x3c, !UPT ;  /* 0x0000000906067292 */ /* 0x000fc6000f8e3c3f */
[----:B------:R-:W-:-:S07]  /*b200*/  R2UR UR8, R4 ;  /* 0x00000000040872ca */ /* 0x000fce00000e0000 */
[----:B------:R-:W0:Y:S08]  /*b210*/  I2F.RP R2, UR10 ;  /* 0x0000000a00027d06 */ /* 0x000e300008209400 */
[----:B0-----:R-:W0:Y:S02]  /*b220*/  MUFU.RCP R2, R2 ;  /* 0x0000000200027308 */ /* 0x001e240000001000 */
[----:B0-----:R-:W-:Y:S01]  /*b230*/  IADD3 R3, R2, 0xffffffe, RZ ;  /* 0x0ffffffe02037810 */ /* 0x001fe20007ffe0ff */
[----:B------:R-:W-:-:S05]  /*b240*/  IMAD.MOV R2, RZ, RZ, -R5 ;  /* 0x000000ffff027224 */ /* 0x000fca00078e0a05 */
        /* <DEDUP_REMOVED lines=18> */
.L_x_2206:
[----:B------:R-:W-:Y:S02]  /*b370*/  UIMAD UR51, UR45, UR41, URZ ;  /* 0x000000292d3372a4 */ /* 0x000fe4000f8e023f */
[----:B------:R-:W-:Y:S02]  /*b380*/  IMAD.U32 R3, RZ, RZ, UR41 ;  /* 0x00000029ff037e24 */ /* 0x000fe4000f8e00ff */
[----:B------:R-:W-:Y:S02]  /*b390*/  IMAD.MOV.U32 R10, RZ, RZ, 0x1 ;  /* 0x00000001ff0a7424 */ /* 0x000fe400078e00ff */
[----:B------:R-:W-:-:S05]  /*b3a0*/  IMAD.U32 R2, RZ, RZ, UR51 ;  /* 0x00000033ff027e24 */ /* 0x000fca000f8e00ff */
[----:B------:R-:W-:-:S04]  /*b3b0*/  VIADDMNMX R2, R2, R3, UR11, PT ;  /* 0x0000000b02027e46 */ /* 0x000fc8000b800103 */
[----:B------:R-:W-:Y:S02]  /*b3c0*/  R2UR UR52, R2 ;  /* 0x00000000023472ca */ /* 0x000fe400000e0000 */
[----:B------:R-:W-:-:S11]  /*b3d0*/  MOV R2, RZ ;  /* 0x000000ff00027202 */ /* 0x000fd60000000f00 */
        /* <DEDUP_REMOVED lines=14> */
[----:B------:R-:W-:Y:S01]  /*b4c0*/  MOV R6, UR6 ;  /* 0x0000000600067c02 */ /* 0x000fe20008000f00 */
[----:B------:R-:W-:Y:S01]  /*b4d0*/  IMAD.U32 R5, RZ, RZ, UR5 ;  /* 0x00000005ff057e24 */ /* 0x000fe2000f8e00ff */
[----:B------:R-:W0:Y:S01]  /*b4e0*/  LDC.64 R2, c[0x4][R2] ;  /* 0x0100000002027b82 */ /* 0x000e220000000a00 */
[----:B------:R-:W-:Y:S01]  /*b4f0*/  ULDC.64 UR4, c[0x4][0x8] ;  /* 0x0100020000047ab9 */ /* 0x000fe20000000a00 */
[----:B------:R-:W-:Y:S01]  /*b500*/  IMAD.U32 R7, RZ, RZ, UR7 ;  /* 0x00000007ff077e24 */ /* 0x000fe2000f8e00ff */
[----:B------:R-:W-:Y:S01]  /*b510*/  MOV R8, 0x70 ;  /* 0x0000007000087802 */ /* 0x000fe20000000f00 */
[----:B------:R-:W-:-:S02]  /*b520*/  IMAD.U32 R10, RZ, RZ, UR4 ;  /* 0x00000004ff0a7e24 */ /* 0x000fc4000f8e00ff */
[----:B------:R-:W-:Y:S02]  /*b530*/  IMAD.U32 R11, RZ, RZ, UR5 ;  /* 0x00000005ff0b7e24 */ /* 0x000fe4000f8e00ff */
[----:B------:R-:W-:Y:S02]  /*b540*/  IMAD.MOV.U32 R12, RZ, RZ, 0x1 ;  /* 0x00000001ff0c7424 */ /* 0x000fe400078e00ff */
[----:B------:R-:W-:-:S07]  /*b550*/  IMAD.MOV.U32 R13, RZ, RZ, RZ ;  /* 0x000000ffff0d7224 */ /* 0x000fce00078e00ff */
[----:B------:R-:W-:-:S07]  /*b560*/  LEPC R20, `(.L_x_2207) ;  /* 0x000000001014794e */ /* 0x000fce0000000000 */
[----:B0----5:R-:W-:Y:S05]  /*b570*/  CALL.ABS.NOINC R2 ;  /* 0x0000000002007343 */ /* 0x021fea0003c00000 */
.L_x_2207:
        /* <DEDUP_REMOVED lines=19> */
[----:B-1---5:R-:W-:Y:S05]  /*b6b0*/  CALL.ABS.NOINC R2 ;  /* 0x0000000002007343 */ /* 0x022fea0003c00000 */
.L_x_2209:
[----:B------:R0:W1:Y:S01]  /*b6c0*/  LDC.64 R2, c[0x4][R16] ;  /* 0x0100000010027b82 */ /* 0x0000620000000a00 */
[----:B------:R-:W-:Y:S01]  /*b6d0*/  ULDC.64 UR4, c[0x4][0x88] ;  /* 0x0100220000047ab9 */ /* 0x000fe20000000a00 */
[----:B------:R-:W-:Y:S01]  /*b6e0*/  ULDC.64 UR6, c[0x4][0x90] ;  /* 0x0100240000067ab9 */ /* 0x000fe20000000a00 */
[----:B------:R-:W-:Y:S01]  /*b6f0*/  MOV R4, UR4 ;  /* 0x0000000400047c02 */ /* 0x000fe20008000f00 */
[----:B------:R-:W-:Y:S01]  /*b700*/  IMAD.U32 R5, RZ, RZ, UR5 ;  /* 0x00000005ff057e24 */ /* 0x000fe2000f8e00ff */
[----:B------:R-:W-:Y:S01]  /*b710*/  ULDC.64 UR4, c[0x4][0x18] ;  /* 0x0100060000047ab9 */ /* 0x000fe20000000a00 */
[----:B------:R-:W-:Y:S01]  /*b720*/  IMAD.U32 R6, RZ, RZ, UR6 ;  /* 0x00000006ff067e24 */ /* 0x000fe2000f8e00ff */
[----:B------:R-:W-:Y:S01]  /*b730*/  MOV R10, UR4 ;  /* 0x00000004000a7c02 */ /* 0x000fe20008000f00 */
[----:B------:R-:W-:Y:S01]  /*b740*/  IMAD.U32 R7, RZ, RZ, UR7 ;  /* 0x00000007ff077e24 */ /* 0x000fe2000f8e00ff */
[----:B------:R-:W-:Y:S01]  /*b750*/  MOV R13, RZ ;  /* 0x000000ff000d7202 */ /* 0x000fe20000000f00 */
[----:B------:R-:W-:-:S02]  /*b760*/  IMAD.U32 R11, RZ, RZ, UR5 ;  /* 0x00000005ff0b7e24 */ /* 0x000fc4000f8e00ff */
[----:B------:R-:W-:Y:S02]  /*b770*/  IMAD.MOV.U32 R8, RZ, RZ, 0x70 ;  /* 0x00000070ff087424 */ /* 0x000fe400078e00ff */
[----:B0-----:R-:W-:-:S07]  /*b780*/  IMAD.MOV.U32 R12, RZ, RZ, 0x1 ;  /* 0x00000001ff0c7424 */ /* 0x001fce00078e00ff */
[----:B------:R-:W-:-:S07]  /*b790*/  LEPC R20, `(.L_x_2208) ;  /* 0x000000001014794e */ /* 0x000fce0000000000 */
[----:B-1----:R-:W-:Y:S05]  /*b7a0*/  CALL.ABS.NOINC R2 ;  /* 0x0000000002007343 */ /* 0x002fea0003c00000 */
.L_x_2208:
        /* <DEDUP_REMOVED lines=8> */
[----:B------:R-:W-:Y:S01]  /*b830*/  IMAD.U32 R0, RZ, RZ, UR52 ;  /* 0x00000034ff007e24 */ /* 0x000fe2000f8e00ff */
[C---:B------:R-:W-:Y:S01]  /*b840*/  LOP3.LUT R9, R22.reuse, 0x7f, RZ, 0xc0, !PT ;  /* 0x0000007f16097812 */ /* 0x040fe200078ec0ff */
[----:B------:R-:W-:Y:S01]  /*b850*/  IMAD.SHL.U32 R23, R22, 0x10, RZ ;  /* 0x0000001016177824 */ /* 0x000fe200078e00ff */
[----:B-1----:R-:W-:Y:S01]  /*b860*/  ISETP.NE.AND P1, PT, R16, 0x1, PT ;  /* 0x000000011000780c */ /* 0x002fe20003f25270 */
[----:B------:R-:W-:Y:S01]  /*b870*/  IMAD.MOV.U32 R6, RZ, RZ, RZ ;  /* 0x000000ffff067224 */ /* 0x000fe200078e00ff */
[----:B------:R-:W-:Y:S02]  /*b880*/  IADD3 R0, R0, -0x1, RZ ;  /* 0xffffffff00007810 */ /* 0x000fe40007ffe0ff */
[----:B------:R-:W-:Y:S02]  /*b890*/  SHF.R.U32.HI R4, RZ, 0x3, R9 ;  /* 0x00000003ff047819 */ /* 0x000fe40000011609 */
[----:B------:R-:W-:-:S03]  /*b8a0*/  LOP3.LUT R23, R23, 0x70, RZ, 0xc0, !PT ;  /* 0x0000007017177812 */ /* 0x000fc600078ec0ff */
[----:B------:R-:W-:-:S04]  /*b8b0*/  IMAD R4, R0, 0x80, R4 ;  /* 0x0000008000047824 */ /* 0x000fc800078e0204 */
[----:B------:R-:W-:Y:S01]  /*b8c0*/  IMAD.IADD R4, R23, 0x1, R4 ;  /* 0x0000000117047824 */ /* 0x000fe200078e0204 */
[----:B0-----:R-:W0:Y:S03]  /*b8d0*/  @P1 LDC R2, c[0x0][0x434] ;  /* 0x00010d00ff021b82 */ /* 0x001e260000000800 */
[C---:B-----5:R-:W-:Y:S01]  /*b8e0*/  IMAD.IADD R7, R4.reuse, 0x1, R19 ;  /* 0x0000000104077824 */ /* 0x060fe200078e0213 */
[----:B------:R-:W-:-:S04]  /*b8f0*/  ISETP.GE.AND P0, PT, R4, UR43, PT ;  /* 0x0000002b04007c0c */ /* 0x000fc8000bf06270 */
[----:B------:R-:W1:Y:S01]  /*b900*/  @P1 LDC R3, c[0x0][0x438] ;  /* 0x00010e00ff031b82 */ /* 0x000e620000000800 */
[----:B------:R-:W-:-:S08]  /*b910*/  MOV R8, R7 ;  /* 0x0000000700087202 */ /* 0x000fd00000000f00 */
[----:B------:R-:W3:Y:S01]  /*b920*/  @!P0 LDC.64 R10, c[0x0][0x428] ;  /* 0x00010a00ff0a8b82 */ /* 0x000ee20000000a00 */
[----:B0-----:R-:W-:-:S07]  /*b930*/  @P1 IMAD.HI.U32 R2, R7, R2, RZ ;  /* 0x0000000207021227 */ /* 0x001fce00078e00ff */
[----:B------:R-:W0:Y:S01]  /*b940*/  @!P0 LDC.64 R4, c[0x0][0x418] ;  /* 0x00010600ff048b82 */ /* 0x000e220000000a00 */
[----:B-1----:R-:W-:-:S04]  /*b950*/  @P1 SHF.R.U32.HI R8, RZ, R3, R2 ;  /* 0x00000003ff081219 */ /* 0x002fc80000011602 */
[----:B------:R-:W-:Y:S02]  /*b960*/  @!P0 SHF.R.S32.HI R3, RZ, 0x1f, R8 ;  /* 0x0000001fff038819 */ /* 0x000fe40000011408 */
[----:B--2---:R-:W-:-:S05]  /*b970*/  SHF.R.S32.HI R29, RZ, 0x1f, R28 ;  /* 0x0000001fff1d7819 */ /* 0x004fca000001141c */
[----:B---3--:R-:W-:-:S04]  /*b980*/  @!P0 IMAD R2, R29, R10, RZ ;  /* 0x0000000a1d028224 */ /* 0x008fc800078e02ff */
[----:B------:R-:W-:Y:S02]  /*b990*/  @!P0 IMAD R11, R28, R11, R2 ;  /* 0x0000000b1c0b8224 */ /* 0x000fe400078e0202 */
[----:B------:R-:W-:-:S04]  /*b9a0*/  @!P0 IMAD.MOV.U32 R2, RZ, RZ, R8 ;  /* 0x000000ffff028224 */ /* 0x000fc800078e0008 */
[----:B------:R-:W-:-:S04]  /*b9b0*/  @!P0 IMAD.WIDE.U32 R2, R28, R10, R2 ;  /* 0x0000000a1c028225 */ /* 0x000fc800078e0002 */
[----:B------:R-:W-:Y:S01]  /*b9c0*/  @!P0 IMAD.IADD R3, R3, 0x1, R11 ;  /* 0x0000000103038824 */ /* 0x000fe200078e020b */
[----:B0-----:R-:W-:-:S04]  /*b9d0*/  @!P0 LEA R4, P1, R2, R4, 0x2 ;  /* 0x0000000402048211 */ /* 0x001fc800078210ff */
[----:B------:R-:W-:-:S05]  /*b9e0*/  @!P0 LEA.HI.X R5, R2, R5, R3, 0x2, P1 ;  /* 0x0000000502058211 */ /* 0x000fca00008f1403 */
[----:B------:R0:W5:Y:S01]  /*b9f0*/  @!P0 LDG.E R6, desc[UR38][R4.64] ;  /* 0x0000002604068981 */ /* 0x000162000c1e1900 */
[----:B------:R-:W-:-:S03]  /*ba00*/  UMOV UR4, 0xffffffff ;  /* 0xffffffff00047882 */ /* 0x000fc60000000000 */
[----:B------:R-:W-:Y:S05]  /*ba10*/  BRA.DIV UR4, `(.L_x_2210) ;  /* 0x0000003204887947 */ /* 0x000fea000b800000 */
.L_x_2250:
[----:B------:R-:W-:Y:S01]  /*ba20*/  ULOP3.LUT UR4, UR40, 0x2, URZ, 0xfc, !UPT ;  /* 0x0000000228047892 */ /* 0x000fe2000f8efc3f */
[----:B------:R-:W-:Y:S01]  /*ba30*/  IMAD.MOV R2, RZ, RZ, -R8 ;  /* 0x000000ffff027224 */ /* 0x000fe200078e0a08 */
[----:B------:R-:W-:Y:S01]  /*ba40*/  MOV R26, R0 ;  /* 0x00000000001a7202 */ /* 0x000fe20000000f00 */
[----:B------:R-:W-:Y:S02]  /*ba50*/  IMAD.U32 R27, RZ, RZ, UR42 ;  /* 0x0000002aff1b7e24 */ /* 0x000fe4000f8e00ff */
[----:B0-----:R-:W-:Y:S01]  /*ba60*/  IMAD.SHL.U32 R4, R22, 0x8, RZ ;  /* 0x0000000816047824 */ /* 0x001fe200078e00ff */
[----:B------:R-:W-:Y:S01]  /*ba70*/  MOV R3, UR4 ;  /* 0x0000000400037c02 */ /* 0x000fe20008000f00 */
[----:B------:R-:W-:Y:S01]  /*ba80*/  IMAD R7, R16, R2, R7 ;  /* 0x0000000210077224 */ /* 0x000fe200078e0207 */
[----:B------:R-:W-:Y:S02]  /*ba90*/  SHF.R.S32.HI R27, RZ, 0x1f, R27 ;  /* 0x0000001fff1b7819 */ /* 0x000fe4000001141b */
[----:B------:R-:W-:-:S02]  /*baa0*/  ISETP.NE.AND P0, PT, R3, 0x3, PT ;  /* 0x000000030300780c */ /* 0x000fc40003f05270 */
[----:B------:R-:W-:-:S11]  /*bab0*/  LOP3.LUT R16, R4, 0x38, RZ, 0xc0, !PT ;  /* 0x0000003804107812 */ /* 0x000fd600078ec0ff */
[----:B------:R-:W-:Y:S05]  /*bac0*/  @!P0 BRA `(.L_x_2211) ;  /* 0x0000000000048947 */ /* 0x000fea0003800000 */
[----:B------:R-:W-:Y:S01]  /*bad0*/  BPT.TRAP 0x1 ;  /* 0x000000040000795c */ /* 0x000fe20000300000 */
.L_x_2211:
[----:B------:R-:W-:Y:S01]  /*bae0*/  IMAD.MOV.U32 R10, RZ, RZ, 0x1 ;  /* 0x00000001ff0a7424 */ /* 0x000fe200078e00ff */
[----:B------:R-:W-:Y:S01]  /*baf0*/  SHF.R.S32.HI R8, RZ, 0x1f, R7 ;  /* 0x0000001fff087819 */ /* 0x000fe20000011407 */
[----:B------:R-:W-:Y:S01]  /*bb00*/  ULDC.64 UR4, c[0x0][0x328] ;  /* 0x0000ca0000047ab9 */ /* 0x000fe20000000a00 */
[----:B------:R-:W-:Y:S02]  /*bb10*/  R2UR UR6, R27 ;  /* 0x000000001b0672ca */ /* 0x000fe400000e0000 */
[----:B------:R-:W-:Y:S01]  /*bb20*/  SHF.L.U32 R10, R10, 0x1f, RZ ;  /* 0x0000001f0a0a7819 */ /* 0x000fe200000006ff */
[----:B------:R-:W-:-:S03]  /*bb30*/  IMAD R2, R8, UR4, RZ ;  /* 0x0000000408027c24 */ /* 0x000fc6000f8e02ff */
[----:B------:R-:W0:Y:S01]  /*bb40*/  SYNCS.PHASECHK.TRANS64.TRYWAIT P0, [UR47+0x16840], R10 ;  /* 0x0168400aff0075a7 */ /* 0x000e22000800016f */
[C---:B------:R-:W-:Y:S02]  /*bb50*/  IMAD R5, R7.reuse, UR5, R2 ;  /* 0x0000000507057c24 */ /* 0x040fe4000f8e0202 */
[----:B------:R-:W-:Y:S01]  /*bb60*/  IMAD.WIDE.U32 R2, R7, UR4, RZ ;  /* 0x0000000407027c25 */ /* 0x000fe2000f8e00ff */
[----:B------:R-:W-:-:S03]  /*bb70*/  ULDC.64 UR4, c[0x0][0x338] ;  /* 0x0000ce0000047ab9 */ /* 0x000fc60000000a00 */
[----:B------:R-:W-:Y:S01]  /*bb80*/  IMAD.IADD R3, R3, 0x1, R5 ;  /* 0x0000000103037824 */ /* 0x000fe200078e0205 */
[----:B-----5:R-:W-:Y:S01]  /*bb90*/  SHF.R.S32.HI R5, RZ, 0x1f, R6 ;  /* 0x0000001fff057819 */ /* 0x020fe20000011406 */
[----:B------:R-:W-:-:S04]  /*bba0*/  IMAD.WIDE.U32 R2, R6, UR4, R2 ;  /* 0x0000000406027c25 */ /* 0x000fc8000f8e0002 */
[----:B------:R-:W-:-:S04]  /*bbb0*/  IMAD R11, R5, UR4, RZ ;  /* 0x00000004050b7c24 */ /* 0x000fc8000f8e02ff */
        /* <DEDUP_REMOVED lines=8> */
[----:B------:R-:W-:Y:S01]  /*bc40*/  VIADD R3, R3, UR4 ;  /* 0x0000000403037c36 */ /* 0x000fe20008000000 */
[----:B------:R-:W-:-:S04]  /*bc50*/  LEA R17, P1, R2, UR6, 0x1 ;  /* 0x0000000602117c11 */ /* 0x000fc8000f8208ff */
[----:B------:R-:W-:Y:S01]  /*bc60*/  LEA.HI.X R18, R2, UR7, R3, 0x1, P1 ;  /* 0x0000000702127c11 */ /* 0x000fe200088f0c03 */
[----:B0-----:R-:W-:Y:S08]  /*bc70*/  @!P0 BRA `(.L_x_2212) ;  /* 0x0000003000108947 */ /* 0x001ff00003800000 */
.L_x_2251:
[----:B------:R-:W-:Y:S01]  /*bc80*/  ULDC.64 UR4, c[0x0][0x300] ;  /* 0x0000c00000047ab9 */ /* 0x000fe20000000a00 */
[----:B------:R-:W-:Y:S01]  /*bc90*/  R2UR UR6, R27 ;  /* 0x000000001b0672ca */ /* 0x000fe200000e0000 */
[----:B------:R-:W-:Y:S01]  /*bca0*/  IMAD R8, R8, UR4, RZ ;  /* 0x0000000408087c24 */ /* 0x000fe2000f8e02ff */
[----:B------:R-:W-:Y:S01]  /*bcb0*/  SHF.R.U32.HI R12, RZ, 0x3, R9 ;  /* 0x00000003ff0c7819 */ /* 0x000fe20000011609 */
[----:B0-----:R-:W-:-:S04]  /*bcc0*/  IMAD.WIDE.U32 R2, R7, UR4, RZ ;  /* 0x0000000407027c25 */ /* 0x001fc8000f8e00ff */
[----:B------:R-:W-:Y:S01]  /*bcd0*/  IMAD R11, R7, UR5, R8 ;  /* 0x00000005070b7c24 */ /* 0x000fe2000f8e0208 */
[----:B------:R-:W-:Y:S01]  /*bce0*/  ULDC.64 UR4, c[0x0][0x310] ;  /* 0x0000c40000047ab9 */ /* 0x000fe20000000a00 */
[----:B------:R-:W-:Y:S02]  /*bcf0*/  IMAD.MOV.U32 R7, RZ, RZ, -0x80 ;  /* 0xffffff80ff077424 */ /* 0x000fe400078e00ff */
[----:B------:R-:W-:Y:S02]  /*bd00*/  IMAD.IADD R3, R3, 0x1, R11 ;  /* 0x0000000103037824 */ /* 0x000fe400078e020b */
[----:B------:R-:W-:Y:S02]  /*bd10*/  IMAD R5, R5, UR4, RZ ;  /* 0x0000000405057c24 */ /* 0x000fe4000f8e02ff */
[----:B------:R-:W-:-:S04]  /*bd20*/  IMAD.WIDE.U32 R2, R6, UR4, R2 ;  /* 0x0000000406027c25 */ /* 0x000fc8000f8e0002 */
[----:B------:R-:W-:Y:S01]  /*bd30*/  IMAD R5, R6, UR5, R5 ;  /* 0x0000000506057c24 */ /* 0x000fe2000f8e0205 */
[----:B------:R-:W-:Y:S01]  /*bd40*/  ULDC.64 UR4, c[0x0][0x308] ;  /* 0x0000c20000047ab9 */ /* 0x000fe20000000a00 */
[----:B------:R-:W-:Y:S02]  /*bd50*/  IMAD R6, R0, R7, UR43 ;  /* 0x0000002b00067e24 */ /* 0x000fe4000f8e0207 */
[----:B------:R-:W-:Y:S01]  /*bd60*/  IMAD.IADD R3, R3, 0x1, R5 ;  /* 0x0000000103037824 */ /* 0x000fe200078e0205 */
[----:B------:R-:W-:Y:S01]  /*bd70*/  MOV R5, UR4 ;  /* 0x0000000400057c02 */ /* 0x000fe20008000f00 */
[----:B------:R-:W-:-:S03]  /*bd80*/  UIMAD UR4, UR6, UR4, URZ ;  /* 0x00000004060472a4 */ /* 0x000fc6000f8e023f */
[----:B------:R-:W-:Y:S01]  /*bd90*/  ULDC.64 UR6, c[0x0][0x2e8] ;  /* 0x0000ba0000067ab9 */ /* 0x000fe20000000a00 */
[----:B------:R-:W-:Y:S02]  /*bda0*/  UIMAD UR4, UR42, UR5, UR4 ;  /* 0x000000052a0472a4 */ /* 0x000fe4000f8e0204 */
[----:B------:R-:W-:Y:S01]  /*bdb0*/  IMAD.WIDE.U32 R2, R5, UR42, R2 ;  /* 0x0000002a05027c25 */ /* 0x000fe2000f8e0002 */
[----:B------:R-:W-:-:S03]  /*bdc0*/  LOP3.LUT R5, R4, 0x1c0, RZ, 0xc0, !PT ;  /* 0x000001c004057812 */ /* 0x000fc600078ec0ff */
[----:B------:R-:W-:Y:S01]  /*bdd0*/  VIADD R3, R3, UR4 ;  /* 0x0000000403037c36 */ /* 0x000fe20008000000 */
[----:B------:R-:W-:Y:S01]  /*bde0*/  ULDC UR4, c[0x0][0x2f4] ;  /* 0x0000bd0000047ab9 */ /* 0x000fe20000000800 */
[----:B------:R-:W-:Y:S02]  /*bdf0*/  LEA R0, P0, R2, UR6, 0x1 ;  /* 0x0000000602007c11 */ /* 0x000fe4000f8008ff */
[----:B------:R-:W-:Y:S01]  /*be00*/  ISETP.GE.AND P3, PT, R16, UR4, PT ;  /* 0x0000000410007c0c */ /* 0x000fe2000bf66270 */
[----:B------:R-:W-:Y:S01]  /*be10*/  UMOV UR4, 0xffffffff ;  /* 0xffffffff00047882 */ /* 0x000fe20000000000 */
[----:B------:R-:W-:Y:S02]  /*be20*/  LOP3.LUT R5, R5, 0x38, R4, 0xf8, !PT ;  /* 0x0000003805057812 */ /* 0x000fe400078ef804 */
[----:B------:R-:W-:Y:S02]  /*be30*/  LEA.HI.X R4, R2, UR7, R3, 0x1, P0 ;  /* 0x0000000702047c11 */ /* 0x000fe400080f0c03 */
[----:B------:R-:W-:-:S02]  /*be40*/  P2R R2, PR, RZ, 0x8 ;  /* 0x00000008ff027803 */ /* 0x000fc40000000000 */
[----:B------:R-:W-:Y:S01]  /*be50*/  LOP3.LUT R3, R5, 0x38, R22, 0x78, !PT ;  /* 0x0000003805037812 */ /* 0x000fe200078e7816 */
[----:B------:R-:W-:Y:S01]  /*be60*/  IMAD.IADD R5, R6, 0x1, -R12 ;  /* 0x0000000106057824 */ /* 0x000fe200078e0a0c */
[----:B------:R-:W-:Y:S01]  /*be70*/  SHF.L.U32 R22, R9, 0x3, RZ ;  /* 0x0000000309167819 */ /* 0x000fe200000006ff */
[----:B------:R0:W-:Y:S03]  /*be80*/  STL [R1], R2 ;  /* 0x0000000201007387 */ /* 0x0001e60000100800 */
[----:B------:R-:W-:Y:S02]  /*be90*/  ISETP.GE.AND P0, PT, R5, 0x1, PT ;  /* 0x000000010500780c */ /* 0x000fe40003f06270 */
[----:B------:R-:W-:Y:S01]  /*bea0*/  LOP3.LUT R22, R3, 0x200, R22, 0xf8, !PT ;  /* 0x0000020003167812 */ /* 0x000fe200078ef816 */
[----:B------:R-:W-:Y:S10]  /*beb0*/  BRA.DIV UR4, `(.L_x_2213) ;  /* 0x0000002e04987947 */ /* 0x000ff4000b800000 */
[----:B------:R-:W1:Y:S01]  /*bec0*/  SHFL.IDX PT, R14, R0, RZ, 0x181f ;  /* 0x00181fff000e7589 */ /* 0x000e6200000e0000 */
[----:B------:R-:W-:-:S03]  /*bed0*/  @P0 LEA R7, R22, UR47, 0x1 ;  /* 0x0000002f16070c11 */ /* 0x000fc6000f8e08ff */
[----:B0-----:R-:W0:Y:S04]  /*bee0*/  SHFL.IDX PT, R2, R4, RZ, 0x181f ;  /* 0x00181fff04027589 */ /* 0x001e2800000e0000 */
[----:B------:R-:W-:Y:S04]  /*bef0*/  SHFL.IDX PT, R8, R4, 0x1, 0x181f ;  /* 0x00381f0004087f89 */ /* 0x000fe800000e0000 */
[----:B------:R-:W-:Y:S04]  /*bf00*/  SHFL.IDX PT, R9, R0, 0x2, 0x181f ;  /* 0x00581f0000097f89 */ /* 0x000fe800000e0000 */
[----:B------:R-:W-:Y:S01]  /*bf10*/  SHFL.IDX PT, R6, R4, 0x2, 0x181f ;  /* 0x00581f0004067f89 */ /* 0x000fe200000e0000 */
[----:B-1----:R-:W-:-:S05]  /*bf20*/  @P0 LEA R14, P1, R16, R14, 0x1 ;  /* 0x0000000e100e0211 */ /* 0x002fca00078208ff */
[----:B0-----:R-:W-:Y:S01]  /*bf30*/  @P0 IMAD.X R3, RZ, RZ, R2, P1 ;  /* 0x000000ffff030224 */ /* 0x001fe200008e0602 */
[C---:B------:R-:W-:Y:S01]  /*bf40*/  ISETP.GE.AND P1, PT, R5.reuse, 0x21, PT ;  /* 0x000000210500780c */ /* 0x040fe20003f26270 */
[----:B------:R-:W-:Y:S02]  /*bf50*/  @P0 IMAD.MOV.U32 R2, RZ, RZ, R14 ;  /* 0x000000ffff020224 */ /* 0x000fe400078e000e */
[----:B------:R-:W0:Y:S04]  /*bf60*/  SHFL.IDX PT, R14, R0, 0x1, 0x181f ;  /* 0x00381f00000e7f89 */ /* 0x000e2800000e0000 */
[----:B------:R1:W-:Y:S01]  /*bf70*/  @P0 LDGSTS.E.BYPASS.LTC128B.128 [R7+0xe400], desc[UR38][R2.64], !P3 ;  /* 0x0e40000002070fae */ /* 0x0003e2000d901d66 */
[----:B------:R-:W-:-:S05]  /*bf80*/  ISETP.GE.AND P0, PT, R5, 0x11, PT ;  /* 0x000000110500780c */ /* 0x000fca0003f06270 */
[C---:B------:R-:W-:Y:S01]  /*bf90*/  @P1 LEA R25, R22.reuse, UR47, 0x1 ;  /* 0x0000002f16191c11 */ /* 0x040fe2000f8e08ff */
[----:B-1----:R-:W-:Y:S07]  /*bfa0*/  SHFL.IDX PT, R7, R4, 0x3, 0x181f ;  /* 0x00781f0004077f89 */ /* 0x002fee00000e0000 */
[----:B------:R-:W-:Y:S02]  /*bfb0*/  @P0 LEA R21, R22, UR47, 0x1 ;  /* 0x0000002f16150c11 */ /* 0x000fe4000f8e08ff */
[----:B0-----:R-:W-:-:S02]  /*bfc0*/  @P0 LEA R2, P2, R16, R14, 0x1 ;  /* 0x0000000e10020211 */ /* 0x001fc400078408ff */
[----:B------:R-:W0:Y:S03]  /*bfd0*/  SHFL.IDX PT, R14, R0, 0x3, 0x181f ;  /* 0x00781f00000e7f89 */ /* 0x000e2600000e0000 */
[----:B------:R-:W-:-:S05]  /*bfe0*/  @P0 IMAD.X R3, RZ, RZ, R8, P2 ;  /* 0x000000ffff030224 */ /* 0x000fca00010e0608 */
[----:B------:R1:W-:Y:S02]  /*bff0*/  @P0 LDGSTS.E.BYPASS.LTC128B.128 [R21+0xec00], desc[UR38][R2.64], !P3 ;  /* 0x0ec0000002150fae */ /* 0x0003e4000d901d66 */
[----:B-1----:R-:W-:Y:S02]  /*c000*/  @P1 LEA R2, P0, R16, R9, 0x1 ;  /* 0x0000000910021211 */ /* 0x002fe400078008ff */
[----:B------:R-:W1:Y:S02]  /*c010*/  SHFL.IDX PT, R9, R0, 0x4, 0x181f ;  /* 0x00981f0000097f89 */ /* 0x000e6400000e0000 */
[----:B------:R-:W-:Y:S02]  /*c020*/  @P1 IADD3.X R3, RZ, R6, RZ, P0, !PT ;  /* 0x00000006ff031210 */ /* 0x000fe400007fe4ff */
        /* <DEDUP_REMOVED lines=8> */
[----:B------:R-:W-:Y:S02]  /*c0b0*/  @P0 IMAD.X R3, RZ, RZ, R7, P2 ;  /* 0x000000ffff030224 */ /* 0x000fe400010e0607 */
[----:B------:R-:W3:Y:S04]  /*c0c0*/  SHFL.IDX PT, R7, R4, 0x5, 0x181f ;  /* 0x00b81f0004077f89 */ /* 0x000ee800000e0000 */
[----:B------:R1:W-:Y:S02]  /*c0d0*/  @P0 LDGSTS.E.BYPASS.LTC128B.128 [R21+0xfc00], desc[UR38][R2.64], !P3 ;  /* 0x0fc0000002150fae */ /* 0x0003e4000d901d66 */
[----:B-1----:R-:W-:-:S02]  /*c0e0*/  @P1 LEA R2, P0, R16, R9, 0x1 ;  /* 0x0000000910021211 */ /* 0x002fc400078008ff */
[----:B------:R-:W1:Y:S03]  /*c0f0*/  SHFL.IDX PT, R9, R0, 0x6, 0x181f ;  /* 0x00d81f0000097f89 */ /* 0x000e6600000e0000 */
[----:B--2---:R-:W-:Y:S01]  /*c100*/  @P1 IMAD.X R3, RZ, RZ, R6, P0 ;  /* 0x000000ffff031224 */ /* 0x004fe200000e0606 */
[C---:B------:R-:W-:Y:S01]  /*c110*/  ISETP.GE.AND P0, PT, R5.reuse, 0x51, PT ;  /* 0x000000510500780c */ /* 0x040fe20003f06270 */
[----:B------:R-:W2:Y:S04]  /*c120*/  SHFL.IDX PT, R6, R4, 0x6, 0x181f ;  /* 0x00d81f0004067f89 */ /* 0x000ea800000e0000 */
[----:B------:R0:W-:Y:S01]  /*c130*/  @P1 LDGSTS.E.BYPASS.LTC128B.128 [R25+0x10400], desc[UR38][R2.64], !P3 ;  /* 0x1040000002191fae */ /* 0x0001e2000d901d66 */
[----:B------:R-:W-:-:S03]  /*c140*/  ISETP.GE.AND P1, PT, R5, 0x61, PT ;  /* 0x000000610500780c */ /* 0x000fc60003f26270 */
[----:B------:R-:W4:Y:S04]  /*c150*/  SHFL.IDX PT, R4, R4, 0x7, 0x181f ;  /* 0x00f81f0004047f89 */ /* 0x000f2800000e0000 */
[----:B0-----:R-:W-:Y:S02]  /*c160*/  @P0 LEA R2, P2, R16, R14, 0x1 ;  /* 0x0000000e10020211 */ /* 0x001fe400078408ff */
[----:B------:R0:W0:Y:S03]  /*c170*/  SHFL.IDX PT, R14, R0, 0x7, 0x181f ;  /* 0x00f81f00000e7f89 */ /* 0x00002600000e0000 */
[----:B---3--:R-:W-:Y:S01]  /*c180*/  @P0 IMAD.X R3, RZ, RZ, R7, P2 ;  /* 0x000000ffff030224 */ /* 0x008fe200010e0607 */
[----:B------:R-:W-:-:S05]  /*c190*/  @P0 LEA R7, R22, UR47, 0x1 ;  /* 0x0000002f16070c11 */ /* 0x000fca000f8e08ff */
[----:B------:R1:W-:Y:S02]  /*c1a0*/  @P0 LDGSTS.E.BYPASS.LTC128B.128 [R7+0x10c00], desc[UR38][R2.64], !P3 ;  /* 0x10c0000002070fae */ /* 0x0003e4000d901d66 */
[----:B-1----:R-:W-:Y:S02]  /*c1b0*/  @P1 LEA R2, P0, R16, R9, 0x1 ;  /* 0x0000000910021211 */ /* 0x002fe400078008ff */
[----:B------:R-:W-:Y:S02]  /*c1c0*/  @P1 LEA R9, R22, UR47, 0x1 ;  /* 0x0000002f16091c11 */ /* 0x000fe4000f8e08ff */
[----:B--2---:R-:W-:-:S05]  /*c1d0*/  @P1 IADD3.X R3, RZ, R6, RZ, P0, !PT ;  /* 0x00000006ff031210 */ /* 0x004fca00007fe4ff */
[----:B0---4-:R1:W-:Y:S04]  /*c1e0*/  @P1 LDGSTS.E.BYPASS.LTC128B.128 [R9+0x11400], desc[UR38][R2.64], !P3 ;  /* 0x1140000002091fae */ /* 0x0113e8000d901d66 */
.L_x_2269:
        /* <DEDUP_REMOVED lines=17> */
.L_x_2214:
        /* <DEDUP_REMOVED lines=23> */
[----:B------:R-:W-:Y:S02]  /*c470*/  IMAD.U32 R7, RZ, RZ, UR9 ;  /* 0x00000009ff077e24 */ /* 0x000fe4000f8e00ff */
[----:B------:R-:W-:-:S02]  /*c480*/  IMAD.U32 R10, RZ, RZ, UR4 ;  /* 0x00000004ff0a7e24 */ /* 0x000fc4000f8e00ff */
[----:B------:R-:W-:Y:S02]  /*c490*/  IMAD.MOV.U32 R8, RZ, RZ, 0x70 ;  /* 0x00000070ff087424 */ /* 0x000fe400078e00ff */
[----:B------:R-:W-:Y:S02]  /*c4a0*/  IMAD.MOV.U32 R12, RZ, RZ, 0x1 ;  /* 0x00000001ff0c7424 */ /* 0x000fe400078e00ff */
[----:B------:R-:W-:-:S07]  /*c4b0*/  IMAD.MOV.U32 R13, RZ, RZ, RZ ;  /* 0x000000ffff0d7224 */ /* 0x000fce00078e00ff */
[----:B------:R-:W-:-:S07]  /*c4c0*/  LEPC R20, `(.L_x_2215) ;  /* 0x000000001014794e */ /* 0x000fce0000000000 */
[----:B0-----:R-:W-:Y:S05]  /*c4d0*/  CALL.ABS.NOINC R2 ;  /* 0x0000000002007343 */ /* 0x001fea0003c00000 */
.L_x_2215:
[----:B------:R-:W-:Y:S01]  /*c4e0*/  IMAD.U32 R4, RZ, RZ, UR36 ;  /* 0x00000024ff047e24 */ /* 0x000fe2000f8e00ff */
[----:B------:R-:W-:Y:S01]  /*c4f0*/  ULDC.64 UR4, c[0x0][0x2e0] ;  /* 0x0000b80000047ab9 */ /* 0x000fe20000000a00 */
[----:B------:R-:W-:Y:S01]  /*c500*/  MOV R3, UR48 ;  /* 0x0000003000037c02 */ /* 0x000fe20008000f00 */
[----:B------:R-:W-:Y:S01]  /*c510*/  IMAD R25, R25, UR4, RZ ;  /* 0x0000000419197c24 */ /* 0x000fe2000f8e02ff */
[----:B------:R-:W-:Y:S01]  /*c520*/  UISETP.NE.AND UP0, UPT, UR50, URZ, UPT ;  /* 0x0000003f3200728c */ /* 0x000fe2000bf05270 */
[----:B------:R-:W-:Y:S01]  /*c530*/  IMAD.MOV.U32 R2, RZ, RZ, R4 ;  /* 0x000000ffff027224 */ /* 0x000fe200078e0004 */
[----:B------:R-:W0:Y:S01]  /*c540*/  LDC R9, c[0x0][0x448] ;  /* 0x00011200ff097b82 */ /* 0x000e220000000800 */
[C---:B------:R-:W-:Y:S02]  /*c550*/  IMAD R25, R24.reuse, UR5, R25 ;  /* 0x0000000518197c24 */ /* 0x040fe4000f8e0219 */
[----:B------:R-:W-:Y:S01]  /*c560*/  IMAD.WIDE.U32 R2, R24, UR4, R2 ;  /* 0x0000000418027c25 */ /* 0x000fe2000f8e0002 */
[----:B------:R-:W-:Y:S01]  /*c570*/  PLOP3.LUT P0, PT, PT, PT, UP0, 0x80, 0x0 ;  /* 0x000000000000781c */ /* 0x000fe20003f0f008 */
[----:B------:R-:W1:Y:S01]  /*c580*/  S2R R24, SR_TID.X ;  /* 0x0000000000187919 */ /* 0x000e620000002100 */
[----:B------:R-:W-:Y:S01]  /*c590*/  PLOP3.LUT P1, PT, PT, PT, UP0, 0x80, 0x0 ;  /* 0x000000000000781c */ /* 0x000fe20003f2f008 */
[----:B------:R-:W-:Y:S01]  /*c5a0*/  IMAD.U32 R5, RZ, RZ, UR37 ;  /* 0x00000025ff057e24 */ /* 0x000fe2000f8e00ff */
[----:B------:R-:W-:Y:S01]  /*c5b0*/  PLOP3.LUT P2, PT, PT, PT, UP0, 0x80, 0x0 ;  /* 0x000000000000781c */ /* 0x000fe20003f4f008 */
[----:B------:R-:W-:Y:S01]  /*c5c0*/  IMAD.U32 R5, RZ, RZ, UR49 ;  /* 0x00000031ff057e24 */ /* 0x000fe2000f8e00ff */
[----:B------:R-:W-:Y:S01]  /*c5d0*/  @UP0 ULDC UR4, c[0x0][0x44c] ;  /* 0x0001130000040ab9 */ /* 0x000fe20000000800 */
[----:B------:R-:W-:Y:S01]  /*c5e0*/  @UP0 ULDC UR5, c[0x0][0x450] ;  /* 0x0001140000050ab9 */ /* 0x000fe20000000800 */
[----:B------:R-:W-:-:S02]  /*c5f0*/  IADD3 R3, R3, R25, RZ ;  /* 0x0000001903037210 */ /* 0x000fc40007ffe0ff */
[----:B-1----:R-:W-:-:S04]  /*c600*/  LOP3.LUT R24, R24, 0x7f, RZ, 0xc0, !PT ;  /* 0x0000007f18187812 */ /* 0x002fc800078ec0ff */
[----:B------:R-:W-:-:S05]  /*c610*/  SHF.R.U32.HI R24, RZ, 0x3, R24 ;  /* 0x00000003ff187819 */ /* 0x000fca0000011618 */
[----:B------:R-:W-:-:S04]  /*c620*/  IMAD.IADD R0, R23, 0x1, R24 ;  /* 0x0000000117007824 */ /* 0x000fc800078e0218 */
[----:B------:R-:W-:-:S04]  /*c630*/  IMAD R4, R5, 0xc0, R0 ;  /* 0x000000c005047824 */ /* 0x000fc800078e0200 */
[C---:B------:R-:W-:Y:S01]  /*c640*/  @P0 IMAD.HI.U32 R0, R4.reuse, UR4, RZ ;  /* 0x0000000404000c27 */ /* 0x040fe2000f8e00ff */
[----:B------:R-:W-:Y:S01]  /*c650*/  PLOP3.LUT P0, PT, PT, PT, UP0, 0x80, 0x0 ;  /* 0x000000000000781c */ /* 0x000fe20003f0f008 */
[----:B------:R-:W-:Y:S02]  /*c660*/  @UP0 ULDC UR4, c[0x0][0x44c] ;  /* 0x0001130000040ab9 */ /* 0x000fe40000000800 */
[----:B------:R-:W-:Y:S01]  /*c670*/  IMAD.MOV.U32 R5, RZ, RZ, R4 ;  /* 0x000000ffff057224 */ /* 0x000fe200078e0004 */
[----:B------:R-:W-:Y:S02]  /*c680*/  @P1 SHF.R.U32.HI R5, RZ, UR5, R0 ;  /* 0x00000005ff051c19 */ /* 0x000fe40008011600 */
[----:B------:R-:W-:-:S03]  /*c690*/  IADD3 R0, R4, 0x80, RZ ;  /* 0x0000008004007810 */ /* 0x000fc60007ffe0ff */
[----:B------:R-:W-:Y:S02]  /*c6a0*/  IMAD.MOV R15, RZ, RZ, -R5 ;  /* 0x000000ffff0f7224 */ /* 0x000fe400078e0a05 */
[----:B------:R-:W-:Y:S01]  /*c6b0*/  @P2 IMAD.HI.U32 R6, R0, UR4, RZ ;  /* 0x0000000400062c27 */ /* 0x000fe2000f8e00ff */
[----:B------:R-:W-:-:S03]  /*c6c0*/  @UP0 ULDC UR4, c[0x0][0x450] ;  /* 0x0001140000040ab9 */ /* 0x000fc60000000800 */
[----:B0-----:R-:W-:Y:S01]  /*c6d0*/  IMAD R15, R9, R15, R4 ;  /* 0x0000000f090f7224 */ /* 0x001fe200078e0204 */
[----:B------:R-:W-:Y:S01]  /*c6e0*/  SHF.R.S32.HI R4, RZ, 0x1f, R5 ;  /* 0x0000001fff047819 */ /* 0x000fe20000011405 */
[----:B------:R-:W-:Y:S01]  /*c6f0*/  IMAD.MOV.U32 R11, RZ, RZ, R0 ;  /* 0x000000ffff0b7224 */ /* 0x000fe200078e0000 */
[----:B------:R-:W-:Y:S01]  /*c700*/  @P0 SHF.R.U32.HI R11, RZ, UR4, R6 ;  /* 0x00000004ff0b0c19 */ /* 0x000fe20008011606 */
[----:B------:R-:W-:Y:S02]  /*c710*/  ULDC.64 UR4, c[0x0][0x2d0] ;  /* 0x0000b40000047ab9 */ /* 0x000fe40000000a00 */
[----:B------:R-:W-:Y:S01]  /*c720*/  IMAD R6, R4, UR4, RZ ;  /* 0x0000000404067c24 */ /* 0x000fe2000f8e02ff */
[--C-:B------:R-:W-:Y:S01]  /*c730*/  SHF.R.S32.HI R4, RZ, 0x1f, R11.reuse ;  /* 0x0000001fff047819 */ /* 0x100fe2000001140b */
[----:B------:R-:W-:Y:S02]  /*c740*/  IMAD.MOV R8, RZ, RZ, -R11 ;  /* 0x000000ffff087224 */ /* 0x000fe400078e0a0b */
[----:B------:R-:W-:-:S02]  /*c750*/  IMAD R13, R5, UR5, R6 ;  /* 0x00000005050d7c24 */ /* 0x000fc4000f8e0206 */
[----:B------:R-:W-:Y:S02]  /*c760*/  IMAD R10, R4, UR4, RZ ;  /* 0x00000004040a7c24 */ /* 0x000fe4000f8e02ff */
[----:B------:R-:W-:-:S04]  /*c770*/  IMAD.WIDE.U32 R6, R11, UR4, R2 ;  /* 0x000000040b067c25 */ /* 0x000fc8000f8e0002 */
[----:B------:R-:W-:Y:S02]  /*c780*/  IMAD R21, R11, UR5, R10 ;  /* 0x000000050b157c24 */ /* 0x000fe4000f8e020a */
[----:B------:R-:W-:Y:S01]  /*c790*/  IMAD R11, R9, R8, R0 ;  /* 0x00000008090b7224 */ /* 0x000fe200078e0200 */
[----:B------:R-:W-:Y:S01]  /*c7a0*/  SHF.R.S32.HI R0, RZ, 0x1f, R15 ;  /* 0x0000001fff007819 */ /* 0x000fe2000001140f */
[----:B------:R-:W-:Y:S01]  /*c7b0*/  IMAD.WIDE.U32 R4, R5, UR4, R2 ;  /* 0x0000000405047c25 */ /* 0x000fe2000f8e0002 */
[----:B------:R-:W-:-:S03]  /*c7c0*/  ULDC.64 UR4, c[0x0][0x2c8] ;  /* 0x0000b20000047ab9 */ /* 0x000fc60000000a00 */
[----:B------:R-:W-:Y:S01]  /*c7d0*/  IMAD R0, R0, UR4, RZ ;  /* 0x0000000400007c24 */ /* 0x000fe2000f8e02ff */
[----:B------:R-:W-:Y:S01]  /*c7e0*/  IADD3 R3, R5, R13, RZ ;  /* 0x0000000d05037210 */ /* 0x000fe20007ffe0ff */
[----:B------:R-:W-:Y:S02]  /*c7f0*/  IMAD.MOV.U32 R2, RZ, RZ, R4 ;  /* 0x000000ffff027224 */ /* 0x000fe400078e0004 */
[C---:B------:R-:W-:Y:S01]  /*c800*/  IMAD R13, R15.reuse, UR5, R0 ;  /* 0x000000050f0d7c24 */ /* 0x040fe2000f8e0200 */
[----:B------:R-:W-:Y:S01]  /*c810*/  SHF.R.S32.HI R0, RZ, 0x1f, R11 ;  /* 0x0000001fff007819 */ /* 0x000fe2000001140b */
[----:B------:R-:W-:-:S04]  /*c820*/  IMAD.WIDE.U32 R4, R15, UR4, R2 ;  /* 0x000000040f047c25 */ /* 0x000fc8000f8e0002 */
[----:B------:R-:W-:Y:S01]  /*c830*/  IMAD.IADD R3, R7, 0x1, R21 ;  /* 0x0000000107037824 */ /* 0x000fe200078e0215 */
[----:B------:R-:W-:Y:S01]  /*c840*/  IADD3 R13, R5, R13, RZ ;  /* 0x0000000d050d7210 */ /* 0x000fe20007ffe0ff */
[----:B------:R-:W-:Y:S02]  /*c850*/  IMAD R0, R0, UR4, RZ ;  /* 0x0000000400007c24 */ /* 0x000fe4000f8e02ff */
[----:B------:R-:W-:Y:S02]  /*c860*/  IMAD.MOV.U32 R2, RZ, RZ, R6 ;  /* 0x000000ffff027224 */ /* 0x000fe400078e0006 */
[C---:B------:R-:W-:Y:S02]  /*c870*/  IMAD R15, R11.reuse, UR5, R0 ;  /* 0x000000050b0f7c24 */ /* 0x040fe4000f8e0200 */
[----:B------:R-:W-:Y:S01]  /*c880*/  IMAD.WIDE.U32 R2, R11, UR4, R2 ;  /* 0x000000040b027c25 */ /* 0x000fe2000f8e0002 */
[----:B------:R-:W-:Y:S02]  /*c890*/  ULDC.64 UR4, c[0x0][0x280] ;  /* 0x0000a00000047ab9 */ /* 0x000fe40000000a00 */
[----:B------:R-:W-:Y:S01]  /*c8a0*/  LEA R7, P0, R4, UR4, 0x1 ;  /* 0x0000000404077c11 */ /* 0x000fe2000f8008ff */
        /* <DEDUP_REMOVED lines=8> */
[----:B------:R-:W0:Y:S01]  /*c930*/  SHFL.IDX PT, R14, R7, RZ, 0x181f ;  /* 0x00181fff070e7589 */ /* 0x000e2200000e0000 */
[----:B------:R-:W-:Y:S01]  /*c940*/  IMAD.U32 R5, RZ, RZ, UR49 ;  /* 0x00000031ff057e24 */ /* 0x000fe2000f8e00ff */
[----:B------:R-:W-:Y:S02]  /*c950*/  ULDC UR4, c[0x0][0x288] ;  /* 0x0000a20000047ab9 */ /* 0x000fe40000000800 */
[----:B------:R-:W1:Y:S01]  /*c960*/  SHFL.IDX PT, R2, R8, RZ, 0x181f ;  /* 0x00181fff08027589 */ /* 0x000e6200000e0000 */
[----:B------:R-:W-:Y:S02]  /*c970*/  IMAD R4, R9, UR4, RZ ;  /* 0x0000000409047c24 */ /* 0x000fe4000f8e02ff */
[----:B------:R-:W-:Y:S01]  /*c980*/  IMAD R5, R5, 0xc0, R24 ;  /* 0x000000c005057824 */ /* 0x000fe200078e0218 */
[----:B------:R-:W2:Y:S03]  /*c990*/  SHFL.IDX PT, R21, R7, 0x1, 0x181f ;  /* 0x00381f0007157f89 */ /* 0x000ea600000e0000 */
[C---:B------:R-:W-:Y:S01]  /*c9a0*/  VIADD R9, R5.reuse, 0x10 ;  /* 0x0000001005097836 */ /* 0x040fe20000000000 */
[C---:B------:R-:W-:Y:S01]  /*c9b0*/  ISETP.GE.AND P1, PT, R5.reuse, R4, PT ;  /* 0x000000040500720c */ /* 0x040fe20003f26270 */
[----:B------:R-:W3:Y:S01]  /*c9c0*/  SHFL.IDX PT, R10, R8, 0x1, 0x181f ;  /* 0x00381f00080a7f89 */ /* 0x000ee200000e0000 */
[----:B------:R-:W-:-:S02]  /*c9d0*/  VIADD R11, R5, 0x20 ;  /* 0x00000020050b7836 */ /* 0x000fc40000000000 */
[----:B------:R-:W-:Y:S02]  /*c9e0*/  ISETP.GE.AND P3, PT, R9, R4, PT ;  /* 0x000000040900720c */ /* 0x000fe40003f66270 */
[----:B------:R-:W-:Y:S07]  /*c9f0*/  SHFL.IDX PT, R9, R8, 0x2, 0x181f ;  /* 0x00581f0008097f89 */ /* 0x000fee00000e0000 */
[----:B0-----:R-:W-:Y:S02]  /*ca00*/  @!P1 LEA R14, P2, R16, R14, 0x1 ;  /* 0x0000000e100e9211 */ /* 0x001fe400078408ff */
[----:B------:R-:W-:-:S03]  /*ca10*/  @!P1 LEA R25, R22, UR47, 0x1 ;  /* 0x0000002f16199c11 */ /* 0x000fc6000f8e08ff */
[----:B-1----:R-:W-:Y:S01]  /*ca20*/  @!P1 IMAD.X R3, RZ, RZ, R2, P2 ;  /* 0x000000ffff039224 */ /* 0x002fe200010e0602 */
[----:B------:R-:W-:Y:S02]  /*ca30*/  @!P1 MOV R2, R14 ;  /* 0x0000000e00029202 */ /* 0x000fe40000000f00 */
[----:B------:R-:W0:Y:S04]  /*ca40*/  SHFL.IDX PT, R14, R7, 0x2, 0x181f ;  /* 0x00581f00070e7f89 */ /* 0x000e2800000e0000 */
[----:B------:R2:W-:Y:S01]  /*ca50*/  @!P1 LDGSTS.E.BYPASS.LTC128B.128 [R25+0x8400], desc[UR38][R2.64], !P0 ;  /* 0x0840000002199fae */ /* 0x0005e2000c101d66 */
[----:B------:R-:W-:Y:S01]  /*ca60*/  ISETP.GE.AND P1, PT, R11, R4, PT ;  /* 0x000000040b00720c */ /* 0x000fe20003f26270 */
[----:B------:R-:W-:Y:S01]  /*ca70*/  VIADD R11, R5, 0x40 ;  /* 0x00000040050b7836 */ /* 0x000fe20000000000 */
[----:B--2---:R-:W-:-:S02]  /*ca80*/  @!P3 LEA R2, P2, R16, R21, 0x1 ;  /* 0x000000151002b211 */ /* 0x004fc400078408ff */
[C---:B------:R-:W-:Y:S01]  /*ca90*/  @!P3 LEA R25, R22.reuse, UR47, 0x1 ;  /* 0x0000002f1619bc11 */ /* 0x040fe2000f8e08ff */
[----:B------:R-:W1:Y:S08]  /*caa0*/  SHFL.IDX PT, R21, R7, 0x3, 0x181f ;  /* 0x00781f0007157f89 */ /* 0x000e7000000e0000 */
[----:B------:R-:W-:Y:S01]  /*cab0*/  @!P1 LEA R20, R22, UR47, 0x1 ;  /* 0x0000002f16149c11 */ /* 0x000fe2000f8e08ff */
[----:B---3--:R-:W-:-:S02]  /*cac0*/  @!P3 IMAD.X R3, RZ, RZ, R10, P2 ;  /* 0x000000ffff03b224 */ /* 0x008fc400010e060a */
[----:B------:R-:W2:Y:S04]  /*cad0*/  SHFL.IDX PT, R10, R8, 0x3, 0x181f ;  /* 0x00781f00080a7f89 */ /* 0x000ea800000e0000 */
[----:B------:R0:W-:Y:S02]  /*cae0*/  @!P3 LDGSTS.E.BYPASS.LTC128B.128 [R25+0x8c00], desc[UR38][R2.64], !P0 ;  /* 0x08c000000219bfae */ /* 0x0001e4000c101d66 */
[----:B0-----:R-:W-:Y:S02]  /*caf0*/  @!P1 LEA R2, P2, R16, R14, 0x1 ;  /* 0x0000000e10029211 */ /* 0x001fe400078408ff */
[----:B------:R-:W0:Y:S02]  /*cb00*/  SHFL.IDX PT, R14, R7, 0x4, 0x181f ;  /* 0x00981f00070e7f89 */ /* 0x000e2400000e0000 */
[----:B------:R-:W-:Y:S01]  /*cb10*/  @!P1 IADD3.X R3, RZ, R9, RZ, P2, !PT ;  /* 0x00000009ff039210 */ /* 0x000fe200017fe4ff */
[----:B------:R-:W-:-:S04]  /*cb20*/  VIADD R9, R5, 0x30 ;  /* 0x0000003005097836 */ /* 0x000fc80000000000 */
[----:B------:R1:W-:Y:S01]  /*cb30*/  @!P1 LDGSTS.E.BYPASS.LTC128B.128 [R20+0x9400], desc[UR38][R2.64], !P0 ;  /* 0x0940000002149fae */ /* 0x0003e2000c101d66 */
[-C--:B------:R-:W-:Y:S02]  /*cb40*/  ISETP.GE.AND P3, PT, R9, R4.reuse, PT ;  /* 0x000000040900720c */ /* 0x080fe40003f66270 */
[----:B------:R-:W-:Y:S01]  /*cb50*/  ISETP.GE.AND P1, PT, R11, R4, PT ;  /* 0x000000040b00720c */ /* 0x000fe20003f26270 */
[----:B------:R-:W3:Y:S01]  /*cb60*/  SHFL.IDX PT, R9, R8, 0x4, 0x181f ;  /* 0x00981f0008097f89 */ /* 0x000ee200000e0000 */
[----:B------:R-:W-:-:S09]  /*cb70*/  VIADD R11, R5, 0x60 ;  /* 0x00000060050b7836 */ /* 0x000fd20000000000 */
[----:B-1----:R-:W-:Y:S02]  /*cb80*/  @!P3 LEA R2, P2, R16, R21, 0x1 ;  /* 0x000000151002b211 */ /* 0x002fe400078408ff */
[C---:B------:R-:W-:Y:S01]  /*cb90*/  @!P3 LEA R25, R22.reuse, UR47, 0x1 ;  /* 0x0000002f1619bc11 */ /* 0x040fe2000f8e08ff */
[----:B------:R-:W1:Y:S01]  /*cba0*/  SHFL.IDX PT, R21, R7, 0x5, 0x181f ;  /* 0x00b81f0007157f89 */ /* 0x000e6200000e0000 */
[----:B------:R-:W-:Y:S01]  /*cbb0*/  @!P1 LEA R20, R22, UR47, 0x1 ;  /* 0x0000002f16149c11 */ /* 0x000fe2000f8e08ff */
[----:B--2---:R-:W-:Y:S02]  /*cbc0*/  @!P3 IMAD.X R3, RZ, RZ, R10, P2 ;  /* 0x000000ffff03b224 */ /* 0x004fe400010e060a */
[----:B------:R-:W2:Y:S04]  /*cbd0*/  SHFL.IDX PT, R10, R8, 0x5, 0x181f ;  /* 0x00b81f00080a7f89 */ /* 0x000ea800000e0000 */
[----:B------:R0:W-:Y:S02]  /*cbe0*/  @!P3 LDGSTS.E.BYPASS.LTC128B.128 [R25+0x9c00], desc[UR38][R2.64], !P0 ;  /* 0x09c000000219bfae */ /* 0x0001e4000c101d66 */
[----:B0-----:R-:W-:-:S02]  /*cbf0*/  @!P1 LEA R2, P2, R16, R14, 0x1 ;  /* 0x0000000e10029211 */ /* 0x001fc400078408ff */
[----:B------:R-:W0:Y:S02]  /*cc00*/  SHFL.IDX PT, R14, R7, 0x6, 0x181f ;  /* 0x00d81f00070e7f89 */ /* 0x000e2400000e0000 */
[----:B---3--:R-:W-:Y:S01]  /*cc10*/  @!P1 IADD3.X R3, RZ, R9, RZ, P2, !PT ;  /* 0x00000009ff039210 */ /* 0x008fe200017fe4ff */
[----:B------:R-:W-:-:S04]  /*cc20*/  VIADD R9, R5, 0x50 ;  /* 0x0000005005097836 */ /* 0x000fc80000000000 */
[----:B------:R1:W-:Y:S01]  /*cc30*/  @!P1 LDGSTS.E.BYPASS.LTC128B.128 [R20+0xa400], desc[UR38][R2.64], !P0 ;  /* 0x0a40000002149fae */ /* 0x0003e2000c101d66 */
[-C--:B------:R-:W-:Y:S02]  /*cc40*/  ISETP.GE.AND P3, PT, R9, R4.reuse, PT ;  /* 0x000000040900720c */ /* 0x080fe40003f66270 */
[----:B------:R-:W-:Y:S01]  /*cc50*/  ISETP.GE.AND P1, PT, R11, R4, PT ;  /* 0x000000040b00720c */ /* 0x000fe20003f26270 */
[----:B------:R-:W3:Y:S01]  /*cc60*/  SHFL.IDX PT, R9, R8, 0x6, 0x181f ;  /* 0x00d81f0008097f89 */ /* 0x000ee200000e0000 */
[----:B------:R-:W-:-:S03]  /*cc70*/  VIADD R11, R5, 0x80 ;  /* 0x00000080050b7836 */ /* 0x000fc60000000000 */
[----:B------:R-:W-:Y:S06]  /*cc80*/  SHFL.IDX PT, R8, R8, 0x7, 0x181f ;  /* 0x00f81f0008087f89 */ /* 0x000fec00000e0000 */
[----:B-1----:R-:W-:Y:S02]  /*cc90*/  @!P3 LEA R2, P2, R16, R21, 0x1 ;  /* 0x000000151002b211 */ /* 0x002fe400078408ff */
        /* <DEDUP_REMOVED lines=11> */
[----:B0-----:R-:W-:Y:S01]  /*cd50*/  VIADD R7, R5, 0x90 ;  /* 0x0000009005077836 */ /* 0x001fe20000000000 */
[----:B------:R-:W-:Y:S01]  /*cd60*/  ISETP.GE.AND P1, PT, R11, R4, PT ;  /* 0x000000040b00720c */ /* 0x000fe20003f26270 */
[----:B------:R-:W0:Y:S01]  /*cd70*/  SHFL.IDX PT, R9, R6, RZ, 0x181f ;  /* 0x00181fff06097589 */ /* 0x000e2200000e0000 */
[----:B------:R-:W-:-:S09]  /*cd80*/  VIADD R11, R5, 0xa0 ;  /* 0x000000a0050b7836 */ /* 0x000fd20000000000 */
[----:B------:R-:W-:Y:S02]  /*cd90*/  @!P3 LEA R25, R22, UR47, 0x1 ;  /* 0x0000002f1619bc11 */ /* 0x000fe4000f8e08ff */
[----:B-1----:R-:W-:Y:S02]  /*cda0*/  @!P3 LEA R2, P2, R16, R14, 0x1 ;  /* 0x0000000e1002b211 */ /* 0x002fe400078408ff */
[----:B------:R-:W-:Y:S03]  /*cdb0*/  SHFL.IDX PT, R14, R0, 0x2, 0x181f ;  /* 0x00581f00000e7f89 */ /* 0x000fe600000e0000 */
[----:B------:R-:W-:Y:S02]  /*cdc0*/  @!P3 IMAD.X R3, RZ, RZ, R8, P2 ;  /* 0x000000ffff03b224 */ /* 0x000fe400010e0608 */
[----:B------:R-:W-:Y:S04]  /*cdd0*/  SHFL.IDX PT, R8, R6, 0x1, 0x181f ;  /* 0x00381f0006087f89 */ /* 0x000fe800000e0000 */
[----:B------:R1:W-:Y:S01]  /*cde0*/  @!P3 LDGSTS.E.BYPASS.LTC128B.128 [R25+0xbc00], desc[UR38][R2.64], !P0 ;  /* 0x0bc000000219bfae */ /* 0x0003e2000c101d66 */
[----:B------:R-:W-:-:S03]  /*cdf0*/  ISETP.GE.AND P3, PT, R7, R4, PT ;  /* 0x000000040700720c */ /* 0x000fc60003f66270 */
[----:B------:R-:W-:Y:S04]  /*ce00*/  SHFL.IDX PT, R7, R6, 0x2, 0x181f ;  /* 0x00581f0006077f89 */ /* 0x000fe800000e0000 */
[----:B------:R-:W-:Y:S01]  /*ce10*/  SHFL.IDX PT, R6, R6, 0x3, 0x181f ;  /* 0x00781f0006067f89 */ /* 0x000fe200000e0000 */
[----:B-1----:R-:W-:Y:S02]  /*ce20*/  @!P1 LEA R2, P2, R16, R21, 0x1 ;  /* 0x0000001510029211 */ /* 0x002fe400078408ff */
[----:B------:R-:W-:Y:S02]  /*ce30*/  @!P1 LEA R21, R22, UR47, 0x1 ;  /* 0x0000002f16159c11 */ /* 0x000fe4000f8e08ff */
[----:B0-----:R-:W-:Y:S02]  /*ce40*/  @!P1 IADD3.X R3, RZ, R9, RZ, P2, !PT ;  /* 0x00000009ff039210 */ /* 0x001fe400017fe4ff */
[----:B------:R-:W0:Y:S04]  /*ce50*/  SHFL.IDX PT, R9, R0, 0x1, 0x181f ;  /* 0x00381f0000097f89 */ /* 0x000e2800000e0000 */
[----:B------:R0:W-:Y:S01]  /*ce60*/  @!P1 LDGSTS.E.BYPASS.LTC128B.128 [R21+0xc400], desc[UR38][R2.64], !P0 ;  /* 0x0c40000002159fae */ /* 0x0001e2000c101d66 */
[----:B------:R-:W-:-:S02]  /*ce70*/  ISETP.GE.AND P1, PT, R11, R4, PT ;  /* 0x000000040b00720c */ /* 0x000fc40003f26270 */
[----:B0-----:R-:W-:Y:S02]  /*ce80*/  @!P3 LEA R2, P2, R16, R9, 0x1 ;  /* 0x000000091002b211 */ /* 0x001fe400078408ff */
[----:B------:R-:W-:-:S03]  /*ce90*/  @!P3 LEA R9, R22, UR47, 0x1 ;  /* 0x0000002f1609bc11 */ /* 0x000fc6000f8e08ff */
[----:B------:R-:W-:-:S05]  /*cea0*/  @!P3 IMAD.X R3, RZ, RZ, R8, P2 ;  /* 0x000000ffff03b224 */ /* 0x000fca00010e0608 */
[----:B------:R0:W-:Y:S02]  /*ceb0*/  @!P3 LDGSTS.E.BYPASS.LTC128B.128 [R9+0xcc00], desc[UR38][R2.64], !P0 ;  /* 0x0cc000000209bfae */ /* 0x0001e4000c101d66 */
[----:B0-----:R-:W-:Y:S02]  /*cec0*/  @!P1 LEA R2, P2, R16, R14, 0x1 ;  /* 0x0000000e10029211 */ /* 0x001fe400078408ff */
[----:B------:R0:W1:Y:S02]  /*ced0*/  SHFL.IDX PT, R14, R0, 0x3, 0x181f ;  /* 0x00781f00000e7f89 */ /* 0x00006400000e0000 */
[----:B------:R-:W-:Y:S02]  /*cee0*/  @!P1 IADD3.X R3, RZ, R7, RZ, P2, !PT ;  /* 0x00000007ff039210 */ /* 0x000fe400017fe4ff */
[----:B------:R-:W-:-:S05]  /*cef0*/  @!P1 LEA R7, R22, UR47, 0x1 ;  /* 0x0000002f16079c11 */ /* 0x000fca000f8e08ff */
[----:B------:R0:W-:Y:S02]  /*cf00*/  @!P1 LDGSTS.E.BYPASS.LTC128B.128 [R7+0xd400], desc[UR38][R2.64], !P0 ;  /* 0x0d40000002079fae */ /* 0x0001e4000c101d66 */
.L_x_2294:
        /* <DEDUP_REMOVED lines=18> */
.L_x_2295:
        /* <DEDUP_REMOVED lines=9> */
[----:B------:R-:W-:Y:S01]  /*d0c0*/  ULOP3.LUT UR5, URZ, UR46, URZ, 0x33, !UPT ;  /* 0x0000002e3f057292 */ /* 0x000fe2000f8e333f */
[----:B------:R-:W-:Y:S01]  /*d0d0*/  IMAD.SHL.U32 R4, R16, 0x2, RZ ;  /* 0x0000000210047824 */ /* 0x000fe200078e00ff */
[----:B------:R-:W-:Y:S01]  /*d0e0*/  UIMAD UR4, UR4, UR41, URZ ;  /* 0x00000029040472a4 */ /* 0x000fe2000f8e023f */
[----:B------:R-:W-:Y:S01]  /*d0f0*/  BSSY B0, `(.L_x_2218) ;  /* 0x00000f8000007945 */ /* 0x000fe20003800000 */
[----:B------:R-:W-:Y:S01]  /*d100*/  MOV R21, 0x1 ;  /* 0x0000000100157802 */ /* 0x000fe20000000f00 */
[----:B------:R-:W-:-:S03]  /*d110*/  IMAD.MOV.U32 R8, RZ, RZ, RZ ;  /* 0x000000ffff087224 */ /* 0x000fc600078e00ff */
[----:B------:R-:W-:Y:S01]  /*d120*/  LOP3.LUT R3, RZ, UR4, RZ, 0x33, !PT ;  /* 0x00000004ff037c12 */ /* 0x000fe2000f8e33ff */
[----:B------:R-:W-:Y:S02]  /*d130*/  ULDC UR4, c[0x0][0x2f4] ;  /* 0x0000bd0000047ab9 */ /* 0x000fe40000000800 */
[----:B------:R-:W-:Y:S02]  /*d140*/  ISETP.GE.AND P1, PT, R16, UR4, PT ;  /* 0x0000000410007c0c */ /* 0x000fe4000bf26270 */
[----:B------:R-:W-:-:S04]  /*d150*/  VIMNMX3 R3, R0, UR5, R3, !PT ;  /* 0x0000000500037c0f */ /* 0x000fc8000f800103 */
[----:B------:R-:W-:Y:S02]  /*d160*/  IADD3 R26, -R3, -0x2, RZ ;  /* 0xfffffffe031a7810 */ /* 0x000fe40007ffe1ff */
[----:B-1----:R-:W-:-:S04]  /*d170*/  LOP3.LUT R2, R2, 0x7f, RZ, 0xc0, !PT ;  /* 0x0000007f02027812 */ /* 0x002fc800078ec0ff */
[----:B------:R-:W-:-:S04]  /*d180*/  SHF.R.U32.HI R2, RZ, 0x3, R2 ;  /* 0x00000003ff027819 */ /* 0x000fc80000011602 */
[----:B------:R-:W-:Y:S02]  /*d190*/  IADD3 R19, R23, R19, R2 ;  /* 0x0000001317137210 */ /* 0x000fe40007ffe002 */
[----:B------:R-:W-:-:S03]  /*d1a0*/  IADD3 R0, -R2, UR43, RZ ;  /* 0x0000002b02007c10 */ /* 0x000fc6000fffe1ff */
[----:B------:R-:W-:Y:S02]  /*d1b0*/  VIADD R2, R19, 0xfffffe80 ;  /* 0xfffffe8013027836 */ /* 0x000fe40000000000 */
[C---:B------:R-:W-:Y:S02]  /*d1c0*/  IMAD R4, R3.reuse, 0x80, R0 ;  /* 0x0000008003047824 */ /* 0x040fe400078e0200 */
[----:B------:R-:W-:Y:S02]  /*d1d0*/  IMAD R0, R3, -0x80, R2 ;  /* 0xffffff8003007824 */ /* 0x000fe400078e0202 */
[----:B------:R-:W-:-:S07]  /*d1e0*/  VIADD R4, R4, 0x100 ;  /* 0x0000010004047836 */ /* 0x000fce0000000000 */
.L_x_2231:
[----:B------:R-:W0:Y:S01]  /*d1f0*/  LDC R2, c[0x0][0x430] ;  /* 0x00010c00ff027b82 */ /* 0x000e220000000800 */
[----:B------:R-:W-:Y:S01]  /*d200*/  MOV R9, R0 ;  /* 0x0000000000097202 */ /* 0x000fe20000000f00 */
[----:B------:R-:W-:Y:S01]  /*d210*/  ULDC.64 UR4, c[0x0][0x428] ;  /* 0x00010a0000047ab9 */ /* 0x000fe20000000a00 */
[----:B0-----:R-:W-:-:S13]  /*d220*/  ISETP.NE.AND P0, PT, R2, 0x1, PT ;  /* 0x000000010200780c */ /* 0x001fda0003f05270 */
[----:B------:R-:W0:Y:S08]  /*d230*/  @P0 LDC R3, c[0x0][0x434] ;  /* 0x00010d00ff030b82 */ /* 0x000e300000000800 */
[----:B------:R-:W1:Y:S01]  /*d240*/  @P0 LDC R5, c[0x0][0x438] ;  /* 0x00010e00ff050b82 */ /* 0x000e620000000800 */
[----:B0-----:R-:W-:-:S05]  /*d250*/  @P0 IMAD.HI.U32 R2, R0, R3, RZ ;  /* 0x0000000300020227 */ /* 0x001fca00078e00ff */
[----:B-1----:R-:W-:Y:S01]  /*d260*/  @P0 SHF.R.U32.HI R9, RZ, R5, R2 ;  /* 0x00000005ff090219 */ /* 0x002fe20000011602 */
[----:B------:R-:W-:-:S03]  /*d270*/  IMAD R5, R29, UR4, RZ ;  /* 0x000000041d057c24 */ /* 0x000fc6000f8e02ff */
[--C-:B------:R-:W-:Y:S01]  /*d280*/  SHF.R.S32.HI R3, RZ, 0x1f, R9.reuse ;  /* 0x0000001fff037819 */ /* 0x100fe20000011409 */
[----:B------:R-:W-:Y:S02]  /*d290*/  IMAD.MOV.U32 R2, RZ, RZ, R9 ;  /* 0x000000ffff027224 */ /* 0x000fe400078e0009 */
[C---:B------:R-:W-:Y:S02]  /*d2a0*/  IMAD R5, R28.reuse, UR5, R5 ;  /* 0x000000051c057c24 */ /* 0x040fe4000f8e0205 */
[----:B------:R-:W-:Y:S01]  /*d2b0*/  IMAD.WIDE.U32 R2, R28, UR4, R2 ;  /* 0x000000041c027c25 */ /* 0x000fe2000f8e0002 */
[----:B------:R-:W-:-:S03]  /*d2c0*/  ULDC.64 UR4, c[0x0][0x418] ;  /* 0x0001060000047ab9 */ /* 0x000fc60000000a00 */
[----:B------:R-:W-:Y:S01]  /*d2d0*/  IMAD.IADD R3, R5, 0x1, R3 ;  /* 0x0000000105037824 */ /* 0x000fe200078e0203 */
[----:B------:R-:W-:-:S04]  /*d2e0*/  LEA R6, P0, R2, UR4, 0x2 ;  /* 0x0000000402067c11 */ /* 0x000fc8000f8010ff */
[----:B------:R-:W-:-:S05]  /*d2f0*/  LEA.HI.X R7, R2, UR5, R3, 0x2, P0 ;  /* 0x0000000502077c11 */ /* 0x000fca00080f1403 */
[----:B------:R-:W2:Y:S01]  /*d300*/  LDG.E R5, desc[UR38][R6.64] ;  /* 0x0000002606057981 */ /* 0x000ea2000c1e1900 */
[----:B------:R-:W-:Y:S01]  /*d310*/  ULOP3.LUT UR6, UR40, 0x2, URZ, 0xfc, !UPT ;  /* 0x0000000228067892 */ /* 0x000fe2000f8efc3f */
[----:B------:R-:W-:-:S04]  /*d320*/  IADD3 R20, R8, 0x1, RZ ;  /* 0x0000000108147810 */ /* 0x000fc80007ffe0ff */
[----:B------:R-:W-:Y:S01]  /*d330*/  ISETP.NE.AND P0, PT, R20, 0x2, PT ;  /* 0x000000021400780c */ /* 0x000fe20003f05270 */
[----:B------:R-:W-:-:S03]  /*d340*/  IMAD.U32 R10, RZ, RZ, UR6 ;  /* 0x00000006ff0a7e24 */ /* 0x000fc6000f8e00ff */
[----:B------:R-:W-:Y:S02]  /*d350*/  SEL R24, RZ, 0x1, P0 ;  /* 0x00000001ff187807 */ /* 0x000fe40000000000 */
[----:B------:R-:W-:Y:S02]  /*d360*/  ISETP.NE.AND P2, PT, R10, 0x3, PT ;  /* 0x000000030a00780c */ /* 0x000fe40003f45270 */
[----:B------:R-:W-:Y:S02]  /*d370*/  SEL R20, R20, RZ, P0 ;  /* 0x000000ff14147207 */ /* 0x000fe40000000000 */
[----:B------:R-:W-:Y:S02]  /*d380*/  LOP3.LUT R24, R21, R24, RZ, 0x3c, !PT ;  /* 0x0000001815187212 */ /* 0x000fe400078e3cff */
[----:B--2---:R-:W-:-:S07]  /*d390*/  SHF.R.S32.HI R25, RZ, 0x1f, R5 ;  /* 0x0000001fff197819 */ /* 0x004fce0000011405 */
[----:B------:R-:W-:Y:S05]  /*d3a0*/  @!P2 BRA `(.L_x_2219) ;  /* 0x000000000004a947 */ /* 0x000fea0003800000 */
[----:B------:R-:W-:Y:S01]  /*d3b0*/  BPT.TRAP 0x1 ;  /* 0x000000040000795c */ /* 0x000fe20000300000 */
.L_x_2219:
[----:B------:R-:W-:Y:S01]  /*d3c0*/  LEA R7, R20, UR47, 0x3 ;  /* 0x0000002f14077c11 */ /* 0x000fe2000f8e18ff */
[----:B------:R-:W-:Y:S01]  /*d3d0*/  BSSY B1, `(.L_x_2220) ;  /* 0x0000004000017945 */ /* 0x000fe20003800000 */
[----:B------:R-:W-:-:S04]  /*d3e0*/  SHF.L.U32 R2, R24, 0x1f, RZ ;  /* 0x0000001f18027819 */ /* 0x000fc800000006ff */
[----:B------:R-:W0:Y:S02]  /*d3f0*/  SYNCS.PHASECHK.TRANS64.TRYWAIT P0, [R7+URZ+0x16840], R2 ;  /* 0x01684002070075a7 */ /* 0x000e24000800017f */
[----:B0-----:R-:W-:Y:S05]  /*d400*/  @!P0 BRA `(.L_x_2221) ;  /* 0x0000003000448947 */ /* 0x001fea0003800000 */
.L_x_2296:
[----:B------:R-:W-:Y:S05]  /*d410*/  BSYNC B1 ;  /* 0x0000000000017941 */ /* 0x000fea0003800000 */
.L_x_2220:
[----:B------:R-:W2:Y:S01]  /*d420*/  LDL R3, [R1] ;  /* 0x0000000001037983 */ /* 0x000ea20000100800 */
[----:B------:R-:W-:Y:S01]  /*d430*/  ULDC UR4, c[0x0][0x430] ;  /* 0x00010c0000047ab9 */ /* 0x000fe20000000800 */
[----:B------:R-:W-:Y:S01]  /*d440*/  R2UR UR6, R27 ;  /* 0x000000001b0672ca */ /* 0x000fe200000e0000 */
[----:B------:R-:W-:-:S06]  /*d450*/  UIADD3 UR4, -UR4, URZ, URZ ;  /* 0x0000003f04047290 */ /* 0x000fcc000fffe13f */
[----:B------:R-:W-:Y:S01]  /*d460*/  IMAD R6, R9, UR4, R0 ;  /* 0x0000000409067c24 */ /* 0x000fe2000f8e0200 */
[----:B------:R-:W-:-:S04]  /*d470*/  ULDC.64 UR4, c[0x0][0x300] ;  /* 0x0000c00000047ab9 */ /* 0x000fc80000000a00 */
[----:B------:R-:W-:Y:S02]  /*d480*/  SHF.R.S32.HI R23, RZ, 0x1f, R6 ;  /* 0x0000001fff177819 */ /* 0x000fe40000011406 */
[----:B--2---:R-:W-:-:S03]  /*d490*/  ISETP.NE.AND P2, PT, R3, RZ, PT ;  /* 0x000000ff0300720c */ /* 0x004fc60003f45270 */
        /* <DEDUP_REMOVED lines=10> */
[----:B------:R-:W-:Y:S01]  /*d540*/  IMAD.U32 R9, RZ, RZ, UR4 ;  /* 0x00000004ff097e24 */ /* 0x000fe2000f8e00ff */
[----:B------:R-:W-:-:S03]  /*d550*/  UIMAD UR4, UR6, UR4, URZ ;  /* 0x00000004060472a4 */ /* 0x000fc6000f8e023f */
[----:B------:R-:W-:Y:S01]  /*d560*/  IMAD.WIDE.U32 R2, R9, UR42, R2 ;  /* 0x0000002a09027c25 */ /* 0x000fe2000f8e0002 */
[----:B------:R-:W-:Y:S01]  /*d570*/  UIMAD UR4, UR42, UR5, UR4 ;  /* 0x000000052a0472a4 */ /* 0x000fe2000f8e0204 */
[----:B------:R-:W-:Y:S02]  /*d580*/  ULDC.64 UR6, c[0x0][0x2e8] ;  /* 0x0000ba0000067ab9 */ /* 0x000fe40000000a00 */
[----:B------:R-:W-:Y:S01]  /*d590*/  IMAD R9, R20, 0x2000, R22 ;  /* 0x0000200014097824 */ /* 0x000fe200078e0216 */
[----:B------:R-:W-:Y:S02]  /*d5a0*/  LEA R10, P0, R2, UR6, 0x1 ;  /* 0x00000006020a7c11 */ /* 0x000fe4000f8008ff */
[----:B------:R-:W-:Y:S01]  /*d5b0*/  IADD3 R19, R3, UR4, RZ ;  /* 0x0000000403137c10 */ /* 0x000fe2000fffe0ff */
[----:B------:R-:W-:-:S03]  /*d5c0*/  UMOV UR4, 0xffffffff ;  /* 0xffffffff00047882 */ /* 0x000fc60000000000 */
        /* <DEDUP_REMOVED lines=41> */
.L_x_2314:
        /* <DEDUP_REMOVED lines=9> */
.L_x_2223:
        /* <DEDUP_REMOVED lines=8> */
[----:B0-----:R-:W-:-:S04]  /*d970*/  MOV R2, UR5 ;  /* 0x0000000500027c02 */ /* 0x001fc80008000f00 */
[----:B------:R-:W-:-:S13]  /*d980*/  ISETP.NE.AND P3, PT, R2, 0x3, PT ;  /* 0x000000030200780c */ /* 0x000fda0003f65270 */
[----:B------:R-:W-:Y:S05]  /*d990*/  @!P3 BRA `(.L_x_2224) ;  /* 0x000000000004b947 */ /* 0x000fea0003800000 */
[----:B------:R-:W-:Y:S01]  /*d9a0*/  BPT.TRAP 0x1 ;  /* 0x000000040000795c */ /* 0x000fe20000300000 */
.L_x_2224:
[----:B------:R0:W-:Y:S01]  /*d9b0*/  SYNCS.ARRIVE.TRANS64.A1T0 RZ, [R7+URZ+0x16830], RZ ;  /* 0x016830ff07ff79a7 */ /* 0x0001e2000810003f */
[----:B------:R-:W-:Y:S05]  /*d9c0*/  @!P3 BRA `(.L_x_2225) ;  /* 0x000000000004b947 */ /* 0x000fea0003800000 */
[----:B------:R-:W-:Y:S01]  /*d9d0*/  BPT.TRAP 0x1 ;  /* 0x000000040000795c */ /* 0x000fe20000300000 */
.L_x_2225:
[----:B------:R-:W-:Y:S01]  /*d9e0*/  SHF.L.U32 R2, R21, 0x1f, RZ ;  /* 0x0000001f15027819 */ /* 0x000fe200000006ff */
[----:B------:R-:W-:Y:S01]  /*d9f0*/  BSSY B1, `(.L_x_2226) ;  /* 0x0000004000017945 */ /* 0x000fe20003800000 */
[----:B0-----:R-:W-:-:S04]  /*da00*/  LEA R7, R8, UR47, 0x3 ;  /* 0x0000002f08077c11 */ /* 0x001fc8000f8e18ff */
[----:B------:R-:W0:Y:S02]  /*da10*/  SYNCS.PHASECHK.TRANS64.TRYWAIT P0, [R7+URZ+0x16860], R2 ;  /* 0x01686002070075a7 */ /* 0x000e24000800017f */
[----:B0-----:R-:W-:Y:S05]  /*da20*/  @!P0 BRA `(.L_x_2227) ;  /* 0x0000003400308947 */ /* 0x001fea0003800000 */
.L_x_2315:
[----:B------:R-:W-:Y:S05]  /*da30*/  BSYNC B1 ;  /* 0x0000000000017941 */ /* 0x000fea0003800000 */
.L_x_2226:
        /* <DEDUP_REMOVED lines=18> */
[----:B------:R-:W0:Y:S02]  /*db60*/  SHFL.IDX PT, R11, R17, 0x3, 0x181f ;  /* 0x00781f00110b7f89 */ /* 0x000e2400000e0000 */
[----:B---3--:R-:W-:Y:S02]  /*db70*/  IADD3.X R3, RZ, R9, RZ, P2, !PT ;  /* 0x00000009ff037210 */ /* 0x008fe400017fe4ff */
[----:B------:R-:W1:Y:S05]  /*db80*/  SHFL.IDX PT, R9, R18, 0x3, 0x181f ;  /* 0x00781f0012097f89 */ /* 0x000e6a00000e0000 */
        /* <DEDUP_REMOVED lines=28> */
.L_x_2333:
        /* <DEDUP_REMOVED lines=17> */
[----:B------:R-:W-:-:S05]  /*de60*/  IMAD R9, R5, UR5, R6 ;  /* 0x0000000505097c24 */ /* 0x000fca000f8e0206 */
[----:B------:R-:W-:-:S07]  /*de70*/  IADD3 R19, R3, R9, RZ ;  /* 0x0000000903137210 */ /* 0x000fce0007ffe0ff */
.L_x_2229:
        /* <DEDUP_REMOVED lines=12> */
.L_x_2230:
[----:B------:R-:W-:Y:S01]  /*df40*/  R2UR UR4, R27 ;  /* 0x000000001b0472ca */ /* 0x000fe200000e0000 */
[----:B------:R-:W-:Y:S01]  /*df50*/  ULDC.64 UR6, c[0x0][0x330] ;  /* 0x0000cc0000067ab9 */ /* 0x000fe20000000a00 */
[----:B------:R-:W-:Y:S01]  /*df60*/  IADD3 R26, R26, -0x1, RZ ;  /* 0xffffffff1a1a7810 */ /* 0x000fe20007ffe0ff */
[----:B------:R-:W-:Y:S01]  /*df70*/  IMAD.U32 R3, RZ, RZ, UR6 ;  /* 0x00000006ff037e24 */ /* 0x000fe2000f8e00ff */
[----:B------:R0:W-:Y:S01]  /*df80*/  SYNCS.ARRIVE.TRANS64.A1T0 RZ, [R7+URZ+0x16850], RZ ;  /* 0x016850ff07ff79a7 */ /* 0x0001e2000810003f */
[----:B------:R-:W-:Y:S01]  /*df90*/  IMAD.MOV.U32 R18, RZ, RZ, R2 ;  /* 0x000000ffff127224 */ /* 0x000fe200078e0002 */
        /* <DEDUP_REMOVED lines=9> */
[----:B------:R-:W-:Y:S01]  /*e030*/  LEA R17, P2, R18, UR6, 0x1 ;  /* 0x0000000612117c11 */ /* 0x000fe2000f8408ff */
[----:B------:R-:W-:-:S05]  /*e040*/  VIADD R3, R19, UR4 ;  /* 0x0000000413037c36 */ /* 0x000fca0008000000 */
[----:B------:R-:W-:Y:S01]  /*e050*/  LEA.HI.X R18, R18, UR7, R3, 0x1, P2 ;  /* 0x0000000712127c11 */ /* 0x000fe200090f0c03 */
[----:B0-----:R-:W-:Y:S06]  /*e060*/  @P0 BRA `(.L_x_2231) ;  /* 0xfffffff000600947 */ /* 0x001fec000383ffff */
[----:B------:R-:W-:Y:S05]  /*e070*/  BSYNC B0 ;  /* 0x0000000000007941 */ /* 0x000fea0003800000 */
.L_x_2218:
[----:B------:R-:W-:-:S06]  /*e080*/  ULOP3.LUT UR4, UR40, 0x2, URZ, 0xfc, !UPT ;  /* 0x0000000228047892 */ /* 0x000fcc000f8efc3f */
[----:B0-----:R-:W-:-:S05]  /*e090*/  IMAD.U32 R0, RZ, RZ, UR4 ;  /* 0x00000004ff007e24 */ /* 0x001fca000f8e00ff */
[----:B------:R-:W-:-:S13]  /*e0a0*/  ISETP.NE.AND P0, PT, R0, 0x3, PT ;  /* 0x000000030000780c */ /* 0x000fda0003f05270 */
[----:B------:R-:W-:Y:S05]  /*e0b0*/  @!P0 BRA `(.L_x_2232) ;  /* 0x0000000000048947 */ /* 0x000fea0003800000 */
[----:B------:R-:W-:Y:S01]  /*e0c0*/  BPT.TRAP 0x1 ;  /* 0x000000040000795c */ /* 0x000fe20000300000 */
.L_x_2232:
[----:B------:R-:W-:Y:S01]  /*e0d0*/  LEA R0, R20, UR47, 0x3 ;  /* 0x0000002f14007c11 */ /* 0x000fe2000f8e18ff */
[----:B------:R-:W0:Y:S01]  /*e0e0*/  S2R R2, SR_TID.X ;  /* 0x0000000000027919 */ /* 0x000e220000002100 */
[----:B------:R-:W-:Y:S01]  /*e0f0*/  SHF.L.U32 R3, R24, 0x1f, RZ ;  /* 0x0000001f18037819 */ /* 0x000fe200000006ff */
[----:B------:R-:W-:Y:S01]  /*e100*/  IMAD.MOV.U32 R5, RZ, RZ, -0x80 ;  /* 0xffffff80ff057424 */ /* 0x000fe200078e00ff */
[----:B------:R-:W-:Y:S01]  /*e110*/  BSSY B0, `(.L_x_2233) ;  /* 0x0000008000007945 */ /* 0x000fe20003800000 */
[----:B------:R-:W-:Y:S01]  /*e120*/  LEA R4, R20, R22, 0xd ;  /* 0x0000001614047211 */ /* 0x000fe200078e68ff */
[----:B------:R-:W1:Y:S01]  /*e130*/  SYNCS.PHASECHK.TRANS64.TRYWAIT P0, [R0+URZ+0x16860], R3 ;  /* 0x01686003000075a7 */ /* 0x000e62000800017f */
[----:B------:R-:W-:Y:S01]  /*e140*/  IMAD R5, R26, R5, UR43 ;  /* 0x0000002b1a057e24 */ /* 0x000fe2000f8e0205 */
[----:B0-----:R-:W-:-:S04]  /*e150*/  LOP3.LUT R2, R2, 0x7f, RZ, 0xc0, !PT ;  /* 0x0000007f02027812 */ /* 0x001fc800078ec0ff */
[----:B------:R-:W-:-:S05]  /*e160*/  SHF.R.U32.HI R2, RZ, 0x3, R2 ;  /* 0x00000003ff027819 */ /* 0x000fca0000011602 */
[----:B------:R-:W-:Y:S01]  /*e170*/  IMAD.IADD R5, R5, 0x1, -R2 ;  /* 0x0000000105057824 */ /* 0x000fe200078e0a02 */
[----:B-1----:R-:W-:Y:S06]  /*e180*/  @!P0 BRA `(.L_x_2234) ;  /* 0x0000003400b88947 */ /* 0x002fec0003800000 */
.L_x_2334:
[----:B------:R-:W-:Y:S05]  /*e190*/  BSYNC B0 ;  /* 0x0000000000007941 */ /* 0x000fea0003800000 */
.L_x_2233:
        /* <DEDUP_REMOVED lines=23> */
[----:B----4-:R-:W-:-:S03]  /*e310*/  IADD3.X R7, RZ, R7, RZ, P4, !PT ;  /* 0x00000007ff077210 */ /* 0x010fc600027fe4ff */
[----:B------:R-:W2:Y:S01]  /*e320*/  SHFL.IDX PT, R25, R17, 0x5, 0x181f ;  /* 0x00b81f0011197f89 */ /* 0x000ea200000e0000 */
[----:B-----5:R-:W-:-:S03]  /*e330*/  IMAD.X R3, RZ, RZ, R19, P5 ;  /* 0x000000ffff037224 */ /* 0x020fc600028e0613 */
        /* <DEDUP_REMOVED lines=25> */
.L_x_2352:
        /* <DEDUP_REMOVED lines=9> */
.L_x_2236:
        /* <DEDUP_REMOVED lines=12> */
.L_x_2237:
[----:B------:R-:W-:Y:S01]  /*e620*/  VIADD R2, R20, 0x1 ;  /* 0x0000000114027836 */ /* 0x000fe20000000000 */
[----:B------:R0:W-:Y:S04]  /*e630*/  SYNCS.ARRIVE.TRANS64.A1T0 RZ, [R0+URZ+0x16850], RZ ;  /* 0x016850ff00ff79a7 */ /* 0x0001e8000810003f */
[----:B------:R-:W-:-:S04]  /*e640*/  ISETP.NE.AND P0, PT, R2, 0x2, PT ;  /* 0x000000020200780c */ /* 0x000fc80003f05270 */
[----:B------:R-:W-:Y:S02]  /*e650*/  SEL R3, RZ, 0x1, P0 ;  /* 0x00000001ff037807 */ /* 0x000fe40000000000 */
[----:B------:R-:W-:Y:S02]  /*e660*/  SEL R2, R2, RZ, P0 ;  /* 0x000000ff02027207 */ /* 0x000fe40000000000 */
[----:B0-----:R-:W-:-:S07]  /*e670*/  LOP3.LUT R0, R24, R3, RZ, 0x3c, !PT ;  /* 0x0000000318007212 */ /* 0x001fce00078e3cff */
.L_x_2205:
[----:B------:R-:W0:Y:S01]  /*e680*/  S2R R4, SR_CgaCtaId ;  /* 0x0000000000047919 */ /* 0x000e220000008800 */
[----:B------:R-:W-:Y:S02]  /*e690*/  MOV R3, 0x400 ;  /* 0x0000040000037802 */ /* 0x000fe40000000f00 */
[----:B------:R-:W-:Y:S02]  /*e6a0*/  SHF.L.U32 R10, R10, 0x1f, RZ ;  /* 0x0000001f0a0a7819 */ /* 0x000fe400000006ff */
[----:B0-----:R-:W-:-:S04]  /*e6b0*/  LEA R7, R4, R3, 0x18 ;  /* 0x0000000304077211 */ /* 0x001fc800078ec0ff */
[----:B------:R-:W0:Y:S02]  /*e6c0*/  SYNCS.PHASECHK.TRANS64.TRYWAIT P0, [R7+URZ+0x16820], R10 ;  /* 0x0168200a070075a7 */ /* 0x000e24000800017f */
[----:B0-----:R-:W-:Y:S05]  /*e6d0*/  @!P0 BRA `(.L_x_2238) ;  /* 0x0000003800bc8947 */ /* 0x001fea0003800000 */
.L_x_2353:
[----:B------:R-:W-:-:S03]  /*e6e0*/  UMOV UR4, 0xffffffff ;  /* 0xffffffff00047882 */ /* 0x000fc60000000000 */
[----:B------:R-:W-:Y:S05]  /*e6f0*/  BRA.DIV UR4, `(.L_x_2239) ;  /* 0x0000003a04c87947 */ /* 0x000fea000b800000 */
[----:B------:R-:W1:Y:S02]  /*e700*/  S2R R3, SR_TID.X ;  /* 0x0000000000037919 */ /* 0x000e640000002100 */
[----:B-1----:R-:W-:-:S04]  /*e710*/  SHF.R.U32.HI R3, RZ, 0x5, R3 ;  /* 0x00000005ff037819 */ /* 0x002fc80000011603 */
[----:B------:R-:W-:-:S05]  /*e720*/  LOP3.LUT R3, R3, 0x3, RZ, 0xc0, !PT ;  /* 0x0000000303037812 */ /* 0x000fca00078ec0ff */
[----:B------:R1:W2:Y:S02]  /*e730*/  SHFL.IDX PT, R14, R3, RZ, 0x1f ;  /* 0x00001fff030e7589 */ /* 0x0002a400000e0000 */
.L_x_2356:
[----:B--2---:R-:W-:-:S13]  /*e740*/  ISETP.NE.AND P0, PT, R14, RZ, PT ;  /* 0x000000ff0e00720c */ /* 0x004fda0003f05270 */
[----:B------:R-:W-:Y:S05]  /*e750*/  @P0 BRA `(.L_x_2161) ;  /* 0x0000000000880947 */ /* 0x000fea0003800000 */
[----:B------:R-:W-:-:S03]  /*e760*/  UMOV UR4, 0xffffffff ;  /* 0xffffffff00047882 */ /* 0x000fc60000000000 */
[----:B------:R-:W-:Y:S05]  /*e770*/  BRA.DIV UR4, `(.L_x_2240) ;  /* 0x0000003a04dc7947 */ /* 0x000fea000b800000 */
[----:B------:R-:W-:-:S13]  /*e780*/  ELECT P6, URZ, PT ;  /* 0x00000000003f782f */ /* 0x000fda00038c0000 */
.L_x_2359:
[----:B------:R-:W-:Y:S05]  /*e790*/  @!P6 BRA `(.L_x_2161) ;  /* 0x000000000078e947 */ /* 0x000fea0003800000 */
[----:B------:R-:W-:-:S06]  /*e7a0*/  ULOP3.LUT UR4, UR40, 0x2, URZ, 0xfc, !UPT ;  /* 0x0000000228047892 */ /* 0x000fcc000f8efc3f */
[----:B-1----:R-:W-:-:S05]  /*e7b0*/  IMAD.U32 R3, RZ, RZ, UR4 ;  /* 0x00000004ff037e24 */ /* 0x002fca000f8e00ff */
[----:B------:R-:W-:-:S13]  /*e7c0*/  ISETP.NE.AND P0, PT, R3, 0x3, PT ;  /* 0x000000030300780c */ /* 0x000fda0003f05270 */
[----:B------:R-:W-:Y:S05]  /*e7d0*/  @!P0 BRA `(.L_x_2241) ;  /* 0x0000000000048947 */ /* 0x000fea0003800000 */
[----:B------:R-:W-:Y:S01]  /*e7e0*/  BPT.TRAP 0x1 ;  /* 0x000000040000795c */ /* 0x000fe20000300000 */
.L_x_2241:
[----:B------:R-:W-:Y:S01]  /*e7f0*/  IMAD R5, R2, 0x8, R7 ;  /* 0x0000000802057824 */ /* 0x000fe200078e0207 */
[----:B------:R-:W-:Y:S02]  /*e800*/  SHF.L.U32 R4, R0, 0x1f, RZ ;  /* 0x0000001f00047819 */ /* 0x000fe400000006ff */
[----:B------:R-:W-:Y:S02]  /*e810*/  IADD3 R2, R2, 0x1, RZ ;  /* 0x0000000102027810 */ /* 0x000fe40007ffe0ff */
[----:B------:R-:W1:Y:S02]  /*e820*/  SYNCS.PHASECHK.TRANS64.TRYWAIT P1, [R5+URZ+0x16840], R4 ;  /* 0x01684004050075a7 */ /* 0x000e64000802017f */
[----:B------:R-:W-:-:S04]  /*e830*/  ISETP.NE.AND P2, PT, R2, 0x2, PT ;  /* 0x000000020200780c */ /* 0x000fc80003f45270 */
[----:B------:R-:W-:Y:S01]  /*e840*/  SEL R3, RZ, 0x1, P2 ;  /* 0x00000001ff037807 */ /* 0x000fe20001000000 */
[----:B-1----:R-:W-:Y:S08]  /*e850*/  @!P1 BRA `(.L_x_2242) ;  /* 0x0000003800c49947 */ /* 0x002ff00003800000 */
.L_x_2360:
[----:B------:R-:W-:Y:S02]  /*e860*/  SEL R2, R2, RZ, P2 ;  /* 0x000000ff02027207 */ /* 0x000fe40001000000 */
[----:B------:R-:W-:Y:S01]  /*e870*/  LOP3.LUT R0, R0, R3, RZ, 0x3c, !PT ;  /* 0x0000000300007212 */ /* 0x000fe200078e3cff */
[----:B------:R-:W-:Y:S06]  /*e880*/  @!P0 BRA `(.L_x_2243) ;  /* 0x0000000000048947 */ /* 0x000fec0003800000 */
[----:B------:R-:W-:Y:S01]  /*e890*/  BPT.TRAP 0x1 ;  /* 0x000000040000795c */ /* 0x000fe20000300000 */
.L_x_2243:
[----:B------:R-:W-:Y:S01]  /*e8a0*/  IMAD R3, R2, 0x8, R7 ;  /* 0x0000000802037824 */ /* 0x000fe200078e0207 */
[----:B------:R-:W-:-:S04]  /*e8b0*/  SHF.L.U32 R0, R0, 0x1f, RZ ;  /* 0x0000001f00007819 */ /* 0x000fc800000006ff */
[----:B------:R-:W2:Y:S02]  /*e8c0*/  SYNCS.PHASECHK.TRANS64.TRYWAIT P1, [R3+URZ+0x16840], R0 ;  /* 0x01684000030075a7 */ /* 0x000ea4000802017f */
[----:B--2---:R-:W-:Y:S05]  /*e8d0*/  @!P1 BRA `(.L_x_2244) ;  /* 0x0000003800b89947 */ /* 0x004fea0003800000 */
.L_x_2361:
[----:B------:R-:W-:Y:S05]  /*e8e0*/  @!P0 BRA `(.L_x_2245) ;  /* 0x0000000000048947 */ /* 0x000fea0003800000 */
[----:B------:R-:W-:Y:S01]  /*e8f0*/  BPT.TRAP 0x1 ;  /* 0x000000040000795c */ /* 0x000fe20000300000 */
.L_x_2245:
[----:B------:R-:W3:Y:S02]  /*e900*/  SYNCS.PHASECHK.TRANS64.TRYWAIT P1, [R5+URZ+0x16860], R4 ;  /* 0x01686004050075a7 */ /* 0x000ee4000802017f */
[----:B---3--:R-:W-:Y:S05]  /*e910*/  @!P1 BRA `(.L_x_2246) ;  /* 0x0000003800bc9947 */ /* 0x008fea0003800000 */
.L_x_2362:
[----:B------:R-:W-:Y:S05]  /*e920*/  @!P0 BRA `(.L_x_2247) ;  /* 0x0000000000048947 */ /* 0x000fea0003800000 */
[----:B------:R-:W-:Y:S01]  /*e930*/  BPT.TRAP 0x1 ;  /* 0x000000040000795c */ /* 0x000fe20000300000 */
.L_x_2247:
[----:B----4-:R4:W0:Y:S02]  /*e940*/  SYNCS.PHASECHK.TRANS64.TRYWAIT P0, [R3+URZ+0x16860], R0 ;  /* 0x01686000030075a7 */ /* 0x010824000800017f */
[----:B0-----:R-:W-:Y:S05]  /*e950*/  @!P0 NANOSLEEP.SYNCS 0x989680 ;  /* 0x009896800000895d */ /* 0x001fea0003900000 */
[----:B------:R-:W0:Y:S02]  /*e960*/  @!P0 SYNCS.PHASECHK.TRANS64 P0, [R3+URZ+0x16860], R0 ;  /* 0x01686000030085a7 */ /* 0x000e24000800007f */
[----:B0-----:R-:W-:Y:S05]  /*e970*/  @!P0 BRA `(.L_x_2247) ;  /* 0xfffffffc00f08947 */ /* 0x001fea000383ffff */
.L_x_2161:
[----:B------:R-:W-:Y:S05]  /*e980*/  BSYNC B6 ;  /* 0x0000000000067941 */ /* 0x000fea0003800000 */
.L_x_2158:
[----:B------:R-:W-:Y:S05]  /*e990*/  EXIT ;  /* 0x000000000000794d */ /* 0x000fea0003800000 */
.L_x_2165:
[----:B0-----:R-:W-:-:S04]  /*e9a0*/  IMAD.U32 R3, RZ, RZ, UR42 ;  /* 0x0000002aff037e24 */ /* 0x001fc8000f8e00ff */
[----:B------:R0:W1:Y:S03]  /*e9b0*/  SYNCS.PHASECHK.TRANS64.TRYWAIT P0, [R3+URZ+0x16800], R0 ;  /* 0x01680000030075a7 */ /* 0x000066000800017f */
[----:B-1----:R-:W-:Y:S05]  /*e9c0*/  @!P0 NANOSLEEP.SYNCS 0x989680 ;  /* 0x009896800000895d */ /* 0x002fea0003900000 */
[----:B------:R-:W1:Y:S02]  /*e9d0*/  @!P0 SYNCS.PHASECHK.TRANS64 P0, [R3+URZ+0x16800], R0 ;  /* 0x01680000030085a7 */ /* 0x000e64000800007f */
[----:B-1----:R-:W-:Y:S05]  /*e9e0*/  @!P0 BRA `(.L_x_2165) ;  /* 0xfffffffc00ec8947 */ /* 0x002fea000383ffff */
[----:B------:R-:W-:Y:S05]  /*e9f0*/  BRA `(.L_x_2248) ;  /* 0xffffff2800207947 */ /* 0x000fea000383ffff */
.L_x_2169:
[----:B0-----:R-:W-:-:S04]  /*ea00*/  IMAD.U32 R3, RZ, RZ, UR42 ;  /* 0x0000002aff037e24 */ /* 0x001fc8000f8e00ff */
[----:B------:R0:W2:Y:S03]  /*ea10*/  SYNCS.PHASECHK.TRANS64.TRYWAIT P1, [R3+URZ+0x16830], R0 ;  /* 0x01683000030075a7 */ /* 0x0000a6000802017f */
[----:B--2---:R-:W-:Y:S05]  /*ea20*/  @!P1 NANOSLEEP.SYNCS 0x989680 ;  /* 0x009896800000995d */ /* 0x004fea0003900000 */
[----:B------:R-:W2:Y:S02]  /*ea30*/  @!P1 SYNCS.PHASECHK.TRANS64 P1, [R3+URZ+0x16830], R0 ;  /* 0x01683000030095a7 */ /* 0x000ea4000802007f */
[----:B--2---:R-:W-:Y:S05]  /*ea40*/  @!P1 BRA `(.L_x_2169) ;  /* 0xfffffffc00ec9947 */ /* 0x004fea000383ffff */
[----:B------:R-:W-:Y:S05]  /*ea50*/  BRA `(.L_x_2168) ;  /* 0xffffff28003c7947 */ /* 0x000fea000383ffff */
.L_x_2175:
[----:B-1----:R-:W-:-:S04]  /*ea60*/  MOV R10, UR4 ;  /* 0x00000004000a7c02 */ /* 0x002fc80008000f00 */
[----:B------:R1:W2:Y:S03]  /*ea70*/  SYNCS.PHASECHK.TRANS64.TRYWAIT P1, [R10+URZ+0x16830], R9 ;  /* 0x016830090a0075a7 */ /* 0x0002a6000802017f */
[----:B--2---:R-:W-:Y:S05]  /*ea80*/  @!P1 NANOSLEEP.SYNCS 0x989680 ;  /* 0x009896800000995d */ /* 0x004fea0003900000 */
[----:B------:R-:W2:Y:S02]  /*ea90*/  @!P1 SYNCS.PHASECHK.TRANS64 P1, [R10+URZ+0x16830], R9 ;  /* 0x016830090a0095a7 */ /* 0x000ea4000802007f */
[----:B--2---:R-:W-:Y:S05]  /*eaa0*/  @!P1 BRA `(.L_x_2175) ;  /* 0xfffffffc00ec9947 */ /* 0x004fea000383ffff */
[----:B------:R-:W-:Y:S05]  /*eab0*/  BRA `(.L_x_2172) ;  /* 0xffffff5400387947 */ /* 0x000fea000383ffff */
.L_x_2179:
[----:B-1----:R-:W-:-:S04]  /*eac0*/  IMAD.U32 R10, RZ, RZ, UR10 ;  /* 0x0000000aff0a7e24 */ /* 0x002fc8000f8e00ff */
[----:B------:R1:W2:Y:S03]  /*ead0*/  SYNCS.PHASECHK.TRANS64.TRYWAIT P1, [R10+URZ+0x16850], R9 ;  /* 0x016850090a0075a7 */ /* 0x0002a6000802017f */
[----:B--2---:R-:W-:Y:S05]  /*eae0*/  @!P1 NANOSLEEP.SYNCS 0x989680 ;  /* 0x009896800000995d */ /* 0x004fea0003900000 */
[----:B------:R-:W2:Y:S02]  /*eaf0*/  @!P1 SYNCS.PHASECHK.TRANS64 P1, [R10+URZ+0x16850], R9 ;  /* 0x016850090a0095a7 */ /* 0x000ea4000802007f */
[----:B--2---:R-:W-:Y:S05]  /*eb00*/  @!P1 BRA `(.L_x_2179) ;  /* 0xfffffffc00ec9947 */ /* 0x004fea000383ffff */
[----:B------:R-:W-:Y:S05]  /*eb10*/  BRA `(.L_x_2176) ;  /* 0xffffff5400bc7947 */ /* 0x000fea000383ffff */
.L_x_2187:
[----:B-1----:R-:W-:-:S04]  /*eb20*/  IMAD.U32 R9, RZ, RZ, UR10 ;  /* 0x0000000aff097e24 */ /* 0x002fc8000f8e00ff */
[----:B------:R1:W2:Y:S03]  /*eb30*/  SYNCS.PHASECHK.TRANS64.TRYWAIT P1, [R9+URZ+0x16830], R8 ;  /* 0x01683008090075a7 */ /* 0x0002a6000802017f */
[----:B--2---:R-:W-:Y:S05]  /*eb40*/  @!P1 NANOSLEEP.SYNCS 0x989680 ;  /* 0x009896800000995d */ /* 0x004fea0003900000 */
[----:B------:R-:W2:Y:S02]  /*eb50*/  @!P1 SYNCS.PHASECHK.TRANS64 P1, [R9+URZ+0x16830], R8 ;  /* 0x01683008090095a7 */ /* 0x000ea4000802007f */
[----:B--2---:R-:W-:Y:S05]  /*eb60*/  @!P1 BRA `(.L_x_2187) ;  /* 0xfffffffc00ec9947 */ /* 0x004fea000383ffff */
[----:B------:R-:W-:Y:S05]  /*eb70*/  BRA `(.L_x_2184) ;  /* 0xffffff8000d87947 */ /* 0x000fea000383ffff */
.L_x_2191:
[----:B-1----:R-:W-:-:S04]  /*eb80*/  IMAD.U32 R9, RZ, RZ, UR10 ;  /* 0x0000000aff097e24 */ /* 0x002fc8000f8e00ff */
[----:B------:R1:W2:Y:S03]  /*eb90*/  SYNCS.PHASECHK.TRANS64.TRYWAIT P1, [R9+URZ+0x16850], R8 ;  /* 0x01685008090075a7 */ /* 0x0002a6000802017f */
[----:B--2---:R-:W-:Y:S05]  /*eba0*/  @!P1 NANOSLEEP.SYNCS 0x989680 ;  /* 0x009896800000995d */ /* 0x004fea0003900000 */
[----:B------:R-:W2:Y:S02]  /*ebb0*/  @!P1 SYNCS.PHASECHK.TRANS64 P1, [R9+URZ+0x16850], R8 ;  /* 0x01685008090095a7 */ /* 0x000ea4000802007f */
[----:B--2---:R-:W-:Y:S05]  /*ebc0*/  @!P1 BRA `(.L_x_2191) ;  /* 0xfffffffc00ec9947 */ /* 0x004fea000383ffff */
[----:B------:R-:W-:Y:S05]  /*ebd0*/  BRA `(.L_x_2188) ;  /* 0xffffff84004c7947 */ /* 0x000fea000383ffff */
.L_x_2198:
[----:B-1----:R-:W-:-:S04]  /*ebe0*/  MOV R4, UR7 ;  /* 0x0000000700047c02 */ /* 0x002fc80008000f00 */
[----:B------:R1:W3:Y:S03]  /*ebf0*/  SYNCS.PHASECHK.TRANS64.TRYWAIT P1, [R4+URZ+0x16850], R3 ;  /* 0x01685003040075a7 */ /* 0x0002e6000802017f */
[----:B---3--:R-:W-:Y:S05]  /*ec00*/  @!P1 NANOSLEEP.SYNCS 0x989680 ;  /* 0x009896800000995d */ /* 0x008fea0003900000 */
[----:B------:R-:W3:Y:S02]  /*ec10*/  @!P1 SYNCS.PHASECHK.TRANS64 P1, [R4+URZ+0x16850], R3 ;  /* 0x01685003040095a7 */ /* 0x000ee4000802007f */
[----:B---3--:R-:W-:Y:S05]  /*ec20*/  @!P1 BRA `(.L_x_2198) ;  /* 0xfffffffc00ec9947 */ /* 0x008fea000383ffff */
[----:B------:R-:W-:Y:S05]  /*ec30*/  BRA `(.L_x_2197) ;  /* 0xffffffa400ac7947 */ /* 0x000fea000383ffff */
.L_x_2210:
[----:B------:R-:W-:Y:S01]  /*ec40*/  IMAD.MOV.U32 R13, RZ, RZ, R17 ;  /* 0x000000ffff0d7224 */ /* 0x000fe200078e0011 */
[----:B------:R-:W-:Y:S01]  /*ec50*/  MOV R15, 0xffffffff ;  /* 0xffffffff000f7802 */ /* 0x000fe20000000f00 */
[----:B------:R-:W-:Y:S02]  /*ec60*/  IMAD.MOV.U32 R12, RZ, RZ, RZ ;  /* 0x000000ffff0c7224 */ /* 0x000fe400078e00ff */
[----:B------:R-:W-:-:S07]  /*ec70*/  IMAD.MOV.U32 R11, RZ, RZ, 0x1f ;  /* 0x0000001fff0b7424 */ /* 0x000fce00078e00ff */
[----:B0----5:R-:W-:Y:S05]  /*ec80*/  WARPSYNC.COLLECTIVE R15, `(.L_x_2249) ;  /* 0x000000000f087348 */ /* 0x021fea0003c00000 */
[----:B------:R1:W2:Y:S02]  /*ec90*/  SHFL.IDX P6, R14, R13, R12, R11 ;  /* 0x0000000c0d0e7389 */ /* 0x0002a400000c000b */
[----:B012--5:R-:W-:Y:S01]  /*eca0*/  ENDCOLLECTIVE ;  /* 0x000000000000791b */ /* 0x027fe20003800000 */
.L_x_2249:
[----:B------:R-:W-:Y:S05]  /*ecb0*/  BRA `(.L_x_2250) ;  /* 0xffffffcc00587947 */ /* 0x000fea000383ffff */
.L_x_2212:
[----:B0-----:R-:W-:-:S04]  /*ecc0*/  IMAD.U32 R3, RZ, RZ, UR47 ;  /* 0x0000002fff037e24 */ /* 0x001fc8000f8e00ff */
[----:B------:R0:W1:Y:S03]  /*ecd0*/  SYNCS.PHASECHK.TRANS64.TRYWAIT P0, [R3+URZ+0x16840], R10 ;  /* 0x0168400a030075a7 */ /* 0x000066000800017f */
[----:B-1----:R-:W-:Y:S05]  /*ece0*/  @!P0 NANOSLEEP.SYNCS 0x989680 ;  /* 0x009896800000895d */ /* 0x002fea0003900000 */
[----:B------:R-:W1:Y:S02]  /*ecf0*/  @!P0 SYNCS.PHASECHK.TRANS64 P0, [R3+URZ+0x16840], R10 ;  /* 0x0168400a030085a7 */ /* 0x000e64000800007f */
[----:B-1----:R-:W-:Y:S05]  /*ed00*/  @!P0 BRA `(.L_x_2212) ;  /* 0xfffffffc00ec8947 */ /* 0x002fea000383ffff */
[----:B------:R-:W-:Y:S05]  /*ed10*/  BRA `(.L_x_2251) ;  /* 0xffffffcc00d87947 */ /* 0x000fea000383ffff */
.L_x_2213:
        /* <DEDUP_REMOVED lines=8> */
.L_x_2253:
[----:B------:R-:W-:Y:S05]  /*eda0*/  BSYNC B0 ;  /* 0x0000000000007941 */ /* 0x000fea0003800000 */
.L_x_2252:
[----:B------:R-:W-:Y:S01]  /*edb0*/  IMAD.MOV.U32 R13, RZ, RZ, R0 ;  /* 0x000000ffff0d7224 */ /* 0x000fe200078e0000 */
[----:B------:R-:W-:Y:S01]  /*edc0*/  MOV R12, RZ ;  /* 0x000000ff000c7202 */ /* 0x000fe20000000f00 */
[----:B------:R-:W-:Y:S01]  /*edd0*/  IMAD.MOV.U32 R11, RZ, RZ, 0x181f ;  /* 0x0000181fff0b7424 */ /* 0x000fe200078e00ff */
[----:B------:R-:W-:Y:S01]  /*ede0*/  @P0 LEA R7, R22, UR47, 0x1 ;  /* 0x0000002f16070c11 */ /* 0x000fe2000f8e08ff */
[----:B------:R-:W-:Y:S02]  /*edf0*/  IMAD.MOV.U32 R15, RZ, RZ, -0x1 ;  /* 0xffffffffff0f7424 */ /* 0x000fe400078e00ff */
[----:B------:R-:W-:-:S07]  /*ee00*/  IMAD.MOV.U32 R2, RZ, RZ, R14 ;  /* 0x000000ffff027224 */ /* 0x000fce00078e000e */
[----:B------:R-:W-:Y:S05]  /*ee10*/  WARPSYNC.COLLECTIVE R15, `(.L_x_2254) ;  /* 0x000000000f087348 */ /* 0x000fea0003c00000 */
[----:B------:R0:W1:Y:S02]  /*ee20*/  SHFL.IDX P6, R14, R13, R12, R11 ;  /* 0x0000000c0d0e7389 */ /* 0x00006400000c000b */
[----:B01----:R-:W-:Y:S01]  /*ee30*/  ENDCOLLECTIVE ;  /* 0x000000000000791b */ /* 0x003fe20003800000 */
.L_x_2254:
        /* <DEDUP_REMOVED lines=8> */
.L_x_2255:
[C---:B------:R-:W-:Y:S01]  /*eec0*/  ISETP.GE.AND P1, PT, R5.reuse, 0x21, PT ;  /* 0x000000210500780c */ /* 0x040fe20003f26270 */
[----:B------:R-:W-:Y:S01]  /*eed0*/  @!PT LDS RZ, [RZ] ;  /* 0x00000000fffff984 */ /* 0x000fe20000000800 */
[----:B------:R-:W-:Y:S01]  /*eee0*/  @!PT LDS RZ, [RZ] ;  /* 0x00000000fffff984 */ /* 0x000fe20000000800 */
[----:B------:R-:W-:Y:S01]  /*eef0*/  @!PT LDS RZ, [RZ] ;  /* 0x00000000fffff984 */ /* 0x000fe20000000800 */
[----:B------:R0:W-:Y:S01]  /*ef00*/  @P0 LDGSTS.E.BYPASS.LTC128B.128 [R7+0xe400], desc[UR38][R2.64], !P3 ;  /* 0x0e40000002070fae */ /* 0x0001e2000d901d66 */
[----:B------:R-:W-:Y:S02]  /*ef10*/  ISETP.GE.AND P0, PT, R5, 0x11, PT ;  /* 0x000000110500780c */ /* 0x000fe40003f06270 */
[----:B------:R-:W-:-:S09]  /*ef20*/  MOV R13, R0 ;  /* 0x00000000000d7202 */ /* 0x000fd20000000f00 */
[C---:B------:R-:W-:Y:S02]  /*ef30*/  @P1 LEA R25, R22.reuse, UR47, 0x1 ;  /* 0x0000002f16191c11 */ /* 0x040fe4000f8e08ff */
[----:B------:R-:W-:Y:S01]  /*ef40*/  @P0 LEA R21, R22, UR47, 0x1 ;  /* 0x0000002f16150c11 */ /* 0x000fe2000f8e08ff */
[----:B0-----:R-:W-:-:S07]  /*ef50*/  IMAD.MOV.U32 R8, RZ, RZ, R14 ;  /* 0x000000ffff087224 */ /* 0x001fce00078e000e */
[----:B------:R-:W-:Y:S05]  /*ef60*/  WARPSYNC.COLLECTIVE R15, `(.L_x_2256) ;  /* 0x000000000f087348 */ /* 0x000fea0003c00000 */
[----:B------:R0:W1:Y:S02]  /*ef70*/  SHFL.IDX P6, R14, R13, R12, R11 ;  /* 0x0000000c0d0e7389 */ /* 0x00006400000c000b */
[----:B01----:R-:W-:Y:S01]  /*ef80*/  ENDCOLLECTIVE ;  /* 0x000000000000791b */ /* 0x003fe20003800000 */
.L_x_2256:
[----:B------:R-:W-:Y:S02]  /*ef90*/  IMAD.MOV.U32 R13, RZ, RZ, R4 ;  /* 0x000000ffff0d7224 */ /* 0x000fe400078e0004 */
[----:B------:R-:W-:Y:S01]  /*efa0*/  IMAD.MOV.U32 R12, RZ, RZ, 0x2 ;  /* 0x00000002ff0c7424 */ /* 0x000fe200078e00ff */
[----:B------:R-:W-:-:S13]  /*efb0*/  @P0 LEA R2, P2, R16, R14, 0x1 ;  /* 0x0000000e10020211 */ /* 0x000fda00078408ff */
[----:B------:R-:W-:Y:S05]  /*efc0*/  WARPSYNC.COLLECTIVE R15, `(.L_x_2257) ;  /* 0x000000000f087348 */ /* 0x000fea0003c00000 */
[----:B------:R0:W1:Y:S02]  /*efd0*/  SHFL.IDX P6, R14, R13, R12, R11 ;  /* 0x0000000c0d0e7389 */ /* 0x00006400000c000b */
[----:B01----:R-:W-:Y:S01]  /*efe0*/  ENDCOLLECTIVE ;  /* 0x000000000000791b */ /* 0x003fe20003800000 */
.L_x_2257:
[----:B------:R-:W-:-:S05]  /*eff0*/  @P0 IMAD.X R3, RZ, RZ, R8, P2 ;  /* 0x000000ffff030224 */ /* 0x000fca00010e0608 */
        /* <DEDUP_REMOVED lines=9> */
.L_x_2258:
[----:B------:R-:W-:Y:S01]  /*f090*/  MOV R13, R4 ;  /* 0x00000004000d7202 */ /* 0x000fe20000000f00 */
[----:B------:R-:W-:Y:S02]  /*f0a0*/  IMAD.MOV.U32 R12, RZ, RZ, 0x3 ;  /* 0x00000003ff0c7424 */ /* 0x000fe400078e00ff */
[----:B------:R-:W-:-:S07]  /*f0b0*/  IMAD.MOV.U32 R9, RZ, RZ, R14 ;  /* 0x000000ffff097224 */ /* 0x000fce00078e000e */
[----:B------:R-:W-:Y:S05]  /*f0c0*/  WARPSYNC.COLLECTIVE R15, `(.L_x_2259) ;  /* 0x000000000f087348 */ /* 0x000fea0003c00000 */
[----:B------:R0:W1:Y:S02]  /*f0d0*/  SHFL.IDX P6, R14, R13, R12, R11 ;  /* 0x0000000c0d0e7389 */ /* 0x00006400000c000b */
[----:B01----:R-:W-:Y:S01]  /*f0e0*/  ENDCOLLECTIVE ;  /* 0x000000000000791b */ /* 0x003fe20003800000 */
.L_x_2259:
        /* <DEDUP_REMOVED lines=14> */
.L_x_2260:
[----:B------:R-:W-:Y:S01]  /*f1d0*/  @P1 LEA R25, R22, UR47, 0x1 ;  /* 0x0000002f16191c11 */ /* 0x000fe2000f8e08ff */
[----:B------:R-:W-:Y:S02]  /*f1e0*/  IMAD.MOV.U32 R13, RZ, RZ, R4 ;  /* 0x000000ffff0d7224 */ /* 0x000fe400078e0004 */
[----:B------:R-:W-:Y:S01]  /*f1f0*/  IMAD.MOV.U32 R12, RZ, RZ, 0x4 ;  /* 0x00000004ff0c7424 */ /* 0x000fe200078e00ff */
[----:B------:R-:W-:-:S13]  /*f200*/  @P0 LEA R2, P2, R16, R14, 0x1 ;  /* 0x0000000e10020211 */ /* 0x000fda00078408ff */
[----:B------:R-:W-:Y:S05]  /*f210*/  WARPSYNC.COLLECTIVE R15, `(.L_x_2261) ;  /* 0x000000000f087348 */ /* 0x000fea0003c00000 */
[----:B------:R0:W1:Y:S02]  /*f220*/  SHFL.IDX P6, R14, R13, R12, R11 ;  /* 0x0000000c0d0e7389 */ /* 0x00006400000c000b */
[----:B01----:R-:W-:Y:S01]  /*f230*/  ENDCOLLECTIVE ;  /* 0x000000000000791b */ /* 0x003fe20003800000 */
.L_x_2261:
[----:B------:R-:W-:-:S05]  /*f240*/  @P0 IADD3.X R3, RZ, R7, RZ, P2, !PT ;  /* 0x00000007ff030210 */ /* 0x000fca00017fe4ff */
        /* <DEDUP_REMOVED lines=9> */
.L_x_2262:
[----:B------:R-:W-:Y:S01]  /*f2e0*/  IMAD.MOV.U32 R13, RZ, RZ, R4 ;  /* 0x000000ffff0d7224 */ /* 0x000fe200078e0004 */
[----:B------:R-:W-:Y:S01]  /*f2f0*/  MOV R12, 0x5 ;  /* 0x00000005000c7802 */ /* 0x000fe20000000f00 */
[----:B------:R-:W-:-:S07]  /*f300*/  IMAD.MOV.U32 R9, RZ, RZ, R14 ;  /* 0x000000ffff097224 */ /* 0x000fce00078e000e */
[----:B------:R-:W-:Y:S05]  /*f310*/  WARPSYNC.COLLECTIVE R15, `(.L_x_2263) ;  /* 0x000000000f087348 */ /* 0x000fea0003c00000 */
[----:B------:R0:W1:Y:S02]  /*f320*/  SHFL.IDX P6, R14, R13, R12, R11 ;  /* 0x0000000c0d0e7389 */ /* 0x00006400000c000b */
[----:B01----:R-:W-:Y:S01]  /*f330*/  ENDCOLLECTIVE ;  /* 0x000000000000791b */ /* 0x003fe20003800000 */
.L_x_2263:
        /* <DEDUP_REMOVED lines=13> */
.L_x_2264:
[----:B------:R-:W-:Y:S01]  /*f410*/  MOV R13, R4 ;  /* 0x00000004000d7202 */ /* 0x000fe20000000f00 */
[----:B------:R-:W-:Y:S01]  /*f420*/  IMAD.MOV.U32 R12, RZ, RZ, 0x6 ;  /* 0x00000006ff0c7424 */ /* 0x000fe200078e00ff */
[----:B------:R-:W-:-:S13]  /*f430*/  @P0 LEA R2, P2, R16, R14, 0x1 ;  /* 0x0000000e10020211 */ /* 0x000fda00078408ff */
[----:B------:R-:W-:Y:S05]  /*f440*/  WARPSYNC.COLLECTIVE R15, `(.L_x_2265) ;  /* 0x000000000f087348 */ /* 0x000fea0003c00000 */
[----:B------:R0:W1:Y:S02]  /*f450*/  SHFL.IDX P6, R14, R13, R12, R11 ;  /* 0x0000000c0d0e7389 */ /* 0x00006400000c000b */
[----:B01----:R-:W-:Y:S01]  /*f460*/  ENDCOLLECTIVE ;  /* 0x000000000000791b */ /* 0x003fe20003800000 */
.L_x_2265:
        /* <DEDUP_REMOVED lines=11> */
.L_x_2266:
[----:B------:R-:W-:Y:S02]  /*f520*/  IMAD.MOV.U32 R13, RZ, RZ, R4 ;  /* 0x000000ffff0d7224 */ /* 0x000fe400078e0004 */
[----:B------:R-:W-:Y:S01]  /*f530*/  IMAD.MOV.U32 R12, RZ, RZ, 0x7 ;  /* 0x00000007ff0c7424 */ /* 0x000fe200078e00ff */
[----:B------:R-:W-:-:S07]  /*f540*/  MOV R9, R14 ;  /* 0x0000000e00097202 */ /* 0x000fce0000000f00 */
[----:B------:R-:W-:Y:S05]  /*f550*/  WARPSYNC.COLLECTIVE R15, `(.L_x_2267) ;  /* 0x000000000f087348 */ /* 0x000fea0003c00000 */
[----:B------:R0:W1:Y:S02]  /*f560*/  SHFL.IDX P6, R14, R13, R12, R11 ;  /* 0x0000000c0d0e7389 */ /* 0x00006400000c000b */
[----:B01----:R-:W-:Y:S01]  /*f570*/  ENDCOLLECTIVE ;  /* 0x000000000000791b */ /* 0x003fe20003800000 */
.L_x_2267:
[----:B------:R-:W-:Y:S02]  /*f580*/  @P1 LEA R2, P0, R16, R9, 0x1 ;  /* 0x0000000910021211 */ /* 0x000fe400078008ff */
[----:B------:R-:W-:-:S03]  /*f590*/  @P1 LEA R9, R22, UR47, 0x1 ;  /* 0x0000002f16091c11 */ /* 0x000fc6000f8e08ff */
        /* <DEDUP_REMOVED lines=10> */
.L_x_2268:
[----:B------:R-:W-:Y:S05]  /*f640*/  BRA `(.L_x_2269) ;  /* 0xffffffc800e87947 */ /* 0x000fea000383ffff */
.L_x_2216:
[----:B------:R-:W-:Y:S01]  /*f650*/  IMAD.MOV.U32 R13, RZ, RZ, R8 ;  /* 0x000000ffff0d7224 */ /* 0x000fe200078e0008 */
[----:B------:R-:W-:Y:S01]  /*f660*/  MOV R11, 0x181f ;  /* 0x0000181f000b7802 */ /* 0x000fe20000000f00 */
[----:B------:R-:W-:Y:S02]  /*f670*/  IMAD.MOV.U32 R12, RZ, RZ, RZ ;  /* 0x000000ffff0c7224 */ /* 0x000fe400078e00ff */
[----:B------:R-:W-:Y:S02]  /*f680*/  IMAD.MOV.U32 R15, RZ, RZ, -0x1 ;  /* 0xffffffffff0f7424 */ /* 0x000fe400078e00ff */
[----:B------:R-:W-:-:S07]  /*f690*/  IMAD.U32 R5, RZ, RZ, UR49 ;  /* 0x00000031ff057e24 */ /* 0x000fce000f8e00ff */
[----:B------:R-:W-:Y:S05]  /*f6a0*/  WARPSYNC.COLLECTIVE R15, `(.L_x_2270) ;  /* 0x000000000f087348 */ /* 0x000fea0003c00000 */
[----:B------:R0:W1:Y:S02]  /*f6b0*/  SHFL.IDX P6, R14, R13, R12, R11 ;  /* 0x0000000c0d0e7389 */ /* 0x00006400000c000b */
[----:B01----:R-:W-:Y:S01]  /*f6c0*/  ENDCOLLECTIVE ;  /* 0x000000000000791b */ /* 0x003fe20003800000 */
.L_x_2270:
[----:B------:R-:W-:Y:S01]  /*f6d0*/  IMAD R5, R5, 0xc0, R24 ;  /* 0x000000c005057824 */ /* 0x000fe200078e0218 */
[----:B------:R-:W-:Y:S01]  /*f6e0*/  MOV R13, R7 ;  /* 0x00000007000d7202 */ /* 0x000fe20000000f00 */
[----:B------:R-:W-:-:S07]  /*f6f0*/  IMAD.MOV.U32 R2, RZ, RZ, R14 ;  /* 0x000000ffff027224 */ /* 0x000fce00078e000e */
[----:B------:R-:W-:Y:S05]  /*f700*/  WARPSYNC.COLLECTIVE R15, `(.L_x_2271) ;  /* 0x000000000f087348 */ /* 0x000fea0003c00000 */
[----:B------:R0:W1:Y:S02]  /*f710*/  SHFL.IDX P6, R14, R13, R12, R11 ;  /* 0x0000000c0d0e7389 */ /* 0x00006400000c000b */
[----:B01----:R-:W-:Y:S01]  /*f720*/  ENDCOLLECTIVE ;  /* 0x000000000000791b */ /* 0x003fe20003800000 */
.L_x_2271:
[----:B------:R-:W-:Y:S02]  /*f730*/  ULDC UR4, c[0x0][0x288] ;  /* 0x0000a20000047ab9 */ /* 0x000fe40000000800 */
[----:B------:R-:W-:Y:S02]  /*f740*/  IMAD R4, R9, UR4, RZ ;  /* 0x0000000409047c24 */ /* 0x000fe4000f8e02ff */
[----:B------:R-:W-:-:S03]  /*f750*/  VIADD R9, R5, 0x10 ;  /* 0x0000001005097836 */ /* 0x000fc60000000000 */
[----:B------:R-:W-:Y:S02]  /*f760*/  ISETP.GE.AND P1, PT, R5, R4, PT ;  /* 0x000000040500720c */ /* 0x000fe40003f26270 */
[----:B------:R-:W-:Y:S01]  /*f770*/  MOV R13, R8 ;  /* 0x00000008000d7202 */ /* 0x000fe20000000f00 */
        /* <DEDUP_REMOVED lines=8> */
.L_x_2272:
        /* <DEDUP_REMOVED lines=12> */
.L_x_2273:
[----:B------:R-:W-:Y:S01]  /*f8c0*/  IMAD.MOV.U32 R13, RZ, RZ, R8 ;  /* 0x000000ffff0d7224 */ /* 0x000fe200078e0008 */
[----:B------:R-:W-:Y:S02]  /*f8d0*/  MOV R12, 0x2 ;  /* 0x00000002000c7802 */ /* 0x000fe40000000f00 */
[----:B------:R-:W-:-:S07]  /*f8e0*/  MOV R21, R14 ;  /* 0x0000000e00157202 */ /* 0x000fce0000000f00 */
[----:B------:R-:W-:Y:S05]  /*f8f0*/  WARPSYNC.COLLECTIVE R15, `(.L_x_2274) ;  /* 0x000000000f087348 */ /* 0x000fea0003c00000 */
[----:B------:R0:W1:Y:S02]  /*f900*/  SHFL.IDX P6, R14, R13, R12, R11 ;  /* 0x0000000c0d0e7389 */ /* 0x00006400000c000b */
[----:B01----:R-:W-:Y:S01]  /*f910*/  ENDCOLLECTIVE ;  /* 0x000000000000791b */ /* 0x003fe20003800000 */
.L_x_2274:
[----:B------:R-:W-:-:S05]  /*f920*/  @!P1 LEA R2, P2, R16, R21, 0x1 ;  /* 0x0000001510029211 */ /* 0x000fca00078408ff */
[----:B------:R-:W-:-:S05]  /*f930*/  @!P1 IMAD.X R3, RZ, RZ, R10, P2 ;  /* 0x000000ffff039224 */ /* 0x000fca00010e060a */
        /* <DEDUP_REMOVED lines=10> */
.L_x_2275:
[----:B------:R-:W-:Y:S01]  /*f9e0*/  @!P1 LEA R20, R22, UR47, 0x1 ;  /* 0x0000002f16149c11 */ /* 0x000fe2000f8e08ff */
[----:B------:R-:W-:Y:S02]  /*f9f0*/  IMAD.MOV.U32 R13, RZ, RZ, R8 ;  /* 0x000000ffff0d7224 */ /* 0x000fe400078e0008 */
[----:B------:R-:W-:Y:S01]  /*fa00*/  IMAD.MOV.U32 R12, RZ, RZ, 0x3 ;  /* 0x00000003ff0c7424 */ /* 0x000fe200078e00ff */
[----:B------:R-:W-:-:S13]  /*fa10*/  @!P1 LEA R2, P2, R16, R14, 0x1 ;  /* 0x0000000e10029211 */ /* 0x000fda00078408ff */
[----:B------:R-:W-:Y:S05]  /*fa20*/  WARPSYNC.COLLECTIVE R15, `(.L_x_2276) ;  /* 0x000000000f087348 */ /* 0x000fea0003c00000 */
[----:B------:R0:W1:Y:S02]  /*fa30*/  SHFL.IDX P6, R14, R13, R12, R11 ;  /* 0x0000000c0d0e7389 */ /* 0x00006400000c000b */
[----:B01----:R-:W-:Y:S01]  /*fa40*/  ENDCOLLECTIVE ;  /* 0x000000000000791b */ /* 0x003fe20003800000 */
.L_x_2276:
[----:B------:R-:W-:Y:S01]  /*fa50*/  @!P1 IMAD.X R3, RZ, RZ, R9, P2 ;  /* 0x000000ffff039224 */ /* 0x000fe200010e0609 */
[----:B------:R-:W-:-:S04]  /*fa60*/  IADD3 R9, R5, 0x30, RZ ;  /* 0x0000003005097810 */ /* 0x000fc80007ffe0ff */
[----:B------:R-:W-:Y:S01]  /*fa70*/  @!PT LDS RZ, [RZ] ;  /* 0x00000000fffff984 */ /* 0x000fe20000000800 */
[----:B------:R-:W-:Y:S01]  /*fa80*/  @!PT LDS RZ, [RZ] ;  /* 0x00000000fffff984 */ /* 0x000fe20000000800 */
[----:B------:R-:W-:Y:S01]  /*fa90*/  @!PT LDS RZ, [RZ] ;  /* 0x00000000fffff984 */ /* 0x000fe20000000800 */
[----:B------:R0:W-:Y:S01]  /*faa0*/  @!P1 LDGSTS.E.BYPASS.LTC128B.128 [R20+0x9400], desc[UR38][R2.64], !P0 ;  /* 0x0940000002149fae */ /* 0x0001e2000c101d66 */
[----:B------:R-:W-:Y:S01]  /*fab0*/  ISETP.GE.AND P1, PT, R9, R4, PT ;  /* 0x000000040900720c */ /* 0x000fe20003f26270 */
[----:B------:R-:W-:Y:S01]  /*fac0*/  VIADD R9, R5, 0x40 ;  /* 0x0000004005097836 */ /* 0x000fe20000000000 */
[----:B------:R-:W-:-:S11]  /*fad0*/  MOV R13, R7 ;  /* 0x00000007000d7202 */ /* 0x000fd60000000f00 */
[----:B------:R-:W-:Y:S01]  /*fae0*/  @!P1 LEA R25, R22, UR47, 0x1 ;  /* 0x0000002f16199c11 */ /* 0x000fe2000f8e08ff */
[----:B0-----:R-:W-:-:S07]  /*faf0*/  IMAD.MOV.U32 R10, RZ, RZ, R14 ;  /* 0x000000ffff0a7224 */ /* 0x001fce00078e000e */
[----:B------:R-:W-:Y:S05]  /*fb00*/  WARPSYNC.COLLECTIVE R15, `(.L_x_2277) ;  /* 0x000000000f087348 */ /* 0x000fea0003c00000 */
[----:B------:R0:W1:Y:S02]  /*fb10*/  SHFL.IDX P6, R14, R13, R12, R11 ;  /* 0x0000000c0d0e7389 */ /* 0x00006400000c000b */
[----:B01----:R-:W-:Y:S01]  /*fb20*/  ENDCOLLECTIVE ;  /* 0x000000000000791b */ /* 0x003fe20003800000 */
.L_x_2277:
[----:B------:R-:W-:Y:S01]  /*fb30*/  MOV R13, R8 ;  /* 0x00000008000d7202 */ /* 0x000fe20000000f00 */
[----:B------:R-:W-:Y:S02]  /*fb40*/  IMAD.MOV.U32 R12, RZ, RZ, 0x4 ;  /* 0x00000004ff0c7424 */ /* 0x000fe400078e00ff */
[----:B------:R-:W-:-:S07]  /*fb50*/  IMAD.MOV.U32 R21, RZ, RZ, R14 ;  /* 0x000000ffff157224 */ /* 0x000fce00078e000e */
[----:B------:R-:W-:Y:S05]  /*fb60*/  WARPSYNC.COLLECTIVE R15, `(.L_x_2278) ;  /* 0x000000000f087348 */ /* 0x000fea0003c00000 */
[----:B------:R0:W1:Y:S02]  /*fb70*/  SHFL.IDX P6, R14, R13, R12, R11 ;  /* 0x0000000c0d0e7389 */ /* 0x00006400000c000b */
[----:B01----:R-:W-:Y:S01]  /*fb80*/  ENDCOLLECTIVE ;  /* 0x000000000000791b */ /* 0x003fe20003800000 */
.L_x_2278:
        /* <DEDUP_REMOVED lines=12> */
.L_x_2279:
[----:B------:R-:W-:Y:S01]  /*fc50*/  @!P1 LEA R20, R22, UR47, 0x1 ;  /* 0x0000002f16149c11 */ /* 0x000fe2000f8e08ff */
[----:B------:R-:W-:Y:S02]  /*fc60*/  IMAD.MOV.U32 R13, RZ, RZ, R8 ;  /* 0x000000ffff0d7224 */ /* 0x000fe400078e0008 */
[----:B------:R-:W-:Y:S01]  /*fc70*/  IMAD.MOV.U32 R12, RZ, RZ, 0x5 ;  /* 0x00000005ff0c7424 */ /* 0x000fe200078e00ff */
[----:B------:R-:W-:-:S13]  /*fc80*/  @!P1 LEA R2, P2, R16, R14, 0x1 ;  /* 0x0000000e10029211 */ /* 0x000fda00078408ff */
[----:B------:R-:W-:Y:S05]  /*fc90*/  WARPSYNC.COLLECTIVE R15, `(.L_x_2280) ;  /* 0x000000000f087348 */ /* 0x000fea0003c00000 */
[----:B------:R0:W1:Y:S02]  /*fca0*/  SHFL.IDX P6, R14, R13, R12, R11 ;  /* 0x0000000c0d0e7389 */ /* 0x00006400000c000b */
[----:B01----:R-:W-:Y:S01]  /*fcb0*/  ENDCOLLECTIVE ;  /* 0x000000000000791b */ /* 0x003fe20003800000 */
.L_x_2280:
[----:B------:R-:W-:Y:S01]  /*fcc0*/  @!P1 IADD3.X R3, RZ, R9, RZ, P2, !PT ;  /* 0x00000009ff039210 */ /* 0x000fe200017fe4ff */
[----:B------:R-:W-:-:S04]  /*fcd0*/  VIADD R9, R5, 0x50 ;  /* 0x0000005005097836 */ /* 0x000fc80000000000 */
[----:B------:R-:W-:Y:S01]  /*fce0*/  @!PT LDS RZ, [RZ] ;  /* 0x00000000fffff984 */ /* 0x000fe20000000800 */
[----:B------:R-:W-:Y:S01]  /*fcf0*/  @!PT LDS RZ, [RZ] ;  /* 0x00000000fffff984 */ /* 0x000fe20000000800 */
[----:B------:R-:W-:Y:S01]  /*fd00*/  @!PT LDS RZ, [RZ] ;  /* 0x00000000fffff984 */ /* 0x000fe20000000800 */
[----:B------:R0:W-:Y:S01]  /*fd10*/  @!P1 LDGSTS.E.BYPASS.LTC128B.128 [R20+0xa400], desc[UR38][R2.64], !P0 ;  /* 0x0a40000002149fae */ /* 0x0001e2000c101d66 */
[----:B------:R-:W-:Y:S02]  /*fd20*/  ISETP.GE.AND P1, PT, R9, R4, PT ;  /* 0x000000040900720c */ /* 0x000fe40003f26270 */
[----:B------:R-:W-:Y:S01]  /*fd30*/  IADD3 R9, R5, 0x60, RZ ;  /* 0x0000006005097810 */ /* 0x000fe20007ffe0ff */
[----:B------:R-:W-:-:S10]  /*fd40*/  IMAD.MOV.U32 R13, RZ, RZ, R7 ;  /* 0x000000ffff0d7224 */ /* 0x000fd400078e0007 */
[----:B------:R-:W-:Y:S02]  /*fd50*/  @!P1 LEA R25, R22, UR47, 0x1 ;  /* 0x0000002f16199c11 */ /* 0x000fe4000f8e08ff */
[----:B0-----:R-:W-:-:S07]  /*fd60*/  MOV R10, R14 ;  /* 0x0000000e000a7202 */ /* 0x001fce0000000f00 */
[----:B------:R-:W-:Y:S05]  /*fd70*/  WARPSYNC.COLLECTIVE R15, `(.L_x_2281) ;  /* 0x000000000f087348 */ /* 0x000fea0003c00000 */
[----:B------:R0:W1:Y:S02]  /*fd80*/  SHFL.IDX P6, R14, R13, R12, R11 ;  /* 0x0000000c0d0e7389 */ /* 0x00006400000c000b */
[----:B01----:R-:W-:Y:S01]  /*fd90*/  ENDCOLLECTIVE ;  /* 0x000000000000791b */ /* 0x003fe20003800000 */
.L_x_2281:
[----:B------:R-:W-:Y:S02]  /*fda0*/  IMAD.MOV.U32 R13, RZ, RZ, R8 ;  /* 0x000000ffff0d7224 */ /* 0x000fe400078e0008 */
[----:B------:R-:W-:Y:S02]  /*fdb0*/  IMAD.MOV.U32 R12, RZ, RZ, 0x6 ;  /* 0x00000006ff0c7424 */ /* 0x000fe400078e00ff */
[----:B------:R-:W-:-:S07]  /*fdc0*/  IMAD.MOV.U32 R21, RZ, RZ, R14 ;  /* 0x000000ffff157224 */ /* 0x000fce00078e000e */
[----:B------:R-:W-:Y:S05]  /*fdd0*/  WARPSYNC.COLLECTIVE R15, `(.L_x_2282) ;  /* 0x000000000f087348 */ /* 0x000fea0003c00000 */
[----:B------:R0:W1:Y:S02]  /*fde0*/  SHFL.IDX P6, R14, R13, R12, R11 ;  /* 0x0000000c0d0e7389 */ /* 0x00006400000c000b */
[----:B01----:R-:W-:Y:S01]  /*fdf0*/  ENDCOLLECTIVE ;  /* 0x000000000000791b */ /* 0x003fe20003800000 */
.L_x_2282:
[----:B------:R-:W-:-:S05]  /*fe00*/  @!P1 LEA R2, P2, R16, R21, 0x1 ;  /* 0x0000001510029211 */ /* 0x000fca00078408ff */
[----:B------:R-:W-:-:S05]  /*fe10*/  @!P1 IMAD.X R3, RZ, RZ, R10, P2 ;  /* 0x000000ffff039224 */ /* 0x000fca00010e060a */
[----:B------:R-:W-:Y:S01]  /*fe20*/  @!PT LDS RZ, [RZ] ;  /* 0x00000000fffff984 */ /* 0x000fe20000000800 */
[----:B------:R-:W-:Y:S01]  /*fe30*/  @!PT LDS RZ, [RZ] ;  /* 0x00000000fffff984 */ /* 0x000fe20000000800 */
[----:B------:R-:W-:Y:S01]  /*fe40*/  @!PT LDS RZ, [RZ] ;  /* 0x00000000fffff984 */ /* 0x000fe20000000800 */
[----:B------:R0:W-:Y:S01]  /*fe50*/  @!P1 LDGSTS.E.BYPASS.LTC128B.128 [R25+0xac00], desc[UR38][R2.64], !P0 ;  /* 0x0ac0000002199fae */ /* 0x0001e2000c101d66 */
[----:B------:R-:W-:Y:S02]  /*fe60*/  MOV R13, R7 ;  /* 0x00000007000d7202 */ /* 0x000fe40000000f00 */
[----:B------:R-:W-:Y:S01]  /*fe70*/  ISETP.GE.AND P1, PT, R9, R4, PT ;  /* 0x000000040900720c */ /* 0x000fe20003f26270 */
[----:B------:R-:W-:-:S12]  /*fe80*/  IMAD.MOV.U32 R9, RZ, RZ, R14 ;  /* 0x000000ffff097224 */ /* 0x000fd800078e000e */
[----:B0-----:R-:W-:Y:S05]  /*fe90*/  WARPSYNC.COLLECTIVE R15, `(.L_x_2283) ;  /* 0x000000000f087348 */ /* 0x001fea0003c00000 */
[----:B------:R1:W2:Y:S02]  /*fea0*/  SHFL.IDX P6, R14, R13, R12, R11 ;  /* 0x0000000c0d0e7389 */ /* 0x0002a400000c000b */
[----:B012---:R-:W-:Y:S01]  /*feb0*/  ENDCOLLECTIVE ;  /* 0x000000000000791b */ /* 0x007fe20003800000 */
.L_x_2283:
[----:B------:R-:W-:Y:S01]  /*fec0*/  @!P1 LEA R10, R22, UR47, 0x1 ;  /* 0x0000002f160a9c11 */ /* 0x000fe2000f8e08ff */
[----:B------:R-:W-:Y:S02]  /*fed0*/  IMAD.MOV.U32 R13, RZ, RZ, R8 ;  /* 0x000000ffff0d7224 */ /* 0x000fe400078e0008 */
[----:B------:R-:W-:Y:S01]  /*fee0*/  IMAD.MOV.U32 R12, RZ, RZ, 0x7 ;  /* 0x00000007ff0c7424 */ /* 0x000fe200078e00ff */
[----:B------:R-:W-:-:S13]  /*fef0*/  @!P1 LEA R2, P2, R16, R14, 0x1 ;  /* 0x0000000e10029211 */ /* 0x000fda00078408ff */
[----:B------:R-:W-:Y:S05]  /*ff00*/  WARPSYNC.COLLECTIVE R15, `(.L_x_2284) ;  /* 0x000000000f087348 */ /* 0x000fea0003c00000 */
[----:B------:R0:W1:Y:S02]  /*ff10*/  SHFL.IDX P6, R14, R13, R12, R11 ;  /* 0x0000000c0d0e7389 */ /* 0x00006400000c000b */
[----:B01----:R-:W-:Y:S01]  /*ff20*/  ENDCOLLECTIVE ;  /* 0x000000000000791b */ /* 0x003fe20003800000 */
.L_x_2284:
[----:B------:R-:W-:-:S05]  /*ff30*/  @!P1 IMAD.X R3, RZ, RZ, R9, P2 ;  /* 0x000000ffff039224 */ /* 0x000fca00010e0609 */
[----:B------:R-:W-:Y:S01]  /*ff40*/  @!PT LDS RZ, [RZ] ;  /* 0x00000000fffff984 */ /* 0x000fe20000000800 */
[----:B------:R-:W-:Y:S01]  /*ff50*/  @!PT LDS RZ, [RZ] ;  /* 0x00000000fffff984 */ /* 0x000fe20000000800 */
[----:B------:R-:W-:Y:S01]  /*ff60*/  @!PT LDS RZ, [RZ] ;  /* 0x00000000fffff984 */ /* 0x000fe20000000800 */
[----:B------:R0:W-:Y:S01]  /*ff70*/  @!P1 LDGSTS.E.BYPASS.LTC128B.128 [R10+0xb400], desc[UR38][R2.64], !P0 ;  /* 0x0b400000020a9fae */ /* 0x0001e2000c101d66 */
[----:B------:R-:W-:Y:S01]  /*ff80*/  IMAD.MOV.U32 R13, RZ, RZ, R7 ;  /* 0x000000ffff0d7224 */ /* 0x000fe200078e0007 */
[C---:B------:R-:W-:Y:S01]  /*ff90*/  IADD3 R7, R5.reuse, 0x80, RZ ;  /* 0x0000008005077810 */ /* 0x040fe20007ffe0ff */
[----:B0-----:R-:W-:Y:S01]  /*ffa0*/  VIADD R3, R5, 0x70 ;  /* 0x0000007005037836 */ /* 0x001fe20000000000 */
[----:B------:R-:W-:-:S07]  /*ffb0*/  MOV R8, R14 ;  /* 0x0000000e00087202 */ /* 0x000fce0000000f00 */
[----:B------:R-:W-:Y:S05]  /*ffc0*/  WARPSYNC.COLLECTIVE R15, `(.L_x_2285) ;  /* 0x000000000f087348 */ /* 0x000fea0003c00000 */
[----:B------:R0:W1:Y:S02]  /*ffd0*/  SHFL.IDX P6, R14, R13, R12, R11 ;  /* 0x0000000c0d0e7389 */ /* 0x00006400000c000b */
[----:B01----:R-:W-:Y:S01]  /*ffe0*/  ENDCOLLECTIVE ;  /* 0x000000000000791b */ /* 0x003fe20003800000 */
.L_x_2285:
[----:B------:R-:W-:Y:S01]  /*fff0*/  ISETP.GE.AND P1, PT, R3, R4, PT ;  /* 0x000000040300720c */ /* 0x000fe20003f26270 */
[----:B------:R-:W-:-:S12]  /*10000*/  IMAD.MOV.U32 R13, RZ, RZ, R6 ;  /* 0x000000ffff0d7224 */ /* 0x000fd800078e0006 */
[----:B------:R-:W-:Y:S01]  /*10010*/  @!P1 LEA R25, R22, UR47, 0x1 ;  /* 0x0000002f16199c11 */ /* 0x000fe2000f8e08ff */
[----:B------:R-:W-:Y:S01]  /*10020*/  IMAD.MOV.U32 R12, RZ, RZ, RZ ;  /* 0x000000ffff0c7224 */ /* 0x000fe200078e00ff */
[----:B------:R-:W-:-:S13]  /*10030*/  @!P1 LEA R2, P2, R16, R14, 0x1 ;  /* 0x0000000e10029211 */ /* 0x000fda00078408ff */
[----:B------:R-:W-:Y:S05]  /*10040*/  WARPSYNC.COLLECTIVE R15, `(.L_x_2286) ;  /* 0x000000000f087348 */ /* 0x000fea0003c00000 */
[----:B------:R0:W1:Y:S02]  /*10050*/  SHFL.IDX P6, R14, R13, R12, R11 ;  /* 0x0000000c0d0e7389 */ /* 0x00006400000c000b */
[----:B01----:R-:W-:Y:S01]  /*10060*/  ENDCOLLECTIVE ;  /* 0x000000000000791b */ /* 0x003fe20003800000 */
.L_x_2286:
[----:B------:R-:W-:-:S05]  /*10070*/  @!P1 IMAD.X R3, RZ, RZ, R8, P2 ;  /* 0x000000ffff039224 */ /* 0x000fca00010e0608 */
[----:B------:R-:W-:Y:S01]  /*10080*/  @!PT LDS RZ, [RZ] ;  /* 0x00000000fffff984 */ /* 0x000fe20000000800 */
[----:B------:R-:W-:Y:S01]  /*10090*/  @!PT LDS RZ, [RZ] ;  /* 0x00000000fffff984 */ /* 0x000fe20000000800 */
[----:B------:R-:W-:Y:S01]  /*100a0*/  @!PT LDS RZ, [RZ] ;  /* 0x00000000fffff984 */ /* 0x000fe20000000800 */
[----:B------:R0:W-:Y:S01]  /*100b0*/  @!P1 LDGSTS.E.BYPASS.LTC128B.128 [R25+0xbc00], desc[UR38][R2.64], !P0 ;  /* 0x0bc0000002199fae */ /* 0x0001e2000c101d66 */
[----:B------:R-:W-:Y:S01]  /*100c0*/  ISETP.GE.AND P1, PT, R7, R4, PT ;  /* 0x000000040700720c */ /* 0x000fe20003f26270 */
[----:B------:R-:W-:Y:S01]  /*100d0*/  VIADD R7, R5, 0x90 ;  /* 0x0000009005077836 */ /* 0x000fe20000000000 */
[----:B------:R-:W-:Y:S01]  /*100e0*/  MOV R13, R0 ;  /* 0x00000000000d7202 */ /* 0x000fe20000000f00 */
[----:B------:R-:W-:-:S10]  /*100f0*/  IMAD.MOV.U32 R9, RZ, RZ, R14 ;  /* 0x000000ffff097224 */ /* 0x000fd400078e000e */
[----:B0-----:R-:W-:Y:S05]  /*10100*/  WARPSYNC.COLLECTIVE R15, `(.L_x_2287) ;  /* 0x000000000f087348 */ /* 0x001fea0003c00000 */
[----:B------:R1:W2:Y:S02]  /*10110*/  SHFL.IDX P6, R14, R13, R12, R11 ;  /* 0x0000000c0d0e7389 */ /* 0x0002a400000c000b */
[----:B012---:R-:W-:Y:S01]  /*10120*/  ENDCOLLECTIVE ;  /* 0x000000000000791b */ /* 0x007fe20003800000 */
.L_x_2287:
[----:B------:R-:W-:Y:S01]  /*10130*/  MOV R13, R6 ;  /* 0x00000006000d7202 */ /* 0x000fe20000000f00 */
[----:B------:R-:W-:Y:S02]  /*10140*/  IMAD.MOV.U32 R12, RZ, RZ, 0x1 ;  /* 0x00000001ff0c7424 */ /* 0x000fe400078e00ff */
[----:B------:R-:W-:-:S07]  /*10150*/  IMAD.MOV.U32 R21, RZ, RZ, R14 ;  /* 0x000000ffff157224 */ /* 0x000fce00078e000e */
[----:B------:R-:W-:Y:S05]  /*10160*/  WARPSYNC.COLLECTIVE R15, `(.L_x_2288) ;  /* 0x000000000f087348 */ /* 0x000fea0003c00000 */
[----:B------:R0:W1:Y:S02]  /*10170*/  SHFL.IDX P6, R14, R13, R12, R11 ;  /* 0x0000000c0d0e7389 */ /* 0x00006400000c000b */
[----:B01----:R-:W-:Y:S01]  /*10180*/  ENDCOLLECTIVE ;  /* 0x000000000000791b */ /* 0x003fe20003800000 */
.L_x_2288:
[----:B------:R-:W-:Y:S02]  /*10190*/  @!P1 LEA R2, P2, R16, R21, 0x1 ;  /* 0x0000001510029211 */ /* 0x000fe400078408ff */
[----:B------:R-:W-:-:S03]  /*101a0*/  @!P1 LEA R21, R22, UR47, 0x1 ;  /* 0x0000002f16159c11 */ /* 0x000fc6000f8e08ff */
        /* <DEDUP_REMOVED lines=11> */
.L_x_2289:
[----:B------:R-:W-:Y:S02]  /*10260*/  IMAD.MOV.U32 R13, RZ, RZ, R6 ;  /* 0x000000ffff0d7224 */ /* 0x000fe400078e0006 */
[----:B------:R-:W-:Y:S01]  /*10270*/  IMAD.MOV.U32 R12, RZ, RZ, 0x2 ;  /* 0x00000002ff0c7424 */ /* 0x000fe200078e00ff */
[----:B------:R-:W-:-:S07]  /*10280*/  MOV R9, R14 ;  /* 0x0000000e00097202 */ /* 0x000fce0000000f00 */
[----:B------:R-:W-:Y:S05]  /*10290*/  WARPSYNC.COLLECTIVE R15, `(.L_x_2290) ;  /* 0x000000000f087348 */ /* 0x000fea0003c00000 */
[----:B------:R0:W1:Y:S02]  /*102a0*/  SHFL.IDX P6, R14, R13, R12, R11 ;  /* 0x0000000c0d0e7389 */ /* 0x00006400000c000b */
[----:B01----:R-:W-:Y:S01]  /*102b0*/  ENDCOLLECTIVE ;  /* 0x000000000000791b */ /* 0x003fe20003800000 */
.L_x_2290:
        /* <DEDUP_REMOVED lines=8> */
[----:B------:R-:W-:Y:S01]  /*10340*/  MOV R7, R14 ;  /* 0x0000000e00077202 */ /* 0x000fe20000000f00 */
[----:B0-----:R-:W-:-:S07]  /*10350*/  VIADD R3, R5, 0xa0 ;  /* 0x000000a005037836 */ /* 0x001fce0000000000 */
[----:B------:R-:W-:Y:S05]  /*10360*/  WARPSYNC.COLLECTIVE R15, `(.L_x_2291) ;  /* 0x000000000f087348 */ /* 0x000fea0003c00000 */
[----:B------:R0:W1:Y:S02]  /*10370*/  SHFL.IDX P6, R14, R13, R12, R11 ;  /* 0x0000000c0d0e7389 */ /* 0x00006400000c000b */
[----:B01----:R-:W-:Y:S01]  /*10380*/  ENDCOLLECTIVE ;  /* 0x000000000000791b */ /* 0x003fe20003800000 */
.L_x_2291:
[----:B------:R-:W-:Y:S02]  /*10390*/  ISETP.GE.AND P1, PT, R3, R4, PT ;  /* 0x000000040300720c */ /* 0x000fe40003f26270 */
[----:B------:R-:W-:Y:S01]  /*103a0*/  MOV R13, R6 ;  /* 0x00000006000d7202 */ /* 0x000fe20000000f00 */
[----:B------:R-:W-:-:S10]  /*103b0*/  IMAD.MOV.U32 R12, RZ, RZ, 0x3 ;  /* 0x00000003ff0c7424 */ /* 0x000fd400078e00ff */
[----:B------:R-:W-:-:S13]  /*103c0*/  @!P1 LEA R2, P2, R16, R14, 0x1 ;  /* 0x0000000e10029211 */ /* 0x000fda00078408ff */
[----:B------:R-:W-:Y:S05]  /*103d0*/  WARPSYNC.COLLECTIVE R15, `(.L_x_2292) ;  /* 0x000000000f087348 */ /* 0x000fea0003c00000 */
[----:B------:R0:W1:Y:S02]  /*103e0*/  SHFL.IDX P6, R14, R13, R12, R11 ;  /* 0x0000000c0d0e7389 */ /* 0x00006400000c000b */
[----:B01----:R-:W-:Y:S01]  /*103f0*/  ENDCOLLECTIVE ;  /* 0x000000000000791b */ /* 0x003fe20003800000 */
.L_x_2292:
        /* <DEDUP_REMOVED lines=11> */
.L_x_2293:
[----:B------:R-:W-:Y:S05]  /*104b0*/  BRA `(.L_x_2294) ;  /* 0xffffffc800947947 */ /* 0x000fea000383ffff */
.L_x_2217:
[----:B0-----:R-:W-:-:S04]  /*104c0*/  MOV R3, UR47 ;  /* 0x0000002f00037c02 */ /* 0x001fc80008000f00 */
[----:B------:R0:W1:Y:S03]  /*104d0*/  SYNCS.PHASECHK.TRANS64.TRYWAIT P0, [R3+URZ+0x16820], R0 ;  /* 0x01682000030075a7 */ /* 0x000066000800017f */
[----:B-1----:R-:W-:Y:S05]  /*104e0*/  @!P0 NANOSLEEP.SYNCS 0x989680 ;  /* 0x009896800000895d */ /* 0x002fea0003900000 */
[----:B------:R-:W1:Y:S02]  /*104f0*/  @!P0 SYNCS.PHASECHK.TRANS64 P0, [R3+URZ+0x16820], R0 ;  /* 0x01682000030085a7 */ /* 0x000e64000800007f */
[----:B-1----:R-:W-:Y:S05]  /*10500*/  @!P0 BRA `(.L_x_2217) ;  /* 0xfffffffc00ec8947 */ /* 0x002fea000383ffff */
[----:B------:R-:W-:Y:S05]  /*10510*/  BRA `(.L_x_2295) ;  /* 0xffffffc800c47947 */ /* 0x000fea000383ffff */
.L_x_2221:
[----:B0-----:R0:W1:Y:S02]  /*10520*/  SYNCS.PHASECHK.TRANS64.TRYWAIT P0, [R7+URZ+0x16840], R2 ;  /* 0x01684002070075a7 */ /* 0x001064000800017f */
[----:B-1----:R-:W-:Y:S05]  /*10530*/  @!P0 NANOSLEEP.SYNCS 0x989680 ;  /* 0x009896800000895d */ /* 0x002fea0003900000 */
[----:B------:R-:W1:Y:S02]  /*10540*/  @!P0 SYNCS.PHASECHK.TRANS64 P0, [R7+URZ+0x16840], R2 ;  /* 0x01684002070085a7 */ /* 0x000e64000800007f */
[----:B-1----:R-:W-:Y:S05]  /*10550*/  @!P0 BRA `(.L_x_2221) ;  /* 0xfffffffc00f08947 */ /* 0x002fea000383ffff */
[----:B------:R-:W-:Y:S05]  /*10560*/  BRA `(.L_x_2296) ;  /* 0xffffffcc00a87947 */ /* 0x000fea000383ffff */
.L_x_2222:
        /* <DEDUP_REMOVED lines=8> */
.L_x_2298:
[----:B------:R-:W-:Y:S05]  /*105f0*/  BSYNC B1 ;  /* 0x0000000000017941 */ /* 0x000fea0003800000 */
.L_x_2297:
[----:B------:R-:W-:Y:S01]  /*10600*/  IMAD.MOV.U32 R13, RZ, RZ, R10 ;  /* 0x000000ffff0d7224 */ /* 0x000fe200078e000a */
[----:B------:R-:W-:Y:S01]  /*10610*/  MOV R11, 0x181f ;  /* 0x0000181f000b7802 */ /* 0x000fe20000000f00 */
[----:B------:R-:W-:Y:S01]  /*10620*/  IMAD.MOV.U32 R12, RZ, RZ, RZ ;  /* 0x000000ffff0c7224 */ /* 0x000fe200078e00ff */
[----:B------:R-:W-:Y:S01]  /*10630*/  LEA R9, R9, UR47, 0x1 ;  /* 0x0000002f09097c11 */ /* 0x000fe2000f8e08ff */
[----:B------:R-:W-:Y:S02]  /*10640*/  IMAD.MOV.U32 R15, RZ, RZ, -0x1 ;  /* 0xffffffffff0f7424 */ /* 0x000fe400078e00ff */
[----:B------:R-:W-:-:S07]  /*10650*/  IMAD.MOV.U32 R3, RZ, RZ, R14 ;  /* 0x000000ffff037224 */ /* 0x000fce00078e000e */
[----:B------:R-:W-:Y:S05]  /*10660*/  WARPSYNC.COLLECTIVE R15, `(.L_x_2299) ;  /* 0x000000000f087348 */ /* 0x000fea0003c00000 */
[----:B------:R0:W1:Y:S02]  /*10670*/  SHFL.IDX P6, R14, R13, R12, R11 ;  /* 0x0000000c0d0e7389 */ /* 0x00006400000c000b */
[----:B01----:R-:W-:Y:S01]  /*10680*/  ENDCOLLECTIVE ;  /* 0x000000000000791b */ /* 0x003fe20003800000 */
.L_x_2299:
[----:B------:R-:W-:Y:S02]  /*10690*/  IMAD.SHL.U32 R15, R16, 0x2, RZ ;  /* 0x00000002100f7824 */ /* 0x000fe400078e00ff */
[----:B------:R-:W-:Y:S02]  /*106a0*/  IMAD.MOV.U32 R13, RZ, RZ, R19 ;  /* 0x000000ffff0d7224 */ /* 0x000fe400078e0013 */
[----:B------:R-:W-:Y:S02]  /*106b0*/  IMAD.MOV.U32 R12, RZ, RZ, 0x1 ;  /* 0x00000001ff0c7424 */ /* 0x000fe400078e00ff */
[----:B------:R-:W-:-:S05]  /*106c0*/  IMAD.MOV.U32 R2, RZ, RZ, R14 ;  /* 0x000000ffff027224 */ /* 0x000fca00078e000e */
[----:B------:R-:W-:Y:S01]  /*106d0*/  IADD3 R2, P0, R2, R15, RZ ;  /* 0x0000000f02027210 */ /* 0x000fe20007f1e0ff */
[----:B------:R-:W-:-:S03]  /*106e0*/  IMAD.MOV.U32 R15, RZ, RZ, -0x1 ;  /* 0xffffffffff0f7424 */ /* 0x000fc600078e00ff */
[----:B------:R-:W-:-:S09]  /*106f0*/  IADD3.X R3, RZ, R3, RZ, P0, !PT ;  /* 0x00000003ff037210 */ /* 0x000fd200007fe4ff */
[----:B------:R-:W-:Y:S05]  /*10700*/  WARPSYNC.COLLECTIVE R15, `(.L_x_2300) ;  /* 0x000000000f087348 */ /* 0x000fea0003c00000 */
[----:B------:R0:W1:Y:S02]  /*10710*/  SHFL.IDX P6, R14, R13, R12, R11 ;  /* 0x0000000c0d0e7389 */ /* 0x00006400000c000b */
[----:B01----:R-:W-:Y:S01]  /*10720*/  ENDCOLLECTIVE ;  /* 0x000000000000791b */ /* 0x003fe20003800000 */
.L_x_2300:
        /* <DEDUP_REMOVED lines=9> */
.L_x_2301:
        /* <DEDUP_REMOVED lines=10> */
.L_x_2302:
        /* <DEDUP_REMOVED lines=9> */
.L_x_2303:
        /* <DEDUP_REMOVED lines=10> */
.L_x_2304:
        /* <DEDUP_REMOVED lines=9> */
.L_x_2305:
        /* <DEDUP_REMOVED lines=10> */
.L_x_2306:
        /* <DEDUP_REMOVED lines=9> */
.L_x_2307:
        /* <DEDUP_REMOVED lines=10> */
.L_x_2308:
        /* <DEDUP_REMOVED lines=9> */
.L_x_2309:
        /* <DEDUP_REMOVED lines=10> */
.L_x_2310:
        /* <DEDUP_REMOVED lines=9> */
.L_x_2311:
        /* <DEDUP_REMOVED lines=10> */
.L_x_2312:
        /* <DEDUP_REMOVED lines=9> */
.L_x_2313:
[----:B------:R-:W-:Y:S05]  /*10ee0*/  BRA `(.L_x_2314) ;  /* 0xffffffc8005c7947 */ /* 0x000fea000383ffff */
.L_x_2227:
[----:B0-----:R0:W1:Y:S02]  /*10ef0*/  SYNCS.PHASECHK.TRANS64.TRYWAIT P0, [R7+URZ+0x16860], R2 ;  /* 0x01686002070075a7 */ /* 0x001064000800017f */
[----:B-1----:R-:W-:Y:S05]  /*10f00*/  @!P0 NANOSLEEP.SYNCS 0x989680 ;  /* 0x009896800000895d */ /* 0x002fea0003900000 */
[----:B------:R-:W1:Y:S02]  /*10f10*/  @!P0 SYNCS.PHASECHK.TRANS64 P0, [R7+URZ+0x16860], R2 ;  /* 0x01686002070085a7 */ /* 0x000e64000800007f */
[----:B-1----:R-:W-:Y:S05]  /*10f20*/  @!P0 BRA `(.L_x_2227) ;  /* 0xfffffffc00f08947 */ /* 0x002fea000383ffff */
[----:B------:R-:W-:Y:S05]  /*10f30*/  BRA `(.L_x_2315) ;  /* 0xffffffc800bc7947 */ /* 0x000fea000383ffff */
.L_x_2228:
        /* <DEDUP_REMOVED lines=8> */
.L_x_2317:
[----:B------:R-:W-:Y:S05]  /*10fc0*/  BSYNC B1 ;  /* 0x0000000000017941 */ /* 0x000fea0003800000 */
.L_x_2316:
[----:B------:R-:W-:Y:S01]  /*10fd0*/  IMAD.MOV.U32 R13, RZ, RZ, R17 ;  /* 0x000000ffff0d7224 */ /* 0x000fe200078e0011 */
[----:B------:R-:W-:Y:S01]  /*10fe0*/  MOV R12, RZ ;  /* 0x000000ff000c7202 */ /* 0x000fe20000000f00 */
[----:B------:R-:W-:Y:S01]  /*10ff0*/  IMAD.MOV.U32 R11, RZ, RZ, 0x181f ;  /* 0x0000181fff0b7424 */ /* 0x000fe200078e00ff */
[----:B------:R-:W-:Y:S01]  /*11000*/  ISETP.LT.OR P2, PT, R4, 0x1, P1 ;  /* 0x000000010400780c */ /* 0x000fe20000f41670 */
[----:B------:R-:W-:Y:S01]  /*11010*/  IMAD.MOV.U32 R15, RZ, RZ, -0x1 ;  /* 0xffffffffff0f7424 */ /* 0x000fe200078e00ff */
[----:B------:R-:W-:Y:S01]  /*11020*/  LEA R8, R8, UR47, 0x1 ;  /* 0x0000002f08087c11 */ /* 0x000fe2000f8e08ff */
[----:B------:R-:W-:-:S10]  /*11030*/  IMAD.MOV.U32 R3, RZ, RZ, R14 ;  /* 0x000000ffff037224 */ /* 0x000fd400078e000e */
[----:B------:R-:W-:Y:S05]  /*11040*/  WARPSYNC.COLLECTIVE R15, `(.L_x_2318) ;  /* 0x000000000f087348 */ /* 0x000fea0003c00000 */
[----:B------:R0:W1:Y:S02]  /*11050*/  SHFL.IDX P6, R14, R13, R12, R11 ;  /* 0x0000000c0d0e7389 */ /* 0x00006400000c000b */
[----:B01----:R-:W-:Y:S01]  /*11060*/  ENDCOLLECTIVE ;  /* 0x000000000000791b */ /* 0x003fe20003800000 */
.L_x_2318:
[----:B------:R-:W-:Y:S01]  /*11070*/  MOV R13, R18 ;  /* 0x00000012000d7202 */ /* 0x000fe20000000f00 */
[----:B------:R-:W-:Y:S01]  /*11080*/  IMAD.MOV.U32 R12, RZ, RZ, 0x1 ;  /* 0x00000001ff0c7424 */ /* 0x000fe200078e00ff */
[----:B------:R-:W-:-:S13]  /*11090*/  IADD3 R2, P0, R14, R19, RZ ;  /* 0x000000130e027210 */ /* 0x000fda0007f1e0ff */
[----:B------:R-:W-:Y:S05]  /*110a0*/  WARPSYNC.COLLECTIVE R15, `(.L_x_2319) ;  /* 0x000000000f087348 */ /* 0x000fea0003c00000 */
[----:B------:R0:W1:Y:S02]  /*110b0*/  SHFL.IDX P6, R14, R13, R12, R11 ;  /* 0x0000000c0d0e7389 */ /* 0x00006400000c000b */
[----:B01----:R-:W-:Y:S01]  /*110c0*/  ENDCOLLECTIVE ;  /* 0x000000000000791b */ /* 0x003fe20003800000 */
.L_x_2319:
        /* <DEDUP_REMOVED lines=11> */
.L_x_2320:
        /* <DEDUP_REMOVED lines=9> */
.L_x_2321:
        /* <DEDUP_REMOVED lines=10> */
.L_x_2322:
        /* <DEDUP_REMOVED lines=8> */
.L_x_2323:
        /* <DEDUP_REMOVED lines=10> */
.L_x_2324:
        /* <DEDUP_REMOVED lines=9> */
.L_x_2325:
        /* <DEDUP_REMOVED lines=10> */
.L_x_2326:
        /* <DEDUP_REMOVED lines=8> */
.L_x_2327:
        /* <DEDUP_REMOVED lines=10> */
.L_x_2328:
        /* <DEDUP_REMOVED lines=9> */
.L_x_2329:
        /* <DEDUP_REMOVED lines=10> */
.L_x_2330:
        /* <DEDUP_REMOVED lines=8> */
.L_x_2331:
        /* <DEDUP_REMOVED lines=9> */
.L_x_2332:
[----:B------:R-:W-:Y:S05]  /*11860*/  BRA `(.L_x_2333) ;  /* 0xffffffc400387947 */ /* 0x000fea000383ffff */
.L_x_2234:
[----:B0-----:R0:W1:Y:S02]  /*11870*/  SYNCS.PHASECHK.TRANS64.TRYWAIT P0, [R0+URZ+0x16860], R3 ;  /* 0x01686003000075a7 */ /* 0x001064000800017f */
[----:B-1----:R-:W-:Y:S05]  /*11880*/  @!P0 NANOSLEEP.SYNCS 0x989680 ;  /* 0x009896800000895d */ /* 0x002fea0003900000 */
[----:B------:R-:W1:Y:S02]  /*11890*/  @!P0 SYNCS.PHASECHK.TRANS64 P0, [R0+URZ+0x16860], R3 ;  /* 0x01686003000085a7 */ /* 0x000e64000800007f */
[----:B-1----:R-:W-:Y:S05]  /*118a0*/  @!P0 BRA `(.L_x_2234) ;  /* 0xfffffffc00f08947 */ /* 0x002fea000383ffff */
[----:B------:R-:W-:Y:S05]  /*118b0*/  BRA `(.L_x_2334) ;  /* 0xffffffc800347947 */ /* 0x000fea000383ffff */
.L_x_2235:
        /* <DEDUP_REMOVED lines=8> */
.L_x_2336:
[----:B------:R-:W-:Y:S05]  /*11940*/  BSYNC B0 ;  /* 0x0000000000007941 */ /* 0x000fea0003800000 */
.L_x_2335:
        /* <DEDUP_REMOVED lines=11> */
.L_x_2337:
[----:B------:R-:W-:Y:S01]  /*11a00*/  IMAD.MOV.U32 R13, RZ, RZ, R18 ;  /* 0x000000ffff0d7224 */ /* 0x000fe200078e0012 */
[----:B------:R-:W-:Y:S02]  /*11a10*/  MOV R12, 0x1 ;  /* 0x00000001000c7802 */ /* 0x000fe40000000f00 */
[----:B------:R-:W-:-:S13]  /*11a20*/  IADD3 R2, P1, R14, R16, RZ ;  /* 0x000000100e027210 */ /* 0x000fda0007f3e0ff */
[----:B------:R-:W-:Y:S05]  /*11a30*/  WARPSYNC.COLLECTIVE R15, `(.L_x_2338) ;  /* 0x000000000f087348 */ /* 0x000fea0003c00000 */
[----:B------:R0:W1:Y:S02]  /*11a40*/  SHFL.IDX P6, R14, R13, R12, R11 ;  /* 0x0000000c0d0e7389 */ /* 0x00006400000c000b */
[----:B01----:R-:W-:Y:S01]  /*11a50*/  ENDCOLLECTIVE ;  /* 0x000000000000791b */ /* 0x003fe20003800000 */
.L_x_2338:
        /* <DEDUP_REMOVED lines=11> */
.L_x_2339:
[----:B------:R-:W-:Y:S01]  /*11b10*/  IMAD.MOV.U32 R13, RZ, RZ, R18 ;  /* 0x000000ffff0d7224 */ /* 0x000fe200078e0012 */
[----:B------:R-:W-:Y:S02]  /*11b20*/  MOV R12, 0x2 ;  /* 0x00000002000c7802 */ /* 0x000fe40000000f00 */
[----:B------:R-:W-:-:S07]  /*11b30*/  MOV R9, R14 ;  /* 0x0000000e00097202 */ /* 0x000fce0000000f00 */
[----:B------:R-:W-:Y:S05]  /*11b40*/  WARPSYNC.COLLECTIVE R15, `(.L_x_2340) ;  /* 0x000000000f087348 */ /* 0x000fea0003c00000 */
[----:B------:R0:W1:Y:S02]  /*11b50*/  SHFL.IDX P6, R14, R13, R12, R11 ;  /* 0x0000000c0d0e7389 */ /* 0x00006400000c000b */
[----:B01----:R-:W-:Y:S01]  /*11b60*/  ENDCOLLECTIVE ;  /* 0x000000000000791b */ /* 0x003fe20003800000 */
.L_x_2340:
        /* <DEDUP_REMOVED lines=12> */
.L_x_2341:
[----:B------:R-:W-:Y:S01]  /*11c30*/  IMAD.MOV.U32 R13, RZ, RZ, R18 ;  /* 0x000000ffff0d7224 */ /* 0x000fe200078e0012 */
[----:B------:R-:W-:Y:S02]  /*11c40*/  MOV R12, 0x3 ;  /* 0x00000003000c7802 */ /* 0x000fe40000000f00 */
[----:B------:R-:W-:-:S07]  /*11c50*/  MOV R21, R14 ;  /* 0x0000000e00157202 */ /* 0x000fce0000000f00 */
[----:B------:R-:W-:Y:S05]  /*11c60*/  WARPSYNC.COLLECTIVE R15, `(.L_x_2342) ;  /* 0x000000000f087348 */ /* 0x000fea0003c00000 */
[----:B------:R0:W1:Y:S02]  /*11c70*/  SHFL.IDX P6, R14, R13, R12, R11 ;  /* 0x0000000c0d0e7389 */ /* 0x00006400000c000b */
[----:B01----:R-:W-:Y:S01]  /*11c80*/  ENDCOLLECTIVE ;  /* 0x000000000000791b */ /* 0x003fe20003800000 */
.L_x_2342:
        /* <DEDUP_REMOVED lines=12> */
.L_x_2343:
[----:B------:R-:W-:Y:S02]  /*11d50*/  IMAD.MOV.U32 R13, RZ, RZ, R18 ;  /* 0x000000ffff0d7224 */ /* 0x000fe400078e0012 */
[----:B------:R-:W-:Y:S01]  /*11d60*/  IMAD.MOV.U32 R12, RZ, RZ, 0x4 ;  /* 0x00000004ff0c7424 */ /* 0x000fe200078e00ff */
[----:B------:R-:W-:-:S13]  /*11d70*/  IADD3 R2, P1, R14, R16, RZ ;  /* 0x000000100e027210 */ /* 0x000fda0007f3e0ff */
[----:B------:R-:W-:Y:S05]  /*11d80*/  WARPSYNC.COLLECTIVE R15, `(.L_x_2344) ;  /* 0x000000000f087348 */ /* 0x000fea0003c00000 */
[----:B------:R0:W1:Y:S02]  /*11d90*/  SHFL.IDX P6, R14, R13, R12, R11 ;  /* 0x0000000c0d0e7389 */ /* 0x00006400000c000b */
[----:B01----:R-:W-:Y:S01]  /*11da0*/  ENDCOLLECTIVE ;  /* 0x000000000000791b */ /* 0x003fe20003800000 */
.L_x_2344:
        /* <DEDUP_REMOVED lines=12> */
.L_x_2345:
[----:B------:R-:W-:Y:S02]  /*11e70*/  IMAD.MOV.U32 R13, RZ, RZ, R18 ;  /* 0x000000ffff0d7224 */ /* 0x000fe400078e0012 */
[----:B------:R-:W-:Y:S02]  /*11e80*/  IMAD.MOV.U32 R12, RZ, RZ, 0x5 ;  /* 0x00000005ff0c7424 */ /* 0x000fe400078e00ff */
[----:B------:R-:W-:-:S07]  /*11e90*/  IMAD.MOV.U32 R23, RZ, RZ, R14 ;  /* 0x000000ffff177224 */ /* 0x000fce00078e000e */
[----:B------:R-:W-:Y:S05]  /*11ea0*/  WARPSYNC.COLLECTIVE R15, `(.L_x_2346) ;  /* 0x000000000f087348 */ /* 0x000fea0003c00000 */
[----:B------:R0:W1:Y:S02]  /*11eb0*/  SHFL.IDX P6, R14, R13, R12, R11 ;  /* 0x0000000c0d0e7389 */ /* 0x00006400000c000b */
[----:B01----:R-:W-:Y:S01]  /*11ec0*/  ENDCOLLECTIVE ;  /* 0x000000000000791b */ /* 0x003fe20003800000 */
.L_x_2346:
        /* <DEDUP_REMOVED lines=12> */
.L_x_2347:
[----:B------:R-:W-:Y:S02]  /*11f90*/  IMAD.MOV.U32 R13, RZ, RZ, R18 ;  /* 0x000000ffff0d7224 */ /* 0x000fe400078e0012 */
[----:B------:R-:W-:Y:S02]  /*11fa0*/  IMAD.MOV.U32 R12, RZ, RZ, 0x6 ;  /* 0x00000006ff0c7424 */ /* 0x000fe400078e00ff */
[----:B------:R-:W-:-:S07]  /*11fb0*/  IMAD.MOV.U32 R25, RZ, RZ, R14 ;  /* 0x000000ffff197224 */ /* 0x000fce00078e000e */
[----:B------:R-:W-:Y:S05]  /*11fc0*/  WARPSYNC.COLLECTIVE R15, `(.L_x_2348) ;  /* 0x000000000f087348 */ /* 0x000fea0003c00000 */
[----:B------:R0:W1:Y:S02]  /*11fd0*/  SHFL.IDX P6, R14, R13, R12, R11 ;  /* 0x0000000c0d0e7389 */ /* 0x00006400000c000b */
[----:B01----:R-:W-:Y:S01]  /*11fe0*/  ENDCOLLECTIVE ;  /* 0x000000000000791b */ /* 0x003fe20003800000 */
.L_x_2348:
        /* <DEDUP_REMOVED lines=12> */
.L_x_2349:
[----:B------:R-:W-:Y:S02]  /*120b0*/  IMAD.MOV.U32 R13, RZ, RZ, R18 ;  /* 0x000000ffff0d7224 */ /* 0x000fe400078e0012 */
[----:B------:R-:W-:Y:S02]  /*120c0*/  IMAD.MOV.U32 R12, RZ, RZ, 0x7 ;  /* 0x00000007ff0c7424 */ /* 0x000fe400078e00ff */
[----:B------:R-:W-:-:S07]  /*120d0*/  IMAD.MOV.U32 R27, RZ, RZ, R14 ;  /* 0x000000ffff1b7224 */ /* 0x000fce00078e000e */
[----:B------:R-:W-:Y:S05]  /*120e0*/  WARPSYNC.COLLECTIVE R15, `(.L_x_2350) ;  /* 0x000000000f087348 */ /* 0x000fea0003c00000 */
[----:B------:R0:W1:Y:S02]  /*120f0*/  SHFL.IDX P6, R14, R13, R12, R11 ;  /* 0x0000000c0d0e7389 */ /* 0x00006400000c000b */
[----:B01----:R-:W-:Y:S01]  /*12100*/  ENDCOLLECTIVE ;  /* 0x000000000000791b */ /* 0x003fe20003800000 */
.L_x_2350:
        /* <DEDUP_REMOVED lines=11> */
.L_x_2351:
[----:B------:R-:W-:Y:S05]  /*121c0*/  BRA `(.L_x_2352) ;  /* 0xffffffc000c07947 */ /* 0x000fea000383ffff */
.L_x_2238:
[----:B0-----:R0:W1:Y:S02]  /*121d0*/  SYNCS.PHASECHK.TRANS64.TRYWAIT P0, [R7+URZ+0x16820], R10 ;  /* 0x0168200a070075a7 */ /* 0x001064000800017f */
[----:B-1----:R-:W-:Y:S05]  /*121e0*/  @!P0 NANOSLEEP.SYNCS 0x989680 ;  /* 0x009896800000895d */ /* 0x002fea0003900000 */
[----:B------:R-:W1:Y:S02]  /*121f0*/  @!P0 SYNCS.PHASECHK.TRANS64 P0, [R7+URZ+0x16820], R10 ;  /* 0x0168200a070085a7 */ /* 0x000e64000800007f */
[----:B-1----:R-:W-:Y:S05]  /*12200*/  @!P0 BRA `(.L_x_2238) ;  /* 0xfffffffc00f08947 */ /* 0x002fea000383ffff */
[----:B------:R-:W-:Y:S05]  /*12210*/  BRA `(.L_x_2353) ;  /* 0xffffffc400307947 */ /* 0x000fea000383ffff */
.L_x_2239:
        /* <DEDUP_REMOVED lines=11> */
.L_x_2355:
[----:B------:R-:W-:Y:S05]  /*122d0*/  BSYNC B0 ;  /* 0x0000000000007941 */ /* 0x000fea0003800000 */
.L_x_2354:
[----:B------:R-:W-:Y:S05]  /*122e0*/  BRA `(.L_x_2356) ;  /* 0xffffffc400147947 */ /* 0x000fea000383ffff */
.L_x_2240:
[----:B------:R-:W-:Y:S01]  /*122f0*/  BSSY B0, `(.L_x_2357) ;  /* 0x0000006000007945 */ /* 0x000fe20003800000 */
[----:B------:R-:W-:-:S07]  /*12300*/  IMAD.MOV.U32 R15, RZ, RZ, -0x1 ;  /* 0xffffffffff0f7424 */ /* 0x000fce00078e00ff */
[----:B01---5:R-:W-:Y:S05]  /*12310*/  WARPSYNC.COLLECTIVE R15, `(.L_x_2358) ;  /* 0x000000000f0c7348 */ /* 0x023fea0003c00000 */
[----:B------:R-:W-:Y:S02]  /*12320*/  ELECT P6, UR62, PT ;  /* 0x00000000003e782f */ /* 0x000fe400038c0000 */
[----:B------:R-:W-:Y:S01]  /*12330*/  MOV R14, UR62 ;  /* 0x0000003e000e7c02 */ /* 0x000fe20008000f00 */
[----:B01---5:R-:W-:Y:S10]  /*12340*/  ENDCOLLECTIVE ;  /* 0x000000000000791b */ /* 0x023ff40003800000 */
.L_x_2358:
[----:B------:R-:W-:Y:S05]  /*12350*/  BSYNC B0 ;  /* 0x0000000000007941 */ /* 0x000fea0003800000 */
.L_x_2357:
[----:B------:R-:W-:Y:S05]  /*12360*/  BRA `(.L_x_2359) ;  /* 0xffffffc400087947 */ /* 0x000fea000383ffff */
.L_x_2242:
[----:B-1----:R1:W2:Y:S02]  /*12370*/  SYNCS.PHASECHK.TRANS64.TRYWAIT P1, [R5+URZ+0x16840], R4 ;  /* 0x01684004050075a7 */ /* 0x0022a4000802017f */
[----:B--2---:R-:W-:Y:S05]  /*12380*/  @!P1 NANOSLEEP.SYNCS 0x989680 ;  /* 0x009896800000995d */ /* 0x004fea0003900000 */
[----:B------:R-:W2:Y:S02]  /*12390*/  @!P1 SYNCS.PHASECHK.TRANS64 P1, [R5+URZ+0x16840], R4 ;  /* 0x01684004050095a7 */ /* 0x000ea4000802007f */
[----:B--2---:R-:W-:Y:S05]  /*123a0*/  @!P1 BRA `(.L_x_2242) ;  /* 0xfffffffc00f09947 */ /* 0x004fea000383ffff */
[----:B------:R-:W-:Y:S05]  /*123b0*/  BRA `(.L_x_2360) ;  /* 0xffffffc400287947 */ /* 0x000fea000383ffff */
.L_x_2244:
[----:B--2---:R2:W3:Y:S02]  /*123c0*/  SYNCS.PHASECHK.TRANS64.TRYWAIT P1, [R3+URZ+0x16840], R0 ;  /* 0x01684000030075a7 */ /* 0x0044e4000802017f */
[----:B---3--:R-:W-:Y:S05]  /*123d0*/  @!P1 NANOSLEEP.SYNCS 0x989680 ;  /* 0x009896800000995d */ /* 0x008fea0003900000 */
[----:B------:R-:W3:Y:S02]  /*123e0*/  @!P1 SYNCS.PHASECHK.TRANS64 P1, [R3+URZ+0x16840], R0 ;  /* 0x01684000030095a7 */ /* 0x000ee4000802007f */
[----:B---3--:R-:W-:Y:S05]  /*123f0*/  @!P1 BRA `(.L_x_2244) ;  /* 0xfffffffc00f09947 */ /* 0x008fea000383ffff */
[----:B------:R-:W-:Y:S05]  /*12400*/  BRA `(.L_x_2361) ;  /* 0xffffffc400347947 */ /* 0x000fea000383ffff */
.L_x_2246:
[----:B---3--:R3:W4:Y:S02]  /*12410*/  SYNCS.PHASECHK.TRANS64.TRYWAIT P1, [R5+URZ+0x16860], R4 ;  /* 0x01686004050075a7 */ /* 0x008724000802017f */
[----:B----4-:R-:W-:Y:S05]  /*12420*/  @!P1 NANOSLEEP.SYNCS 0x989680 ;  /* 0x009896800000995d */ /* 0x010fea0003900000 */
[----:B------:R-:W4:Y:S02]  /*12430*/  @!P1 SYNCS.PHASECHK.TRANS64 P1, [R5+URZ+0x16860], R4 ;  /* 0x01686004050095a7 */ /* 0x000f24000802007f */
[----:B----4-:R-:W-:Y:S05]  /*12440*/  @!P1 BRA `(.L_x_2246) ;  /* 0xfffffffc00f09947 */ /* 0x010fea000383ffff */
[----:B------:R-:W-:Y:S05]  /*12450*/  BRA `(.L_x_2362) ;  /* 0xffffffc400307947 */ /* 0x000fea000383ffff */
.L_x_2363:
        /* <DEDUP_REMOVED lines=10> */
.L_x_3172:


//--------------------- .text._ZN7cutlass13device_kernelIN5flash11enable_sm90INS1_16FlashAttnFwdSm90INS1_25CollectiveMainloopFwdSm90ILi2EN4cute5tupleIJNS5_1CILi1EEES8_S8_EEENS6_IJNS7_ILi192EEENS7_ILi128EEENS7_ILi64EEEEEELi64ENS_6half_tEfNS_4arch4Sm90ELb1ELb0ELb1ELb1ELb1ELb0ELb0ELb1ELb1ELb1ELb1ELb0EEENS1_21CollectiveEpilogueFwdINS6_IJSA_SC_SB_EEES9_SE_SG_Li384ELb1ELb1ELb1ELb0EEENS1_36VarlenDynamicPersistentTileSchedulerILi192ELi128ELi384ELi128ELb1ELb1ELb1ELb1ELb1ELb1EEEEEEEEEvNT_6ParamsE --------------------------
	.section	.text._ZN7cutlass13device_kernelIN5flash11enable_sm90INS1_16FlashAttnFwdSm90INS1_25CollectiveMainloopFwdSm90ILi2EN4cute5tupleIJNS5_1CILi1EEES8_S8_EEENS6_IJNS7_ILi192EEENS7_ILi128EEENS7_ILi64EEEEEELi64ENS_6half_tEfNS_4arch4Sm90ELb1ELb0ELb1ELb1ELb1ELb0ELb0ELb1ELb1ELb1ELb1ELb0EEENS1_21CollectiveEpilogueFwdINS6_IJSA_SC_SB_EEES9_SE_SG_Li384ELb1ELb1ELb1ELb0EEENS1_36VarlenDynamicPersistentTileSchedulerILi192ELi128ELi384ELi128ELb1ELb1ELb1ELb1ELb1ELb1EEEEEEEEEvNT_6ParamsE,"ax",@progbits
	.align	128
.text._ZN7cutlass13device_kernelIN5flash11enable_sm90INS1_16FlashAttnFwdSm90INS1_25CollectiveMainloopFwdSm90ILi2EN4cute5tupleIJNS5_1CILi1EEES8_S8_EEENS6_IJNS7_ILi192EEENS7_ILi128EEENS7_ILi64EEEEEELi64ENS_6half_tEfNS_4arch4Sm90ELb1ELb0ELb1ELb1ELb1ELb0ELb0ELb1ELb1ELb1ELb1ELb0EEENS1_21CollectiveEpilogueFwdINS6_IJSA_SC_SB_EEES9_SE_SG_Li384ELb1ELb1ELb1ELb0EEENS1_36VarlenDynamicPersistentTileSchedulerILi192ELi128ELi384ELi128ELb1ELb1ELb1ELb1ELb1ELb1EEEEEEEEEvNT_6ParamsE:
        .type           _ZN7cutlass13device_kernelIN5flash11enable_sm90INS1_16FlashAttnFwdSm90INS1_25CollectiveMainloopFwdSm90ILi2EN4cute5tupleIJNS5_1CILi1EEES8_S8_EEENS6_IJNS7_ILi192EEENS7_ILi128EEENS7_ILi64EEEEEELi64ENS_6half_tEfNS_4arch4Sm90ELb1ELb0ELb1ELb1ELb1ELb0ELb0ELb1ELb1ELb1ELb1ELb0EEENS1_21CollectiveEpilogueFwdINS6_IJSA_SC_SB_EEES9_SE_SG_Li384ELb1ELb1ELb1ELb0EEENS1_36VarlenDynamicPersistentTileSchedulerILi192ELi128ELi384ELi128ELb1ELb1ELb1ELb1ELb1ELb1EEEEEEEEEvNT_6ParamsE,@function
        .size           _ZN7cutlass13device_kernelIN5flash11enable_sm90INS1_16FlashAttnFwdSm90INS1_25CollectiveMainloopFwdSm90ILi2EN4cute5tupleIJNS5_1CILi1EEES8_S8_EEENS6_IJNS7_ILi192EEENS7_ILi128EEENS7_ILi64EEEEEELi64ENS_6half_tEfNS_4arch4Sm90ELb1ELb0ELb1ELb1ELb1ELb0ELb0ELb1ELb1ELb1ELb1ELb0EEENS1_21CollectiveEpilogueFwdINS6_IJSA_SC_SB_EEES9_SE_SG_Li384ELb1ELb1ELb1ELb0EEENS1_36VarlenDynamicPersistentTileSchedulerILi192ELi128ELi384ELi128ELb1ELb1ELb1ELb1ELb1ELb1EEEEEEEEEvNT_6ParamsE,(.L_x_3173 - _ZN7cutlass13device_kernelIN5flash11enable_sm90INS1_16FlashAttnFwdSm90INS1_25CollectiveMainloopFwdSm90ILi2EN4cute5tupleIJNS5_1CILi1EEES8_S8_EEENS6_IJNS7_ILi192EEENS7_ILi128EEENS7_ILi64EEEEEELi64ENS_6half_tEfNS_4arch4Sm90ELb1ELb0ELb1ELb1ELb1ELb0ELb0ELb1ELb1ELb1ELb1ELb0EEENS1_21CollectiveEpilogueFwdINS6_IJSA_SC_SB_EEES9_SE_SG_Li384ELb1ELb1ELb1ELb0EEENS1_36VarlenDynamicPersistentTileSchedulerILi192ELi128ELi384ELi128ELb1ELb1ELb1ELb1ELb1ELb1EEEEEEEEEvNT_6ParamsE)
        .other          _ZN7cutlass13device_kernelIN5flash11enable_sm90INS1_16FlashAttnFwdSm90INS1_25CollectiveMainloopFwdSm90ILi2EN4cute5tupleIJNS5_1CILi1EEES8_S8_EEENS6_IJNS7_ILi192EEENS7_ILi128EEENS7_ILi64EEEEEELi64ENS_6half_tEfNS_4arch4Sm90ELb1ELb0ELb1ELb1ELb1ELb0ELb0ELb1ELb1ELb1ELb1ELb0EEENS1_21CollectiveEpilogueFwdINS6_IJSA_SC_SB_EEES9_SE_SG_Li384ELb1ELb1ELb1ELb0EEENS1_36VarlenDynamicPersistentTileSchedulerILi192ELi128ELi384ELi128ELb1ELb1ELb1ELb1ELb1ELb1EEEEEEEEEvNT_6ParamsE,@"STO_CUDA_ENTRY STV_DEFAULT"
_ZN7cutlass13device_kernelIN5flash11enable_sm90INS1_16FlashAttnFwdSm90INS1_25CollectiveMainloopFwdSm90ILi2EN4cute5tupleIJNS5_1CILi1EEES8_S8_EEENS6_IJNS7_ILi192EEENS7_ILi128EEENS7_ILi64EEEEEELi64ENS_6half_tEfNS_4arch4Sm90ELb1ELb0ELb1ELb1ELb1ELb0ELb0ELb1ELb1ELb1ELb1ELb0EEENS1_21CollectiveEpilogueFwdINS6_IJSA_SC_SB_EEES9_SE_SG_Li384ELb1ELb1ELb1ELb0EEENS1_36VarlenDynamicPersistentTileSchedulerILi192ELi128ELi384ELi128ELb1ELb1ELb1ELb1ELb1ELb1EEEEEEEEEvNT_6ParamsE:
        /* <DEDUP_REMOVED lines=45> */
.L_x_2364:
        /* <DEDUP_REMOVED lines=22> */
.L_x_2365:
        /* <DEDUP_REMOVED lines=18> */
.L_x_2366:
        /* <DEDUP_REMOVED lines=22> */
.L_x_2367:
        /* <DEDUP_REMOVED lines=23> */
.L_x_2368:
        /* <DEDUP_REMOVED lines=8> */
.L_x_2370:
        /* <DEDUP_REMOVED lines=25> */
[----:B------:R-:W-:Y:S02]  /*0a30*/  UMOV UR47, URZ ;  /* 0x0000003f002f7c82 */ /* 0x000fe40008000000 */
[CC--:B------:R-:W-:Y:S02]  /*0a40*/  LEA.HI R2, R0.reuse, R13.reuse, RZ, 0x7 ;  /* 0x0000000d00027211 */ /* 0x0c0fe400078f38ff */
[----:B------:R-:W-:-:S02]  /*0a50*/  LEA.HI R3, R0, R13, RZ, 0x4 ;  /* 0x0000000d00037211 */ /* 0x000fc400078f20ff */
[----:B------:R-:W-:Y:S02]  /*0a60*/  LOP3.LUT R4, R2, 0xffffff80, RZ, 0xc0, !PT ;  /* 0xffffff8002047812 */ /* 0x000fe400078ec0ff */
[----:B------:R-:W-:Y:S02]  /*0a70*/  SHF.R.S32.HI R6, RZ, 0x4, R3 ;  /* 0x00000004ff067819 */ /* 0x000fe40000011403 */
[----:B------:R-:W-:Y:S01]  /*0a80*/  SHF.R.S32.HI R14, RZ, 0x7, R2 ;  /* 0x00000007ff0e7819 */ /* 0x000fe20000011402 */
[----:B------:R-:W-:Y:S01]  /*0a90*/  IMAD.IADD R12, R13, 0x1, -R4 ;  /* 0x000000010d0c7824 */ /* 0x000fe200078e0a04 */
[CC--:B------:R-:W-:Y:S02]  /*0aa0*/  LEA.HI R4, R0.reuse, R13.reuse, RZ, 0x5 ;  /* 0x0000000d00047211 */ /* 0x0c0fe400078f28ff */
[----:B------:R-:W-:Y:S01]  /*0ab0*/  LEA.HI R11, R0, R13, RZ, 0x2 ;  /* 0x0000000d000b7211 */ /* 0x000fe200078f10ff */
[----:B------:R-:W-:Y:S01]  /*0ac0*/  IMAD.HI R2, R14, 0x55555556, RZ ;  /* 0x555555560e027827 */ /* 0x000fe200078e02ff */
[----:B------:R-:W-:-:S02]  /*0ad0*/  SHF.R.S32.HI R7, RZ, 0x1f, R12 ;  /* 0x0000001fff077819 */ /* 0x000fc4000001140c */
[----:B------:R-:W-:Y:S01]  /*0ae0*/  LOP3.LUT R11, R11, 0xfffffffc, RZ, 0xc0, !PT ;  /* 0xfffffffc0b0b7812 */ /* 0x000fe200078ec0ff */
[----:B------:R-:W-:Y:S01]  /*0af0*/  IMAD.SHL.U32 R5, R4, 0x20, RZ ;  /* 0x0000002004057824 */ /* 0x000fe200078e00ff */
[----:B------:R-:W-:Y:S02]  /*0b00*/  LEA.HI R8, R7, R12, RZ, 0x2 ;  /* 0x0000000c07087211 */ /* 0x000fe400078f10ff */
[----:B------:R-:W-:Y:S01]  /*0b10*/  LOP3.LUT R4, R3, 0x3fffff0, RZ, 0xc0, !PT ;  /* 0x03fffff003047812 */ /* 0x000fe200078ec0ff */
[C---:B------:R-:W-:Y:S01]  /*0b20*/  IMAD.IADD R11, R13.reuse, 0x1, -R11 ;  /* 0x000000010d0b7824 */ /* 0x040fe200078e0a0b */
[--C-:B------:R-:W-:Y:S02]  /*0b30*/  SHF.R.S32.HI R9, RZ, 0x2, R8.reuse ;  /* 0x00000002ff097819 */ /* 0x100fe40000011408 */
[----:B------:R-:W-:Y:S01]  /*0b40*/  SHF.R.S32.HI R10, RZ, 0x1f, R8 ;  /* 0x0000001fff0a7819 */ /* 0x000fe20000011408 */
[----:B------:R-:W-:Y:S01]  /*0b50*/  IMAD.IADD R4, R13, 0x1, -R4 ;  /* 0x000000010d047824 */ /* 0x000fe200078e0a04 */
[----:B------:R-:W-:-:S02]  /*0b60*/  LEA.HI R3, R3, R6, RZ, 0x1 ;  /* 0x0000000603037211 */ /* 0x000fc400078f08ff */
[----:B------:R-:W-:Y:S02]  /*0b70*/  LEA.HI R10, R10, R9, RZ, 0x3 ;  /* 0x000000090a0a7211 */ /* 0x000fe400078f18ff */
[----:B------:R-:W-:Y:S02]  /*0b80*/  LEA.HI R7, R7, R12, RZ, 0x5 ;  /* 0x0000000c07077211 */ /* 0x000fe400078f28ff */
[----:B------:R-:W-:Y:S02]  /*0b90*/  LOP3.LUT R10, R10, 0xfffffff8, RZ, 0xc0, !PT ;  /* 0xfffffff80a0a7812 */ /* 0x000fe400078ec0ff */
[----:B------:R-:W-:Y:S02]  /*0ba0*/  LOP3.LUT R5, R5, 0xfffffc00, RZ, 0xc0, !PT ;  /* 0xfffffc0005057812 */ /* 0x000fe400078ec0ff */
[----:B------:R-:W-:Y:S01]  /*0bb0*/  LOP3.LUT R3, R3, 0x1ffffffe, RZ, 0xc0, !PT ;  /* 0x1ffffffe03037812 */ /* 0x000fe200078ec0ff */
[----:B------:R-:W-:Y:S01]  /*0bc0*/  IMAD.IADD R10, R9, 0x1, -R10 ;  /* 0x00000001090a7824 */ /* 0x000fe200078e0a0a */
[----:B------:R-:W-:Y:S01]  /*0bd0*/  LEA.HI R2, R2, R2, RZ, 0x1 ;  /* 0x0000000202027211 */ /* 0x000fe200078f08ff */
[----:B------:R-:W-:Y:S01]  /*0be0*/  IMAD R4, R4, 0x40, R5 ;  /* 0x0000004004047824 */ /* 0x000fe200078e0205 */
[----:B------:R-:W-:Y:S01]  /*0bf0*/  SHF.R.S32.HI R7, RZ, 0x5, R7 ;  /* 0x00000005ff077819 */ /* 0x000fe20000011407 */
[----:B------:R-:W-:Y:S01]  /*0c00*/  IMAD.IADD R3, R6, 0x1, -R3 ;  /* 0x0000000106037824 */ /* 0x000fe200078e0a03 */
[----:B------:R-:W-:Y:S01]  /*0c10*/  LEA.HI R0, R0, R13, RZ, 0x3 ;  /* 0x0000000d00007211 */ /* 0x000fe200078f18ff */
[----:B------:R-:W-:Y:S01]  /*0c20*/  IMAD R2, R2, -0x3, R14 ;  /* 0xfffffffd02027824 */ /* 0x000fe200078e020e */
[----:B------:R-:W-:Y:S01]  /*0c30*/  LOP3.LUT R8, R8, 0x7ffffffc, RZ, 0xc0, !PT ;  /* 0x7ffffffc08087812 */ /* 0x000fe200078ec0ff */
[----:B------:R-:W-:Y:S01]  /*0c40*/  IMAD R7, R7, 0x10, R10 ;  /* 0x0000001007077824 */ /* 0x000fe200078e020a */
[----:B------:R-:W-:-:S02]  /*0c50*/  LEA R3, R3, R4, 0x3 ;  /* 0x0000000403037211 */ /* 0x000fc400078e18ff */
[----:B------:R-:W-:Y:S01]  /*0c60*/  LOP3.LUT R18, R0, 0xfffffff8, RZ, 0xc0, !PT ;  /* 0xfffffff800127812 */ /* 0x000fe200078ec0ff */
[----:B------:R-:W-:Y:S01]  /*0c70*/  IMAD R5, R2, 0x40, R7 ;  /* 0x0000004002057824 */ /* 0x000fe200078e0207 */
[----:B------:R-:W-:Y:S01]  /*0c80*/  SHF.R.S32.HI R157, RZ, 0x3, R0 ;  /* 0x00000003ff9d7819 */ /* 0x000fe20000011400 */
[----:B------:R0:W-:Y:S01]  /*0c90*/  STL [R1+0x2c], R3 ;  /* 0x00002c0301007387 */ /* 0x0001e20000100800 */
[----:B------:R-:W-:Y:S02]  /*0ca0*/  IMAD.IADD R8, R12, 0x1, -R8 ;  /* 0x000000010c087824 */ /* 0x000fe400078e0a08 */
[----:B------:R-:W-:Y:S01]  /*0cb0*/  IMAD.IADD R18, R13, 0x1, -R18 ;  /* 0x000000010d127824 */ /* 0x000fe200078e0a12 */
[----:B------:R1:W-:Y:S01]  /*0cc0*/  STL [R1+0x28], R5 ;  /* 0x0000280501007387 */ /* 0x0003e20000100800 */
[----:B------:R-:W-:-:S03]  /*0cd0*/  IMAD.SHL.U32 R16, R8, 0x2, RZ ;  /* 0x0000000208107824 */ /* 0x000fc600078e00ff */
[----:B------:R-:W-:Y:S01]  /*0ce0*/  SHF.L.U32 R19, R18, 0x3, RZ ;  /* 0x0000000312137819 */ /* 0x000fe200000006ff */
[C---:B------:R-:W-:Y:S01]  /*0cf0*/  VIADD R156, R16.reuse, 0x8 ;  /* 0x00000008109c7836 */ /* 0x040fe20000000000 */
[----:B0-----:R-:W-:Y:S01]  /*0d00*/  LEA.HI R3, R11, R11, RZ, 0x1 ;  /* 0x0000000b0b037211 */ /* 0x001fe200078f08ff */
[C---:B------:R-:W-:Y:S01]  /*0d10*/  VIADD R155, R16.reuse, 0x10 ;  /* 0x00000010109b7836 */ /* 0x040fe20000000000 */
[C---:B------:R-:W-:Y:S01]  /*0d20*/  IADD3 R22, R16.reuse, 0x38, RZ ;  /* 0x0000003810167810 */ /* 0x040fe20007ffe0ff */
[C---:B------:R-:W-:Y:S01]  /*0d30*/  VIADD R154, R16.reuse, 0x18 ;  /* 0x00000018109a7836 */ /* 0x040fe20000000000 */
[----:B------:R-:W-:Y:S01]  /*0d40*/  LOP3.LUT R4, R3, 0x1ffffffe, RZ, 0xc0, !PT ;  /* 0x1ffffffe03047812 */ /* 0x000fe200078ec0ff */
        /* <DEDUP_REMOVED lines=10> */
[----:B------:R-:W-:Y:S02]  /*0df0*/  SHF.R.S32.HI R3, RZ, 0x1f, R152 ;  /* 0x0000001fff037819 */ /* 0x000fe40000011498 */
[----:B------:R-:W-:Y:S02]  /*0e00*/  SHF.R.S32.HI R2, RZ, 0x1f, R23 ;  /* 0x0000001fff027819 */ /* 0x000fe40000011417 */
[----:B-1----:R-:W-:-:S07]  /*0e10*/  SHF.R.S32.HI R0, RZ, 0x1f, R22 ;  /* 0x0000001fff007819 */ /* 0x002fce0000011416 */
.L_x_2422:
[----:B012-4-:R-:W0:Y:S01]  /*0e20*/  LDC.64 R2, c[0x0][0xc88] ;  /* 0x00032200ff027b82 */ /* 0x017e220000000a00 */
[----:B------:R-:W-:Y:S01]  /*0e30*/  ULDC.64 UR8, c[0x0][0xa28] ;  /* 0x00028a0000087ab9 */ /* 0x000fe20000000a00 */
[----:B------:R-:W-:Y:S01]  /*0e40*/  ULDC.64 UR10, c[0x0][0xa18] ;  /* 0x00028600000a7ab9 */ /* 0x000fe20000000a00 */
[----:B------:R-:W-:Y:S01]  /*0e50*/  ULDC UR4, c[0x0][0x424] ;  /* 0x0001090000047ab9 */ /* 0x000fe20000000800 */
[----:B------:R-:W-:Y:S01]  /*0e60*/  ULDC UR7, c[0x0][0x2f0] ;  /* 0x0000bc0000077ab9 */ /* 0x000fe20000000800 */
[----:B0-----:R-:W-:-:S06]  /*0e70*/  IMAD.WIDE R2, R31, 0x4, R2 ;  /* 0x000000041f027825 */ /* 0x001fcc00078e0202 */
[----:B------:R-:W2:Y:S01]  /*0e80*/  LDG.E R2, desc[UR54][R2.64] ;  /* 0x0000003602027981 */ /* 0x000ea2000c1e1900 */
[----:B------:R-:W-:Y:S02]  /*0e90*/  UISETP.NE.U32.AND UP0, UPT, UR8, URZ, UPT ;  /* 0x0000003f0800728c */ /* 0x000fe4000bf05070 */
[----:B------:R-:W-:Y:S02]  /*0ea0*/  UISETP.NE.U32.AND UP1, UPT, UR10, URZ, UPT ;  /* 0x0000003f0a00728c */ /* 0x000fe4000bf25070 */
[----:B------:R-:W-:Y:S02]  /*0eb0*/  UISETP.NE.AND.EX UP0, UPT, UR9, URZ, UPT, UP0 ;  /* 0x0000003f0900728c */ /* 0x000fe4000bf05300 */
[----:B------:R-:W-:-:S04]  /*0ec0*/  UISETP.NE.AND.EX UP1, UPT, UR11, URZ, UPT, UP1 ;  /* 0x0000003f0b00728c */ /* 0x000fc8000bf25310 */
[----:B------:R-:W-:Y:S02]  /*0ed0*/  PLOP3.LUT P0, PT, PT, PT, UP0, 0x80, 0x0 ;  /* 0x000000000000781c */ /* 0x000fe40003f0f008 */
[----:B------:R-:W-:Y:S02]  /*0ee0*/  PLOP3.LUT P2, PT, PT, PT, UP1, 0x80, 0x0 ;  /* 0x000000000000781c */ /* 0x000fe40003f4f018 */
[----:B--2---:R-:W-:-:S13]  /*0ef0*/  R2UR UR37, R2 ;  /* 0x00000000022572ca */ /* 0x004fda00000e0000 */
[----:B------:R-:W-:Y:S02]  /*0f00*/  USHF.R.S32.HI UR38, URZ, 0x1f, UR37 ;  /* 0x0000001f3f267899 */ /* 0x000fe40008011425 */
[----:B------:R-:W-:-:S04]  /*0f10*/  @UP0 ULEA UR8, UP2, UR37, UR8, 0x2 ;  /* 0x0000000825080291 */ /* 0x000fc8000f84103f */
[----:B------:R-:W-:Y:S02]  /*0f20*/  @UP0 ULEA.HI.X UR9, UR37, UR9, UR38, 0x2, UP2 ;  /* 0x0000000925090291 */ /* 0x000fe400090f1426 */
[----:B------:R-:W-:Y:S01]  /*0f30*/  @UP1 ULEA UR10, UP0, UR37, UR10, 0x2 ;  /* 0x0000000a250a1291 */ /* 0x000fe2000f80103f */
[----:B------:R-:W-:-:S03]  /*0f40*/  IMAD.U32 R2, RZ, RZ, UR8 ;  /* 0x00000008ff027e24 */ /* 0x000fc6000f8e00ff */
[----:B------:R-:W-:Y:S01]  /*0f50*/  @UP1 ULEA.HI.X UR11, UR37, UR11, UR38, 0x2, UP0 ;  /* 0x0000000b250b1291 */ /* 0x000fe200080f1426 */
[----:B------:R-:W-:Y:S01]  /*0f60*/  IMAD.U32 R3, RZ, RZ, UR9 ;  /* 0x00000009ff037e24 */ /* 0x000fe2000f8e00ff */
[----:B------:R-:W-:Y:S01]  /*0f70*/  ULDC.64 UR8, c[0x0][0x418] ;  /* 0x0001060000087ab9 */ /* 0x000fe20000000a00 */
[----:B------:R-:W-:-:S03]  /*0f80*/  IMAD.U32 R4, RZ, RZ, UR10 ;  /* 0x0000000aff047e24 */ /* 0x000fc6000f8e00ff */
[----:B---3--:R-:W-:Y:S01]  /*0f90*/  IMAD.U32 R5, RZ, RZ, UR11 ;  /* 0x0000000bff057e24 */ /* 0x008fe2000f8e00ff */
[----:B------:R-:W2:Y:S01]  /*0fa0*/  @P0 LDG.E R2, desc[UR54][R2.64] ;  /* 0x0000003602020981 */ /* 0x000ea2000c1e1900 */
[----:B------:R-:W-:Y:S01]  /*0fb0*/  UISETP.NE.U32.AND UP0, UPT, UR8, URZ, UPT ;  /* 0x0000003f0800728c */ /* 0x000fe2000bf05070 */
[----:B------:R-:W-:Y:S02]  /*0fc0*/  ULDC.64 UR10, c[0x0][0xa20] ;  /* 0x00028800000a7ab9 */ /* 0x000fe40000000a00 */
[----:B------:R-:W3:Y:S01]  /*0fd0*/  @P2 LDG.E R4, desc[UR54][R4.64] ;  /* 0x0000003604042981 */ /* 0x000ee2000c1e1900 */
[----:B------:R-:W-:Y:S01]  /*0fe0*/  UISETP.NE.AND.EX UP0, UPT, UR9, URZ, UPT, UP0 ;  /* 0x0000003f0900728c */ /* 0x000fe2000bf05300 */
[----:B------:R-:W-:Y:S01]  /*0ff0*/  ISETP.NE.U32.AND P1, PT, RZ, UR10, PT ;  /* 0x0000000aff007c0c */ /* 0x000fe2000bf25070 */
[----:B------:R-:W-:Y:S01]  /*1000*/  UMOV UR51, URZ ;  /* 0x0000003f00337c82 */ /* 0x000fe20008000000 */
[----:B------:R-:W-:Y:S02]  /*1010*/  ULOP3.LUT UR39, UR5, 0xffff, URZ, 0xc0, !UPT ;  /* 0x0000ffff05277892 */ /* 0x000fe4000f8ec03f */
[----:B------:R-:W-:Y:S01]  /*1020*/  USEL UR4, UR4, 0x1, UP0 ;  /* 0x0000000104047887 */ /* 0x000fe20008000000 */
[----:B------:R-:W-:-:S03]  /*1030*/  ISETP.NE.AND.EX P1, PT, RZ, UR11, PT, P1 ;  /* 0x0000000bff007c0c */ /* 0x000fc6000bf25310 */
[----:B------:R-:W-:Y:S01]  /*1040*/  UIMAD UR4, UR4, UR7, URZ ;  /* 0x00000007040472a4 */ /* 0x000fe2000f8e023f */
[----:B--2---:R-:W-:Y:S02]  /*1050*/  @P0 R2UR UR51, R2 ;  /* 0x00000000023302ca */ /* 0x004fe400000e0000 */
[----:B---3--:R-:W-:Y:S01]  /*1060*/  @P2 R2UR UR52, R4 ;  /* 0x00000000043422ca */ /* 0x008fe200000e0000 */
[----:B-----5:R-:W-:-:S14]  /*1070*/  @P2 BRA `(.L_x_2371) ;  /* 0x0000000000382947 */ /* 0x020fdc0003800000 */
        /* <DEDUP_REMOVED lines=14> */
.L_x_2371:
[----:B------:R-:W-:Y:S05]  /*1160*/  @!P1 BRA `(.L_x_2372) ;  /* 0x00000000001c9947 */ /* 0x000fea0003800000 */
[----:B------:R-:W-:-:S04]  /*1170*/  ULEA UR4, UP0, UR37, UR10, 0x2 ;  /* 0x0000000a25047291 */ /* 0x000fc8000f80103f */
[----:B------:R-:W-:Y:S02]  /*1180*/  ULEA.HI.X UR7, UR37, UR11, UR38, 0x2, UP0 ;  /* 0x0000000b25077291 */ /* 0x000fe400080f1426 */
[----:B------:R-:W-:-:S04]  /*1190*/  MOV R2, UR4 ;  /* 0x0000000400027c02 */ /* 0x000fc80008000f00 */
[----:B------:R-:W-:-:S05]  /*11a0*/  IMAD.U32 R3, RZ, RZ, UR7 ;  /* 0x00000007ff037e24 */ /* 0x000fca000f8e00ff */
[----:B------:R-:W2:Y:S02]  /*11b0*/  LDG.E R2, desc[UR54][R2.64] ;  /* 0x0000003602027981 */ /* 0x000ea4000c1e1900 */
[----:B--2---:R-:W-:Y:S01]  /*11c0*/  R2UR UR4, R2 ;  /* 0x00000000020472ca */ /* 0x004fe200000e0000 */
[----:B------:R-:W-:-:S14]  /*11d0*/  BRA `(.L_x_2373) ;  /* 0x0000000000347947 */ /* 0x000fdc0003800000 */
.L_x_2372:
        /* <DEDUP_REMOVED lines=13> */
.L_x_2373:
[----:B------:R-:W-:Y:S01]  /*12b0*/  ULDC UR7, c[0x0][0x448] ;  /* 0x0001120000077ab9 */ /* 0x000fe20000000800 */
[----:B------:R-:W-:Y:S02]  /*12c0*/  UIMAD UR40, UR6, 0xc0, URZ ;  /* 0x000000c0062878a4 */ /* 0x000fe4000f8e023f */
[----:B------:R-:W-:Y:S02]  /*12d0*/  UISETP.NE.AND UP0, UPT, UR7, 0x1, UPT ;  /* 0x000000010700788c */ /* 0x000fe4000bf05270 */
[----:B------:R-:W-:Y:S02]  /*12e0*/  UIADD3 UR8, UR40, 0xbf, URZ ;  /* 0x000000bf28087890 */ /* 0x000fe4000fffe03f */
[----:B------:R-:W-:Y:S02]  /*12f0*/  UIADD3 UR51, -UR51, UR4, URZ ;  /* 0x0000000433337290 */ /* 0x000fe4000fffe13f */
[----:B------:R-:W-:Y:S02]  /*1300*/  UP2UR UR53, UPR, URZ, 0x1 ;  /* 0x000000013f357883 */ /* 0x000fe40008000000 */
[----:B------:R-:W-:-:S03]  /*1310*/  UIADD3 UR9, UR51, 0x80, -UR52 ;  /* 0x0000008033097890 */ /* 0x000fc6000fffe834 */
[----:B------:R-:W-:Y:S01]  /*1320*/  @UP0 ULDC UR6, c[0x0][0x44c] ;  /* 0x0001130000060ab9 */ /* 0x000fe20000000800 */
[----:B------:R-:W-:Y:S01]  /*1330*/  @UP0 ULDC UR4, c[0x0][0x450] ;  /* 0x0001140000040ab9 */ /* 0x000fe20000000800 */
[----:B------:R-:W-:-:S04]  /*1340*/  UIMAD.WIDE.U32 UR6, UR8, UR6, URZ ;  /* 0x00000006080672a5 */ /* 0x000fc8000f8e003f */
[----:B------:R-:W-:Y:S02]  /*1350*/  @UP0 USHF.R.U32.HI UR8, URZ, UR4, UR7 ;  /* 0x000000043f080299 */ /* 0x000fe40008011607 */
[----:B------:R-:W-:Y:S02]  /*1360*/  UIADD3 UR4, UR51, 0x7f, URZ ;  /* 0x0000007f33047890 */ /* 0x000fe4000fffe03f */
[----:B------:R-:W-:Y:S02]  /*1370*/  UIADD3 UR8, UR9, UR8, URZ ;  /* 0x0000000809087290 */ /* 0x000fe4000fffe03f */
[----:B------:R-:W-:Y:S02]  /*1380*/  USHF.R.S32.HI UR6, URZ, 0x1f, UR4 ;  /* 0x0000001f3f067899 */ /* 0x000fe40008011404 */
[----:B------:R-:W-:Y:S02]  /*1390*/  USHF.R.S32.HI UR7, URZ, 0x1f, UR8 ;  /* 0x0000001f3f077899 */ /* 0x000fe40008011408 */
[----:B------:R-:W-:-:S02]  /*13a0*/  ULEA.HI UR6, UR6, UR4, URZ, 0x7 ;  /* 0x0000000406067291 */ /* 0x000fc4000f8f383f */
[----:B------:R-:W-:Y:S02]  /*13b0*/  ULEA.HI UR7, UR7, UR8, URZ, 0x7 ;  /* 0x0000000807077291 */ /* 0x000fe4000f8f383f */
[----:B------:R-:W-:Y:S02]  /*13c0*/  USHF.R.S32.HI UR6, URZ, 0x7, UR6 ;  /* 0x000000073f067899 */ /* 0x000fe40008011406 */
[----:B------:R-:W-:Y:S02]  /*13d0*/  USHF.R.S32.HI UR7, URZ, 0x7, UR7 ;  /* 0x000000073f077899 */ /* 0x000fe40008011407 */
[----:B------:R-:W-:Y:S02]  /*13e0*/  ULOP3.LUT UR4, UR5, 0xff000000, URZ, 0xc0, !UPT ;  /* 0xff00000005047892 */ /* 0x000fe4000f8ec03f */
[----:B------:R-:W-:Y:S02]  /*13f0*/  UISETP.LT.AND UP0, UPT, UR6, UR7, UPT ;  /* 0x000000070600728c */ /* 0x000fe4000bf01270 */
[----:B------:R-:W-:-:S02]  /*1400*/  ULOP3.LUT UR5, UR5, 0xff0000, URZ, 0xc0, !UPT ;  /* 0x00ff000005057892 */ /* 0x000fc4000f8ec03f */
[----:B------:R-:W-:Y:S02]  /*1410*/  USEL UR9, UR6, UR7, UP0 ;  /* 0x0000000706097287 */ /* 0x000fe40008000000 */
[----:B------:R-:W-:Y:S02]  /*1420*/  USHF.R.U32.HI UR4, URZ, 0x8, UR4 ;  /* 0x000000083f047899 */ /* 0x000fe40008011604 */
[----:B------:R-:W-:Y:S02]  /*1430*/  UISETP.GE.AND UP0, UPT, UR9, 0x1, UPT ;  /* 0x000000010900788c */ /* 0x000fe4000bf06270 */
        /* <DEDUP_REMOVED lines=8> */
[----:B------:R-:W-:-:S03]  /*14c0*/  USEL UR10, UR46, UR4, UP0 ;  /* 0x000000042e0a7287 */ /* 0x000fc60008000000 */
[----:B------:R-:W-:Y:S01]  /*14d0*/  UMOV UR4, URZ ;  /* 0x0000003f00047c82 */ /* 0x000fe20008000000 */
[----:B------:R-:W-:Y:S02]  /*14e0*/  UIADD3 UR6, UR10, -0x1, UR9 ;  /* 0xffffffff0a067890 */ /* 0x000fe4000fffe009 */
[----:B------:R-:W-:-:S04]  /*14f0*/  IMAD.U32 R3, RZ, RZ, UR10 ;  /* 0x0000000aff037e24 */ /* 0x000fc8000f8e00ff */
[----:B------:R-:W-:Y:S01]  /*1500*/  IMAD.U32 R4, RZ, RZ, UR6 ;  /* 0x00000006ff047e24 */ /* 0x000fe2000f8e00ff */
[-C--:B------:R-:W-:Y:S01]  /*1510*/  IABS R0, R3.reuse ;  /* 0x0000000300007213 */ /* 0x080fe20000000000 */
[----:B------:R-:W-:Y:S01]  /*1520*/  ULOP3.LUT UR6, UR6, UR10, URZ, 0x3c, !UPT ;  /* 0x0000000a06067292 */ /* 0x000fe2000f8e3c3f */
[----:B------:R-:W-:Y:S02]  /*1530*/  IABS R5, R3 ;  /* 0x0000000300057213 */ /* 0x000fe40000000000 */
[----:B------:R-:W-:Y:S02]  /*1540*/  R2UR UR11, R0 ;  /* 0x00000000000b72ca */ /* 0x000fe400000e0000 */
[----:B------:R-:W-:-:S05]  /*1550*/  IABS R4, R4 ;  /* 0x0000000400047213 */ /* 0x000fca0000000000 */
[----:B------:R-:W-:-:S05]  /*1560*/  IMAD.MOV.U32 R3, RZ, RZ, R4 ;  /* 0x000000ffff037224 */ /* 0x000fca00078e0004 */
[----:B------:R-:W-:Y:S01]  /*1570*/  R2UR UR8, R3 ;  /* 0x00000000030872ca */ /* 0x000fe200000e0000 */
[----:B------:R-:W0:Y:S08]  /*1580*/  I2F.RP R0, UR11 ;  /* 0x0000000b00007d06 */ /* 0x000e300008209400 */
[----:B0-----:R-:W0:Y:S02]  /*1590*/  MUFU.RCP R0, R0 ;  /* 0x0000000000007308 */ /* 0x001e240000001000 */
[----:B0-----:R-:W-:Y:S01]  /*15a0*/  VIADD R2, R0, 0xffffffe ;  /* 0x0ffffffe00027836 */ /* 0x001fe20000000000 */
[----:B------:R-:W-:-:S05]  /*15b0*/  IADD3 R0, RZ, -R5, RZ ;  /* 0x80000005ff007210 */ /* 0x000fca0007ffe0ff */
        /* <DEDUP_REMOVED lines=18> */
.L_x_2374:
[----:B------:R-:W-:Y:S01]  /*16e0*/  UIMAD UR42, UR41, UR4, URZ ;  /* 0x00000004292a72a4 */ /* 0x000fe2000f8e023f */
        /* <DEDUP_REMOVED lines=11> */
[----:B------:R-:W-:Y:S02]  /*17a0*/  R2UR UR56, R0 ;  /* 0x00000000003872ca */ /* 0x000fe400000e0000 */
        /* <DEDUP_REMOVED lines=10> */
[----:B------:R-:W-:-:S06]  /*1850*/  UISETP.GT.AND UP0, UPT, UR56, UR42, UPT ;  /* 0x0000002a3800728c */ /* 0x000fcc000bf04270 */
[----:B------:R-:W-:-:S13]  /*1860*/  PLOP3.LUT P1, PT, PT, PT, UP0, 0x80, 0x0 ;  /* 0x000000000000781c */ /* 0x000fda0003f2f008 */
[----:B------:R-:W-:Y:S05]  /*1870*/  @!P1 BRA `(.L_x_2375) ;  /* 0x0000008800089947 */ /* 0x000fea0003800000 */
[----:B------:R-:W0:Y:S01]  /*1880*/  S2R R4, SR_TID.X ;  /* 0x0000000000047919 */ /* 0x000e220000002100 */
[----:B------:R-:W1:Y:S01]  /*1890*/  S2UR UR43, SR_CgaCtaId ;  /* 0x00000000002b79c3 */ /* 0x000e620000008800 */
[----:B------:R-:W-:Y:S02]  /*18a0*/  UMOV UR45, 0x400 ;  /* 0x00000400002d7882 */ /* 0x000fe40000000000 */
[----:B-1----:R-:W-:Y:S01]  /*18b0*/  ULEA UR45, UR43, UR45, 0x18 ;  /* 0x0000002d2b2d7291 */ /* 0x002fe2000f8ec03f */
[----:B0-----:R-:W-:-:S05]  /*18c0*/  VIADD R5, R4, 0xffffff80 ;  /* 0xffffff8004057836 */ /* 0x001fca0000000000 */
[----:B------:R-:W-:-:S04]  /*18d0*/  SHF.R.S32.HI R4, RZ, 0x1f, R5 ;  /* 0x0000001fff047819 */ /* 0x000fc80000011405 */
[----:B------:R-:W-:-:S04]  /*18e0*/  LEA.HI R4, R4, R5, RZ, 0x7 ;  /* 0x0000000504047211 */ /* 0x000fc800078f38ff */
[----:B------:R-:W-:-:S05]  /*18f0*/  SHF.R.S32.HI R4, RZ, 0x7, R4 ;  /* 0x00000007ff047819 */ /* 0x000fca0000011404 */
        /* <DEDUP_REMOVED lines=19> */
[----:B------:R-:W-:Y:S01]  /*1a30*/  MOV R10, UR6 ;  /* 0x00000006000a7c02 */ /* 0x000fe20008000f00 */
        /* <DEDUP_REMOVED lines=8> */
.L_x_2376:
        /* <DEDUP_REMOVED lines=9> */
.L_x_2509:
[----:B------:R-:W-:Y:S05]  /*1b50*/  @!P0 BRA `(.L_x_2378) ;  /* 0x0000000000048947 */ /* 0x000fea0003800000 */
[----:B------:R-:W-:Y:S01]  /*1b60*/  BPT.TRAP 0x1 ;  /* 0x000000040000795c */ /* 0x000fe20000300000 */
.L_x_2378:
[----:B0-----:R-:W-:Y:S01]  /*1b70*/  IMAD.U32 R0, RZ, RZ, UR47 ;  /* 0x0000002fff007e24 */ /* 0x001fe2000f8e00ff */
[----:B------:R-:W-:-:S04]  /*1b80*/  MOV R3, UR48 ;  /* 0x0000003000037c02 */ /* 0x000fc80008000f00 */
[----:B------:R-:W-:Y:S02]  /*1b90*/  LEA R0, R0, UR45, 0x3 ;  /* 0x0000002d00007c11 */ /* 0x000fe4000f8e18ff */
[----:B------:R-:W-:-:S04]  /*1ba0*/  SHF.L.U32 R3, R3, 0x1f, RZ ;  /* 0x0000001f03037819 */ /* 0x000fc800000006ff */
[----:B------:R0:W1:Y:S01]  /*1bb0*/  SYNCS.PHASECHK.TRANS64.TRYWAIT P1, [R0+URZ+0x16830], R3 ;  /* 0x01683003000075a7 */ /* 0x000062000802017f */
[----:B------:R-:W-:Y:S05]  /*1bc0*/  @!P0 BRA `(.L_x_2379) ;  /* 0x0000000000048947 */ /* 0x000fea0003800000 */
[----:B------:R-:W-:Y:S01]  /*1bd0*/  BPT.TRAP 0x1 ;  /* 0x000000040000795c */ /* 0x000fe20000300000 */
.L_x_2379:
[----:B-1----:R-:W-:Y:S05]  /*1be0*/  @P1 BRA `(.L_x_2380) ;  /* 0x0000000000081947 */ /* 0x002fea0003800000 */
[----:B------:R-:W1:Y:S02]  /*1bf0*/  SYNCS.PHASECHK.TRANS64.TRYWAIT P1, [R0+URZ+0x16830], R3 ;  /* 0x01683003000075a7 */ /* 0x000e64000802017f */
[----:B-1----:R-:W-:Y:S05]  /*1c00*/  @!P1 BRA `(.L_x_2381) ;  /* 0x0000010c00e09947 */ /* 0x002fea0003800000 */
.L_x_2380:
        /* <DEDUP_REMOVED lines=35> */
.L_x_2382:
[----:B------:R-:W-:Y:S01]  /*1e40*/  UISETP.NE.AND UP0, UPT, UR53, URZ, UPT ;  /* 0x0000003f3500728c */ /* 0x000fe2000bf05270 */
[----:B------:R-:W-:Y:S01]  /*1e50*/  R2UR UR11, R0 ;  /* 0x00000000000b72ca */ /* 0x000fe200000e0000 */
[----:B------:R-:W-:Y:S01]  /*1e60*/  ULDC UR7, c[0x0][0x9d8] ;  /* 0x0002760000077ab9 */ /* 0x000fe20000000800 */
[----:B------:R-:W-:Y:S01]  /*1e70*/  ULDC UR21, c[0x0][0x988] ;  /* 0x0002620000157ab9 */ /* 0x000fe20000000800 */
[----:B------:R-:W-:Y:S01]  /*1e80*/  FMUL.FTZ R10, R41, UR7 ;  /* 0x00000007290a7c20 */ /* 0x000fe20008410000 */
[----:B------:R-:W-:Y:S01]  /*1e90*/  FMUL.FTZ R41, R48, UR7 ;  /* 0x0000000730297c20 */ /* 0x000fe20008410000 */
[----:B------:R-:W-:Y:S01]  /*1ea0*/  PLOP3.LUT P1, PT, PT, PT, UP0, 0x80, 0x0 ;  /* 0x000000000000781c */ /* 0x000fe20003f2f008 */
[----:B------:R-:W-:Y:S01]  /*1eb0*/  VIADD R48, R17, UR40 ;  /* 0x0000002811307c36 */ /* 0x000fe20008000000 */
[----:B------:R-:W-:Y:S01]  /*1ec0*/  PLOP3.LUT P2, PT, PT, PT, UP0, 0x80, 0x0 ;  /* 0x000000000000781c */ /* 0x000fe20003f4f008 */
[----:B------:R-:W-:Y:S01]  /*1ed0*/  FMUL.FTZ R99, R26, UR7 ;  /* 0x000000071a637c20 */ /* 0x000fe20008410000 */
[----:B------:R-:W-:Y:S01]  /*1ee0*/  FMUL.FTZ R6, R28, UR7 ;  /* 0x000000071c067c20 */ /* 0x000fe20008410000 */
[----:B------:R-:W-:Y:S01]  /*1ef0*/  @UP0 ULDC UR6, c[0x0][0x44c] ;  /* 0x0001130000060ab9 */ /* 0x000fe20000000800 */
[----:B------:R-:W-:Y:S01]  /*1f00*/  FMUL.FTZ R97, R27, UR7 ;  /* 0x000000071b617c20 */ /* 0x000fe20008410000 */
[----:B------:R-:W-:Y:S01]  /*1f10*/  FMUL.FTZ R50, R50, UR7 ;  /* 0x0000000732327c20 */ /* 0x000fe20008410000 */
[----:B------:R-:W-:Y:S01]  /*1f20*/  FMUL.FTZ R95, R30, UR7 ;  /* 0x000000071e5f7c20 */ /* 0x000fe20008410000 */
[----:B------:R-:W-:Y:S01]  /*1f30*/  FMUL.FTZ R4, R29, UR7 ;  /* 0x000000071d047c20 */ /* 0x000fe20008410000 */
[----:B------:R-:W-:Y:S01]  /*1f40*/  FMUL.FTZ R5, R33, UR7 ;  /* 0x0000000721057c20 */ /* 0x000fe20008410000 */
[----:B------:R-:W2:Y:S01]  /*1f50*/  MUFU.TANH R99, R99 ;  /* 0x0000006300637308 */ /* 0x000ea20000002400 */
[----:B------:R-:W-:-:S02]  /*1f60*/  IMAD.U32 R33, RZ, RZ, UR52 ;  /* 0x00000034ff217e24 */ /* 0x000fc4000f8e00ff */
[----:B------:R-:W-:Y:S01]  /*1f70*/  FMUL.FTZ R91, R31, UR7 ;  /* 0x000000071f5b7c20 */ /* 0x000fe20008410000 */
[----:B------:R-:W-:Y:S01]  /*1f80*/  @P1 IMAD.HI.U32 R26, R48, UR6, RZ ;  /* 0x00000006301a1c27 */ /* 0x000fe2000f8e00ff */
[----:B------:R-:W-:-:S03]  /*1f90*/  @UP0 ULDC UR6, c[0x0][0x450] ;  /* 0x0001140000060ab9 */ /* 0x000fc60000000800 */
[----:B------:R-:W-:Y:S01]  /*1fa0*/  FMUL.FTZ R89, R34, UR7 ;  /* 0x0000000722597c20 */ /* 0x000fe20008410000 */
[----:B------:R-:W-:Y:S01]  /*1fb0*/  FMUL.FTZ R15, R35, UR7 ;  /* 0x00000007230f7c20 */ /* 0x000fe20008410000 */
[----:B------:R-:W-:Y:S01]  /*1fc0*/  FMUL.FTZ R21, R38, UR7 ;  /* 0x0000000726157c20 */ /* 0x000fe20008410000 */
[----:B------:R-:W-:Y:S01]  /*1fd0*/  @P2 SHF.R.U32.HI R48, RZ, UR6, R26 ;  /* 0x00000006ff302c19 */ /* 0x000fe2000801161a */
[----:B------:R-:W-:Y:S01]  /*1fe0*/  UMOV UR6, 0xffffff80 ;  /* 0xffffff8000067882 */ /* 0x000fe20000000000 */
[----:B------:R-:W3:Y:S01]  /*1ff0*/  MUFU.TANH R97, R97 ;  /* 0x0000006100617308 */ /* 0x000ee20000002400 */
[----:B------:R-:W-:Y:S01]  /*2000*/  UIMAD UR6, UR56, UR6, 0x80 ;  /* 0x00000080380674a4 */ /* 0x000fe2000f8e0206 */
[----:B------:R-:W-:Y:S01]  /*2010*/  FMUL.FTZ R20, R39, UR7 ;  /* 0x0000000727147c20 */ /* 0x000fe20008410000 */
[----:B------:R-:W4:Y:S01]  /*2020*/  SHFL.IDX PT, R28, R48, 0x1, 0x1c1f ;  /* 0x003c1f00301c7f89 */ /* 0x000f2200000e0000 */
[----:B------:R-:W-:Y:S01]  /*2030*/  FMUL.FTZ R2, R25, UR7 ;  /* 0x0000000719027c20 */ /* 0x000fe20008410000 */
[----:B------:R-:W-:Y:S01]  /*2040*/  FMUL.FTZ R25, R42, UR7 ;  /* 0x000000072a197c20 */ /* 0x000fe20008410000 */
[----:B01----:R-:W-:Y:S01]  /*2050*/  FMUL.FTZ R3, R24, UR7 ;  /* 0x0000000718037c20 */ /* 0x003fe20008410000 */
[----:B------:R-:W-:Y:S01]  /*2060*/  IMAD.U32 R93, RZ, RZ, UR6 ;  /* 0x00000006ff5d7e24 */ /* 0x000fe2000f8e00ff */
[----:B------:R0:W-:Y:S01]  /*2070*/  MUFU.TANH R29, R50 ;  /* 0x00000032001d7308 */ /* 0x0001e20000002400 */
        /* <DEDUP_REMOVED lines=8> */
[C-C-:B0-----:R-:W-:Y:S01]  /*2100*/  IADD3 R50, -R16.reuse, 0x1, R93.reuse ;  /* 0x0000000110327810 */ /* 0x141fe20007ffe15d */
[----:B------:R-:W-:Y:S01]  /*2110*/  FMUL.FTZ R45, R57, UR7 ;  /* 0x00000007392d7c20 */ /* 0x000fe20008410000 */
[----:B------:R-:W-:Y:S01]  /*2120*/  IADD3 R93, -R16, UR51, R93 ;  /* 0x00000033105d7c10 */ /* 0x000fe2000fffe15d */
[----:B------:R-:W-:Y:S01]  /*2130*/  FMUL.FTZ R8, R32, UR7 ;  /* 0x0000000720087c20 */ /* 0x000fe20008410000 */
[----:B------:R-:W-:Y:S01]  /*2140*/  IADD3 R50, -R33, UR51, R50 ;  /* 0x0000003321327c10 */ /* 0x000fe2000fffe132 */
[----:B------:R-:W-:Y:S01]  /*2150*/  FMUL.FTZ R51, R51, UR7 ;  /* 0x0000000733337c20 */ /* 0x000fe20008410000 */
[----:B------:R-:W-:Y:S01]  /*2160*/  FMUL.FTZ R54, R54, UR7 ;  /* 0x0000000736367c20 */ /* 0x000fe20008410000 */
[----:B------:R-:W0:Y:S01]  /*2170*/  MUFU.TANH R91, R91 ;  /* 0x0000005b005b7308 */ /* 0x000e220000002400 */
[----:B------:R-:W-:Y:S01]  /*2180*/  FMUL.FTZ R43, R53, UR7 ;  /* 0x00000007352b7c20 */ /* 0x000fe20008410000 */
[----:B------:R-:W-:Y:S01]  /*2190*/  FMUL.FTZ R58, R58, UR7 ;  /* 0x000000073a3a7c20 */ /* 0x000fe20008410000 */
[----:B----4-:R-:W-:Y:S01]  /*21a0*/  VIADDMNMX R28, R28, R50, R93, PT ;  /* 0x000000321c1c7246 */ /* 0x010fe2000380015d */
[----:B------:R-:W-:Y:S01]  /*21b0*/  FMUL.FTZ R14, R49, UR7 ;  /* 0x00000007310e7c20 */ /* 0x000fe20008410000 */
[----:B------:R-:W-:Y:S01]  /*21c0*/  FMUL.FTZ R62, R62, UR7 ;  /* 0x000000073e3e7c20 */ /* 0x000fe20008410000 */
[----:B------:R-:W-:Y:S01]  /*21d0*/  FMUL.FTZ R66, R66, UR7 ;  /* 0x0000000742427c20 */ /* 0x000fe20008410000 */
[C---:B------:R-:W-:Y:S01]  /*21e0*/  ISETP.GT.AND P1, PT, R28.reuse, RZ, PT ;  /* 0x000000ff1c00720c */ /* 0x040fe20003f24270 */
[----:B------:R-:W4:Y:S01]  /*21f0*/  MUFU.TANH R89, R89 ;  /* 0x0000005900597308 */ /* 0x000f220000002400 */
[C---:B------:R-:W-:Y:S01]  /*2200*/  ISETP.GT.AND P2, PT, R28.reuse, 0x1, PT ;  /* 0x000000011c00780c */ /* 0x040fe20003f44270 */
[----:B------:R-:W-:Y:S01]  /*2210*/  FMUL.FTZ R67, R67, UR7 ;  /* 0x0000000743437c20 */ /* 0x000fe20008410000 */
[----:B------:R-:W-:Y:S01]  /*2220*/  ISETP.GT.AND P3, PT, R28, 0x8, PT ;  /* 0x000000081c00780c */ /* 0x000fe20003f64270 */
[----:B------:R-:W-:Y:S01]  /*2230*/  FMUL.FTZ R70, R70, UR7 ;  /* 0x0000000746467c20 */ /* 0x000fe20008410000 */
[----:B--2---:R-:W-:Y:S01]  /*2240*/  FSEL R99, R99, -INF , P1 ;  /* 0xff80000063637808 */ /* 0x004fe20000800000 */
[----:B------:R-:W-:Y:S01]  /*2250*/  FMUL.FTZ R71, R71, UR7 ;  /* 0x0000000747477c20 */ /* 0x000fe20008410000 */
[----:B---3--:R-:W-:Y:S01]  /*2260*/  FSEL R97, R97, -INF , P2 ;  /* 0xff80000061617808 */ /* 0x008fe20001000000 */
[----:B------:R-:W2:Y:S01]  /*2270*/  MUFU.TANH R15, R15 ;  /* 0x0000000f000f7308 */ /* 0x000ea20000002400 */
        /* <DEDUP_REMOVED lines=8> */
[----:B0-----:R-:W-:Y:S01]  /*2300*/  FSEL R91, R91, -INF , P1 ;  /* 0xff8000005b5b7808 */ /* 0x001fe20000800000 */
[----:B------:R-:W-:Y:S01]  /*2310*/  FMUL.FTZ R79, R79, UR7 ;  /* 0x000000074f4f7c20 */ /* 0x000fe20008410000 */
[----:B------:R-:W-:Y:S01]  /*2320*/  FMNMX.FTZ R30, R95, R30, !PT ;  /* 0x0000001e5f1e7209 */ /* 0x000fe20007810000 */
[----:B------:R-:W-:Y:S01]  /*2330*/  FMUL.FTZ R82, R82, UR7 ;  /* 0x0000000752527c20 */ /* 0x000fe20008410000 */
[----:B------:R-:W-:Y:S01]  /*2340*/  ISETP.GT.AND P1, PT, R28, 0x11, PT ;  /* 0x000000111c00780c */ /* 0x000fe20003f24270 */
[----:B------:R-:W-:Y:S01]  /*2350*/  FMUL.FTZ R83, R83, UR7 ;  /* 0x0000000753537c20 */ /* 0x000fe20008410000 */
[----:B----4-:R-:W-:Y:S01]  /*2360*/  FSEL R89, R89, -INF , P2 ;  /* 0xff80000059597808 */ /* 0x010fe20001000000 */
        /* <DEDUP_REMOVED lines=11> */
[----:B------:R-:W-:Y:S01]  /*2420*/  FMNMX.FTZ R30, R63, R30, !PT ;  /* 0x0000001e3f1e7209 */ /* 0x000fe20007810000 */
[----:B------:R-:W-:Y:S01]  /*2430*/  FMUL.FTZ R12, R40, UR7 ;  /* 0x00000007280c7c20 */ /* 0x000fe20008410000 */
[----:B------:R-:W1:Y:S01]  /*2440*/  SHFL.IDX PT, R48, R48, RZ, 0x1c1f ;  /* 0x001c1fff30307589 */ /* 0x000e6200000e0000 */
[----:B------:R-:W-:Y:S01]  /*2450*/  FMUL.FTZ R13, R44, UR7 ;  /* 0x000000072c0d7c20 */ /* 0x000fe20008410000 */
[----:B------:R-:W-:Y:S01]  /*2460*/  FMUL.FTZ R44, R52, UR7 ;  /* 0x00000007342c7c20 */ /* 0x000fe20008410000 */
[----:B------:R-:W2:Y:S01]  /*2470*/  MUFU.TANH R24, R24 ;  /* 0x0000001800187308 */ /* 0x000ea20000002400 */
[----:B0-----:R-:W-:Y:S01]  /*2480*/  FSEL R57, R20, -INF , P1 ;  /* 0xff80000014397808 */ /* 0x001fe20000800000 */
[----:B------:R-:W-:Y:S01]  /*2490*/  @UP0 ULDC UR6, c[0x0][0x44c] ;  /* 0x0001130000060ab9 */ /* 0x000fe20000000800 */
[----:B------:R-:W-:Y:S01]  /*24a0*/  ISETP.GT.AND P1, PT, R28, 0x21, PT ;  /* 0x000000211c00780c */ /* 0x000fe20003f24270 */
[----:B------:R-:W-:Y:S01]  /*24b0*/  @UP0 ULDC UR14, c[0x0][0x450] ;  /* 0x00011400000e0ab9 */ /* 0x000fe20000000800 */
[----:B------:R-:W-:Y:S01]  /*24c0*/  UMOV UR10, UR40 ;  /* 0x00000028000a7c82 */ /* 0x000fe20008000000 */
[----:B------:R-:W-:Y:S01]  /*24d0*/  UIADD3 UR25, UR56, -0x2, URZ ;  /* 0xfffffffe38197890 */ /* 0x000fe2000fffe03f */
[----:B------:R-:W-:Y:S01]  /*24e0*/  CS2R R118, SRZ ;  /* 0x0000000000767805 */ /* 0x000fe2000001ff00 */
[----:B------:R0:W-:Y:S01]  /*24f0*/  MUFU.TANH R27, R46 ;  /* 0x0000002e001b7308 */ /* 0x0001e20000002400 */
[----:B------:R-:W-:-:S02]  /*2500*/  CS2R R116, SRZ ;  /* 0x0000000000747805 */ /* 0x000fc4000001ff00 */
[----:B------:R-:W-:Y:S02]  /*2510*/  CS2R R114, SRZ ;  /* 0x0000000000727805 */ /* 0x000fe4000001ff00 */
[----:B------:R-:W-:Y:S02]  /*2520*/  CS2R R112, SRZ ;  /* 0x0000000000707805 */ /* 0x000fe4000001ff00 */
[----:B------:R-:W-:Y:S02]  /*2530*/  CS2R R110, SRZ ;  /* 0x00000000006e7805 */ /* 0x000fe4000001ff00 */
[----:B------:R-:W-:Y:S02]  /*2540*/  CS2R R108, SRZ ;  /* 0x00000000006c7805 */ /* 0x000fe4000001ff00 */
[----:B------:R-:W-:Y:S02]  /*2550*/  CS2R R106, SRZ ;  /* 0x00000000006a7805 */ /* 0x000fe4000001ff00 */
[----:B------:R-:W-:Y:S01]  /*2560*/  CS2R R104, SRZ ;  /* 0x0000000000687805 */ /* 0x000fe2000001ff00 */
[----:B------:R3:W-:Y:S01]  /*2570*/  MUFU.TANH R33, R59 ;  /* 0x0000003b00217308 */ /* 0x0007e20000002400 */
[----:B--2---:R-:W-:Y:S01]  /*2580*/  FSEL R53, R24, -INF , P1 ;  /* 0xff80000018357808 */ /* 0x004fe20000800000 */
[----:B0-----:R-:W-:Y:S01]  /*2590*/  FMUL.FTZ R46, R56, UR7 ;  /* 0x00000007382e7c20 */ /* 0x001fe20008410000 */
[----:B------:R-:W-:Y:S01]  /*25a0*/  ISETP.GT.AND P1, PT, R28, 0x29, PT ;  /* 0x000000291c00780c */ /* 0x000fe20003f24270 */
[----:B------:R-:W-:Y:S01]  /*25b0*/  FMUL.FTZ R56, R60, UR7 ;  /* 0x000000073c387c20 */ /* 0x000fe20008410000 */
[----:B------:R-:W-:Y:S01]  /*25c0*/  FMUL.FTZ R60, R65, UR7 ;  /* 0x00000007413c7c20 */ /* 0x000fe20008410000 */
[----:B------:R-:W-:Y:S01]  /*25d0*/  FMUL.FTZ R65, R73, UR7 ;  /* 0x0000000749417c20 */ /* 0x000fe20008410000 */
[----:B-1----:R-:W-:Y:S01]  /*25e0*/  VIADDMNMX R93, R48, R50, R93, PT ;  /* 0x00000032305d7246 */ /* 0x002fe2000380015d */
[----:B------:R-:W0:Y:S01]  /*25f0*/  MUFU.TANH R47, R47 ;  /* 0x0000002f002f7308 */ /* 0x000e220000002400 */
[----:B---3--:R-:W-:-:S02]  /*2600*/  FSEL R59, R21, -INF , P2 ;  /* 0xff800000153b7808 */ /* 0x008fc40001000000 */
[----:B------:R-:W-:Y:S02]  /*2610*/  CS2R R102, SRZ ;  /* 0x0000000000667805 */ /* 0x000fe4000001ff00 */
[----:B------:R-:W-:Y:S02]  /*2620*/  ISETP.GT.AND P2, PT, R28, 0x20, PT ;  /* 0x000000201c00780c */ /* 0x000fe40003f44270 */
[----:B------:R-:W-:Y:S02]  /*2630*/  CS2R R100, SRZ ;  /* 0x0000000000647805 */ /* 0x000fe4000001ff00 */
[----:B------:R-:W-:Y:S02]  /*2640*/  FMNMX.FTZ R30, R59, R30, !PT ;  /* 0x0000001e3b1e7209 */ /* 0x000fe40007810000 */
[----:B------:R-:W-:Y:S01]  /*2650*/  ISETP.GT.AND P3, PT, R93, 0x8, PT ;  /* 0x000000085d00780c */ /* 0x000fe20003f64270 */
[----:B------:R1:W-:Y:S01]  /*2660*/  MUFU.TANH R32, R55 ;  /* 0x0000003700207308 */ /* 0x0003e20000002400 */
[----:B------:R-:W-:-:S07]  /*2670*/  FMNMX.FTZ R30, R57, R30, !PT ;  /* 0x0000001e391e7209 */ /* 0x000fce0007810000 */
[----:B------:R2:W3:Y:S01]  /*2680*/  MUFU.TANH R31, R51 ;  /* 0x00000033001f7308 */ /* 0x0004e20000002400 */
[----:B-1----:R-:W-:Y:S02]  /*2690*/  FSEL R55, R25, -INF , P2 ;  /* 0xff80000019377808 */ /* 0x002fe40001000000 */
[----:B------:R-:W-:Y:S02]  /*26a0*/  ISETP.GT.AND P2, PT, R28, 0x28, PT ;  /* 0x000000281c00780c */ /* 0x000fe40003f44270 */
[----:B------:R-:W-:Y:S02]  /*26b0*/  FMNMX.FTZ R30, R55, R30, !PT ;  /* 0x0000001e371e7209 */ /* 0x000fe40007810000 */
[----:B0-----:R-:W-:Y:S01]  /*26c0*/  FSEL R49, R47, -INF , P1 ;  /* 0xff8000002f317808 */ /* 0x001fe20000800000 */
[----:B------:R-:W0:Y:S01]  /*26d0*/  MUFU.TANH R54, R54 ;  /* 0x0000003600367308 */ /* 0x000e220000002400 */
[----:B--2---:R-:W-:Y:S02]  /*26e0*/  FSEL R51, R27, -INF , P2 ;  /* 0xff8000001b337808 */ /* 0x004fe40001000000 */
[----:B------:R-:W-:-:S02]  /*26f0*/  FMNMX.FTZ R30, R53, R30, !PT ;  /* 0x0000001e351e7209 */ /* 0x000fc40007810000 */
[C---:B------:R-:W-:Y:S02]  /*2700*/  ISETP.GT.AND P2, PT, R28.reuse, 0x30, PT ;  /* 0x000000301c00780c */ /* 0x040fe40003f44270 */
[----:B------:R-:W-:Y:S01]  /*2710*/  FMNMX.FTZ R30, R51, R30, !PT ;  /* 0x0000001e331e7209 */ /* 0x000fe20007810000 */
[----:B------:R-:W1:Y:S01]  /*2720*/  MUFU.TANH R58, R58 ;  /* 0x0000003a003a7308 */ /* 0x000e620000002400 */
[C---:B------:R-:W-:Y:S02]  /*2730*/  ISETP.GT.AND P1, PT, R28.reuse, 0x31, PT ;  /* 0x000000311c00780c */ /* 0x040fe40003f24270 */
[----:B------:R-:W-:Y:S02]  /*2740*/  FSEL R47, R29, -INF , P2 ;  /* 0xff8000001d2f7808 */ /* 0x000fe40001000000 */
[----:B------:R-:W-:Y:S02]  /*2750*/  FMNMX.FTZ R30, R49, R30, !PT ;  /* 0x0000001e311e7209 */ /* 0x000fe40007810000 */
[----:B------:R-:W-:Y:S01]  /*2760*/  ISETP.GT.AND P2, PT, R28, 0x38, PT ;  /* 0x000000381c00780c */ /* 0x000fe20003f44270 */
[----:B------:R-:W2:Y:S01]  /*2770*/  MUFU.TANH R62, R62 ;  /* 0x0000003e003e7308 */ /* 0x000ea20000002400 */
[----:B---3--:R-:W-:-:S02]  /*2780*/  FSEL R25, R31, -INF , P1 ;  /* 0xff8000001f197808 */ /* 0x008fc40000800000 */
[----:B------:R-:W-:Y:S02]  /*2790*/  FMNMX.FTZ R30, R47, R30, !PT ;  /* 0x0000001e2f1e7209 */ /* 0x000fe40007810000 */
[----:B------:R-:W-:Y:S02]  /*27a0*/  ISETP.GT.AND P1, PT, R28, 0x39, PT ;  /* 0x000000391c00780c */ /* 0x000fe40003f24270 */
[----:B0-----:R-:W-:Y:S01]  /*27b0*/  FSEL R24, R54, -INF , P2 ;  /* 0xff80000036187808 */ /* 0x001fe20001000000 */
[----:B------:R0:W3:Y:S01]  /*27c0*/  MUFU.TANH R34, R26 ;  /* 0x0000001a00227308 */ /* 0x0000e20000002400 */
[----:B------:R-:W-:Y:S02]  /*27d0*/  FMNMX.FTZ R21, R25, R30, !PT ;  /* 0x0000001e19157209 */ /* 0x000fe40007810000 */
[----:B------:R-:W-:Y:S02]  /*27e0*/  ISETP.GT.AND P2, PT, R28, 0x40, PT ;  /* 0x000000401c00780c */ /* 0x000fe40003f44270 */
[----:B------:R-:W-:-:S02]  /*27f0*/  FSEL R15, R32, -INF , P1 ;  /* 0xff800000200f7808 */ /* 0x000fc40000800000 */
[----:B------:R-:W-:Y:S01]  /*2800*/  FMNMX.FTZ R20, R24, R21, !PT ;  /* 0x0000001518147209 */ /* 0x000fe20007810000 */
[----:B------:R-:W4:Y:S01]  /*2810*/  MUFU.TANH R66, R66 ;  /* 0x0000004200427308 */ /* 0x000f220000002400 */
[----:B------:R-:W-:Y:S02]  /*2820*/  ISETP.GT.AND P1, PT, R28, 0x41, PT ;  /* 0x000000411c00780c */ /* 0x000fe40003f24270 */
[----:B-1----:R-:W-:Y:S01]  /*2830*/  FSEL R21, R58, -INF , P2 ;  /* 0xff8000003a157808 */ /* 0x002fe20001000000 */
[----:B------:R-:W-:Y:S01]  /*2840*/  FMUL.FTZ R58, R61, UR7 ;  /* 0x000000073d3a7c20 */ /* 0x000fe20008410000 */
[----:B0-----:R-:W-:Y:S01]  /*2850*/  FMNMX.FTZ R26, R15, R20, !PT ;  /* 0x000000140f1a7209 */ /* 0x001fe20007810000 */
[----:B------:R-:W-:Y:S01]  /*2860*/  FMUL.FTZ R61, R64, UR7 ;  /* 0x00000007403d7c20 */ /* 0x000fe20008410000 */
[C---:B------:R-:W-:Y:S01]  /*2870*/  ISETP.GT.AND P2, PT, R28.reuse, 0x48, PT ;  /* 0x000000481c00780c */ /* 0x040fe20003f44270 */
[----:B------:R-:W0:Y:S01]  /*2880*/  MUFU.TANH R67, R67 ;  /* 0x0000004300437308 */ /* 0x000e220000002400 */
[----:B------:R-:W-:Y:S01]  /*2890*/  FSEL R20, R33, -INF , P1 ;  /* 0xff80000021147808 */ /* 0x000fe20000800000 */
[----:B------:R-:W-:Y:S01]  /*28a0*/  FMUL.FTZ R64, R69, UR7 ;  /* 0x0000000745407c20 */ /* 0x000fe20008410000 */
[----:B------:R-:W-:Y:S01]  /*28b0*/  FMNMX.FTZ R27, R21, R26, !PT ;  /* 0x0000001a151b7209 */ /* 0x000fe20007810000 */
[----:B------:R-:W-:Y:S01]  /*28c0*/  FMUL.FTZ R69, R77, UR7 ;  /* 0x000000074d457c20 */ /* 0x000fe20008410000 */
[----:B------:R-:W-:-:S02]  /*28d0*/  ISETP.GT.AND P1, PT, R28, 0x49, PT ;  /* 0x000000491c00780c */ /* 0x000fc40003f24270 */
[----:B--2---:R-:W-:Y:S01]  /*28e0*/  FSEL R26, R62, -INF , P2 ;  /* 0xff8000003e1a7808 */ /* 0x004fe20001000000 */
[----:B------:R-:W1:Y:S01]  /*28f0*/  MUFU.TANH R70, R70 ;  /* 0x0000004600467308 */ /* 0x000e620000002400 */
[----:B------:R-:W-:Y:S01]  /*2900*/  FMNMX.FTZ R29, R20, R27, !PT ;  /* 0x0000001b141d7209 */ /* 0x000fe20007810000 */
[----:B------:R-:W-:Y:S01]  /*2910*/  FMUL.FTZ R62, R68, UR7 ;  /* 0x00000007443e7c20 */ /* 0x000fe20008410000 */
[----:B------:R-:W-:Y:S01]  /*2920*/  ISETP.GT.AND P2, PT, R28, 0x50, PT ;  /* 0x000000501c00780c */ /* 0x000fe20003f44270 */
[----:B------:R-:W-:Y:S01]  /*2930*/  FMUL.FTZ R68, R76, UR7 ;  /* 0x000000074c447c20 */ /* 0x000fe20008410000 */
[----:B---3--:R-:W-:Y:S02]  /*2940*/  FSEL R27, R34, -INF , P1 ;  /* 0xff800000221b7808 */ /* 0x008fe40000800000 */
[----:B------:R-:W-:Y:S01]  /*2950*/  FMNMX.FTZ R30, R26, R29, !PT ;  /* 0x0000001d1a1e7209 */ /* 0x000fe20007810000 */
[----:B------:R-:W2:Y:S01]  /*2960*/  MUFU.TANH R71, R71 ;  /* 0x0000004700477308 */ /* 0x000ea20000002400 */
[----:B------:R-:W-:-:S02]  /*2970*/  ISETP.GT.AND P1, PT, R28, 0x51, PT ;  /* 0x000000511c00780c */ /* 0x000fc40003f24270 */
[----:B----4-:R-:W-:Y:S02]  /*2980*/  FSEL R29, R66, -INF , P2 ;  /* 0xff800000421d7808 */ /* 0x010fe40001000000 */
[----:B------:R-:W-:Y:S02]  /*2990*/  FMNMX.FTZ R32, R27, R30, !PT ;  /* 0x0000001e1b207209 */ /* 0x000fe40007810000 */
[C---:B------:R-:W-:Y:S01]  /*29a0*/  ISETP.GT.AND P2, PT, R28.reuse, 0x58, PT ;  /* 0x000000581c00780c */ /* 0x040fe20003f44270 */
[----:B------:R-:W3:Y:S01]  /*29b0*/  MUFU.TANH R74, R74 ;  /* 0x0000004a004a7308 */ /* 0x000ee20000002400 */
[----:B0-----:R-:W-:Y:S02]  /*29c0*/  FSEL R30, R67, -INF , P1 ;  /* 0xff800000431e7808 */ /* 0x001fe40000800000 */
[----:B------:R-:W-:Y:S02]  /*29d0*/  FMNMX.FTZ R33, R29, R32, !PT ;  /* 0x000000201d217209 */ /* 0x000fe40007810000 */
[----:B------:R-:W-:-:S02]  /*29e0*/  ISETP.GT.AND P1, PT, R28, 0x59, PT ;  /* 0x000000591c00780c */ /* 0x000fc40003f24270 */
[----:B-1----:R-:W-:Y:S01]  /*29f0*/  FSEL R31, R70, -INF , P2 ;  /* 0xff800000461f7808 */ /* 0x002fe20001000000 */
[----:B------:R-:W0:Y:S01]  /*2a00*/  MUFU.TANH R75, R75 ;  /* 0x0000004b004b7308 */ /* 0x000e220000002400 */
[----:B------:R-:W-:Y:S02]  /*2a10*/  FMNMX.FTZ R34, R30, R33, !PT ;  /* 0x000000211e227209 */ /* 0x000fe40007810000 */
[C---:B------:R-:W-:Y:S02]  /*2a20*/  ISETP.GT.AND P2, PT, R28.reuse, 0x60, PT ;  /* 0x000000601c00780c */ /* 0x040fe40003f44270 */
[----:B--2---:R-:W-:Y:S02]  /*2a30*/  FSEL R32, R71, -INF , P1 ;  /* 0xff80000047207808 */ /* 0x004fe40000800000 */
[----:B------:R-:W-:Y:S01]  /*2a40*/  FMNMX.FTZ R35, R31, R34, !PT ;  /* 0x000000221f237209 */ /* 0x000fe20007810000 */
[----:B------:R-:W1:Y:S01]  /*2a50*/  MUFU.TANH R78, R78 ;  /* 0x0000004e004e7308 */ /* 0x000e620000002400 */
[----:B------:R-:W-:-:S02]  /*2a60*/  ISETP.GT.AND P1, PT, R28, 0x61, PT ;  /* 0x000000611c00780c */ /* 0x000fc40003f24270 */
[----:B---3--:R-:W-:Y:S01]  /*2a70*/  FSEL R33, R74, -INF , P2 ;  /* 0xff8000004a217808 */ /* 0x008fe20001000000 */
[----:B------:R-:W-:Y:S01]  /*2a80*/  FMUL.FTZ R74, R84, UR7 ;  /* 0x00000007544a7c20 */ /* 0x000fe20008410000 */
[----:B------:R-:W-:Y:S02]  /*2a90*/  FMNMX.FTZ R36, R32, R35, !PT ;  /* 0x0000002320247209 */ /* 0x000fe40007810000 */
[C---:B------:R-:W-:Y:S01]  /*2aa0*/  ISETP.GT.AND P2, PT, R28.reuse, 0x68, PT ;  /* 0x000000681c00780c */ /* 0x040fe20003f44270 */
[----:B------:R-:W2:Y:S01]  /*2ab0*/  MUFU.TANH R38, R79 ;  /* 0x0000004f00267308 */ /* 0x000ea20000002400 */
[----:B0-----:R-:W-:Y:S02]  /*2ac0*/  FSEL R34, R75, -INF , P1 ;  /* 0xff8000004b227808 */ /* 0x001fe40000800000 */
[----:B------:R-:W-:Y:S02]  /*2ad0*/  FMNMX.FTZ R35, R33, R36, !PT ;  /* 0x0000002421237209 */ /* 0x000fe40007810000 */
[----:B------:R-:W-:-:S02]  /*2ae0*/  ISETP.GT.AND P1, PT, R28, 0x69, PT ;  /* 0x000000691c00780c */ /* 0x000fc40003f24270 */
[----:B------:R-:W-:Y:S01]  /*2af0*/  FMNMX.FTZ R35, R34, R35, !PT ;  /* 0x0000002322237209 */ /* 0x000fe20007810000 */
[----:B------:R-:W0:Y:S01]  /*2b00*/  MUFU.TANH R82, R82 ;  /* 0x0000005200527308 */ /* 0x000e220000002400 */
[----:B-1----:R-:W-:Y:S02]  /*2b10*/  FSEL R36, R78, -INF , P2 ;  /* 0xff8000004e247808 */ /* 0x002fe40001000000 */
[----:B------:R-:W-:Y:S02]  /*2b20*/  ISETP.GT.AND P2, PT, R28, 0x70, PT ;  /* 0x000000701c00780c */ /* 0x000fe40003f44270 */
[----:B------:R-:W-:-:S03]  /*2b30*/  FMNMX.FTZ R37, R36, R35, !PT ;  /* 0x0000002324257209 */ /* 0x000fc60007810000 */
[----:B------:R-:W1:Y:S01]  /*2b40*/  MUFU.TANH R83, R83 ;  /* 0x0000005300537308 */ /* 0x000e620000002400 */
[----:B--2---:R-:W-:Y:S02]  /*2b50*/  FSEL R38, R38, -INF , P1 ;  /* 0xff80000026267808 */ /* 0x004fe40000800000 */
[----:B------:R-:W-:Y:S02]  /*2b60*/  ISETP.GT.AND P1, PT, R28, 0x71, PT ;  /* 0x000000711c00780c */ /* 0x000fe40003f24270 */
[----:B------:R-:W-:-:S03]  /*2b70*/  FMNMX.FTZ R40, R38, R37, !PT ;  /* 0x0000002526287209 */ /* 0x000fc60007810000 */
[----:B------:R-:W2:Y:S01]  /*2b80*/  MUFU.TANH R39, R86 ;  /* 0x0000005600277308 */ /* 0x000ea20000002400 */
[----:B0-----:R-:W-:Y:S02]  /*2b90*/  FSEL R35, R82, -INF , P2 ;  /* 0xff80000052237808 */ /* 0x001fe40001000000 */
[----:B------:R-:W-:Y:S02]  /*2ba0*/  ISETP.GT.AND P2, PT, R28, 0x78, PT ;  /* 0x000000781c00780c */ /* 0x000fe40003f44270 */
[----:B------:R-:W-:-:S03]  /*2bb0*/  FMNMX.FTZ R40, R35, R40, !PT ;  /* 0x0000002823287209 */ /* 0x000fc60007810000 */
[----:B------:R-:W0:Y:S01]  /*2bc0*/  MUFU.TANH R87, R87 ;  /* 0x0000005700577308 */ /* 0x000e220000002400 */
[----:B-1----:R-:W-:Y:S02]  /*2bd0*/  FSEL R37, R83, -INF , P1 ;  /* 0xff80000053257808 */ /* 0x002fe40000800000 */
[----:B------:R-:W-:Y:S02]  /*2be0*/  ISETP.GT.AND P1, PT, R28, 0x79, PT ;  /* 0x000000791c00780c */ /* 0x000fe40003f24270 */
[----:B------:R-:W-:-:S03]  /*2bf0*/  FMNMX.FTZ R28, R37, R40, !PT ;  /* 0x00000028251c7209 */ /* 0x000fc60007810000 */
[----:B------:R-:W-:Y:S01]  /*2c00*/  MUFU.TANH R3, R3 ;  /* 0x0000000300037308 */ /* 0x000fe20000002400 */
[----:B--2---:R-:W-:Y:S02]  /*2c10*/  FSEL R39, R39, -INF , P2 ;  /* 0xff80000027277808 */ /* 0x004fe40001000000 */
[----:B------:R-:W-:Y:S02]  /*2c20*/  ISETP.GT.AND P2, PT, R93, 0x1, PT ;  /* 0x000000015d00780c */ /* 0x000fe40003f44270 */
[----:B------:R-:W-:-:S03]  /*2c30*/  FMNMX.FTZ R67, R39, R28, !PT ;  /* 0x0000001c27437209 */ /* 0x000fc60007810000 */
[----:B------:R-:W1:Y:S01]  /*2c40*/  MUFU.TANH R2, R2 ;  /* 0x0000000200027308 */ /* 0x000e620000002400 */
[----:B0-----:R-:W-:-:S04]  /*2c50*/  FSEL R40, R87, -INF , P1 ;  /* 0xff80000057287808 */ /* 0x001fc80000800000 */
[----:B------:R-:W-:Y:S01]  /*2c60*/  FMNMX.FTZ R28, R40, R67, !PT ;  /* 0x00000043281c7209 */ /* 0x000fe20007810000 */
[----:B------:R-:W-:Y:S01]  /*2c70*/  FMUL.FTZ R67, R72, UR7 ;  /* 0x0000000748437c20 */ /* 0x000fe20008410000 */
[----:B------:R-:W-:Y:S01]  /*2c80*/  FMUL.FTZ R72, R81, UR7 ;  /* 0x0000000751487c20 */ /* 0x000fe20008410000 */
[----:B------:R-:W0:Y:S02]  /*2c90*/  MUFU.TANH R6, R6 ;  /* 0x0000000600067308 */ /* 0x000e240000002400 */
[----:B------:R-:W2:Y:S06]  /*2ca0*/  SHFL.BFLY PT, R71, R28, 0x2, 0x1f ;  /* 0x0c401f001c477f89 */ /* 0x000eac00000e0000 */
[----:B------:R-:W-:Y:S01]  /*2cb0*/  MUFU.TANH R4, R4 ;  /* 0x0000000400047308 */ /* 0x000fe20000002400 */
[----:B-1----:R-:W-:-:S02]  /*2cc0*/  FSEL R50, R2, -INF , P2 ;  /* 0xff80000002327808 */ /* 0x002fc40001000000 */
[----:B------:R-:W-:-:S05]  /*2cd0*/  ISETP.GT.AND P2, PT, R93, 0x10, PT ;  /* 0x000000105d00780c */ /* 0x000fca0003f44270 */
[----:B------:R-:W1:Y:S01]  /*2ce0*/  MUFU.TANH R8, R8 ;  /* 0x0000000800087308 */ /* 0x000e620000002400 */
[----:B0-----:R-:W-:-:S07]  /*2cf0*/  FSEL R48, R6, -INF , P3 ;  /* 0xff80000006307808 */ /* 0x001fce0001800000 */
[----:B------:R-:W-:Y:S01]  /*2d00*/  MUFU.TANH R5, R5 ;  /* 0x0000000500057308 */ /* 0x000fe20000002400 */
[----:B--2---:R-:W-:Y:S01]  /*2d10*/  FMNMX.FTZ R42, R28, R71, !PT ;  /* 0x000000471c2a7209 */ /* 0x004fe20007810000 */
[----:B------:R-:W-:-:S04]  /*2d20*/  FMUL.FTZ R71, R80, UR7 ;  /* 0x0000000750477c20 */ /* 0x000fc80008410000 */
[----:B------:R-:W0:Y:S02]  /*2d30*/  SHFL.BFLY PT, R73, R42, 0x1, 0x1f ;  /* 0x0c201f002a497f89 */ /* 0x000e2400000e0000 */
[----:B------:R-:W2:Y:S01]  /*2d40*/  MUFU.TANH R9, R9 ;  /* 0x0000000900097308 */ /* 0x000ea20000002400 */
[----:B-1----:R-:W-:Y:S02]  /*2d50*/  FSEL R54, R8, -INF , P2 ;  /* 0xff80000008367808 */ /* 0x002fe40001000000 */
[----:B------:R-:W-:-:S05]  /*2d60*/  ISETP.GT.AND P2, PT, R93, 0x18, PT ;  /* 0x000000185d00780c */ /* 0x000fca0003f44270 */
[----:B------:R-:W-:Y:S08]  /*2d70*/  MUFU.TANH R7, R7 ;  /* 0x0000000700077308 */ /* 0x000ff00000002400 */
[----:B------:R-:W1:Y:S01]  /*2d80*/  MUFU.TANH R12, R12 ;  /* 0x0000000c000c7308 */ /* 0x000e620000002400 */
[----:B--2---:R-:W-:Y:S02]  /*2d90*/  FSEL R9, R9, -INF , P2 ;  /* 0xff80000009097808 */ /* 0x004fe40001000000 */
[----:B------:R-:W-:-:S02]  /*2da0*/  ISETP.GT.AND P2, PT, R93, 0x20, PT ;  /* 0x000000205d00780c */ /* 0x000fc40003f44270 */
[----:B0-----:R-:W-:-:S03]  /*2db0*/  FMNMX.FTZ R28, R42, R73, !PT ;  /* 0x000000492a1c7209 */ /* 0x001fc60007810000 */
[----:B------:R-:W0:Y:S01]  /*2dc0*/  MUFU.TANH R10, R10 ;  /* 0x0000000a000a7308 */ /* 0x000e220000002400 */
[----:B------:R-:W-:Y:S01]  /*2dd0*/  FMUL.FTZ R73, R85, UR7 ;  /* 0x0000000755497c20 */ /* 0x000fe20008410000 */
[----:B------:R-:W-:Y:S01]  /*2de0*/  UIMAD.WIDE.U32 UR6, UR40, UR6, URZ ;  /* 0x00000006280672a5 */ /* 0x000fe2000f8e003f */
[C---:B------:R-:W-:Y:S01]  /*2df0*/  FSETP.NEU.FTZ.AND P1, PT, R28.reuse, -INF , PT ;  /* 0xff8000001c00780b */ /* 0x040fe20003f3d000 */
[----:B------:R-:W-:Y:S01]  /*2e00*/  FMUL.FTZ R42, R28, UR21 ;  /* 0x000000151c2a7c20 */ /* 0x000fe20008410000 */
[----:B------:R-:W-:Y:S02]  /*2e10*/  UIADD3 UR6, UR11, 0x16840, URZ ;  /* 0x000168400b067890 */ /* 0x000fe4000fffe03f */
[----:B------:R-:W-:Y:S01]  /*2e20*/  @UP0 USHF.R.U32.HI UR10, URZ, UR14, UR7 ;  /* 0x0000000e3f0a0299 */ /* 0x000fe20008011607 */
[----:B------:R-:W2:Y:S01]  /*2e30*/  MUFU.TANH R13, R13 ;  /* 0x0000000d000d7308 */ /* 0x000ea20000002400 */
[----:B------:R-:W-:Y:S01]  /*2e40*/  FSEL R42, R42, RZ, P1 ;  /* 0x000000ff2a2a7208 */ /* 0x000fe20000800000 */
[----:B------:R-:W-:Y:S01]  /*2e50*/  UPRMT UR6, UR43, 0x654, UR6 ;  /* 0x000006542b067896 */ /* 0x000fe20008000006 */
[----:B------:R-:W-:Y:S01]  /*2e60*/  ISETP.GT.AND P1, PT, R93, RZ, PT ;  /* 0x000000ff5d00720c */ /* 0x000fe20003f24270 */
[----:B------:R-:W-:Y:S01]  /*2e70*/  UIADD3 UR7, UR10, UR51, -UR52 ;  /* 0x000000330a077290 */ /* 0x000fe2000fffe834 */
[----:B-1----:R-:W-:Y:S01]  /*2e80*/  FSEL R66, R12, -INF , P2 ;  /* 0xff8000000c427808 */ /* 0x002fe20001000000 */
[--C-:B------:R-:W-:Y:S01]  /*2e90*/  FFMA.FTZ R12, R57, UR21, -R42.reuse ;  /* 0x00000015390c7c23 */ /* 0x100fe2000801082a */
[----:B------:R-:W-:Y:S01]  /*2ea0*/  FSEL R3, R3, -INF , P1 ;  /* 0xff80000003037808 */ /* 0x000fe20000800000 */
[----:B------:R-:W1:Y:S01]  /*2eb0*/  MUFU.TANH R11, R11 ;  /* 0x0000000b000b7308 */ /* 0x000e620000002400 */
[----:B------:R-:W-:Y:S01]  /*2ec0*/  ISETP.GT.AND P1, PT, R93, 0x9, PT ;  /* 0x000000095d00780c */ /* 0x000fe20003f24270 */
[--C-:B------:R-:W-:Y:S01]  /*2ed0*/  FFMA.FTZ R141, R55, UR21, -R42.reuse ;  /* 0x00000015378d7c23 */ /* 0x100fe2000801082a */
[----:B------:R-:W-:Y:S01]  /*2ee0*/  FMNMX.FTZ R75, R3, R50, !PT ;  /* 0x00000032034b7209 */ /* 0x000fe20007810000 */
[--C-:B------:R-:W-:Y:S01]  /*2ef0*/  FFMA.FTZ R137, R47, UR21, -R42.reuse ;  /* 0x000000152f897c23 */ /* 0x100fe2000801082a */
[----:B------:R-:W-:Y:S01]  /*2f00*/  FSEL R52, R4, -INF , P1 ;  /* 0xff80000004347808 */ /* 0x000fe20000800000 */
[--C-:B------:R-:W-:Y:S01]  /*2f10*/  FFMA.FTZ R47, R25, UR21, -R42.reuse ;  /* 0x00000015192f7c23 */ /* 0x100fe2000801082a */
[----:B------:R-:W-:Y:S01]  /*2f20*/  FMNMX.FTZ R75, R48, R75, !PT ;  /* 0x0000004b304b7209 */ /* 0x000fe20007810000 */
[----:B------:R-:W3:Y:S01]  /*2f30*/  MUFU.TANH R41, R41 ;  /* 0x0000002900297308 */ /* 0x000ee20000002400 */
[----:B------:R-:W-:Y:S01]  /*2f40*/  ISETP.GT.AND P1, PT, R93, 0x11, PT ;  /* 0x000000115d00780c */ /* 0x000fe20003f24270 */
[--C-:B------:R-:W-:Y:S01]  /*2f50*/  FFMA.FTZ R139, R24, UR21, -R42.reuse ;  /* 0x00000015188b7c23 */ /* 0x100fe2000801082a */
[----:B------:R-:W-:Y:S01]  /*2f60*/  FMNMX.FTZ R75, R52, R75, !PT ;  /* 0x0000004b344b7209 */ /* 0x000fe20007810000 */
[--C-:B------:R-:W-:Y:S01]  /*2f70*/  FFMA.FTZ R135, R26, UR21, -R42.reuse ;  /* 0x000000151a877c23 */ /* 0x100fe2000801082a */
[----:B------:R-:W-:Y:S01]  /*2f80*/  FSEL R5, R5, -INF , P1 ;  /* 0xff80000005057808 */ /* 0x000fe20000800000 */
[--C-:B------:R-:W-:Y:S01]  /*2f90*/  FFMA.FTZ R26, R30, UR21, -R42.reuse ;  /* 0x000000151e1a7c23 */ /* 0x100fe2000801082a */
[----:B------:R-:W-:Y:S01]  /*2fa0*/  FMNMX.FTZ R6, R54, R75, !PT ;  /* 0x0000004b36067209 */ /* 0x000fe20007810000 */
[----:B------:R-:W4:Y:S01]  /*2fb0*/  MUFU.TANH R14, R14 ;  /* 0x0000000e000e7308 */ /* 0x000f220000002400 */
[----:B------:R-:W-:Y:S01]  /*2fc0*/  ISETP.GT.AND P1, PT, R93, 0x19, PT ;  /* 0x000000195d00780c */ /* 0x000fe20003f24270 */
[--C-:B------:R-:W-:Y:S01]  /*2fd0*/  FFMA.FTZ R30, R34, UR21, -R42.reuse ;  /* 0x00000015221e7c23 */ /* 0x100fe2000801082a */
[----:B------:R-:W-:Y:S01]  /*2fe0*/  FMNMX.FTZ R6, R5, R6, !PT ;  /* 0x0000000605067209 */ /* 0x000fe20007810000 */
[--C-:B------:R-:W-:Y:S01]  /*2ff0*/  FFMA.FTZ R34, R38, UR21, -R42.reuse ;  /* 0x0000001526227c23 */ /* 0x100fe2000801082a */
[----:B------:R-:W-:Y:S01]  /*3000*/  FSEL R7, R7, -INF , P1 ;  /* 0xff80000007077808 */ /* 0x000fe20000800000 */
[--C-:B------:R-:W-:Y:S01]  /*3010*/  FFMA.FTZ R149, R99, UR21, -R42.reuse ;  /* 0x0000001563957c23 */ /* 0x100fe2000801082a */
[----:B------:R-:W-:Y:S01]  /*3020*/  FMNMX.FTZ R6, R9, R6, !PT ;  /* 0x0000000609067209 */ /* 0x000fe20007810000 */
[----:B------:R-:W5:Y:S01]  /*3030*/  MUFU.TANH R44, R44 ;  /* 0x0000002c002c7308 */ /* 0x000f620000002400 */
[----:B------:R-:W-:Y:S01]  /*3040*/  ISETP.GT.AND P1, PT, R93, 0x21, PT ;  /* 0x000000215d00780c */ /* 0x000fe20003f24270 */
[--C-:B------:R-:W-:Y:S01]  /*3050*/  FFMA.FTZ R97, R97, UR21, -R42.reuse ;  /* 0x0000001561617c23 */ /* 0x100fe2000801082a */
[----:B------:R-:W-:Y:S01]  /*3060*/  FMNMX.FTZ R75, R7, R6, !PT ;  /* 0x00000006074b7209 */ /* 0x000fe20007810000 */
[--C-:B------:R-:W-:Y:S01]  /*3070*/  FFMA.FTZ R151, R95, UR21, -R42.reuse ;  /* 0x000000155f977c23 */ /* 0x100fe2000801082a */
[----:B------:R-:W-:Y:S01]  /*3080*/  ISETP.GT.AND P2, PT, R93, 0x28, PT ;  /* 0x000000285d00780c */ /* 0x000fe20003f44270 */
[--C-:B------:R-:W-:Y:S01]  /*3090*/  FFMA.FTZ R4, R91, UR21, -R42.reuse ;  /* 0x000000155b047c23 */ /* 0x100fe2000801082a */
[----:B0-----:R-:W-:Y:S01]  /*30a0*/  FSEL R70, R10, -INF , P1 ;  /* 0xff8000000a467808 */ /* 0x001fe20000800000 */
[----:B------:R-:W0:Y:S01]  /*30b0*/  MUFU.TANH R43, R43 ;  /* 0x0000002b002b7308 */ /* 0x000e220000002400 */
[----:B------:R-:W-:Y:S01]  /*30c0*/  FMNMX.FTZ R75, R66, R75, !PT ;  /* 0x0000004b424b7209 */ /* 0x000fe20007810000 */
[--C-:B------:R-:W-:Y:S01]  /*30d0*/  FFMA.FTZ R145, R89, UR21, -R42.reuse ;  /* 0x0000001559917c23 */ /* 0x100fe2000801082a */
[----:B------:R-:W-:Y:S01]  /*30e0*/  ISETP.GT.AND P1, PT, R93, 0x29, PT ;  /* 0x000000295d00780c */ /* 0x000fe20003f24270 */
[--C-:B------:R-:W-:Y:S01]  /*30f0*/  FFMA.FTZ R6, R63, UR21, -R42.reuse ;  /* 0x000000153f067c23 */ /* 0x100fe2000801082a */
[----:B--2---:R-:W-:Y:S01]  /*3100*/  FSEL R13, R13, -INF , P2 ;  /* 0xff8000000d0d7808 */ /* 0x004fe20001000000 */
[--C-:B------:R-:W-:Y:S01]  /*3110*/  FFMA.FTZ R147, R59, UR21, -R42.reuse ;  /* 0x000000153b937c23 */ /* 0x100fe2000801082a */
[----:B------:R-:W-:Y:S01]  /*3120*/  FMNMX.FTZ R8, R70, R75, !PT ;  /* 0x0000004b46087209 */ /* 0x000fe20007810000 */
[----:B------:R-:W2:Y:S01]  /*3130*/  MUFU.TANH R46, R46 ;  /* 0x0000002e002e7308 */ /* 0x000ea20000002400 */
[----:B------:R-:W-:Y:S01]  /*3140*/  ISETP.GT.AND P2, PT, R93, 0x30, PT ;  /* 0x000000305d00780c */ /* 0x000fe20003f44270 */
[--C-:B------:R-:W-:Y:S01]  /*3150*/  FFMA.FTZ R131, R31, UR21, -R42.reuse ;  /* 0x000000151f837c23 */ /* 0x100fe2000801082a */
[----:B-1----:R-:W-:Y:S01]  /*3160*/  FSEL R11, R11, -INF , P1 ;  /* 0xff8000000b0b7808 */ /* 0x002fe20000800000 */
[--C-:B------:R-:W-:Y:S01]  /*3170*/  FFMA.FTZ R125, R33, UR21, -R42.reuse ;  /* 0x00000015217d7c23 */ /* 0x100fe2000801082a */
[----:B------:R-:W-:Y:S01]  /*3180*/  FMNMX.FTZ R8, R13, R8, !PT ;  /* 0x000000080d087209 */ /* 0x000fe20007810000 */
[--C-:B------:R-:W-:Y:S01]  /*3190*/  FFMA.FTZ R143, R51, UR21, -R42.reuse ;  /* 0x00000015338f7c23 */ /* 0x100fe2000801082a */
[----:B------:R-:W-:Y:S01]  /*31a0*/  ISETP.GT.AND P1, PT, R93, 0x31, PT ;  /* 0x000000315d00780c */ /* 0x000fe20003f24270 */
[----:B------:R-:W1:Y:S01]  /*31b0*/  MUFU.TANH R45, R45 ;  /* 0x0000002d002d7308 */ /* 0x000e620000002400 */
[----:B---3--:R-:W-:Y:S01]  /*31c0*/  FSEL R41, R41, -INF , P2 ;  /* 0xff80000029297808 */ /* 0x008fe20001000000 */
[--C-:B------:R-:W-:Y:S01]  /*31d0*/  FFMA.FTZ R121, R35, UR21, -R42.reuse ;  /* 0x0000001523797c23 */ /* 0x100fe2000801082a */
[----:B------:R-:W-:Y:S01]  /*31e0*/  FMNMX.FTZ R8, R11, R8, !PT ;  /* 0x000000080b087209 */ /* 0x000fe20007810000 */
[--C-:B------:R-:W-:Y:S01]  /*31f0*/  FFMA.FTZ R127, R36, UR21, -R42.reuse ;  /* 0x00000015247f7c23 */ /* 0x100fe2000801082a */
[----:B------:R-:W-:Y:S01]  /*3200*/  ISETP.GT.AND P2, PT, R93, 0x38, PT ;  /* 0x000000385d00780c */ /* 0x000fe20003f44270 */
[--C-:B------:R-:W-:Y:S01]  /*3210*/  FFMA.FTZ R133, R21, UR21, -R42.reuse ;  /* 0x0000001515857c23 */ /* 0x100fe2000801082a */
[----:B----4-:R-:W-:Y:S01]  /*3220*/  FSEL R14, R14, -INF , P1 ;  /* 0xff8000000e0e7808 */ /* 0x010fe20000800000 */
[----:B------:R-:W3:Y:S01]  /*3230*/  MUFU.TANH R56, R56 ;  /* 0x0000003800387308 */ /* 0x000ee20000002400 */
[----:B------:R-:W-:Y:S01]  /*3240*/  FMNMX.FTZ R57, R41, R8, !PT ;  /* 0x0000000829397209 */ /* 0x000fe20007810000 */
[--C-:B------:R-:W-:Y:S01]  /*3250*/  FFMA.FTZ R129, R29, UR21, -R42.reuse ;  /* 0x000000151d817c23 */ /* 0x100fe2000801082a */
[----:B------:R-:W-:Y:S01]  /*3260*/  ISETP.GT.AND P1, PT, R93, 0x39, PT ;  /* 0x000000395d00780c */ /* 0x000fe20003f24270 */
[--C-:B------:R-:W-:Y:S01]  /*3270*/  FFMA.FTZ R32, R32, UR21, -R42.reuse ;  /* 0x0000001520207c23 */ /* 0x100fe2000801082a */
[----:B-----5:R-:W-:Y:S01]  /*3280*/  FSEL R44, R44, -INF , P2 ;  /* 0xff8000002c2c7808 */ /* 0x020fe20001000000 */
[--C-:B------:R-:W-:Y:S01]  /*3290*/  FFMA.FTZ R36, R37, UR21, -R42.reuse ;  /* 0x0000001525247c23 */ /* 0x100fe2000801082a */
[----:B------:R-:W-:Y:S01]  /*32a0*/  FMNMX.FTZ R57, R14, R57, !PT ;  /* 0x000000390e397209 */ /* 0x000fe20007810000 */
[----:B------:R-:W4:Y:S01]  /*32b0*/  MUFU.TANH R58, R58 ;  /* 0x0000003a003a7308 */ /* 0x000f220000002400 */
[----:B------:R-:W-:Y:S01]  /*32c0*/  ISETP.GT.AND P2, PT, R93, 0x40, PT ;  /* 0x000000405d00780c */ /* 0x000fe20003f44270 */
[--C-:B------:R-:W-:Y:S01]  /*32d0*/  FFMA.FTZ R123, R39, UR21, -R42.reuse ;  /* 0x00000015277b7c23 */ /* 0x100fe2000801082a */
[----:B0-----:R-:W-:Y:S01]  /*32e0*/  FSEL R43, R43, -INF , P1 ;  /* 0xff8000002b2b7808 */ /* 0x001fe20000800000 */
[--C-:B------:R-:W-:Y:S01]  /*32f0*/  FFMA.FTZ R40, R40, UR21, -R42.reuse ;  /* 0x0000001528287c23 */ /* 0x100fe2000801082a */
[----:B------:R-:W-:Y:S01]  /*3300*/  FMNMX.FTZ R10, R44, R57, !PT ;  /* 0x000000392c0a7209 */ /* 0x000fe20007810000 */
[----:B------:R-:W-:Y:S01]  /*3310*/  USHF.R.S32.HI UR10, URZ, 0x1f, UR7 ;  /* 0x0000001f3f0a7899 */ /* 0x000fe20008011407 */
[----:B------:R-:W-:Y:S01]  /*3320*/  ISETP.GT.AND P1, PT, R93, 0x41, PT ;  /* 0x000000415d00780c */ /* 0x000fe20003f24270 */
[----:B------:R-:W0:Y:S01]  /*3330*/  MUFU.TANH R61, R61 ;  /* 0x0000003d003d7308 */ /* 0x000e220000002400 */
[----:B--2---:R-:W-:Y:S01]  /*3340*/  FSEL R55, R46, -INF , P2 ;  /* 0xff8000002e377808 */ /* 0x004fe20001000000 */
[----:B------:R-:W-:Y:S01]  /*3350*/  FFMA.FTZ R46, R53, UR21, -R42 ;  /* 0x00000015352e7c23 */ /* 0x000fe2000801082a */
[----:B------:R-:W-:Y:S01]  /*3360*/  FMNMX.FTZ R10, R43, R10, !PT ;  /* 0x0000000a2b0a7209 */ /* 0x000fe20007810000 */
[----:B------:R-:W-:Y:S01]  /*3370*/  ULEA.HI UR10, UR10, UR7, URZ, 0x7 ;  /* 0x000000070a0a7291 */ /* 0x000fe2000f8f383f */
[----:B------:R-:W-:Y:S01]  /*3380*/  ISETP.GT.AND P2, PT, R93, 0x48, PT ;  /* 0x000000485d00780c */ /* 0x000fe20003f44270 */
[----:B------:R-:W-:Y:S01]  /*3390*/  SYNCS.ARRIVE.TRANS64.RED.A1T0 RZ, [UR6], RZ ;  /* 0x000000ffffff79a7 */ /* 0x000fe20008100406 */
[----:B-1----:R-:W-:Y:S01]  /*33a0*/  FSEL R45, R45, -INF , P1 ;  /* 0xff8000002d2d7808 */ /* 0x002fe20000800000 */
[----:B------:R-:W1:Y:S01]  /*33b0*/  MUFU.TANH R60, R60 ;  /* 0x0000003c003c7308 */ /* 0x000e620000002400 */
[----:B------:R-:W-:Y:S01]  /*33c0*/  ISETP.GT.AND P1, PT, R93, 0x49, PT ;  /* 0x000000495d00780c */ /* 0x000fe20003f24270 */
[----:B------:R-:W-:Y:S01]  /*33d0*/  USHF.R.S32.HI UR10, URZ, 0x7, UR10 ;  /* 0x000000073f0a7899 */ /* 0x000fe2000801140a */
[----:B---3--:R-:W-:-:S02]  /*33e0*/  FSEL R56, R56, -INF , P2 ;  /* 0xff80000038387808 */ /* 0x008fc40001000000 */
[----:B------:R-:W-:Y:S02]  /*33f0*/  CS2R R98, SRZ ;  /* 0x0000000000627805 */ /* 0x000fe4000001ff00 */
[C---:B------:R-:W-:Y:S01]  /*3400*/  ISETP.GT.AND P2, PT, R93.reuse, 0x50, PT ;  /* 0x000000505d00780c */ /* 0x040fe20003f44270 */
[----:B------:R-:W-:Y:S01]  /*3410*/  UISETP.LT.AND UP0, UPT, UR42, UR10, UPT ;  /* 0x0000000a2a00728c */ /* 0x000fe2000bf01270 */
[----:B----4-:R-:W-:Y:S01]  /*3420*/  FSEL R58, R58, -INF , P1 ;  /* 0xff8000003a3a7808 */ /* 0x010fe20000800000 */
[----:B------:R2:W-:Y:S01]  /*3430*/  MUFU.EX2 R8, R12 ;  /* 0x0000000c00087308 */ /* 0x0005e20000000800 */
[----:B------:R-:W-:Y:S01]  /*3440*/  ISETP.GT.AND P1, PT, R93, 0x51, PT ;  /* 0x000000515d00780c */ /* 0x000fe20003f24270 */
[----:B------:R-:W-:Y:S01]  /*3450*/  USEL UR23, UR42, UR10, !UP0 ;  /* 0x0000000a2a177287 */ /* 0x000fe2000c000000 */
[----:B0-----:R-:W-:Y:S02]  /*3460*/  FSEL R61, R61, -INF , P2 ;  /* 0xff8000003d3d7808 */ /* 0x001fe40001000000 */
[----:B------:R-:W-:-:S02]  /*3470*/  CS2R R94, SRZ ;  /* 0x00000000005e7805 */ /* 0x000fc4000001ff00 */
[----:B------:R-:W-:Y:S01]  /*3480*/  ISETP.GT.AND P2, PT, R93, 0x58, PT ;  /* 0x000000585d00780c */ /* 0x000fe20003f44270 */
[----:B------:R-:W-:Y:S01]  /*3490*/  UISETP.GE.AND UP0, UPT, UR25, UR23, UPT ;  /* 0x000000171900728c */ /* 0x000fe2000bf06270 */
[----:B------:R-:W-:Y:S01]  /*34a0*/  CS2R R90, SRZ ;  /* 0x00000000005a7805 */ /* 0x000fe2000001ff00 */
[----:B------:R-:W0:Y:S01]  /*34b0*/  MUFU.TANH R62, R62 ;  /* 0x0000003e003e7308 */ /* 0x000e220000002400 */
[----:B--2---:R-:W-:Y:S02]  /*34c0*/  FMNMX.FTZ R12, R55, R10, !PT ;  /* 0x0000000a370c7209 */ /* 0x004fe40007810000 */
[----:B------:R-:W-:Y:S02]  /*34d0*/  CS2R R88, SRZ ;  /* 0x0000000000587805 */ /* 0x000fe4000001ff00 */
[----:B-1----:R-:W-:Y:S02]  /*34e0*/  FSEL R60, R60, -INF , P1 ;  /* 0xff8000003c3c7808 */ /* 0x002fe40000800000 */
[----:B------:R-:W-:-:S02]  /*34f0*/  FMNMX.FTZ R53, R45, R12, !PT ;  /* 0x0000000c2d357209 */ /* 0x000fc40007810000 */
[----:B------:R-:W-:Y:S01]  /*3500*/  ISETP.GT.AND P1, PT, R93, 0x59, PT ;  /* 0x000000595d00780c */ /* 0x000fe20003f24270 */
[----:B------:R-:W1:Y:S01]  /*3510*/  MUFU.TANH R64, R64 ;  /* 0x0000004000407308 */ /* 0x000e620000002400 */
[----:B------:R-:W-:-:S04]  /*3520*/  FMNMX.FTZ R53, R56, R53, !PT ;  /* 0x0000003538357209 */ /* 0x000fc80007810000 */
[----:B------:R-:W-:-:S03]  /*3530*/  FMNMX.FTZ R12, R58, R53, !PT ;  /* 0x000000353a0c7209 */ /* 0x000fc60007810000 */
[----:B------:R-:W2:Y:S01]  /*3540*/  MUFU.TANH R67, R67 ;  /* 0x0000004300437308 */ /* 0x000ea20000002400 */
[----:B0-----:R-:W-:Y:S02]  /*3550*/  FSEL R62, R62, -INF , P2 ;  /* 0xff8000003e3e7808 */ /* 0x001fe40001000000 */
[----:B------:R-:W-:-:S05]  /*3560*/  ISETP.GT.AND P2, PT, R93, 0x60, PT ;  /* 0x000000605d00780c */ /* 0x000fca0003f44270 */
[----:B------:R0:W-:Y:S01]  /*3570*/  MUFU.EX2 R10, R46 ;  /* 0x0000002e000a7308 */ /* 0x0001e20000000800 */
[----:B-1----:R-:W-:Y:S02]  /*3580*/  FSEL R64, R64, -INF , P1 ;  /* 0xff80000040407808 */ /* 0x002fe40000800000 */
[----:B------:R-:W-:-:S05]  /*3590*/  ISETP.GT.AND P1, PT, R93, 0x61, PT ;  /* 0x000000615d00780c */ /* 0x000fca0003f24270 */
[----:B------:R-:W1:Y:S01]  /*35a0*/  MUFU.TANH R65, R65 ;  /* 0x0000004100417308 */ /* 0x000e620000002400 */
[----:B0-----:R-:W-:Y:S01]  /*35b0*/  FFMA.FTZ R46, R49, UR21, -R42 ;  /* 0x00000015312e7c23 */ /* 0x001fe2000801082a */
[----:B------:R-:W-:Y:S02]  /*35c0*/  FMNMX.FTZ R49, R61, R12, !PT ;  /* 0x0000000c3d317209 */ /* 0x000fe40007810000 */
[----:B--2---:R-:W-:Y:S02]  /*35d0*/  FSEL R67, R67, -INF , P2 ;  /* 0xff80000043437808 */ /* 0x004fe40001000000 */
[----:B------:R-:W-:Y:S02]  /*35e0*/  FMNMX.FTZ R49, R60, R49, !PT ;  /* 0x000000313c317209 */ /* 0x000fe40007810000 */
[----:B------:R-:W0:Y:S01]  /*35f0*/  MUFU.TANH R68, R68 ;  /* 0x0000004400447308 */ /* 0x000e220000002400 */
[----:B------:R-:W-:Y:S02]  /*3600*/  ISETP.GT.AND P2, PT, R93, 0x68, PT ;  /* 0x000000685d00780c */ /* 0x000fe40003f44270 */
[----:B------:R-:W-:-:S04]  /*3610*/  FMNMX.FTZ R49, R62, R49, !PT ;  /* 0x000000313e317209 */ /* 0x000fc80007810000 */
[----:B------:R-:W-:Y:S01]  /*3620*/  FMNMX.FTZ R12, R64, R49, !PT ;  /* 0x00000031400c7209 */ /* 0x000fe20007810000 */
[----:B------:R-:W2:Y:S01]  /*3630*/  MUFU.TANH R69, R69 ;  /* 0x0000004500457308 */ /* 0x000ea20000002400 */
[----:B-1----:R-:W-:Y:S02]  /*3640*/  FSEL R65, R65, -INF , P1 ;  /* 0xff80000041417808 */ /* 0x002fe40000800000 */
[----:B------:R-:W-:Y:S02]  /*3650*/  FMNMX.FTZ R76, R67, R12, !PT ;  /* 0x0000000c434c7209 */ /* 0x000fe40007810000 */
[----:B------:R-:W-:Y:S02]  /*3660*/  ISETP.GT.AND P1, PT, R93, 0x69, PT ;  /* 0x000000695d00780c */ /* 0x000fe40003f24270 */
[----:B------:R-:W-:Y:S01]  /*3670*/  FMNMX.FTZ R76, R65, R76, !PT ;  /* 0x0000004c414c7209 */ /* 0x000fe20007810000 */
[----:B------:R-:W1:Y:S01]  /*3680*/  MUFU.TANH R71, R71 ;  /* 0x0000004700477308 */ /* 0x000e620000002400 */
[----:B0-----:R-:W-:Y:S01]  /*3690*/  FSEL R25, R68, -INF , P2 ;  /* 0xff80000044197808 */ /* 0x001fe20001000000 */
[----:B------:R-:W-:Y:S01]  /*36a0*/  FFMA.FTZ R68, R15, UR21, -R42 ;  /* 0x000000150f447c23 */ /* 0x000fe2000801082a */
[----:B------:R-:W-:-:S02]  /*36b0*/  ISETP.GT.AND P2, PT, R93, 0x70, PT ;  /* 0x000000705d00780c */ /* 0x000fc40003f44270 */
[----:B------:R-:W-:-:S03]  /*36c0*/  FMNMX.FTZ R76, R25, R76, !PT ;  /* 0x0000004c194c7209 */ /* 0x000fc60007810000 */
[----:B------:R-:W-:Y:S01]  /*36d0*/  MUFU.TANH R72, R72 ;  /* 0x0000004800487308 */ /* 0x000fe20000002400 */
[----:B--2---:R-:W-:Y:S02]  /*36e0*/  FSEL R69, R69, -INF , P1 ;  /* 0xff80000045457808 */ /* 0x004fe40000800000 */
[----:B------:R-:W-:Y:S02]  /*36f0*/  ISETP.GT.AND P1, PT, R93, 0x71, PT ;  /* 0x000000715d00780c */ /* 0x000fe40003f24270 */
[----:B------:R-:W-:-:S03]  /*3700*/  FMNMX.FTZ R76, R69, R76, !PT ;  /* 0x0000004c454c7209 */ /* 0x000fc60007810000 */
[----:B------:R-:W0:Y:S01]  /*3710*/  MUFU.TANH R74, R74 ;  /* 0x0000004a004a7308 */ /* 0x000e220000002400 */
[----:B-1----:R-:W-:Y:S02]  /*3720*/  FSEL R71, R71, -INF , P2 ;  /* 0xff80000047477808 */ /* 0x002fe40001000000 */
[----:B------:R-:W-:Y:S02]  /*3730*/  ISETP.GT.AND P2, PT, R93, 0x78, PT ;  /* 0x000000785d00780c */ /* 0x000fe40003f44270 */
[----:B------:R-:W-:-:S03]  /*3740*/  FMNMX.FTZ R76, R71, R76, !PT ;  /* 0x0000004c474c7209 */ /* 0x000fc60007810000 */
[----:B------:R-:W1:Y:S08]  /*3750*/  MUFU.TANH R73, R73 ;  /* 0x0000004900497308 */ /* 0x000e700000002400 */
[----:B------:R2:W-:Y:S01]  /*3760*/  MUFU.EX2 R12, R47 ;  /* 0x0000002f000c7308 */ /* 0x0005e20000000800 */
[----:B0-----:R-:W-:-:S07]  /*3770*/  FSEL R74, R74, -INF , P2 ;  /* 0xff8000004a4a7808 */ /* 0x001fce0001000000 */
[----:B------:R-:W-:Y:S01]  /*3780*/  MUFU.EX2 R149, R149 ;  /* 0x0000009500957308 */ /* 0x000fe20000000800 */
[----:B--2---:R-:W-:Y:S01]  /*3790*/  FSEL R47, R72, -INF , P1 ;  /* 0xff800000482f7808 */ /* 0x004fe20000800000 */
[--C-:B------:R-:W-:Y:S01]  /*37a0*/  FFMA.FTZ R72, R20, UR21, -R42.reuse ;  /* 0x0000001514487c23 */ /* 0x100fe2000801082a */
[----:B------:R-:W-:Y:S01]  /*37b0*/  ISETP.GT.AND P1, PT, R93, 0x79, PT ;  /* 0x000000795d00780c */ /* 0x000fe20003f24270 */
[----:B------:R-:W-:Y:S01]  /*37c0*/  FFMA.FTZ R20, R27, UR21, -R42 ;  /* 0x000000151b147c23 */ /* 0x000fe2000801082a */
[----:B------:R-:W-:Y:S02]  /*37d0*/  FMNMX.FTZ R15, R47, R76, !PT ;  /* 0x0000004c2f0f7209 */ /* 0x000fe40007810000 */
[----:B------:R-:W-:Y:S02]  /*37e0*/  CS2R R92, SRZ ;  /* 0x00000000005c7805 */ /* 0x000fe4000001ff00 */
[----:B-1----:R-:W-:Y:S01]  /*37f0*/  FSEL R73, R73, -INF , P1 ;  /* 0xff80000049497808 */ /* 0x002fe20000800000 */
[----:B------:R0:W1:Y:S01]  /*3800*/  MUFU.EX2 R2, R97 ;  /* 0x0000006100027308 */ /* 0x0000620000000800 */
[----:B------:R-:W-:-:S04]  /*3810*/  FMNMX.FTZ R24, R74, R15, !PT ;  /* 0x0000000f4a187209 */ /* 0x000fc80007810000 */
[----:B------:R-:W-:-:S03]  /*3820*/  FMNMX.FTZ R24, R73, R24, !PT ;  /* 0x0000001849187209 */ /* 0x000fc60007810000 */
[----:B------:R-:W-:Y:S01]  /*3830*/  MUFU.EX2 R151, R151 ;  /* 0x0000009700977308 */ /* 0x000fe20000000800 */
[----:B0-----:R-:W-:Y:S01]  /*3840*/  CS2R R96, SRZ ;  /* 0x0000000000607805 */ /* 0x001fe2000001ff00 */
[----:B------:R-:W0:Y:S06]  /*3850*/  SHFL.BFLY PT, R15, R24, 0x2, 0x1f ;  /* 0x0c401f00180f7f89 */ /* 0x000e2c00000e0000 */
        /* <DEDUP_REMOVED lines=13> */
[----:B------:R-:W-:Y:S02]  /*3930*/  FSEL R38, R38, RZ, P1 ;  /* 0x000000ff26267208 */ /* 0x000fe40000800000 */
[----:B------:R-:W-:-:S03]  /*3940*/  PLOP3.LUT P1, PT, PT, PT, UP0, 0x80, 0x0 ;  /* 0x000000000000781c */ /* 0x000fc60003f2f008 */
        /* <DEDUP_REMOVED lines=10> */
[----:B------:R-:W-:Y:S01]  /*39f0*/  FFMA.FTZ R7, R7, UR21, -R38 ;  /* 0x0000001507077c23 */ /* 0x000fe20008010826 */
[----:B-1----:R-:W-:Y:S01]  /*3a00*/  FADD.FTZ R14, R149, R2 ;  /* 0x00000002950e7221 */ /* 0x002fe20000010000 */
        /* <DEDUP_REMOVED lines=11> */
[----:B------:R-:W-:Y:S01]  /*3ac0*/  F2FP.F16.F32.PACK_AB R149, R2, R149 ;  /* 0x000000950295723e */ /* 0x000fe200000000ff */
[--C-:B------:R-:W-:Y:S01]  /*3ad0*/  FFMA.FTZ R29, R58, UR21, -R38.reuse ;  /* 0x000000153a1d7c23 */ /* 0x100fe20008010826 */
[--C-:B------:R-:W-:Y:S01]  /*3ae0*/  FFMA.FTZ R128, R61, UR21, -R38.reuse ;  /* 0x000000153d807c23 */ /* 0x100fe20008010826 */
[--C-:B------:R-:W-:Y:S01]  /*3af0*/  FFMA.FTZ R130, R62, UR21, -R38.reuse ;  /* 0x000000153e827c23 */ /* 0x100fe20008010826 */
[--C-:B------:R-:W-:Y:S01]  /*3b00*/  FFMA.FTZ R64, R64, UR21, -R38.reuse ;  /* 0x0000001540407c23 */ /* 0x100fe20008010826 */
[--C-:B------:R-:W-:Y:S01]  /*3b10*/  FFMA.FTZ R124, R67, UR21, -R38.reuse ;  /* 0x00000015437c7c23 */ /* 0x100fe20008010826 */
[--C-:B------:R-:W-:Y:S01]  /*3b20*/  FFMA.FTZ R65, R65, UR21, -R38.reuse ;  /* 0x0000001541417c23 */ /* 0x100fe20008010826 */
[----:B------:R-:W2:Y:S01]  /*3b30*/  MUFU.EX2 R15, R15 ;  /* 0x0000000f000f7308 */ /* 0x000ea20000000800 */
[----:B0-----:R-:W-:Y:S01]  /*3b40*/  FADD.FTZ R31, R148, R3 ;  /* 0x00000003941f7221 */ /* 0x001fe20000010000 */
[----:B------:R-:W-:Y:S01]  /*3b50*/  F2FP.F16.F32.PACK_AB R148, R3, R148 ;  /* 0x000000940394723e */ /* 0x000fe200000000ff */
[--C-:B------:R-:W-:Y:S01]  /*3b60*/  FFMA.FTZ R69, R69, UR21, -R38.reuse ;  /* 0x0000001545457c23 */ /* 0x100fe20008010826 */
[--C-:B------:R-:W-:Y:S01]  /*3b70*/  FFMA.FTZ R71, R71, UR21, -R38.reuse ;  /* 0x0000001547477c23 */ /* 0x100fe20008010826 */
[--C-:B------:R-:W-:Y:S01]  /*3b80*/  FFMA.FTZ R47, R47, UR21, -R38.reuse ;  /* 0x000000152f2f7c23 */ /* 0x100fe20008010826 */
[----:B------:R-:W-:-:S02]  /*3b90*/  FFMA.FTZ R74, R74, UR21, -R38 ;  /* 0x000000154a4a7c23 */ /* 0x000fc40008010826 */
[----:B------:R-:W0:Y:S01]  /*3ba0*/  MUFU.EX2 R144, R144 ;  /* 0x0000009000907308 */ /* 0x000e220000000800 */
[----:B-1----:R-:W-:Y:S01]  /*3bb0*/  FADD.FTZ R44, R150, R31 ;  /* 0x0000001f962c7221 */ /* 0x002fe20000010000 */
[----:B------:R-:W-:Y:S01]  /*3bc0*/  FADD.FTZ R31, R151, R14 ;  /* 0x0000000e971f7221 */ /* 0x000fe20000010000 */
[----:B------:R-:W-:-:S03]  /*3bd0*/  F2FP.F16.F32.PACK_AB R151, R4, R151 ;  /* 0x000000970497723e */ /* 0x000fc600000000ff */
[----:B------:R-:W-:Y:S01]  /*3be0*/  FADD.FTZ R0, R4, R31 ;  /* 0x0000001f04007221 */ /* 0x000fe20000010000 */
[----:B------:R-:W-:Y:S01]  /*3bf0*/  FFMA.FTZ R31, R60, UR21, -R38 ;  /* 0x000000153c1f7c23 */ /* 0x000fe20008010826 */
[----:B------:R-:W1:Y:S01]  /*3c00*/  MUFU.EX2 R5, R5 ;  /* 0x0000000500057308 */ /* 0x000e620000000800 */
[C---:B--2---:R-:W-:Y:S01]  /*3c10*/  FADD.FTZ R33, R15.reuse, R44 ;  /* 0x0000002c0f217221 */ /* 0x044fe20000010000 */
[----:B------:R-:W-:-:S06]  /*3c20*/  F2FP.F16.F32.PACK_AB R150, R15, R150 ;  /* 0x000000960f96723e */ /* 0x000fcc00000000ff */
        /* <DEDUP_REMOVED lines=8> */
[--C-:B------:R-:W-:Y:S01]  /*3cb0*/  FFMA.FTZ R0, R25, UR21, -R38.reuse ;  /* 0x0000001519007c23 */ /* 0x100fe20008010826 */
[----:B------:R-:W-:Y:S01]  /*3cc0*/  F2FP.F16.F32.PACK_AB R144, R5, R144 ;  /* 0x000000900590723e */ /* 0x000fe200000000ff */
[----:B------:R-:W-:Y:S01]  /*3cd0*/  FFMA.FTZ R38, R73, UR21, -R38 ;  /* 0x0000001549267c23 */ /* 0x000fe20008010826 */
[----:B------:R-:W-:Y:S02]  /*3ce0*/  F2FP.F16.F32.PACK_AB R147, R8, R147 ;  /* 0x000000930893723e */ /* 0x000fe400000000ff */
[----:B------:R-:W1:Y:S01]  /*3cf0*/  MUFU.EX2 R140, R140 ;  /* 0x0000008c008c7308 */ /* 0x000e620000000800 */
[----:B--2---:R-:W-:-:S07]  /*3d00*/  FADD.FTZ R14, R146, R35 ;  /* 0x00000023920e7221 */ /* 0x004fce0000010000 */
[----:B------:R-:W2:Y:S01]  /*3d10*/  MUFU.EX2 R9, R9 ;  /* 0x0000000900097308 */ /* 0x000ea20000000800 */
[C---:B0-----:R-:W-:Y:S01]  /*3d20*/  FADD.FTZ R35, R7.reuse, R14 ;  /* 0x0000000e07237221 */ /* 0x041fe20000010000 */
[----:B------:R-:W-:Y:S01]  /*3d30*/  FADD.FTZ R14, R8, R33 ;  /* 0x00000021080e7221 */ /* 0x000fe20000010000 */
[----:B------:R-:W-:-:S03]  /*3d40*/  F2FP.F16.F32.PACK_AB R146, R7, R146 ;  /* 0x000000920792723e */ /* 0x000fc600000000ff */
[----:B------:R-:W-:Y:S01]  /*3d50*/  FADD.FTZ R33, R141, R14 ;  /* 0x0000000e8d217221 */ /* 0x000fe20000010000 */
[----:B------:R-:W-:Y:S01]  /*3d60*/  F2FP.F16.F32.PACK_AB R141, R10, R141 ;  /* 0x0000008d0a8d723e */ /* 0x000fe200000000ff */
[----:B------:R-:W0:Y:S01]  /*3d70*/  MUFU.EX2 R142, R142 ;  /* 0x0000008e008e7308 */ /* 0x000e220000000800 */
[----:B-1----:R-:W-:Y:S01]  /*3d80*/  FADD.FTZ R42, R140, R35 ;  /* 0x000000238c2a7221 */ /* 0x002fe20000010000 */
[----:B------:R-:W-:-:S04]  /*3d90*/  FADD.FTZ R14, R10, R33 ;  /* 0x000000210a0e7221 */ /* 0x000fc80000010000 */
[----:B------:R-:W-:Y:S01]  /*3da0*/  FADD.FTZ R33, R143, R14 ;  /* 0x0000000e8f217221 */ /* 0x000fe20000010000 */
[C---:B------:R-:W-:Y:S01]  /*3db0*/  F2FP.F16.F32.PACK_AB R143, R46.reuse, R143 ;  /* 0x0000008f2e8f723e */ /* 0x040fe200000000ff */
[----:B------:R-:W1:Y:S01]  /*3dc0*/  MUFU.EX2 R11, R11 ;  /* 0x0000000b000b7308 */ /* 0x000e620000000800 */
[C---:B--2---:R-:W-:Y:S01]  /*3dd0*/  FADD.FTZ R35, R9.reuse, R42 ;  /* 0x0000002a09237221 */ /* 0x044fe20000010000 */
[----:B------:R-:W-:Y:S01]  /*3de0*/  FADD.FTZ R14, R46, R33 ;  /* 0x000000212e0e7221 */ /* 0x000fe20000010000 */
[----:B------:R-:W-:-:S03]  /*3df0*/  F2FP.F16.F32.PACK_AB R140, R9, R140 ;  /* 0x0000008c098c723e */ /* 0x000fc600000000ff */
[----:B------:R-:W-:Y:S01]  /*3e00*/  FADD.FTZ R33, R137, R14 ;  /* 0x0000000e89217221 */ /* 0x000fe20000010000 */
[----:B------:R-:W-:Y:S01]  /*3e10*/  F2FP.F16.F32.PACK_AB R137, R12, R137 ;  /* 0x000000890c89723e */ /* 0x000fe200000000ff */
[----:B------:R-:W2:Y:S01]  /*3e20*/  MUFU.EX2 R136, R136 ;  /* 0x0000008800887308 */ /* 0x000ea20000000800 */
[----:B0-----:R-:W-:Y:S01]  /*3e30*/  FADD.FTZ R42, R142, R35 ;  /* 0x000000238e2a7221 */ /* 0x001fe20000010000 */
[----:B------:R-:W-:-:S06]  /*3e40*/  FADD.FTZ R2, R12, R33 ;  /* 0x000000210c027221 */ /* 0x000fcc0000010000 */
        /* <DEDUP_REMOVED lines=97> */
[----:B------:R-:W-:Y:S01]  /*4460*/  IMAD.MOV.U32 R4, RZ, RZ, R28 ;  /* 0x000000ffff047224 */ /* 0x000fe200078e001c */
[----:B------:R-:W-:Y:S01]  /*4470*/  UMOV UR26, UR48 ;  /* 0x00000030001a7c82 */ /* 0x000fe20008000000 */
[----:B------:R-:W-:Y:S01]  /*4480*/  IMAD.MOV.U32 R3, RZ, RZ, R24 ;  /* 0x000000ffff037224 */ /* 0x000fe200078e0018 */
[----:B------:R-:W-:Y:S01]  /*4490*/  UMOV UR24, UR47 ;  /* 0x0000002f00187c82 */ /* 0x000fe20008000000 */
[----:B------:R-:W-:Y:S01]  /*44a0*/  IMAD.MOV.U32 R119, RZ, RZ, RZ ;  /* 0x000000ffff777224 */ /* 0x000fe200078e00ff */
[----:B------:R-:W-:Y:S01]  /*44b0*/  ULDC UR22, c[0x0][0x9d8] ;  /* 0x0002760000167ab9 */ /* 0x000fe20000000800 */
[----:B------:R-:W-:-:S05]  /*44c0*/  ULDC UR21, c[0x0][0x988] ;  /* 0x0002620000157ab9 */ /* 0x000fca0000000800 */
.L_x_2394:
[----:B------:R-:W-:Y:S01]  /*44d0*/  ISETP.NE.AND P2, PT, RZ, UR44, PT ;  /* 0x0000002cff007c0c */ /* 0x000fe2000bf45270 */
[----:B------:R-:W-:-:S04]  /*44e0*/  UISETP.NE.AND UP0, UPT, UR24, 0x1, UPT ;  /* 0x000000011800788c */ /* 0x000fc8000bf05270 */
[----:B------:R-:W-:-:S04]  /*44f0*/  USEL UR48, URZ, 0x1, UP0 ;  /* 0x000000013f307887 */ /* 0x000fc80008000000 */
[----:B------:R-:W-:-:S04]  /*4500*/  ULOP3.LUT UR48, UR26, UR48, URZ, 0x3c, !UPT ;  /* 0x000000301a307292 */ /* 0x000fc8000f8e3c3f */
[----:B------:R-:W-:Y:S08]  /*4510*/  @P2 BRA `(.L_x_2384) ;  /* 0x0000000000382947 */ /* 0x000ff00003800000 */
[----:B------:R-:W-:Y:S05]  /*4520*/  @!P0 BRA `(.L_x_2385) ;  /* 0x0000000000048947 */ /* 0x000fea0003800000 */
[----:B------:R-:W-:Y:S01]  /*4530*/  BPT.TRAP 0x1 ;  /* 0x000000040000795c */ /* 0x000fe20000300000 */
.L_x_2385:
        /* <DEDUP_REMOVED lines=9> */
.L_x_2386:
[----:B-1----:R-:W-:Y:S05]  /*45d0*/  @P1 BRA `(.L_x_2384) ;  /* 0x0000000000081947 */ /* 0x002fea0003800000 */
[----:B------:R-:W1:Y:S02]  /*45e0*/  SYNCS.PHASECHK.TRANS64.TRYWAIT P1, [UR6+0x16830], R5 ;  /* 0x01683005ff0075a7 */ /* 0x000e640008020146 */
[----:B-1----:R-:W-:Y:S05]  /*45f0*/  @!P1 BRA `(.L_x_2387) ;  /* 0x000000e400789947 */ /* 0x002fea0003800000 */
.L_x_2384:
        /* <DEDUP_REMOVED lines=12> */
[----:B-1----:R-:W-:-:S04]  /*46c0*/  SHF.R.U32.HI R6, RZ, 0x7, R6 ;  /* 0x00000007ff067819 */ /* 0x002fc80000011606 */
[----:B0-----:R-:W-:-:S05]  /*46d0*/  IADD3 R5, R6, 0x8, RZ ;  /* 0x0000000806057810 */ /* 0x001fca0007ffe0ff */
        /* <DEDUP_REMOVED lines=16> */
.L_x_2389:
[----:B------:R-:W-:Y:S01]  /*47e0*/  ULEA UR6, UR24, UR45, 0x3 ;  /* 0x0000002d18067291 */ /* 0x000fe2000f8e183f */
[----:B------:R-:W-:-:S05]  /*47f0*/  IMAD.U32 R5, RZ, RZ, UR26 ;  /* 0x0000001aff057e24 */ /* 0x000fca000f8e00ff */
[----:B------:R-:W-:-:S04]  /*4800*/  SHF.L.U32 R5, R5, 0x1f, RZ ;  /* 0x0000001f05057819 */ /* 0x000fc800000006ff */
[----:B------:R0:W1:Y:S01]  /*4810*/  SYNCS.PHASECHK.TRANS64.TRYWAIT P1, [UR6+0x16850], R5 ;  /* 0x01685005ff0075a7 */ /* 0x0000620008020146 */
[----:B------:R-:W-:Y:S05]  /*4820*/  @!P0 BRA `(.L_x_2390) ;  /* 0x0000000000048947 */ /* 0x000fea0003800000 */
[----:B------:R-:W-:Y:S01]  /*4830*/  BPT.TRAP 0x1 ;  /* 0x000000040000795c */ /* 0x000fe20000300000 */
.L_x_2390:
[----:B-1----:R-:W-:Y:S05]  /*4840*/  @P1 BRA `(.L_x_2388) ;  /* 0x0000000000081947 */ /* 0x002fea0003800000 */
[----:B------:R-:W1:Y:S02]  /*4850*/  SYNCS.PHASECHK.TRANS64.TRYWAIT P1, [UR6+0x16850], R5 ;  /* 0x01685005ff0075a7 */ /* 0x000e640008020146 */
[----:B-1----:R-:W-:Y:S05]  /*4860*/  @!P1 BRA `(.L_x_2391) ;  /* 0x000000e000f49947 */ /* 0x002fea0003800000 */
.L_x_2388:
        /* <DEDUP_REMOVED lines=52> */
.L_x_2392:
[----:B------:R-:W-:Y:S01]  /*4bb0*/  UISETP.NE.AND UP0, UPT, UR53, URZ, UPT ;  /* 0x0000003f3500728c */ /* 0x000fe2000bf05270 */
[----:B------:R-:W-:Y:S01]  /*4bc0*/  FMUL.FTZ R125, R24, UR22 ;  /* 0x00000016187d7c20 */ /* 0x000fe20008410000 */
[----:B------:R-:W-:Y:S02]  /*4bd0*/  VIADD R24, R17, UR40 ;  /* 0x0000002811187c36 */ /* 0x000fe40008000000 */
[----:B------:R-:W-:Y:S01]  /*4be0*/  FMUL.FTZ R6, R27, UR22 ;  /* 0x000000161b067c20 */ /* 0x000fe20008410000 */
[----:B------:R-:W-:Y:S01]  /*4bf0*/  FMUL.FTZ R14, R43, UR22 ;  /* 0x000000162b0e7c20 */ /* 0x000fe20008410000 */
[----:B------:R-:W-:Y:S01]  /*4c00*/  FMUL.FTZ R121, R29, UR22 ;  /* 0x000000161d797c20 */ /* 0x000fe20008410000 */
[----:B------:R-:W-:Y:S01]  /*4c10*/  PLOP3.LUT P1, PT, PT, PT, UP0, 0x80, 0x0 ;  /* 0x000000000000781c */ /* 0x000fe20003f2f008 */
[----:B------:R-:W-:Y:S01]  /*4c20*/  IMAD.U32 R29, RZ, RZ, UR51 ;  /* 0x00000033ff1d7e24 */ /* 0x000fe2000f8e00ff */
[----:B------:R-:W-:Y:S01]  /*4c30*/  PLOP3.LUT P2, PT, PT, PT, UP0, 0x80, 0x0 ;  /* 0x000000000000781c */ /* 0x000fe20003f4f008 */
[----:B------:R-:W-:Y:S01]  /*4c40*/  FMUL.FTZ R124, R25, UR22 ;  /* 0x00000016197c7c20 */ /* 0x000fe20008410000 */
[----:B------:R-:W1:Y:S01]  /*4c50*/  MUFU.TANH R125, R125 ;  /* 0x0000007d007d7308 */ /* 0x000e620000002400 */
[----:B------:R-:W-:Y:S01]  /*4c60*/  @UP0 ULDC UR6, c[0x0][0x44c] ;  /* 0x0001130000060ab9 */ /* 0x000fe20000000800 */
[----:B------:R-:W-:Y:S01]  /*4c70*/  FMUL.FTZ R123, R28, UR22 ;  /* 0x000000161c7b7c20 */ /* 0x000fe20008410000 */
[----:B------:R-:W-:Y:S01]  /*4c80*/  FMUL.FTZ R9, R34, UR22 ;  /* 0x0000001622097c20 */ /* 0x000fe20008410000 */
[----:B------:R-:W-:Y:S01]  /*4c90*/  FMUL.FTZ R34, R41, UR22 ;  /* 0x0000001629227c20 */ /* 0x000fe20008410000 */
[----:B------:R-:W-:Y:S01]  /*4ca0*/  FMUL.FTZ R41, R56, UR22 ;  /* 0x0000001638297c20 */ /* 0x000fe20008410000 */
[----:B------:R-:W-:Y:S01]  /*4cb0*/  FMUL.FTZ R120, R32, UR22 ;  /* 0x0000001620787c20 */ /* 0x000fe20008410000 */
[----:B------:R-:W-:Y:S01]  /*4cc0*/  FMUL.FTZ R7, R30, UR22 ;  /* 0x000000161e077c20 */ /* 0x000fe20008410000 */
[----:B------:R-:W2:Y:S01]  /*4cd0*/  MUFU.TANH R124, R124 ;  /* 0x0000007c007c7308 */ /* 0x000ea20000002400 */
        /* <DEDUP_REMOVED lines=10> */
[----:B------:R-:W4:Y:S01]  /*4d80*/  SHFL.IDX PT, R43, R24, RZ, 0x1c1f ;  /* 0x001c1fff182b7589 */ /* 0x000f2200000e0000 */
[----:B------:R-:W-:Y:S01]  /*4d90*/  FMUL.FTZ R31, R37, UR22 ;  /* 0x00000016251f7c20 */ /* 0x000fe20008410000 */
[----:B------:R-:W-:Y:S01]  /*4da0*/  FMUL.FTZ R15, R46, UR22 ;  /* 0x000000162e0f7c20 */ /* 0x000fe20008410000 */
[----:B------:R-:W-:Y:S01]  /*4db0*/  FMUL.FTZ R33, R40, UR22 ;  /* 0x0000001628217c20 */ /* 0x000fe20008410000 */
[----:B------:R-:W-:Y:S01]  /*4dc0*/  IADD3 R122, R29, UR6, -R16 ;  /* 0x000000061d7a7c10 */ /* 0x000fe2000fffe810 */
[----:B------:R-:W5:Y:S01]  /*4dd0*/  MUFU.TANH R121, R121 ;  /* 0x0000007900797308 */ /* 0x000f620000002400 */
[----:B------:R-:W-:Y:S01]  /*4de0*/  FMUL.FTZ R20, R47, UR22 ;  /* 0x000000162f147c20 */ /* 0x000fe20008410000 */
[----:B------:R-:W-:Y:S01]  /*4df0*/  FMUL.FTZ R10, R35, UR22 ;  /* 0x00000016230a7c20 */ /* 0x000fe20008410000 */
[----:B------:R-:W-:Y:S01]  /*4e00*/  FMUL.FTZ R35, R44, UR22 ;  /* 0x000000162c237c20 */ /* 0x000fe20008410000 */
[----:B------:R-:W-:-:S02]  /*4e10*/  VIADD R122, R122, -UR52 ;  /* 0x800000347a7a7c36 */ /* 0x000fc40008000000 */
        /* <DEDUP_REMOVED lines=14> */
[----:B----4-:R-:W-:-:S02]  /*4f00*/  IMAD.IADD R56, R122, 0x1, R43 ;  /* 0x000000017a387824 */ /* 0x010fc400078e022b */
[----:B------:R-:W-:Y:S01]  /*4f10*/  FMUL.FTZ R43, R61, UR22 ;  /* 0x000000163d2b7c20 */ /* 0x000fe20008410000 */
[----:B------:R-:W-:Y:S01]  /*4f20*/  FMUL.FTZ R80, R80, UR22 ;  /* 0x0000001650507c20 */ /* 0x000fe20008410000 */
[----:B------:R-:W-:Y:S01]  /*4f30*/  FMUL.FTZ R81, R81, UR22 ;  /* 0x0000001651517c20 */ /* 0x000fe20008410000 */
[----:B------:R-:W-:Y:S01]  /*4f40*/  FMUL.FTZ R84, R84, UR22 ;  /* 0x0000001654547c20 */ /* 0x000fe20008410000 */
[C---:B------:R-:W-:Y:S01]  /*4f50*/  ISETP.GT.AND P1, PT, R56.reuse, RZ, PT ;  /* 0x000000ff3800720c */ /* 0x040fe20003f24270 */
[----:B------:R-:W4:Y:S01]  /*4f60*/  MUFU.TANH R32, R32 ;  /* 0x0000002000207308 */ /* 0x000f220000002400 */
[----:B------:R-:W-:Y:S01]  /*4f70*/  ISETP.GT.AND P2, PT, R56, 0x1, PT ;  /* 0x000000013800780c */ /* 0x000fe20003f44270 */
[----:B------:R-:W-:Y:S01]  /*4f80*/  FMUL.FTZ R85, R85, UR22 ;  /* 0x0000001655557c20 */ /* 0x000fe20008410000 */
[----:B-1----:R-:W-:Y:S01]  /*4f90*/  FSEL R125, R125, -INF , P1 ;  /* 0xff8000007d7d7808 */ /* 0x002fe20000800000 */
[----:B0-----:R-:W-:Y:S01]  /*4fa0*/  FMUL.FTZ R5, R26, UR22 ;  /* 0x000000161a057c20 */ /* 0x001fe20008410000 */
[----:B------:R-:W-:Y:S01]  /*4fb0*/  ISETP.GT.AND P1, PT, R56, 0x8, PT ;  /* 0x000000083800780c */ /* 0x000fe20003f24270 */
[----:B------:R-:W-:Y:S01]  /*4fc0*/  FMUL.FTZ R26, R54, UR22 ;  /* 0x00000016361a7c20 */ /* 0x000fe20008410000 */
[----:B--2---:R-:W-:Y:S01]  /*4fd0*/  FSEL R124, R124, -INF , P2 ;  /* 0xff8000007c7c7808 */ /* 0x004fe20001000000 */
[----:B------:R-:W0:Y:S01]  /*4fe0*/  MUFU.TANH R31, R31 ;  /* 0x0000001f001f7308 */ /* 0x000e220000002400 */
[----:B------:R-:W-:Y:S01]  /*4ff0*/  FMNMX.FTZ R45, R125, R3, !PT ;  /* 0x000000037d2d7209 */ /* 0x000fe20007810000 */
        /* <DEDUP_REMOVED lines=9> */
[----:B-----5:R-:W-:Y:S01]  /*5090*/  FSEL R121, R121, -INF , P2 ;  /* 0xff80000079797808 */ /* 0x020fe20001000000 */
[----:B------:R-:W-:Y:S01]  /*50a0*/  FMUL.FTZ R55, R62, UR22 ;  /* 0x000000163e377c20 */ /* 0x000fe20008410000 */
[----:B------:R-:W-:Y:S01]  /*50b0*/  FMNMX.FTZ R46, R123, R46, !PT ;  /* 0x0000002e7b2e7209 */ /* 0x000fe20007810000 */
[----:B------:R-:W-:Y:S01]  /*50c0*/  FMUL.FTZ R62, R71, UR22 ;  /* 0x00000016473e7c20 */ /* 0x000fe20008410000 */
[----:B------:R-:W-:Y:S01]  /*50d0*/  ISETP.GT.AND P2, PT, R56, 0x11, PT ;  /* 0x000000113800780c */ /* 0x000fe20003f44270 */
[----:B------:R-:W2:Y:S01]  /*50e0*/  MUFU.TANH R34, R34 ;  /* 0x0000002200227308 */ /* 0x000ea20000002400 */
[----:B------:R-:W-:Y:S01]  /*50f0*/  FSEL R120, R120, -INF , P1 ;  /* 0xff80000078787808 */ /* 0x000fe20000800000 */
[----:B------:R-:W-:Y:S01]  /*5100*/  FMUL.FTZ R60, R67, UR22 ;  /* 0x00000016433c7c20 */ /* 0x000fe20008410000 */
[----:B------:R-:W-:Y:S01]  /*5110*/  FMNMX.FTZ R47, R121, R46, !PT ;  /* 0x0000002e792f7209 */ /* 0x000fe20007810000 */
[----:B------:R-:W-:Y:S01]  /*5120*/  FMUL.FTZ R46, R65, UR22 ;  /* 0x00000016412e7c20 */ /* 0x000fe20008410000 */
[----:B------:R-:W-:Y:S01]  /*5130*/  ISETP.GT.AND P1, PT, R56, 0x18, PT ;  /* 0x000000183800780c */ /* 0x000fe20003f24270 */
[----:B------:R-:W-:Y:S01]  /*5140*/  FMUL.FTZ R67, R82, UR22 ;  /* 0x0000001652437c20 */ /* 0x000fe20008410000 */
[----:B------:R-:W-:Y:S01]  /*5150*/  FSEL R30, R30, -INF , P2 ;  /* 0xff8000001e1e7808 */ /* 0x000fe20001000000 */
[----:B------:R-:W3:Y:S01]  /*5160*/  MUFU.TANH R35, R35 ;  /* 0x0000002300237308 */ /* 0x000ee20000002400 */
[----:B------:R-:W-:Y:S01]  /*5170*/  FMNMX.FTZ R47, R120, R47, !PT ;  /* 0x0000002f782f7209 */ /* 0x000fe20007810000 */
[----:B------:R-:W-:Y:S01]  /*5180*/  ULEA UR6, UR47, UR45, 0x3 ;  /* 0x0000002d2f067291 */ /* 0x000fe2000f8e183f */
[----:B------:R-:W-:-:S02]  /*5190*/  ISETP.GT.AND P2, PT, R56, 0x19, PT ;  /* 0x000000193800780c */ /* 0x000fc40003f44270 */
[----:B----4-:R-:W-:Y:S01]  /*51a0*/  FSEL R32, R32, -INF , P1 ;  /* 0xff80000020207808 */ /* 0x010fe20000800000 */
[----:B------:R-:W-:Y:S01]  /*51b0*/  UIADD3 UR6, UR6, 0x16840, URZ ;  /* 0x0001684006067890 */ /* 0x000fe2000fffe03f */
[----:B------:R-:W-:Y:S01]  /*51c0*/  FMNMX.FTZ R47, R30, R47, !PT ;  /* 0x0000002f1e2f7209 */ /* 0x000fe20007810000 */
[----:B------:R-:W4:Y:S01]  /*51d0*/  MUFU.TANH R36, R36 ;  /* 0x0000002400247308 */ /* 0x000f220000002400 */
[----:B------:R-:W-:Y:S01]  /*51e0*/  ISETP.GT.AND P1, PT, R56, 0x20, PT ;  /* 0x000000203800780c */ /* 0x000fe20003f24270 */
[----:B------:R-:W-:Y:S01]  /*51f0*/  UPRMT UR6, UR43, 0x654, UR6 ;  /* 0x000006542b067896 */ /* 0x000fe20008000006 */
[----:B0-----:R-:W-:Y:S02]  /*5200*/  FSEL R31, R31, -INF , P2 ;  /* 0xff8000001f1f7808 */ /* 0x001fe40001000000 */
[----:B------:R-:W-:Y:S01]  /*5210*/  FMNMX.FTZ R48, R32, R47, !PT ;  /* 0x0000002f20307209 */ /* 0x000fe20007810000 */
[----:B------:R-:W-:Y:S01]  /*5220*/  FMUL.FTZ R47, R68, UR22 ;  /* 0x00000016442f7c20 */ /* 0x000fe20008410000 */
[C---:B------:R-:W-:Y:S01]  /*5230*/  ISETP.GT.AND P2, PT, R56.reuse, 0x21, PT ;  /* 0x000000213800780c */ /* 0x040fe20003f44270 */
[----:B------:R-:W0:Y:S01]  /*5240*/  MUFU.TANH R37, R37 ;  /* 0x0000002500257308 */ /* 0x000e220000002400 */
[----:B-1----:R-:W-:Y:S01]  /*5250*/  FSEL R33, R33, -INF , P1 ;  /* 0xff80000021217808 */ /* 0x002fe20000800000 */
[----:B------:R-:W-:Y:S01]  /*5260*/  FMUL.FTZ R68, R83, UR22 ;  /* 0x0000001653447c20 */ /* 0x000fe20008410000 */
[----:B------:R-:W-:Y:S01]  /*5270*/  FMNMX.FTZ R48, R31, R48, !PT ;  /* 0x000000301f307209 */ /* 0x000fe20007810000 */
[----:B------:R-:W-:Y:S01]  /*5280*/  SYNCS.ARRIVE.TRANS64.RED.A1T0 RZ, [UR6], RZ ;  /* 0x000000ffffff79a7 */ /* 0x000fe20008100406 */
[----:B------:R-:W-:-:S02]  /*5290*/  ISETP.GT.AND P1, PT, R56, 0x28, PT ;  /* 0x000000283800780c */ /* 0x000fc40003f24270 */
[----:B--2---:R-:W-:Y:S01]  /*52a0*/  FSEL R34, R34, -INF , P2 ;  /* 0xff80000022227808 */ /* 0x004fe20001000000 */
[----:B------:R-:W1:Y:S01]  /*52b0*/  MUFU.TANH R38, R38 ;  /* 0x0000002600267308 */ /* 0x000e620000002400 */
[----:B------:R-:W-:Y:S01]  /*52c0*/  FMNMX.FTZ R49, R33, R48, !PT ;  /* 0x0000003021317209 */ /* 0x000fe20007810000 */
[----:B------:R-:W-:Y:S01]  /*52d0*/  FMUL.FTZ R48, R69, UR22 ;  /* 0x0000001645307c20 */ /* 0x000fe20008410000 */
[----:B------:R-:W-:Y:S02]  /*52e0*/  ISETP.GT.AND P2, PT, R56, 0x29, PT ;  /* 0x000000293800780c */ /* 0x000fe40003f44270 */
[----:B---3--:R-:W-:Y:S02]  /*52f0*/  FSEL R35, R35, -INF , P1 ;  /* 0xff80000023237808 */ /* 0x008fe40000800000 */
[----:B------:R-:W-:Y:S01]  /*5300*/  FMNMX.FTZ R50, R34, R49, !PT ;  /* 0x0000003122327209 */ /* 0x000fe20007810000 */
[----:B------:R-:W2:Y:S01]  /*5310*/  MUFU.TANH R39, R39 ;  /* 0x0000002700277308 */ /* 0x000ea20000002400 */
[----:B------:R-:W-:-:S02]  /*5320*/  ISETP.GT.AND P1, PT, R56, 0x30, PT ;  /* 0x000000303800780c */ /* 0x000fc40003f24270 */
[----:B----4-:R-:W-:Y:S02]  /*5330*/  FSEL R36, R36, -INF , P2 ;  /* 0xff80000024247808 */ /* 0x010fe40001000000 */
[----:B------:R-:W-:Y:S01]  /*5340*/  FMNMX.FTZ R49, R35, R50, !PT ;  /* 0x0000003223317209 */ /* 0x000fe20007810000 */
[----:B------:R-:W-:Y:S01]  /*5350*/  FMUL.FTZ R50, R72, UR22 ;  /* 0x0000001648327c20 */ /* 0x000fe20008410000 */
[----:B------:R-:W-:Y:S01]  /*5360*/  ISETP.GT.AND P2, PT, R56, 0x31, PT ;  /* 0x000000313800780c */ /* 0x000fe20003f44270 */
[----:B------:R-:W3:Y:S01]  /*5370*/  MUFU.TANH R40, R40 ;  /* 0x0000002800287308 */ /* 0x000ee20000002400 */
[----:B0-----:R-:W-:Y:S01]  /*5380*/  FSEL R37, R37, -INF , P1 ;  /* 0xff80000025257808 */ /* 0x001fe20000800000 */
[----:B------:R-:W-:Y:S01]  /*5390*/  FMUL.FTZ R72, R87, UR22 ;  /* 0x0000001657487c20 */ /* 0x000fe20008410000 */
[----:B------:R-:W-:Y:S01]  /*53a0*/  FMNMX.FTZ R52, R36, R49, !PT ;  /* 0x0000003124347209 */ /* 0x000fe20007810000 */
[----:B------:R-:W-:Y:S01]  /*53b0*/  FMUL.FTZ R49, R73, UR22 ;  /* 0x0000001649317c20 */ /* 0x000fe20008410000 */
[----:B------:R-:W-:Y:S01]  /*53c0*/  ISETP.GT.AND P1, PT, R56, 0x38, PT ;  /* 0x000000383800780c */ /* 0x000fe20003f24270 */
[----:B------:R-:W0:Y:S01]  /*53d0*/  SHFL.IDX PT, R73, R24, 0x1, 0x1c1f ;  /* 0x003c1f0018497f89 */ /* 0x000e2200000e0000 */
[----:B-1----:R-:W-:Y:S01]  /*53e0*/  FSEL R38, R38, -INF , P2 ;  /* 0xff80000026267808 */ /* 0x002fe20001000000 */
[----:B------:R-:W1:Y:S01]  /*53f0*/  MUFU.TANH R41, R41 ;  /* 0x0000002900297308 */ /* 0x000e620000002400 */
[----:B------:R-:W-:-:S02]  /*5400*/  FMNMX.FTZ R51, R37, R52, !PT ;  /* 0x0000003425337209 */ /* 0x000fc40007810000 */
[----:B------:R-:W-:Y:S02]  /*5410*/  ISETP.GT.AND P2, PT, R56, 0x39, PT ;  /* 0x000000393800780c */ /* 0x000fe40003f44270 */
[----:B--2---:R-:W-:Y:S02]  /*5420*/  FSEL R39, R39, -INF , P1 ;  /* 0xff80000027277808 */ /* 0x004fe40000800000 */
[----:B------:R-:W-:Y:S01]  /*5430*/  FMNMX.FTZ R52, R38, R51, !PT ;  /* 0x0000003326347209 */ /* 0x000fe20007810000 */
[----:B------:R-:W2:Y:S01]  /*5440*/  MUFU.TANH R42, R42 ;  /* 0x0000002a002a7308 */ /* 0x000ea20000002400 */
[----:B------:R-:W-:Y:S01]  /*5450*/  ISETP.GT.AND P1, PT, R56, 0x40, PT ;  /* 0x000000403800780c */ /* 0x000fe20003f24270 */
[----:B------:R-:W-:Y:S01]  /*5460*/  FMUL.FTZ R51, R76, UR22 ;  /* 0x000000164c337c20 */ /* 0x000fe20008410000 */
[----:B---3--:R-:W-:Y:S02]  /*5470*/  FSEL R40, R40, -INF , P2 ;  /* 0xff80000028287808 */ /* 0x008fe40001000000 */
[----:B------:R-:W-:-:S02]  /*5480*/  FMNMX.FTZ R53, R39, R52, !PT ;  /* 0x0000003427357209 */ /* 0x000fc40007810000 */
[----:B------:R-:W-:Y:S01]  /*5490*/  ISETP.GT.AND P2, PT, R56, 0x41, PT ;  /* 0x000000413800780c */ /* 0x000fe20003f44270 */
[----:B------:R-:W3:Y:S01]  /*54a0*/  MUFU.TANH R44, R44 ;  /* 0x0000002c002c7308 */ /* 0x000ee20000002400 */
[----:B-1----:R-:W-:Y:S02]  /*54b0*/  FSEL R41, R41, -INF , P1 ;  /* 0xff80000029297808 */ /* 0x002fe40000800000 */
[----:B------:R-:W-:Y:S02]  /*54c0*/  FMNMX.FTZ R52, R40, R53, !PT ;  /* 0x0000003528347209 */ /* 0x000fe40007810000 */
[----:B------:R-:W-:Y:S01]  /*54d0*/  ISETP.GT.AND P1, PT, R56, 0x48, PT ;  /* 0x000000483800780c */ /* 0x000fe20003f24270 */
[----:B0-----:R-:W-:Y:S01]  /*54e0*/  IMAD.IADD R73, R122, 0x1, R73 ;  /* 0x000000017a497824 */ /* 0x001fe200078e0249 */
[----:B------:R-:W-:Y:S01]  /*54f0*/  FMNMX.FTZ R53, R41, R52, !PT ;  /* 0x0000003429357209 */ /* 0x000fe20007810000 */
[----:B------:R-:W0:Y:S01]  /*5500*/  MUFU.TANH R43, R43 ;  /* 0x0000002b002b7308 */ /* 0x000e220000002400 */
[----:B--2---:R-:W-:-:S02]  /*5510*/  FSEL R42, R42, -INF , P2 ;  /* 0xff8000002a2a7808 */ /* 0x004fc40001000000 */
[----:B------:R-:W-:Y:S02]  /*5520*/  ISETP.GT.AND P2, PT, R56, 0x49, PT ;  /* 0x000000493800780c */ /* 0x000fe40003f44270 */
[----:B------:R-:W-:Y:S02]  /*5530*/  FMNMX.FTZ R53, R42, R53, !PT ;  /* 0x000000352a357209 */ /* 0x000fe40007810000 */
[----:B------:R-:W-:Y:S01]  /*5540*/  ISETP.GT.AND P3, PT, R73, 0x1, PT ;  /* 0x000000014900780c */ /* 0x000fe20003f64270 */
[----:B------:R-:W1:Y:S01]  /*5550*/  MUFU.TANH R45, R45 ;  /* 0x0000002d002d7308 */ /* 0x000e620000002400 */
[----:B---3--:R-:W-:Y:S02]  /*5560*/  FSEL R44, R44, -INF , P1 ;  /* 0xff8000002c2c7808 */ /* 0x008fe40000800000 */
        /* <DEDUP_REMOVED lines=37> */
[----:B------:R-:W-:Y:S01]  /*57c0*/  FMNMX.FTZ R58, R52, R57, !PT ;  /* 0x00000039343a7209 */ /* 0x000fe20007810000 */
[----:B------:R-:W-:Y:S01]  /*57d0*/  FMUL.FTZ R57, R63, UR22 ;  /* 0x000000163f397c20 */ /* 0x000fe20008410000 */
[----:B------:R-:W-:Y:S01]  /*57e0*/  FMUL.FTZ R63, R74, UR22 ;  /* 0x000000164a3f7c20 */ /* 0x000fe20008410000 */
[----:B------:R-:W2:Y:S01]  /*57f0*/  MUFU.TANH R84, R84 ;  /* 0x0000005400547308 */ /* 0x000ea20000002400 */
[----:B0-----:R-:W-:Y:S02]  /*5800*/  FSEL R53, R80, -INF , P1 ;  /* 0xff80000050357808 */ /* 0x001fe40000800000 */
[----:B------:R-:W-:-:S02]  /*5810*/  ISETP.GT.AND P1, PT, R56, 0x78, PT ;  /* 0x000000783800780c */ /* 0x000fc40003f24270 */
[----:B------:R-:W-:-:S03]  /*5820*/  FMNMX.FTZ R59, R53, R58, !PT ;  /* 0x0000003a353b7209 */ /* 0x000fc60007810000 */
[----:B------:R-:W0:Y:S01]  /*5830*/  MUFU.TANH R85, R85 ;  /* 0x0000005500557308 */ /* 0x000e220000002400 */
[----:B-1----:R-:W-:Y:S02]  /*5840*/  FSEL R54, R81, -INF , P2 ;  /* 0xff80000051367808 */ /* 0x002fe40001000000 */
[----:B------:R-:W-:Y:S02]  /*5850*/  ISETP.GT.AND P2, PT, R56, 0x79, PT ;  /* 0x000000793800780c */ /* 0x000fe40003f44270 */
[----:B------:R-:W-:-:S03]  /*5860*/  FMNMX.FTZ R59, R54, R59, !PT ;  /* 0x0000003b363b7209 */ /* 0x000fc60007810000 */
[----:B------:R-:W1:Y:S01]  /*5870*/  MUFU.TANH R5, R5 ;  /* 0x0000000500057308 */ /* 0x000e620000002400 */
[----:B--2---:R-:W-:-:S04]  /*5880*/  FSEL R58, R84, -INF , P1 ;  /* 0xff800000543a7808 */ /* 0x004fc80000800000 */
[----:B------:R-:W-:Y:S01]  /*5890*/  FMNMX.FTZ R61, R58, R59, !PT ;  /* 0x0000003b3a3d7209 */ /* 0x000fe20007810000 */
[----:B------:R-:W-:Y:S01]  /*58a0*/  FMUL.FTZ R59, R66, UR22 ;  /* 0x00000016423b7c20 */ /* 0x000fe20008410000 */
[----:B------:R-:W-:Y:S01]  /*58b0*/  FMUL.FTZ R66, R79, UR22 ;  /* 0x000000164f427c20 */ /* 0x000fe20008410000 */
[----:B------:R-:W2:Y:S01]  /*58c0*/  MUFU.TANH R6, R6 ;  /* 0x0000000600067308 */ /* 0x000ea20000002400 */
[----:B0-----:R-:W-:Y:S02]  /*58d0*/  FSEL R56, R85, -INF , P2 ;  /* 0xff80000055387808 */ /* 0x001fe40001000000 */
[----:B------:R-:W-:Y:S02]  /*58e0*/  ISETP.GT.AND P2, PT, R73, RZ, PT ;  /* 0x000000ff4900720c */ /* 0x000fe40003f44270 */
[----:B------:R-:W-:Y:S01]  /*58f0*/  FMNMX.FTZ R65, R56, R61, !PT ;  /* 0x0000003d38417209 */ /* 0x000fe20007810000 */
[----:B------:R-:W-:Y:S02]  /*5900*/  FMUL.FTZ R61, R70, UR22 ;  /* 0x00000016463d7c20 */ /* 0x000fe40008410000 */
[----:B------:R-:W0:Y:S01]  /*5910*/  MUFU.TANH R7, R7 ;  /* 0x0000000700077308 */ /* 0x000e220000002400 */
[----:B-1----:R-:W-:Y:S01]  /*5920*/  FSEL R5, R5, -INF , P2 ;  /* 0xff80000005057808 */ /* 0x002fe20001000000 */
[----:B------:R-:W1:Y:S01]  /*5930*/  SHFL.BFLY PT, R64, R65, 0x2, 0x1f ;  /* 0x0c401f0041407f89 */ /* 0x000e6200000e0000 */
[----:B------:R-:W-:-:S05]  /*5940*/  ISETP.GT.AND P2, PT, R73, 0x8, PT ;  /* 0x000000084900780c */ /* 0x000fca0003f44270 */
[----:B------:R-:W3:Y:S01]  /*5950*/  MUFU.TANH R8, R8 ;  /* 0x0000000800087308 */ /* 0x000ee20000002400 */
[----:B--2---:R-:W-:Y:S02]  /*5960*/  FSEL R74, R6, -INF , P3 ;  /* 0xff800000064a7808 */ /* 0x004fe40001800000 */
[----:B------:R-:W-:-:S05]  /*5970*/  ISETP.GT.AND P3, PT, R73, 0x9, PT ;  /* 0x000000094900780c */ /* 0x000fca0003f64270 */
[----:B------:R-:W2:Y:S01]  /*5980*/  MUFU.TANH R9, R9 ;  /* 0x0000000900097308 */ /* 0x000ea20000002400 */
[----:B0-----:R-:W-:Y:S02]  /*5990*/  FSEL R7, R7, -INF , P2 ;  /* 0xff80000007077808 */ /* 0x001fe40001000000 */
[----:B------:R-:W-:-:S05]  /*59a0*/  ISETP.GT.AND P2, PT, R73, 0x10, PT ;  /* 0x000000104900780c */ /* 0x000fca0003f44270 */
[----:B------:R-:W0:Y:S01]  /*59b0*/  MUFU.TANH R10, R10 ;  /* 0x0000000a000a7308 */ /* 0x000e220000002400 */
[----:B---3--:R-:W-:Y:S02]  /*59c0*/  FSEL R8, R8, -INF , P3 ;  /* 0xff80000008087808 */ /* 0x008fe40001800000 */
[----:B-1----:R-:W-:Y:S01]  /*59d0*/  FMNMX.FTZ R69, R65, R64, !PT ;  /* 0x0000004041457209 */ /* 0x002fe20007810000 */
[----:B------:R-:W-:Y:S01]  /*59e0*/  FMUL.FTZ R64, R75, UR22 ;  /* 0x000000164b407c20 */ /* 0x000fe20008410000 */
[----:B------:R-:W-:Y:S01]  /*59f0*/  FMNMX.FTZ R75, R5, R4, !PT ;  /* 0x00000004054b7209 */ /* 0x000fe20007810000 */
[----:B------:R-:W-:Y:S01]  /*5a00*/  FMUL.FTZ R65, R78, UR22 ;  /* 0x000000164e417c20 */ /* 0x000fe20008410000 */
[----:B------:R-:W-:Y:S01]  /*5a10*/  ISETP.GT.AND P3, PT, R73, 0x11, PT ;  /* 0x000000114900780c */ /* 0x000fe20003f64270 */
[----:B------:R-:W1:Y:S01]  /*5a20*/  SHFL.BFLY PT, R70, R69, 0x1, 0x1f ;  /* 0x0c201f0045467f89 */ /* 0x000e6200000e0000 */
[----:B------:R-:W3:Y:S01]  /*5a30*/  MUFU.TANH R11, R11 ;  /* 0x0000000b000b7308 */ /* 0x000ee20000002400 */
[----:B------:R-:W-:-:S02]  /*5a40*/  FMNMX.FTZ R76, R74, R75, !PT ;  /* 0x0000004b4a4c7209 */ /* 0x000fc40007810000 */
[----:B--2---:R-:W-:Y:S02]  /*5a50*/  FSEL R75, R9, -INF , P2 ;  /* 0xff800000094b7808 */ /* 0x004fe40001000000 */
[----:B------:R-:W-:Y:S02]  /*5a60*/  FMNMX.FTZ R77, R7, R76, !PT ;  /* 0x0000004c074d7209 */ /* 0x000fe40007810000 */
[----:B------:R-:W-:Y:S01]  /*5a70*/  ISETP.GT.AND P2, PT, R73, 0x18, PT ;  /* 0x000000184900780c */ /* 0x000fe20003f44270 */
[----:B------:R-:W-:Y:S01]  /*5a80*/  MUFU.TANH R12, R12 ;  /* 0x0000000c000c7308 */ /* 0x000fe20000002400 */
[----:B------:R-:W-:Y:S02]  /*5a90*/  FMNMX.FTZ R76, R8, R77, !PT ;  /* 0x0000004d084c7209 */ /* 0x000fe40007810000 */
[----:B0-----:R-:W-:Y:S02]  /*5aa0*/  FSEL R10, R10, -INF , P3 ;  /* 0xff8000000a0a7808 */ /* 0x001fe40001800000 */
[----:B------:R-:W-:-:S02]  /*5ab0*/  FMNMX.FTZ R9, R75, R76, !PT ;  /* 0x0000004c4b097209 */ /* 0x000fc40007810000 */
[----:B------:R-:W-:Y:S01]  /*5ac0*/  ISETP.GT.AND P3, PT, R73, 0x19, PT ;  /* 0x000000194900780c */ /* 0x000fe20003f64270 */
[----:B------:R-:W0:Y:S01]  /*5ad0*/  MUFU.TANH R13, R13 ;  /* 0x0000000d000d7308 */ /* 0x000e220000002400 */
[----:B---3--:R-:W-:Y:S02]  /*5ae0*/  FSEL R11, R11, -INF , P2 ;  /* 0xff8000000b0b7808 */ /* 0x008fe40001000000 */
[----:B------:R-:W-:Y:S02]  /*5af0*/  FMNMX.FTZ R76, R10, R9, !PT ;  /* 0x000000090a4c7209 */ /* 0x000fe40007810000 */
[----:B------:R-:W-:Y:S02]  /*5b00*/  ISETP.GT.AND P2, PT, R73, 0x20, PT ;  /* 0x000000204900780c */ /* 0x000fe40003f44270 */
[----:B-1----:R-:W-:Y:S01]  /*5b10*/  FMNMX.FTZ R24, R69, R70, !PT ;  /* 0x0000004645187209 */ /* 0x002fe20007810000 */
[----:B------:R-:W1:Y:S01]  /*5b20*/  MUFU.TANH R14, R14 ;  /* 0x0000000e000e7308 */ /* 0x000e620000002400 */
[----:B------:R-:W-:Y:S01]  /*5b30*/  FMNMX.FTZ R77, R11, R76, !PT ;  /* 0x0000004c0b4d7209 */ /* 0x000fe20007810000 */
[----:B------:R-:W-:Y:S01]  /*5b40*/  FMUL.FTZ R69, R86, UR22 ;  /* 0x0000001656457c20 */ /* 0x000fe20008410000 */
[C---:B------:R-:W-:Y:S01]  /*5b50*/  FSETP.NEU.FTZ.AND P1, PT, R24.reuse, -INF , PT ;  /* 0xff8000001800780b */ /* 0x040fe20003f3d000 */
[----:B------:R-:W-:-:S04]  /*5b60*/  FMUL.FTZ R71, R24, UR21 ;  /* 0x0000001518477c20 */ /* 0x000fc80008410000 */
[----:B------:R-:W2:Y:S01]  /*5b70*/  MUFU.TANH R15, R15 ;  /* 0x0000000f000f7308 */ /* 0x000ea20000002400 */
[----:B------:R-:W-:Y:S02]  /*5b80*/  FSEL R71, R71, RZ, P1 ;  /* 0x000000ff47477208 */ /* 0x000fe40000800000 */
[----:B0-----:R-:W-:Y:S02]  /*5b90*/  FSEL R13, R13, -INF , P2 ;  /* 0xff8000000d0d7808 */ /* 0x001fe40001000000 */
[C---:B------:R-:W-:Y:S01]  /*5ba0*/  ISETP.GT.AND P2, PT, R73.reuse, 0x28, PT ;  /* 0x000000284900780c */ /* 0x040fe20003f44270 */
[--C-:B------:R-:W-:Y:S01]  /*5bb0*/  FFMA.FTZ R78, R30, UR21, -R71.reuse ;  /* 0x000000151e4e7c23 */ /* 0x100fe20008010847 */
[----:B------:R-:W-:Y:S01]  /*5bc0*/  FSEL R30, R12, -INF , P3 ;  /* 0xff8000000c1e7808 */ /* 0x000fe20001800000 */
[----:B------:R-:W0:Y:S01]  /*5bd0*/  MUFU.TANH R20, R20 ;  /* 0x0000001400147308 */ /* 0x000e220000002400 */
[----:B------:R-:W-:Y:S01]  /*5be0*/  ISETP.GT.AND P3, PT, R73, 0x21, PT ;  /* 0x000000214900780c */ /* 0x000fe20003f64270 */
[--C-:B------:R-:W-:Y:S01]  /*5bf0*/  FFMA.FTZ R146, R32, UR21, -R71.reuse ;  /* 0x0000001520927c23 */ /* 0x100fe20008010847 */
[----:B------:R-:W-:Y:S01]  /*5c00*/  FMNMX.FTZ R12, R30, R77, !PT ;  /* 0x0000004d1e0c7209 */ /* 0x000fe20007810000 */
[--C-:B------:R-:W-:Y:S01]  /*5c10*/  FFMA.FTZ R140, R33, UR21, -R71.reuse ;  /* 0x00000015218c7c23 */ /* 0x100fe20008010847 */
[----:B-1----:R-:W-:Y:S01]  /*5c20*/  FSEL R14, R14, -INF , P3 ;  /* 0xff8000000e0e7808 */ /* 0x002fe20001800000 */
[--C-:B------:R-:W-:Y:S01]  /*5c30*/  FFMA.FTZ R142, R35, UR21, -R71.reuse ;  /* 0x00000015238e7c23 */ /* 0x100fe20008010847 */
[----:B------:R-:W-:Y:S01]  /*5c40*/  FMNMX.FTZ R77, R13, R12, !PT ;  /* 0x0000000c0d4d7209 */ /* 0x000fe20007810000 */
[----:B------:R-:W1:Y:S01]  /*5c50*/  MUFU.TANH R21, R21 ;  /* 0x0000001500157308 */ /* 0x000e620000002400 */
[----:B------:R-:W-:Y:S01]  /*5c60*/  ISETP.GT.AND P3, PT, R73, 0x29, PT ;  /* 0x000000294900780c */ /* 0x000fe20003f64270 */
[--C-:B------:R-:W-:Y:S01]  /*5c70*/  FFMA.FTZ R12, R31, UR21, -R71.reuse ;  /* 0x000000151f0c7c23 */ /* 0x100fe20008010847 */
[----:B--2---:R-:W-:Y:S01]  /*5c80*/  FSEL R32, R15, -INF , P2 ;  /* 0xff8000000f207808 */ /* 0x004fe20001000000 */
[--C-:B------:R-:W-:Y:S01]  /*5c90*/  FFMA.FTZ R15, R34, UR21, -R71.reuse ;  /* 0x00000015220f7c23 */ /* 0x100fe20008010847 */
[----:B------:R-:W-:Y:S01]  /*5ca0*/  FMNMX.FTZ R77, R14, R77, !PT ;  /* 0x0000004d0e4d7209 */ /* 0x000fe20007810000 */
[--C-:B------:R-:W-:Y:S01]  /*5cb0*/  FFMA.FTZ R136, R37, UR21, -R71.reuse ;  /* 0x0000001525887c23 */ /* 0x100fe20008010847 */
[----:B------:R-:W-:Y:S01]  /*5cc0*/  ISETP.GT.AND P2, PT, R73, 0x30, PT ;  /* 0x000000304900780c */ /* 0x000fe20003f44270 */
[----:B------:R-:W2:Y:S01]  /*5cd0*/  MUFU.TANH R25, R25 ;  /* 0x0000001900197308 */ /* 0x000ea20000002400 */
[----:B0-----:R-:W-:Y:S01]  /*5ce0*/  FSEL R20, R20, -INF , P3 ;  /* 0xff80000014147808 */ /* 0x001fe20001800000 */
[--C-:B------:R-:W-:Y:S01]  /*5cf0*/  FFMA.FTZ R132, R41, UR21, -R71.reuse ;  /* 0x0000001529847c23 */ /* 0x100fe20008010847 */
[----:B------:R-:W-:Y:S01]  /*5d00*/  FMNMX.FTZ R77, R32, R77, !PT ;  /* 0x0000004d204d7209 */ /* 0x000fe20007810000 */
[--C-:B------:R-:W-:Y:S01]  /*5d10*/  FFMA.FTZ R41, R43, UR21, -R71.reuse ;  /* 0x000000152b297c23 */ /* 0x100fe20008010847 */
[----:B------:R-:W-:Y:S01]  /*5d20*/  ISETP.GT.AND P3, PT, R73, 0x31, PT ;  /* 0x000000314900780c */ /* 0x000fe20003f64270 */
[--C-:B------:R-:W-:Y:S01]  /*5d30*/  FFMA.FTZ R134, R44, UR21, -R71.reuse ;  /* 0x000000152c867c23 */ /* 0x100fe20008010847 */
[----:B------:R-:W-:Y:S01]  /*5d40*/  FMNMX.FTZ R76, R20, R77, !PT ;  /* 0x0000004d144c7209 */ /* 0x000fe20007810000 */
[----:B------:R-:W0:Y:S01]  /*5d50*/  MUFU.TANH R26, R26 ;  /* 0x0000001a001a7308 */ /* 0x000e220000002400 */
[----:B-1----:R-:W-:Y:S01]  /*5d60*/  FSEL R21, R21, -INF , P2 ;  /* 0xff80000015157808 */ /* 0x002fe20001000000 */
[--C-:B------:R-:W-:Y:S01]  /*5d70*/  FFMA.FTZ R40, R40, UR21, -R71.reuse ;  /* 0x0000001528287c23 */ /* 0x100fe20008010847 */
[----:B------:R-:W-:Y:S01]  /*5d80*/  ISETP.GT.AND P2, PT, R73, 0x38, PT ;  /* 0x000000384900780c */ /* 0x000fe20003f44270 */
[--C-:B------:R-:W-:Y:S01]  /*5d90*/  FFMA.FTZ R148, R125, UR21, -R71.reuse ;  /* 0x000000157d947c23 */ /* 0x100fe20008010847 */
[----:B------:R-:W-:Y:S01]  /*5da0*/  FMNMX.FTZ R76, R21, R76, !PT ;  /* 0x0000004c154c7209 */ /* 0x000fe20007810000 */
[--C-:B------:R-:W-:Y:S01]  /*5db0*/  FFMA.FTZ R70, R124, UR21, -R71.reuse ;  /* 0x000000157c467c23 */ /* 0x100fe20008010847 */
[--C-:B------:R-:W-:Y:S01]  /*5dc0*/  FFMA.FTZ R130, R47, UR21, -R71.reuse ;  /* 0x000000152f827c23 */ /* 0x100fe20008010847 */
[----:B------:R-:W1:Y:S01]  /*5dd0*/  MUFU.TANH R27, R27 ;  /* 0x0000001b001b7308 */ /* 0x000e620000002400 */
[----:B--2---:R-:W-:Y:S01]  /*5de0*/  FSEL R31, R25, -INF , P3 ;  /* 0xff800000191f7808 */ /* 0x004fe20001800000 */
[--C-:B------:R-:W-:Y:S01]  /*5df0*/  FFMA.FTZ R150, R123, UR21, -R71.reuse ;  /* 0x000000157b967c23 */ /* 0x100fe20008010847 */
[----:B------:R-:W-:Y:S01]  /*5e00*/  ISETP.GT.AND P3, PT, R73, 0x39, PT ;  /* 0x000000394900780c */ /* 0x000fe20003f64270 */
[--C-:B------:R-:W-:Y:S01]  /*5e10*/  FFMA.FTZ R6, R121, UR21, -R71.reuse ;  /* 0x0000001579067c23 */ /* 0x100fe20008010847 */
[----:B------:R-:W-:Y:S01]  /*5e20*/  FMNMX.FTZ R25, R31, R76, !PT ;  /* 0x0000004c1f197209 */ /* 0x000fe20007810000 */
[--C-:B------:R-:W-:Y:S01]  /*5e30*/  FFMA.FTZ R144, R120, UR21, -R71.reuse ;  /* 0x0000001578907c23 */ /* 0x100fe20008010847 */
[--C-:B------:R-:W-:Y:S01]  /*5e40*/  FFMA.FTZ R128, R45, UR21, -R71.reuse ;  /* 0x000000152d807c23 */ /* 0x100fe20008010847 */
[----:B------:R-:W2:Y:S01]  /*5e50*/  MUFU.TANH R28, R28 ;  /* 0x0000001c001c7308 */ /* 0x000ea20000002400 */
[----:B0-----:R-:W-:Y:S01]  /*5e60*/  FSEL R26, R26, -INF , P2 ;  /* 0xff8000001a1a7808 */ /* 0x001fe20001000000 */
[--C-:B------:R-:W-:Y:S01]  /*5e70*/  FFMA.FTZ R38, R38, UR21, -R71.reuse ;  /* 0x0000001526267c23 */ /* 0x100fe20008010847 */
[----:B------:R-:W-:Y:S01]  /*5e80*/  ISETP.GT.AND P2, PT, R73, 0x40, PT ;  /* 0x000000404900780c */ /* 0x000fe20003f44270 */
[--C-:B------:R-:W-:Y:S01]  /*5e90*/  FFMA.FTZ R138, R39, UR21, -R71.reuse ;  /* 0x00000015278a7c23 */ /* 0x100fe20008010847 */
[----:B------:R-:W-:Y:S01]  /*5ea0*/  FMNMX.FTZ R76, R26, R25, !PT ;  /* 0x000000191a4c7209 */ /* 0x000fe20007810000 */
[--C-:B------:R-:W-:Y:S01]  /*5eb0*/  FFMA.FTZ R42, R42, UR21, -R71.reuse ;  /* 0x000000152a2a7c23 */ /* 0x100fe20008010847 */
[--C-:B------:R-:W-:Y:S01]  /*5ec0*/  FFMA.FTZ R39, R48, UR21, -R71.reuse ;  /* 0x0000001530277c23 */ /* 0x100fe20008010847 */
        /* <DEDUP_REMOVED lines=10> */
[----:B------:R-:W-:Y:S01]  /*5f70*/  FFMA.FTZ R122, R58, UR21, -R71 ;  /* 0x000000153a7a7c23 */ /* 0x000fe20008010847 */
[----:B------:R-:W-:-:S02]  /*5f80*/  ISETP.GT.AND P2, PT, R73, 0x48, PT ;  /* 0x000000484900780c */ /* 0x000fc40003f44270 */
[----:B------:R-:W-:Y:S01]  /*5f90*/  FMNMX.FTZ R28, R34, R25, !PT ;  /* 0x00000019221c7209 */ /* 0x000fe20007810000 */
[----:B------:R-:W-:Y:S02]  /*5fa0*/  FFMA.FTZ R25, R36, UR21, -R71 ;  /* 0x0000001524197c23 */ /* 0x000fe40008010847 */
        /* <DEDUP_REMOVED lines=52> */
[----:B------:R0:W-:Y:S01]  /*62f0*/  MUFU.EX2 R35, R40 ;  /* 0x0000002800237308 */ /* 0x0001e20000000800 */
[----:B-1----:R-:W-:-:S04]  /*6300*/  FSEL R69, R69, -INF , P2 ;  /* 0xff80000045457808 */ /* 0x002fc80001000000 */
[----:B------:R-:W-:-:S03]  /*6310*/  FMNMX.FTZ R37, R69, R28, !PT ;  /* 0x0000001c45257209 */ /* 0x000fc60007810000 */
[----:B------:R-:W-:Y:S01]  /*6320*/  MUFU.EX2 R148, R148 ;  /* 0x0000009400947308 */ /* 0x000fe20000000800 */
[----:B--2---:R-:W-:Y:S01]  /*6330*/  FSEL R72, R72, -INF , P3 ;  /* 0xff80000048487808 */ /* 0x004fe20001800000 */
[----:B0-----:R-:W-:-:S03]  /*6340*/  FFMA.FTZ R40, R46, UR21, -R71 ;  /* 0x000000152e287c23 */ /* 0x001fc60008010847 */
[----:B------:R-:W-:-:S03]  /*6350*/  FMNMX.FTZ R37, R72, R37, !PT ;  /* 0x0000002548257209 */ /* 0x000fc60007810000 */
[----:B------:R-:W-:Y:S02]  /*6360*/  MUFU.EX2 R70, R70 ;  /* 0x0000004600467308 */ /* 0x000fe40000000800 */
[----:B------:R-:W0:Y:S06]  /*6370*/  SHFL.BFLY PT, R28, R37, 0x2, 0x1f ;  /* 0x0c401f00251c7f89 */ /* 0x000e2c00000e0000 */
[----:B------:R-:W-:Y:S08]  /*6380*/  MUFU.EX2 R150, R150 ;  /* 0x0000009600967308 */ /* 0x000ff00000000800 */
[----:B------:R-:W-:Y:S08]  /*6390*/  MUFU.EX2 R6, R6 ;  /* 0x0000000600067308 */ /* 0x000ff00000000800 */
[----:B------:R-:W-:Y:S01]  /*63a0*/  MUFU.EX2 R144, R144 ;  /* 0x0000009000907308 */ /* 0x000fe20000000800 */
[----:B0-----:R-:W-:Y:S01]  /*63b0*/  FMNMX.FTZ R36, R37, R28, !PT ;  /* 0x0000001c25247209 */ /* 0x001fe20007810000 */
[----:B------:R-:W-:-:S04]  /*63c0*/  FFMA.FTZ R37, R52, UR21, -R71 ;  /* 0x0000001534257c23 */ /* 0x000fc80008010847 */
[----:B------:R-:W0:Y:S02]  /*63d0*/  SHFL.BFLY PT, R43, R36, 0x1, 0x1f ;  /* 0x0c201f00242b7f89 */ /* 0x000e2400000e0000 */
[----:B------:R-:W-:Y:S08]  /*63e0*/  MUFU.EX2 R9, R78 ;  /* 0x0000004e00097308 */ /* 0x000ff00000000800 */
[----:B------:R-:W-:Y:S08]  /*63f0*/  MUFU.EX2 R146, R146 ;  /* 0x0000009200927308 */ /* 0x000ff00000000800 */
[----:B------:R-:W-:Y:S01]  /*6400*/  MUFU.EX2 R12, R12 ;  /* 0x0000000c000c7308 */ /* 0x000fe20000000800 */
[----:B0-----:R-:W-:-:S07]  /*6410*/  FMNMX.FTZ R28, R36, R43, !PT ;  /* 0x0000002b241c7209 */ /* 0x001fce0007810000 */
[----:B------:R-:W-:Y:S01]  /*6420*/  MUFU.EX2 R140, R140 ;  /* 0x0000008c008c7308 */ /* 0x000fe20000000800 */
[----:B------:R-:W-:Y:S01]  /*6430*/  FFMA.FTZ R43, R56, UR21, -R71 ;  /* 0x00000015382b7c23 */ /* 0x000fe20008010847 */
[C---:B------:R-:W-:Y:S01]  /*6440*/  FSETP.NEU.FTZ.AND P2, PT, R28.reuse, -INF , PT ;  /* 0xff8000001c00780b */ /* 0x040fe20003f5d000 */
[----:B------:R-:W-:-:S05]  /*6450*/  FMUL.FTZ R44, R28, UR21 ;  /* 0x000000151c2c7c20 */ /* 0x000fca0008410000 */
[----:B------:R-:W-:Y:S01]  /*6460*/  MUFU.EX2 R15, R15 ;  /* 0x0000000f000f7308 */ /* 0x000fe20000000800 */
[----:B------:R-:W-:-:S05]  /*6470*/  FSEL R44, R44, RZ, P2 ;  /* 0x000000ff2c2c7208 */ /* 0x000fca0001000000 */
[--C-:B------:R-:W-:Y:S01]  /*6480*/  FFMA.FTZ R46, R8, UR21, -R44.reuse ;  /* 0x00000015082e7c23 */ /* 0x100fe2000801082c */
[--C-:B------:R-:W-:Y:S01]  /*6490*/  FFMA.FTZ R8, R14, UR21, -R44.reuse ;  /* 0x000000150e087c23 */ /* 0x100fe2000801082c */
[--C-:B------:R-:W-:Y:S01]  /*64a0*/  FFMA.FTZ R147, R11, UR21, -R44.reuse ;  /* 0x000000150b937c23 */ /* 0x100fe2000801082c */
[----:B------:R-:W-:Y:S01]  /*64b0*/  FSEL R14, R24, RZ, P1 ;  /* 0x000000ff180e7208 */ /* 0x000fe20000800000 */
[--C-:B------:R-:W-:Y:S01]  /*64c0*/  FFMA.FTZ R149, R5, UR21, -R44.reuse ;  /* 0x0000001505957c23 */ /* 0x100fe2000801082c */
[----:B------:R-:W-:Y:S01]  /*64d0*/  FSEL R11, R28, RZ, P2 ;  /* 0x000000ff1c0b7208 */ /* 0x000fe20001000000 */
[--C-:B------:R-:W-:Y:S01]  /*64e0*/  FFMA.FTZ R47, R74, UR21, -R44.reuse ;  /* 0x000000154a2f7c23 */ /* 0x100fe2000801082c */
[--C-:B------:R-:W-:Y:S01]  /*64f0*/  FFMA.FTZ R151, R7, UR21, -R44.reuse ;  /* 0x0000001507977c23 */ /* 0x100fe2000801082c */
[----:B------:R-:W-:Y:S01]  /*6500*/  FADD.FTZ R14, -R14, R3 ;  /* 0x000000030e0e7221 */ /* 0x000fe20000010100 */
[----:B------:R-:W-:Y:S01]  /*6510*/  FFMA.FTZ R145, R75, UR21, -R44 ;  /* 0x000000154b917c23 */ /* 0x000fe2000801082c */
[----:B------:R-:W-:Y:S01]  /*6520*/  FADD.FTZ R11, -R11, R4 ;  /* 0x000000040b0b7221 */ /* 0x000fe20000010100 */
[----:B------:R-:W-:Y:S01]  /*6530*/  MUFU.EX2 R149, R149 ;  /* 0x0000009500957308 */ /* 0x000fe20000000800 */
[----:B------:R-:W-:Y:S01]  /*6540*/  FMUL.FTZ R3, R14, UR21 ;  /* 0x000000150e037c20 */ /* 0x000fe20008410000 */
[--C-:B------:R-:W-:Y:S01]  /*6550*/  FFMA.FTZ R45, R10, UR21, -R44.reuse ;  /* 0x000000150a2d7c23 */ /* 0x100fe2000801082c */
[----:B------:R-:W-:Y:S01]  /*6560*/  FMUL.FTZ R4, R11, UR21 ;  /* 0x000000150b047c20 */ /* 0x000fe20008410000 */
        /* <DEDUP_REMOVED lines=24> */
[----:B------:R-:W-:Y:S01]  /*66f0*/  FFMA.FTZ R123, R69, UR21, -R44 ;  /* 0x00000015457b7c23 */ /* 0x000fe2000801082c */
[----:B------:R-:W-:-:S03]  /*6700*/  FADD.FTZ R11, R70, R11 ;  /* 0x0000000b460b7221 */ /* 0x000fc60000010000 */
[----:B------:R-:W0:Y:S01]  /*6710*/  MUFU.EX2 R151, R151 ;  /* 0x0000009700977308 */ /* 0x000e220000000800 */
[----:B-1----:R-:W-:Y:S01]  /*6720*/  FFMA.FTZ R0, R4, R0, R149 ;  /* 0x0000000004007223 */ /* 0x002fe20000010095 */
        /* <DEDUP_REMOVED lines=12> */
[----:B------:R-:W-:-:S06]  /*67f0*/  FADD.FTZ R2, R140, R11 ;  /* 0x0000000b8c027221 */ /* 0x000fcc0000010000 */
        /* <DEDUP_REMOVED lines=21> */
[----:B------:R2:W3:Y:S01]  /*6950*/  MUFU.EX2 R27, R38 ;  /* 0x00000026001b7308 */ /* 0x0004e20000000800 */
[----:B0-----:R-:W-:-:S07]  /*6960*/  FADD.FTZ R2, R136, R11 ;  /* 0x0000000b88027221 */ /* 0x001fce0000010000 */
[----:B------:R-:W0:Y:S01]  /*6970*/  MUFU.EX2 R5, R5 ;  /* 0x0000000500057308 */ /* 0x000e220000000800 */
[----:B-1----:R-:W-:Y:S01]  /*6980*/  FADD.FTZ R0, R137, R0 ;  /* 0x0000000089007221 */ /* 0x002fe20000010000 */
[----:B--2---:R-:W-:-:S06]  /*6990*/  FFMA.FTZ R38, R49, UR21, -R71 ;  /* 0x0000001531267c23 */ /* 0x004fcc0008010847 */
[----:B------:R-:W1:Y:S01]  /*69a0*/  MUFU.EX2 R138, R138 ;  /* 0x0000008a008a7308 */ /* 0x000e620000000800 */
[----:B---3--:R-:W-:-:S07]  /*69b0*/  FADD.FTZ R11, R27, R2 ;  /* 0x000000021b0b7221 */ /* 0x008fce0000010000 */
[----:B------:R-:W2:Y:S01]  /*69c0*/  MUFU.EX2 R139, R139 ;  /* 0x0000008b008b7308 */ /* 0x000ea20000000800 */
[----:B0-----:R-:W-:-:S07]  /*69d0*/  FADD.FTZ R0, R5, R0 ;  /* 0x0000000005007221 */ /* 0x001fce0000010000 */
[----:B------:R-:W0:Y:S01]  /*69e0*/  MUFU.EX2 R30, R30 ;  /* 0x0000001e001e7308 */ /* 0x000e220000000800 */
[----:B-1----:R-:W-:-:S04]  /*69f0*/  FADD.FTZ R2, R138, R11 ;  /* 0x0000000b8a027221 */ /* 0x002fc80000010000 */
[----:B------:R-:W-:-:S03]  /*6a00*/  FADD.FTZ R13, R35, R2 ;  /* 0x00000002230d7221 */ /* 0x000fc60000010000 */
        /* <DEDUP_REMOVED lines=10> */
[----:B------:R-:W-:-:S06]  /*6ab0*/  FFMA.FTZ R13, R66, UR21, -R44 ;  /* 0x00000015420d7c23 */ /* 0x000fcc000801082c */
        /* <DEDUP_REMOVED lines=60> */
.L_x_2393:
[----:B------:R-:W-:Y:S01]  /*6e80*/  UISETP.GT.AND UP0, UPT, UR25, UR23, UPT ;  /* 0x000000171900728c */ /* 0x000fe2000bf04270 */
[-C--:B------:R-:W-:Y:S01]  /*6e90*/  FMUL.FTZ R88, R88, R3.reuse ;  /* 0x0000000358587220 */ /* 0x080fe20000410000 */
[----:B------:R-:W-:Y:S01]  /*6ea0*/  ULEA UR6, UR24, UR45, 0x3 ;  /* 0x0000002d18067291 */ /* 0x000fe2000f8e183f */
[-C--:B------:R-:W-:Y:S01]  /*6eb0*/  FMUL.FTZ R89, R89, R3.reuse ;  /* 0x0000000359597220 */ /* 0x080fe20000410000 */
[----:B------:R-:W-:Y:S01]  /*6ec0*/  UIADD3 UR7, UR25, -0x1, URZ ;  /* 0xffffffff19077890 */ /* 0x000fe2000fffe03f */
[-C--:B------:R-:W-:Y:S01]  /*6ed0*/  FMUL.FTZ R92, R92, R3.reuse ;  /* 0x000000035c5c7220 */ /* 0x080fe20000410000 */
[----:B------:R-:W-:Y:S01]  /*6ee0*/  UIADD3 UR6, UR6, 0x16860, URZ ;  /* 0x0001686006067890 */ /* 0x000fe2000fffe03f */
[----:B------:R-:W-:Y:S01]  /*6ef0*/  PLOP3.LUT P1, PT, PT, PT, UP0, 0x80, 0x0 ;  /* 0x000000000000781c */ /* 0x000fe20003f2f008 */
[----:B------:R-:W-:Y:S01]  /*6f00*/  UMOV UR26, UR48 ;  /* 0x00000030001a7c82 */ /* 0x000fe20008000000 */
[----:B------:R-:W-:Y:S01]  /*6f10*/  UMOV UR24, UR47 ;  /* 0x0000002f00187c82 */ /* 0x000fe20008000000 */
[----:B------:R-:W-:Y:S01]  /*6f20*/  UPRMT UR6, UR43, 0x654, UR6 ;  /* 0x000006542b067896 */ /* 0x000fe20008000006 */
[-C--:B------:R-:W-:Y:S01]  /*6f30*/  FMUL.FTZ R93, R93, R3.reuse ;  /* 0x000000035d5d7220 */ /* 0x080fe20000410000 */
[----:B------:R-:W-:Y:S01]  /*6f40*/  UMOV UR25, UR7 ;  /* 0x0000000700197c82 */ /* 0x000fe20008000000 */
        /* <DEDUP_REMOVED lines=62> */
[----:B------:R-:W-:Y:S01]  /*7330*/  MOV R4, R28 ;  /* 0x0000001c00047202 */ /* 0x000fe20000000f00 */
[----:B------:R-:W-:Y:S06]  /*7340*/  @P1 BRA `(.L_x_2394) ;  /* 0xffffffd000601947 */ /* 0x000fec000383ffff */
[----:B------:R-:W-:-:S05]  /*7350*/  UMOV UR25, UR7 ;  /* 0x0000000700197c82 */ /* 0x000fca0008000000 */
.L_x_2383:
[----:B------:R-:W-:-:S06]  /*7360*/  UISETP.GE.AND UP0, UPT, UR25, UR42, UPT ;  /* 0x0000002a1900728c */ /* 0x000fcc000bf06270 */
[----:B------:R-:W-:-:S13]  /*7370*/  PLOP3.LUT P1, PT, PT, PT, UP0, 0x80, 0x0 ;  /* 0x000000000000781c */ /* 0x000fda0003f2f008 */
[----:B------:R-:W-:Y:S05]  /*7380*/  @!P1 BRA `(.L_x_2395) ;  /* 0x00000024004c9947 */ /* 0x000fea0003800000 */
[----:B------:R-:W-:Y:S01]  /*7390*/  IMAD.MOV.U32 R3, RZ, RZ, R28 ;  /* 0x000000ffff037224 */ /* 0x000fe200078e001c */
[----:B------:R-:W-:Y:S01]  /*73a0*/  UMOV UR24, UR48 ;  /* 0x0000003000187c82 */ /* 0x000fe20008000000 */
[----:B------:R-:W-:Y:S01]  /*73b0*/  IMAD.MOV.U32 R4, RZ, RZ, R24 ;  /* 0x000000ffff047224 */ /* 0x000fe200078e0018 */
[----:B------:R-:W-:Y:S01]  /*73c0*/  UMOV UR23, UR47 ;  /* 0x0000002f00177c82 */ /* 0x000fe20008000000 */
[----:B------:R-:W-:Y:S01]  /*73d0*/  ULDC UR22, c[0x0][0x9d8] ;  /* 0x0002760000167ab9 */ /* 0x000fe20000000800 */
[----:B------:R-:W-:-:S05]  /*73e0*/  ULDC UR21, c[0x0][0x988] ;  /* 0x0002620000157ab9 */ /* 0x000fca0000000800 */
.L_x_2406:
        /* <DEDUP_REMOVED lines=9> */
.L_x_2397:
[----:B------:R-:W-:Y:S01]  /*7480*/  ULEA UR6, UR47, UR45, 0x3 ;  /* 0x0000002d2f067291 */ /* 0x000fe2000f8e183f */
[----:B------:R-:W-:-:S05]  /*7490*/  IMAD.U32 R5, RZ, RZ, UR48 ;  /* 0x00000030ff057e24 */ /* 0x000fca000f8e00ff */
[----:B------:R-:W-:-:S04]  /*74a0*/  SHF.L.U32 R5, R5, 0x1f, RZ ;  /* 0x0000001f05057819 */ /* 0x000fc800000006ff */
[----:B------:R0:W1:Y:S01]  /*74b0*/  SYNCS.PHASECHK.TRANS64.TRYWAIT P1, [UR6+0x16830], R5 ;  /* 0x01683005ff0075a7 */ /* 0x0000620008020146 */
[----:B------:R-:W-:Y:S05]  /*74c0*/  @!P0 BRA `(.L_x_2398) ;  /* 0x0000000000048947 */ /* 0x000fea0003800000 */
[----:B------:R-:W-:Y:S01]  /*74d0*/  BPT.TRAP 0x1 ;  /* 0x000000040000795c */ /* 0x000fe20000300000 */
.L_x_2398:
[----:B-1----:R-:W-:Y:S05]  /*74e0*/  @P1 BRA `(.L_x_2396) ;  /* 0x0000000000081947 */ /* 0x002fea0003800000 */
[----:B------:R-:W1:Y:S02]  /*74f0*/  SYNCS.PHASECHK.TRANS64.TRYWAIT P1, [UR6+0x16830], R5 ;  /* 0x01683005ff0075a7 */ /* 0x000e640008020146 */
[----:B-1----:R-:W-:Y:S05]  /*7500*/  @!P1 BRA `(.L_x_2399) ;  /* 0x000000b400e49947 */ /* 0x002fea0003800000 */
.L_x_2396:
        /* <DEDUP_REMOVED lines=27> */
.L_x_2401:
[----:B------:R-:W-:Y:S01]  /*76c0*/  ULEA UR6, UR23, UR45, 0x3 ;  /* 0x0000002d17067291 */ /* 0x000fe2000f8e183f */
[----:B------:R-:W-:-:S05]  /*76d0*/  IMAD.U32 R5, RZ, RZ, UR24 ;  /* 0x00000018ff057e24 */ /* 0x000fca000f8e00ff */
[----:B------:R-:W-:-:S04]  /*76e0*/  SHF.L.U32 R5, R5, 0x1f, RZ ;  /* 0x0000001f05057819 */ /* 0x000fc800000006ff */
[----:B------:R0:W1:Y:S01]  /*76f0*/  SYNCS.PHASECHK.TRANS64.TRYWAIT P1, [UR6+0x16850], R5 ;  /* 0x01685005ff0075a7 */ /* 0x0000620008020146 */
[----:B------:R-:W-:Y:S05]  /*7700*/  @!P0 BRA `(.L_x_2402) ;  /* 0x0000000000048947 */ /* 0x000fea0003800000 */
[----:B------:R-:W-:Y:S01]  /*7710*/  BPT.TRAP 0x1 ;  /* 0x000000040000795c */ /* 0x000fe20000300000 */
.L_x_2402:
[----:B-1----:R-:W-:Y:S05]  /*7720*/  @P1 BRA `(.L_x_2400) ;  /* 0x0000000000081947 */ /* 0x002fea0003800000 */
[----:B------:R-:W1:Y:S02]  /*7730*/  SYNCS.PHASECHK.TRANS64.TRYWAIT P1, [UR6+0x16850], R5 ;  /* 0x01685005ff0075a7 */ /* 0x000e640008020146 */
[----:B-1----:R-:W-:Y:S05]  /*7740*/  @!P1 BRA `(.L_x_2403) ;  /* 0x000000b4006c9947 */ /* 0x002fea0003800000 */
.L_x_2400:
        /* <DEDUP_REMOVED lines=52> */
.L_x_2404:
        /* <DEDUP_REMOVED lines=75> */
[----:B------:R-:W-:-:S03]  /*7f40*/  ULEA UR6, UR47, UR45, 0x3 ;  /* 0x0000002d2f067291 */ /* 0x000fc6000f8e183f */
        /* <DEDUP_REMOVED lines=122> */
[----:B-1----:R-:W-:-:S05]  /*86f0*/  FMNMX.FTZ R80, R77, R24, !PT ;  /* 0x000000184d507209 */ /* 0x002fca0007810000 */
[----:B------:R-:W1:Y:S01]  /*8700*/  SHFL.BFLY PT, R81, R80, 0x1, 0x1f ;  /* 0x0c201f0050517f89 */ /* 0x000e6200000e0000 */
[----:B0-----:R-:W-:-:S05]  /*8710*/  FMNMX.FTZ R82, R79, R28, !PT ;  /* 0x0000001c4f527209 */ /* 0x001fca0007810000 */
[----:B------:R-:W0:Y:S01]  /*8720*/  SHFL.BFLY PT, R83, R82, 0x1, 0x1f ;  /* 0x0c201f0052537f89 */ /* 0x000e2200000e0000 */
[----:B-1----:R-:W-:-:S05]  /*8730*/  FMNMX.FTZ R24, R80, R81, !PT ;  /* 0x0000005150187209 */ /* 0x002fca0007810000 */
[C---:B------:R-:W-:Y:S01]  /*8740*/  FMUL.FTZ R78, R24.reuse, UR21 ;  /* 0x00000015184e7c20 */ /* 0x040fe20008410000 */
[----:B------:R-:W-:-:S03]  /*8750*/  FADD.FTZ R4, -R24, R4 ;  /* 0x0000000418047221 */ /* 0x000fc60000010100 */
[--C-:B------:R-:W-:Y:S01]  /*8760*/  FFMA.FTZ R77, R30, UR21, -R78.reuse ;  /* 0x000000151e4d7c23 */ /* 0x100fe2000801084e */
[--C-:B------:R-:W-:Y:S01]  /*8770*/  FFMA.FTZ R30, R34, UR21, -R78.reuse ;  /* 0x00000015221e7c23 */ /* 0x100fe2000801084e */
[----:B------:R-:W-:Y:S01]  /*8780*/  FMUL.FTZ R4, R4, UR21 ;  /* 0x0000001504047c20 */ /* 0x000fe20008410000 */
[--C-:B------:R-:W-:Y:S01]  /*8790*/  FFMA.FTZ R148, R5, UR21, -R78.reuse ;  /* 0x0000001505947c23 */ /* 0x100fe2000801084e */
[--C-:B------:R-:W-:Y:S01]  /*87a0*/  FFMA.FTZ R132, R45, UR21, -R78.reuse ;  /* 0x000000152d847c23 */ /* 0x100fe2000801084e */
[--C-:B------:R-:W-:Y:S01]  /*87b0*/  FFMA.FTZ R150, R9, UR21, -R78.reuse ;  /* 0x0000001509967c23 */ /* 0x100fe2000801084e */
[--C-:B------:R-:W-:Y:S01]  /*87c0*/  FFMA.FTZ R79, R25, UR21, -R78.reuse ;  /* 0x00000015194f7c23 */ /* 0x100fe2000801084e */
[----:B0-----:R-:W-:Y:S01]  /*87d0*/  FMNMX.FTZ R28, R82, R83, !PT ;  /* 0x00000053521c7209 */ /* 0x001fe20007810000 */
[--C-:B------:R-:W-:Y:S01]  /*87e0*/  FFMA.FTZ R82, R6, UR21, -R78.reuse ;  /* 0x0000001506527c23 */ /* 0x100fe2000801084e */
[----:B------:R-:W-:Y:S01]  /*87f0*/  MUFU.EX2 R4, R4 ;  /* 0x0000000400047308 */ /* 0x000fe20000000800 */
[--C-:B------:R-:W-:Y:S01]  /*8800*/  FFMA.FTZ R81, R10, UR21, -R78.reuse ;  /* 0x000000150a517c23 */ /* 0x100fe2000801084e */
[--C-:B------:R-:W-:Y:S01]  /*8810*/  FFMA.FTZ R25, R42, UR21, -R78.reuse ;  /* 0x000000152a197c23 */ /* 0x100fe2000801084e */
[C---:B------:R-:W-:Y:S01]  /*8820*/  FADD.FTZ R3, -R28.reuse, R3 ;  /* 0x000000031c037221 */ /* 0x040fe20000010100 */
[----:B------:R-:W-:Y:S01]  /*8830*/  FMUL.FTZ R34, R28, UR21 ;  /* 0x000000151c227c20 */ /* 0x000fe20008410000 */
[--C-:B------:R-:W-:Y:S01]  /*8840*/  FFMA.FTZ R144, R13, UR21, -R78.reuse ;  /* 0x000000150d907c23 */ /* 0x100fe2000801084e */
[----:B------:R-:W-:Y:S01]  /*8850*/  FFMA.FTZ R80, R14, UR21, -R78 ;  /* 0x000000150e507c23 */ /* 0x000fe2000801084e */
[----:B------:R-:W-:Y:S01]  /*8860*/  FMUL.FTZ R3, R3, UR21 ;  /* 0x0000001503037c20 */ /* 0x000fe20008410000 */
[--C-:B------:R-:W-:Y:S01]  /*8870*/  FFMA.FTZ R149, R7, UR21, -R34.reuse ;  /* 0x0000001507957c23 */ /* 0x100fe20008010822 */
[--C-:B------:R-:W-:Y:S01]  /*8880*/  FFMA.FTZ R45, R8, UR21, -R34.reuse ;  /* 0x00000015082d7c23 */ /* 0x100fe20008010822 */
[----:B------:R-:W0:Y:S01]  /*8890*/  MUFU.EX2 R148, R148 ;  /* 0x0000009400947308 */ /* 0x000e220000000800 */
[--C-:B------:R-:W-:Y:S01]  /*88a0*/  FFMA.FTZ R151, R11, UR21, -R34.reuse ;  /* 0x000000150b977c23 */ /* 0x100fe20008010822 */
[--C-:B------:R-:W-:Y:S01]  /*88b0*/  FFMA.FTZ R42, R12, UR21, -R34.reuse ;  /* 0x000000150c2a7c23 */ /* 0x100fe20008010822 */
[----:B------:R-:W-:Y:S01]  /*88c0*/  FFMA.FTZ R145, R15, UR21, -R34 ;  /* 0x000000150f917c23 */ /* 0x000fe20008010822 */
[----:B------:R-:W-:Y:S01]  /*88d0*/  FFMA.FTZ R138, R41, UR21, -R78 ;  /* 0x00000015298a7c23 */ /* 0x000fe2000801084e */
[----:B------:R-:W-:Y:S01]  /*88e0*/  FFMA.FTZ R41, R20, UR21, -R34 ;  /* 0x0000001514297c23 */ /* 0x000fe20008010822 */
[----:B------:R-:W-:Y:S01]  /*88f0*/  FFMA.FTZ R146, R21, UR21, -R78 ;  /* 0x0000001515927c23 */ /* 0x000fe2000801084e */
[----:B------:R-:W-:Y:S01]  /*8900*/  FFMA.FTZ R147, R26, UR21, -R34 ;  /* 0x000000151a937c23 */ /* 0x000fe20008010822 */
[----:B------:R-:W-:Y:S01]  /*8910*/  MUFU.EX2 R3, R3 ;  /* 0x0000000300037308 */ /* 0x000fe20000000800 */
[--C-:B------:R-:W-:Y:S01]  /*8920*/  FFMA.FTZ R140, R29, UR21, -R78.reuse ;  /* 0x000000151d8c7c23 */ /* 0x100fe2000801084e */
[----:B------:R-:W-:Y:S01]  /*8930*/  FFMA.FTZ R29, R38, UR21, -R78 ;  /* 0x00000015261d7c23 */ /* 0x000fe2000801084e */
[--C-:B------:R-:W-:Y:S01]  /*8940*/  FFMA.FTZ R38, R27, UR21, -R34.reuse ;  /* 0x000000151b267c23 */ /* 0x100fe20008010822 */
[----:B------:R-:W-:Y:S01]  /*8950*/  FFMA.FTZ R141, R31, UR21, -R34 ;  /* 0x000000151f8d7c23 */ /* 0x000fe20008010822 */
[----:B------:R-:W-:Y:S01]  /*8960*/  FFMA.FTZ R136, R37, UR21, -R78 ;  /* 0x0000001525887c23 */ /* 0x000fe2000801084e */
[----:B------:R-:W-:Y:S01]  /*8970*/  FFMA.FTZ R37, R32, UR21, -R34 ;  /* 0x0000001520257c23 */ /* 0x000fe20008010822 */
[----:B------:R-:W-:Y:S01]  /*8980*/  FFMA.FTZ R142, R33, UR21, -R78 ;  /* 0x00000015218e7c23 */ /* 0x000fe2000801084e */
        /* <DEDUP_REMOVED lines=9> */
[----:B------:R-:W-:Y:S01]  /*8a20*/  FFMA.FTZ R133, R47, UR21, -R34 ;  /* 0x000000152f857c23 */ /* 0x000fe20008010822 */
[----:B------:R-:W-:Y:S01]  /*8a30*/  FFMA.FTZ R21, R46, UR21, -R78 ;  /* 0x000000152e157c23 */ /* 0x000fe2000801084e */
[----:B------:R-:W-:Y:S01]  /*8a40*/  FFMA.FTZ R26, R48, UR21, -R34 ;  /* 0x00000015301a7c23 */ /* 0x000fe20008010822 */
[----:B------:R-:W-:Y:S01]  /*8a50*/  FFMA.FTZ R134, R49, UR21, -R78 ;  /* 0x0000001531867c23 */ /* 0x000fe2000801084e */
[----:B------:R-:W-:Y:S01]  /*8a60*/  FFMA.FTZ R135, R51, UR21, -R34 ;  /* 0x0000001533877c23 */ /* 0x000fe20008010822 */
[----:B------:R-:W-:Y:S01]  /*8a70*/  FFMA.FTZ R14, R50, UR21, -R78 ;  /* 0x00000015320e7c23 */ /* 0x000fe2000801084e */
[----:B------:R-:W-:Y:S01]  /*8a80*/  FFMA.FTZ R20, R52, UR21, -R34 ;  /* 0x0000001534147c23 */ /* 0x000fe20008010822 */
[----:B------:R-:W2:Y:S01]  /*8a90*/  MUFU.EX2 R45, R45 ;  /* 0x0000002d002d7308 */ /* 0x000ea20000000800 */
[----:B-1----:R-:W-:Y:S01]  /*8aa0*/  FFMA.FTZ R0, R3, R0, R149 ;  /* 0x0000000003007223 */ /* 0x002fe20000010095 */
[----:B------:R-:W-:Y:S01]  /*8ab0*/  FFMA.FTZ R128, R53, UR21, -R78 ;  /* 0x0000001535807c23 */ /* 0x000fe2000801084e */
[----:B------:R-:W-:Y:S01]  /*8ac0*/  FFMA.FTZ R129, R55, UR21, -R34 ;  /* 0x0000001537817c23 */ /* 0x000fe20008010822 */
[----:B------:R-:W-:Y:S01]  /*8ad0*/  FFMA.FTZ R13, R54, UR21, -R78 ;  /* 0x00000015360d7c23 */ /* 0x000fe2000801084e */
[----:B------:R-:W-:Y:S01]  /*8ae0*/  FFMA.FTZ R15, R56, UR21, -R34 ;  /* 0x00000015380f7c23 */ /* 0x000fe20008010822 */
[----:B------:R-:W-:Y:S01]  /*8af0*/  FFMA.FTZ R130, R57, UR21, -R78 ;  /* 0x0000001539827c23 */ /* 0x000fe2000801084e */
[----:B------:R-:W-:Y:S01]  /*8b00*/  FFMA.FTZ R131, R59, UR21, -R34 ;  /* 0x000000153b837c23 */ /* 0x000fe20008010822 */
[----:B------:R-:W1:Y:S01]  /*8b10*/  MUFU.EX2 R150, R150 ;  /* 0x0000009600967308 */ /* 0x000e620000000800 */
[----:B0-----:R-:W-:Y:S01]  /*8b20*/  FADD.FTZ R7, R82, R7 ;  /* 0x0000000752077221 */ /* 0x001fe20000010000 */
[----:B------:R-:W-:Y:S01]  /*8b30*/  FFMA.FTZ R10, R58, UR21, -R78 ;  /* 0x000000153a0a7c23 */ /* 0x000fe2000801084e */
[----:B------:R-:W-:Y:S01]  /*8b40*/  FFMA.FTZ R12, R60, UR21, -R34 ;  /* 0x000000153c0c7c23 */ /* 0x000fe20008010822 */
[----:B------:R-:W-:Y:S01]  /*8b50*/  FFMA.FTZ R124, R61, UR21, -R78 ;  /* 0x000000153d7c7c23 */ /* 0x000fe2000801084e */
[----:B------:R-:W-:Y:S01]  /*8b60*/  FFMA.FTZ R125, R63, UR21, -R34 ;  /* 0x000000153f7d7c23 */ /* 0x000fe20008010822 */
[--C-:B------:R-:W-:Y:S01]  /*8b70*/  FFMA.FTZ R9, R62, UR21, -R78.reuse ;  /* 0x000000153e097c23 */ /* 0x100fe2000801084e */
[----:B------:R-:W-:Y:S01]  /*8b80*/  FFMA.FTZ R126, R65, UR21, -R78 ;  /* 0x00000015417e7c23 */ /* 0x000fe2000801084e */
[----:B------:R-:W0:Y:S01]  /*8b90*/  MUFU.EX2 R151, R151 ;  /* 0x0000009700977308 */ /* 0x000e220000000800 */
[----:B--2---:R-:W-:Y:S01]  /*8ba0*/  FADD.FTZ R0, R45, R0 ;  /* 0x000000002d007221 */ /* 0x004fe20000010000 */
[----:B------:R-:W-:Y:S01]  /*8bb0*/  FFMA.FTZ R127, R67, UR21, -R34 ;  /* 0x00000015437f7c23 */ /* 0x000fe20008010822 */
[----:B------:R-:W-:Y:S01]  /*8bc0*/  FFMA.FTZ R6, R66, UR21, -R78 ;  /* 0x0000001542067c23 */ /* 0x000fe2000801084e */
[----:B------:R-:W-:Y:S01]  /*8bd0*/  FFMA.FTZ R8, R68, UR21, -R34 ;  /* 0x0000001544087c23 */ /* 0x000fe20008010822 */
[----:B------:R-:W-:Y:S01]  /*8be0*/  FFMA.FTZ R120, R69, UR21, -R78 ;  /* 0x0000001545787c23 */ /* 0x000fe2000801084e */
[----:B------:R-:W-:Y:S01]  /*8bf0*/  FFMA.FTZ R121, R71, UR21, -R34 ;  /* 0x0000001547797c23 */ /* 0x000fe20008010822 */
[--C-:B------:R-:W-:Y:S01]  /*8c00*/  FFMA.FTZ R5, R70, UR21, -R78.reuse ;  /* 0x0000001546057c23 */ /* 0x100fe2000801084e */
[----:B------:R-:W2:Y:S01]  /*8c10*/  MUFU.EX2 R81, R81 ;  /* 0x0000005100517308 */ /* 0x000ea20000000800 */
[----:B-1----:R-:W-:Y:S01]  /*8c20*/  FADD.FTZ R2, R150, R7 ;  /* 0x0000000796027221 */ /* 0x002fe20000010000 */
[----:B------:R-:W-:Y:S01]  /*8c30*/  FFMA.FTZ R122, R73, UR21, -R78 ;  /* 0x00000015497a7c23 */ /* 0x000fe2000801084e */
[----:B------:R-:W-:Y:S01]  /*8c40*/  FFMA.FTZ R123, R75, UR21, -R34 ;  /* 0x000000154b7b7c23 */ /* 0x000fe20008010822 */
[----:B------:R-:W-:-:S04]  /*8c50*/  FFMA.FTZ R33, R74, UR21, -R78 ;  /* 0x000000154a217c23 */ /* 0x000fc8000801084e */
        /* <DEDUP_REMOVED lines=38> */
[----:B------:R-:W-:-:S06]  /*8ec0*/  FFMA.FTZ R11, R64, UR21, -R34 ;  /* 0x00000015400b7c23 */ /* 0x000fcc0008010822 */
        /* <DEDUP_REMOVED lines=32> */
[--C-:B------:R-:W-:Y:S01]  /*90d0*/  FFMA.FTZ R7, R72, UR21, -R34.reuse ;  /* 0x0000001548077c23 */ /* 0x100fe20008010822 */
[----:B------:R-:W-:-:S05]  /*90e0*/  FFMA.FTZ R34, R76, UR21, -R34 ;  /* 0x000000154c227c23 */ /* 0x000fca0008010822 */
        /* <DEDUP_REMOVED lines=48> */
.L_x_2405:
        /* <DEDUP_REMOVED lines=77> */
.L_x_2395:
[----:B------:R-:W-:Y:S06]  /*98c0*/  BAR.ARV 0x8, 0x200 ;  /* 0x0208000000007b1d */ /* 0x000fec0000002000 */
[----:B------:R-:W-:Y:S05]  /*98d0*/  @!P0 BRA `(.L_x_2407) ;  /* 0x0000000000048947 */ /* 0x000fea0003800000 */
[----:B------:R-:W-:Y:S01]  /*98e0*/  BPT.TRAP 0x1 ;  /* 0x000000040000795c */ /* 0x000fe20000300000 */
.L_x_2407:
[----:B------:R-:W-:Y:S01]  /*98f0*/  ULEA UR5, UR47, UR45, 0x3 ;  /* 0x0000002d2f057291 */ /* 0x000fe2000f8e183f */
[----:B------:R-:W-:-:S05]  /*9900*/  IMAD.U32 R3, RZ, RZ, UR48 ;  /* 0x00000030ff037e24 */ /* 0x000fca000f8e00ff */
[----:B------:R-:W-:-:S04]  /*9910*/  SHF.L.U32 R3, R3, 0x1f, RZ ;  /* 0x0000001f03037819 */ /* 0x000fc800000006ff */
[----:B------:R0:W1:Y:S01]  /*9920*/  SYNCS.PHASECHK.TRANS64.TRYWAIT P1, [UR5+0x16850], R3 ;  /* 0x01685003ff0075a7 */ /* 0x0000620008020145 */
[----:B------:R-:W-:Y:S05]  /*9930*/  @!P0 BRA `(.L_x_2408) ;  /* 0x0000000000048947 */ /* 0x000fea0003800000 */
[----:B------:R-:W-:Y:S01]  /*9940*/  BPT.TRAP 0x1 ;  /* 0x000000040000795c */ /* 0x000fe20000300000 */
.L_x_2408:
[----:B-1----:R-:W-:Y:S05]  /*9950*/  @P1 BRA `(.L_x_2409) ;  /* 0x0000000000081947 */ /* 0x002fea0003800000 */
[----:B------:R-:W1:Y:S02]  /*9960*/  SYNCS.PHASECHK.TRANS64.TRYWAIT P1, [UR5+0x16850], R3 ;  /* 0x01685003ff0075a7 */ /* 0x000e640008020145 */
[----:B-1----:R-:W-:Y:S05]  /*9970*/  @!P1 BRA `(.L_x_2410) ;  /* 0x0000009000f89947 */ /* 0x002fea0003800000 */
.L_x_2409:
[----:B------:R-:W-:Y:S01]  /*9980*/  UIADD3 UR45, UR45, 0x400, URZ ;  /* 0x000004002d2d7890 */ /* 0x000fe2000fffe03f */
[----:B------:R-:W-:Y:S01]  /*9990*/  WARPGROUP.ARRIVE ;  /* 0x00000000000079c5 */ /* 0x000fe20000000000 */
[----:B------:R-:W-:Y:S01]  /*99a0*/  UMOV UR7, 0x40000040 ;  /* 0x4000004000077882 */ /* 0x000fe20000000000 */
[----:B01----:R-:W0:Y:S01]  /*99b0*/  SHFL.BFLY PT, R3, R2, 0x2, 0x1f ;  /* 0x0c401f0002037f89 */ /* 0x003e2200000e0000 */
[----:B------:R-:W-:Y:S01]  /*99c0*/  USHF.R.U32.HI UR45, URZ, 0x4, UR45 ;  /* 0x000000043f2d7899 */ /* 0x000fe2000801162d */
[----:B------:R-:W-:Y:S02]  /*99d0*/  IMAD.U32 R10, RZ, RZ, UR21 ;  /* 0x00000015ff0a7e24 */ /* 0x000fe4000f8e00ff */
[----:B------:R-:W1:Y:S01]  /*99e0*/  SHFL.BFLY PT, R5, R0, 0x2, 0x1f ;  /* 0x0c401f0000057f89 */ /* 0x000e6200000e0000 */
[----:B------:R-:W-:-:S04]  /*99f0*/  ULOP3.LUT UR4, UR45, 0x3fff, URZ, 0xc0, !UPT ;  /* 0x00003fff2d047892 */ /* 0x000fc8000f8ec03f */
[----:B------:R-:W-:-:S07]  /*9a00*/  ULEA UR4, UR47, UR4, 0xa ;  /* 0x000000042f047291 */ /* 0x000fce000f8e503f */
[----:B------:R-:W-:Y:S02]  /*9a10*/  UMOV UR6, UR4 ;  /* 0x0000000400067c82 */ /* 0x000fe40008000000 */
[----:B------:R-:W-:Y:S01]  /*9a20*/  HGMMA.64x64x16.F32 R88, R148, gdesc[UR4].tnspB, R88, gsb0 ;  /* 0x40e0000494587df0 */ /* 0x000fe20008000858 */
[----:B------:R-:W-:Y:S01]  /*9a30*/  UIADD3 UR6, UR4, 0x80, URZ ;  /* 0x0000008004067890 */ /* 0x000fe2000fffe03f */
[----:B------:R-:W-:Y:S01]  /*9a40*/  UMOV UR7, 0x40000040 ;  /* 0x4000004000077882 */ /* 0x000fe20000000000 */
[----:B0-----:R-:W-:Y:S01]  /*9a50*/  FADD.FTZ R3, R3, R2 ;  /* 0x0000000203037221 */ /* 0x001fe20000010000 */
[----:B------:R-:W-:Y:S01]  /*9a60*/  MOV R2, 0xff800000 ;  /* 0xff80000000027802 */ /* 0x000fe20000000f00 */
[----:B-1----:R-:W-:-:S03]  /*9a70*/  FADD.FTZ R5, R5, R0 ;  /* 0x0000000005057221 */ /* 0x002fc60000010000 */
[----:B------:R-:W0:Y:S01]  /*9a80*/  SHFL.BFLY PT, R4, R3, 0x1, 0x1f ;  /* 0x0c201f0003047f89 */ /* 0x000e2200000e0000 */
[----:B------:R-:W-:-:S03]  /*9a90*/  IMAD.MOV.U32 R0, RZ, RZ, RZ ;  /* 0x000000ffff007224 */ /* 0x000fc600078e00ff */
[----:B------:R-:W1:Y:S01]  /*9aa0*/  SHFL.BFLY PT, R6, R5, 0x1, 0x1f ;  /* 0x0c201f0005067f89 */ /* 0x000e6200000e0000 */
[----:B0-----:R-:W-:Y:S01]  /*9ab0*/  FADD.FTZ R8, R3, R4 ;  /* 0x0000000403087221 */ /* 0x001fe20000010000 */
[----:B------:R-:W-:Y:S02]  /*9ac0*/  IMAD.MOV.U32 R3, RZ, RZ, -0x800000 ;  /* 0xff800000ff037424 */ /* 0x000fe400078e00ff */
[----:B-1----:R-:W-:Y:S02]  /*9ad0*/  FADD.FTZ R9, R5, R6 ;  /* 0x0000000605097221 */ /* 0x002fe40000010000 */
[----:B------:R-:W-:Y:S01]  /*9ae0*/  FSETP.NE.FTZ.AND P1, PT, R8, RZ, PT ;  /* 0x000000ff0800720b */ /* 0x000fe20003f35000 */
[----:B------:R-:W-:Y:S02]  /*9af0*/  IMAD.MOV.U32 R6, RZ, RZ, RZ ;  /* 0x000000ffff067224 */ /* 0x000fe400078e00ff */
[----:B------:R-:W-:Y:S01]  /*9b00*/  IMAD.U32 R5, RZ, RZ, UR21 ;  /* 0x00000015ff057e24 */ /* 0x000fe2000f8e00ff */
        /* <DEDUP_REMOVED lines=45> */
[----:B0-23--:R-:W-:Y:S05]  /*9de0*/  @!P0 BRA `(.L_x_2411) ;  /* 0x0000000000048947 */ /* 0x00dfea0003800000 */
[----:B------:R-:W-:Y:S01]  /*9df0*/  BPT.TRAP 0x1 ;  /* 0x000000040000795c */ /* 0x000fe20000300000 */
.L_x_2411:
        /* <DEDUP_REMOVED lines=42> */
.L_x_2375:
[----:B------:R-:W0:Y:S01]  /*a0a0*/  S2R R5, SR_CgaCtaId ;  /* 0x0000000000057919 */ /* 0x000e220000008800 */
[----:B------:R-:W-:Y:S01]  /*a0b0*/  MOV R0, 0x400 ;  /* 0x0000040000007802 */ /* 0x000fe20000000f00 */
[----:B------:R-:W-:Y:S01]  /*a0c0*/  BSSY B0, `(.L_x_2412) ;  /* 0x0000234000007945 */ /* 0x000fe20003800000 */
[----:B------:R-:W-:Y:S02]  /*a0d0*/  BAR.SYNC.DEFER_BLOCKING 0x5, 0x200 ;  /* 0x0148000000007b1d */ /* 0x000fe40000010000 */
[----:B0-----:R-:W-:-:S05]  /*a0e0*/  LEA R0, R5, R0, 0x18 ;  /* 0x0000000005007211 */ /* 0x001fca00078ec0ff */
[----:B------:R-:W0:Y:S02]  /*a0f0*/  LDS.128 R28, [R0+0x168d0] ;  /* 0x0168d000001c7984 */ /* 0x000e240000000c00 */
[----:B0-----:R-:W-:Y:S02]  /*a100*/  R2UR UR6, R29 ;  /* 0x000000001d0672ca */ /* 0x001fe400000e0000 */
[----:B------:R-:W-:Y:S01]  /*a110*/  R2UR UR5, R30 ;  /* 0x000000001e0572ca */ /* 0x000fe200000e0000 */
[----:B------:R-:W-:Y:S06]  /*a120*/  BAR.ARV 0x4, 0x200 ;  /* 0x0108000000007b1d */ /* 0x000fec0000002000 */
[----:B------:R-:W-:Y:S08]  /*a130*/  @P0 BRA `(.L_x_2413) ;  /* 0x0000001800100947 */ /* 0x000ff00003800000 */
[----:B------:R-:W2:Y:S01]  /*a140*/  LDL R4, [R1+0x2c] ;  /* 0x00002c0001047983 */ /* 0x000ea20000100800 */
[----:B------:R-:W-:Y:S01]  /*a150*/  F2FP.F16.F32.PACK_AB R12, R105, R104 ;  /* 0x00000068690c723e */ /* 0x000fe200000000ff */
[----:B------:R-:W-:Y:S01]  /*a160*/  USHF.L.U32 UR4, UR37, 0x2, URZ ;  /* 0x0000000225047899 */ /* 0x000fe2000800063f */
[----:B------:R-:W-:Y:S01]  /*a170*/  F2FP.F16.F32.PACK_AB R14, R109, R108 ;  /* 0x0000006c6d0e723e */ /* 0x000fe200000000ff */
[----:B------:R-:W0:Y:S01]  /*a180*/  S2R R5, SR_SWINHI ;  /* 0x0000000000057919 */ /* 0x000e220000002f00 */
[----:B------:R-:W-:Y:S01]  /*a190*/  F2FP.F16.F32.PACK_AB R15, R111, R110 ;  /* 0x0000006e6f0f723e */ /* 0x000fe200000000ff */
[----:B------:R-:W-:Y:S01]  /*a1a0*/  ULDC.64 UR10, c[0x0][0xc00] ;  /* 0x00030000000a7ab9 */ /* 0x000fe20000000a00 */
[----:B------:R-:W-:Y:S01]  /*a1b0*/  F2FP.F16.F32.PACK_AB R24, R113, R112 ;  /* 0x000000707118723e */ /* 0x000fe200000000ff */
[----:B------:R-:W-:Y:S01]  /*a1c0*/  USHF.L.U64.HI UR12, UR37, 0x2, UR38 ;  /* 0x00000002250c7899 */ /* 0x000fe20008010226 */
[----:B------:R-:W-:Y:S01]  /*a1d0*/  F2FP.F16.F32.PACK_AB R25, R115, R114 ;  /* 0x000000727319723e */ /* 0x000fe200000000ff */
[----:B------:R-:W-:Y:S01]  /*a1e0*/  UIADD3 UR7, UP0, UR4, UR10, URZ ;  /* 0x0000000a04077290 */ /* 0x000fe2000ff1e03f */
[----:B------:R-:W-:-:S02]  /*a1f0*/  F2FP.F16.F32.PACK_AB R26, R117, R116 ;  /* 0x00000074751a723e */ /* 0x000fc400000000ff */
[----:B------:R-:W-:Y:S01]  /*a200*/  F2FP.F16.F32.PACK_AB R27, R119, R118 ;  /* 0x00000076771b723e */ /* 0x000fe200000000ff */
[----:B------:R-:W-:Y:S02]  /*a210*/  UIADD3.X UR8, UR12, UR11, URZ, UP0, !UPT ;  /* 0x0000000b0c087290 */ /* 0x000fe400087fe43f */
[----:B------:R-:W-:-:S04]  /*a220*/  IMAD.U32 R28, RZ, RZ, UR7 ;  /* 0x00000007ff1c7e24 */ /* 0x000fc8000f8e00ff */
        /* <DEDUP_REMOVED lines=41> */
[----:B------:R0:W-:Y:S04]  /*a4c0*/  STSM.16.M88.4 [R33], R12 ;  /* 0x0000000c21007844 */ /* 0x0001e80000000200 */
[----:B------:R1:W-:Y:S01]  /*a4d0*/  STSM.16.M88.4 [R32], R24 ;  /* 0x0000001820007844 */ /* 0x0003e20000000200 */
[----:B------:R-:W-:Y:S08]  /*a4e0*/  BAR.SYNC.DEFER_BLOCKING 0x1, 0x180 ;  /* 0x0046000000007b1d */ /* 0x000ff00000010000 */
[----:B0-----:R-:W0:Y:S01]  /*a4f0*/  LDC R33, c[0x0][0xbe8] ;  /* 0x0002fa00ff217b82 */ /* 0x001e220000000800 */
[----:B------:R-:W2:Y:S01]  /*a500*/  @P0 LDG.E R30, desc[UR54][R28.64] ;  /* 0x000000361c1e0981 */ /* 0x000ea2000c1e1900 */
[----:B------:R-:W-:-:S04]  /*a510*/  UISETP.NE.U32.AND UP0, UPT, UR8, URZ, UPT ;  /* 0x0000003f0800728c */ /* 0x000fc8000bf05070 */
[----:B------:R-:W-:Y:S01]  /*a520*/  UISETP.NE.AND.EX UP0, UPT, UR9, URZ, UPT, UP0 ;  /* 0x0000003f0900728c */ /* 0x000fe2000bf05300 */
[----:B0-----:R-:W-:-:S05]  /*a530*/  ISETP.NE.AND P1, PT, R33, 0x1, PT ;  /* 0x000000012100780c */ /* 0x001fca0003f25270 */
[----:B------:R-:W-:-:S05]  /*a540*/  PLOP3.LUT P4, PT, PT, PT, UP0, 0x80, 0x0 ;  /* 0x000000000000781c */ /* 0x000fca0003f8f008 */
[----:B------:R-:W-:-:S03]  /*a550*/  @UP0 UIADD3 UR8, UP1, UR4, UR8, URZ ;  /* 0x0000000804080290 */ /* 0x000fc6000ff3e03f */
[----:B------:R-:W-:Y:S01]  /*a560*/  ULDC UR4, c[0x0][0xa88] ;  /* 0x0002a20000047ab9 */ /* 0x000fe20000000800 */
[----:B------:R-:W-:Y:S01]  /*a570*/  @UP0 UIADD3.X UR9, UR12, UR9, URZ, UP1, !UPT ;  /* 0x000000090c090290 */ /* 0x000fe20008ffe43f */
[----:B------:R-:W-:Y:S01]  /*a580*/  IMAD.U32 R8, RZ, RZ, UR4 ;  /* 0x00000004ff087e24 */ /* 0x000fe2000f8e00ff */
[----:B------:R-:W-:Y:S01]  /*a590*/  UISETP.NE.AND UP0, UPT, UR46, URZ, UPT ;  /* 0x0000003f2e00728c */ /* 0x000fe2000bf05270 */
[----:B------:R-:W0:Y:S01]  /*a5a0*/  @P1 LDC R6, c[0x0][0xbec] ;  /* 0x0002fb00ff061b82 */ /* 0x000e220000000800 */
[----:B------:R-:W-:Y:S01]  /*a5b0*/  ULDC UR4, c[0x0][0xad4] ;  /* 0x0002b50000047ab9 */ /* 0x000fe20000000800 */
[----:B------:R-:W-:Y:S01]  /*a5c0*/  UMOV UR16, 0x9b8 ;  /* 0x000009b800107882 */ /* 0x000fe20000000000 */
[----:B------:R-:W-:Y:S01]  /*a5d0*/  USEL UR4, UR46, UR4, UP0 ;  /* 0x000000042e047287 */ /* 0x000fe20008000000 */
[----:B------:R-:W-:Y:S01]  /*a5e0*/  IMAD.U32 R4, RZ, RZ, UR8 ;  /* 0x00000008ff047e24 */ /* 0x000fe2000f8e00ff */
[----:B------:R-:W-:-:S03]  /*a5f0*/  MOV R5, UR9 ;  /* 0x0000000900057c02 */ /* 0x000fc60008000f00 */
[----:B------:R-:W3:Y:S01]  /*a600*/  @P1 LDC R9, c[0x0][0xbf0] ;  /* 0x0002fc00ff091b82 */ /* 0x000ee20000000800 */
[----:B------:R-:W-:Y:S01]  /*a610*/  UISETP.GT.AND UP1, UPT, UR4, 0x1, UPT ;  /* 0x000000010400788c */ /* 0x000fe2000bf24270 */
[----:B------:R-:W-:Y:S01]  /*a620*/  VIADD R15, R17, UR40 ;  /* 0x00000028110f7c36 */ /* 0x000fe20008000000 */
[----:B------:R-:W-:Y:S01]  /*a630*/  UISETP.NE.U32.AND UP0, UPT, UR10, URZ, UPT ;  /* 0x0000003f0a00728c */ /* 0x000fe2000bf05070 */
[----:B------:R0:W5:Y:S01]  /*a640*/  @P4 LDG.E R8, desc[UR54][R4.64] ;  /* 0x0000003604084981 */ /* 0x000162000c1e1900 */
[----:B------:R-:W-:Y:S01]  /*a650*/  USEL UR16, UR16, 0x978, UP1 ;  /* 0x0000097810107887 */ /* 0x000fe20008800000 */
[----:B------:R-:W-:Y:S01]  /*a660*/  IMAD.MOV.U32 R7, RZ, RZ, R15 ;  /* 0x000000ffff077224 */ /* 0x000fe200078e000f */
[----:B------:R-:W-:Y:S01]  /*a670*/  UISETP.NE.AND.EX UP0, UPT, UR11, URZ, UPT, UP0 ;  /* 0x0000003f0b00728c */ /* 0x000fe2000bf05300 */
[----:B------:R-:W-:Y:S01]  /*a680*/  UMOV UR4, URZ ;  /* 0x0000003f00047c82 */ /* 0x000fe20008000000 */
[----:B------:R-:W-:Y:S02]  /*a690*/  USEL UR7, UR41, URZ, UP1 ;  /* 0x0000003f29077287 */ /* 0x000fe40008800000 */
[----:B------:R-:W-:-:S02]  /*a6a0*/  USEL UR37, UR37, URZ, !UP0 ;  /* 0x0000003f25257287 */ /* 0x000fc4000c000000 */
[----:B------:R-:W-:Y:S01]  /*a6b0*/  USEL UR38, UR38, URZ, !UP0 ;  /* 0x0000003f26267287 */ /* 0x000fe2000c000000 */
[----:B0-----:R-:W-:-:S03]  /*a6c0*/  @P1 IMAD.HI.U32 R4, R15, R6, RZ ;  /* 0x000000060f041227 */ /* 0x001fc600078e00ff */
[----:B------:R-:W-:Y:S01]  /*a6d0*/  ULDC.64 UR10, c[0x0][UR16+0x220] ;  /* 0x00008800100a7abb */ /* 0x000fe20008000a00 */
[----:B------:R-:W-:Y:S01]  /*a6e0*/  ULDC.64 UR8, c[0x0][UR16+0x218] ;  /* 0x0000860010087abb */ /* 0x000fe20008000a00 */
[----:B------:R-:W-:Y:S01]  /*a6f0*/  ULDC.64 UR12, c[0x0][UR16+0x228] ;  /* 0x00008a00100c7abb */ /* 0x000fe20008000a00 */
[----:B------:R-:W-:Y:S02]  /*a700*/  UIMAD UR11, UR11, UR37, URZ ;  /* 0x000000250b0b72a4 */ /* 0x000fe4000f8e023f */
[----:B------:R-:W-:Y:S02]  /*a710*/  UIMAD.WIDE.U32 UR14, UR8, UR39, URZ ;  /* 0x00000027080e72a5 */ /* 0x000fe4000f8e003f */
[----:B------:R-:W-:Y:S01]  /*a720*/  UIMAD UR17, UR9, UR39, URZ ;  /* 0x00000027091172a4 */ /* 0x000fe2000f8e023f */
[----:B---3--:R-:W-:Y:S01]  /*a730*/  @P1 SHF.R.U32.HI R7, RZ, R9, R4 ;  /* 0x00000009ff071219 */ /* 0x008fe20000011604 */
[----:B------:R-:W-:Y:S02]  /*a740*/  UIMAD.WIDE.U32 UR8, UR10, UR37, URZ ;  /* 0x000000250a0872a5 */ /* 0x000fe4000f8e003f */
[----:B------:R-:W-:-:S02]  /*a750*/  UIMAD.WIDE.U32 UR18, UR12, UR7, URZ ;  /* 0x000000070c1272a5 */ /* 0x000fc4000f8e003f */
[----:B------:R-:W-:Y:S01]  /*a760*/  UIMAD UR7, UR13, UR7, URZ ;  /* 0x000000070d0772a4 */ /* 0x000fe2000f8e023f */
[--C-:B------:R-:W-:Y:S01]  /*a770*/  IMAD.MOV R6, RZ, RZ, -R7.reuse ;  /* 0x000000ffff067224 */ /* 0x100fe200078e0a07 */
[----:B------:R-:W-:Y:S02]  /*a780*/  UIMAD UR11, UR10, UR38, UR11 ;  /* 0x000000260a0b72a4 */ /* 0x000fe4000f8e020b */
[----:B------:R-:W-:Y:S01]  /*a790*/  UIADD3 UR17, UR15, UR17, URZ ;  /* 0x000000110f117290 */ /* 0x000fe2000fffe03f */
[----:B------:R-:W-:Y:S02]  /*a7a0*/  IMAD.U32 R4, RZ, RZ, UR18 ;  /* 0x00000012ff047e24 */ /* 0x000fe4000f8e00ff */
        /* <DEDUP_REMOVED lines=19> */
[----:B------:R-:W-:-:S05]  /*a8e0*/  IMAD.WIDE.U32 R4, R9, UR8, R4 ;  /* 0x0000000809047c25 */ /* 0x000fca000f8e0004 */
[----:B------:R-:W-:Y:S02]  /*a8f0*/  IADD3 R5, R5, R7, RZ ;  /* 0x0000000705057210 */ /* 0x000fe40007ffe0ff */
[----:B------:R-:W-:-:S04]  /*a900*/  LEA R10, P2, R4, UR10, 0x2 ;  /* 0x0000000a040a7c11 */ /* 0x000fc8000f8410ff */
[----:B------:R-:W-:Y:S01]  /*a910*/  LEA.HI.X R11, R4, UR11, R5, 0x2, P2 ;  /* 0x0000000b040b7c11 */ /* 0x000fe200090f1405 */
[----:B-1----:R-:W-:Y:S08]  /*a920*/  @P4 BRA `(.L_x_2414) ;  /* 0x0000000000104947 */ /* 0x002ff00003800000 */
[----:B------:R-:W-:Y:S05]  /*a930*/  @!P0 BRA `(.L_x_2414) ;  /* 0x00000000000c8947 */ /* 0x000fea0003800000 */
[----:B------:R-:W2:Y:S04]  /*a940*/  LDG.E R5, desc[UR54][R28.64] ;  /* 0x000000361c057981 */ /* 0x000ea8000c1e1900 */
[----:B-----5:R-:W2:Y:S02]  /*a950*/  LDG.E R8, desc[UR54][R28.64+0x4] ;  /* 0x000004361c087981 */ /* 0x020ea4000c1e1900 */
[----:B--2---:R-:W-:-:S07]  /*a960*/  IMAD.IADD R8, R8, 0x1, -R5 ;  /* 0x0000000108087824 */ /* 0x004fce00078e0a05 */
.L_x_2414:
[----:B------:R-:W2:Y:S01]  /*a970*/  LDL R12, [R1+0x28] ;  /* 0x00002800010c7983 */ /* 0x000ea20000100800 */
[----:B------:R-:W0:Y:S03]  /*a980*/  S2R R4, SR_TID.X ;  /* 0x0000000000047919 */ /* 0x000e260000002100 */
[----:B------:R-:W-:Y:S04]  /*a990*/  SHFL.IDX PT, R5, R11, RZ, 0x1c1f ;  /* 0x001c1fff0b057589 */ /* 0x000fe800000e0000 */
[----:B------:R-:W-:Y:S04]  /*a9a0*/  SHFL.IDX PT, R6, R10, 0x1, 0x1c1f ;  /* 0x003c1f000a067f89 */ /* 0x000fe800000e0000 */
[----:B------:R-:W-:Y:S01]  /*a9b0*/  SHFL.IDX PT, R7, R11, 0x1, 0x1c1f ;  /* 0x003c1f000b077f89 */ /* 0x000fe200000e0000 */
[----:B0-----:R-:W-:-:S05]  /*a9c0*/  VIADD R13, R4, 0xffffff80 ;  /* 0xffffff80040d7836 */ /* 0x001fca0000000000 */
[----:B------:R-:W-:-:S04]  /*a9d0*/  SHF.R.S32.HI R9, RZ, 0x1f, R13 ;  /* 0x0000001fff097819 */ /* 0x000fc8000001140d */
[----:B------:R-:W-:-:S04]  /*a9e0*/  LEA.HI R9, R9, R13, RZ, 0x7 ;  /* 0x0000000d09097211 */ /* 0x000fc800078f38ff */
[----:B------:R-:W-:Y:S01]  /*a9f0*/  LOP3.LUT R9, R9, 0xffffff80, RZ, 0xc0, !PT ;  /* 0xffffff8009097812 */ /* 0x000fe200078ec0ff */
[----:B------:R-:W0:Y:S04]  /*aa00*/  SHFL.IDX PT, R4, R10, RZ, 0x1c1f ;  /* 0x001c1fff0a047589 */ /* 0x000e2800000e0000 */
[----:B------:R-:W-:Y:S02]  /*aa10*/  IMAD.IADD R9, R13, 0x1, -R9 ;  /* 0x000000010d097824 */ /* 0x000fe400078e0a09 */
[----:B-----5:R-:W-:-:S03]  /*aa20*/  IMAD R28, R8, R33, RZ ;  /* 0x00000021081c7224 */ /* 0x020fc600078e02ff */
[----:B------:R-:W-:Y:S02]  /*aa30*/  LOP3.LUT P0, RZ, R9, 0x3, RZ, 0xc0, !PT ;  /* 0x0000000309ff7812 */ /* 0x000fe4000780c0ff */
[----:B------:R-:W-:Y:S01]  /*aa40*/  PLOP3.LUT P3, PT, PT, PT, UP1, 0x80, 0x0 ;  /* 0x000000000000781c */ /* 0x000fe20003f6f018 */
        /* <DEDUP_REMOVED lines=9> */
[----:B0-----:R-:W-:Y:S01]  /*aae0*/  IMAD R3, R157, 0x40, R19 ;  /* 0x000000409d037824 */ /* 0x001fe200078e0213 */
[----:B------:R-:W-:-:S03]  /*aaf0*/  ULDC.64 UR10, c[0x0][0xaa0] ;  /* 0x0002a800000a7ab9 */ /* 0x000fc60000000a00 */
        /* <DEDUP_REMOVED lines=11> */
[----:B------:R-:W-:Y:S02]  /*abb0*/  LOP3.LUT R8, R8, R9, RZ, 0x3c, !PT ;  /* 0x0000000908087212 */ /* 0x000fe400078e3cff */
[----:B------:R-:W-:Y:S01]  /*abc0*/  LOP3.LUT R12, R12, R13, RZ, 0x3c, !PT ;  /* 0x0000000d0c0c7212 */ /* 0x000fe200078e3cff */
[----:B------:R-:W-:Y:S01]  /*abd0*/  IMAD.X R13, RZ, RZ, R21, P2 ;  /* 0x000000ffff0d7224 */ /* 0x000fe200010e0615 */
[----:B------:R-:W-:Y:S01]  /*abe0*/  IADD3.X R9, RZ, R21, RZ, P0, !PT ;  /* 0x00000015ff097210 */ /* 0x000fe200007fe4ff */
[----:B------:R-:W2:Y:S04]  /*abf0*/  LD.E.128 R4, desc[UR54][R4.64] ;  /* 0x0000003604047980 */ /* 0x000ea8000c101d00 */
[----:B------:R-:W3:Y:S04]  /*ac00*/  LD.E.128 R12, desc[UR54][R12.64] ;  /* 0x000000360c0c7980 */ /* 0x000ee8000c101d00 */
[----:B------:R-:W4:Y:S01]  /*ac10*/  LD.E.128 R8, desc[UR54][R8.64] ;  /* 0x0000003608087980 */ /* 0x000f22000c101d00 */
[----:B------:R-:W-:-:S02]  /*ac20*/  IADD3 R3, P0, R20, 0x4800, RZ ;  /* 0x0000480014037810 */ /* 0x000fc40007f1e0ff */
[----:B------:R-:W0:Y:S02]  /*ac30*/  @P1 LDC R20, c[0x0][0xbec] ;  /* 0x0002fb00ff141b82 */ /* 0x000e240000000800 */
[----:B------:R-:W-:-:S04]  /*ac40*/  LOP3.LUT R2, R3, 0x380, RZ, 0xc0, !PT ;  /* 0x0000038003027812 */ /* 0x000fc800078ec0ff */
[----:B------:R-:W-:Y:S01]  /*ac50*/  SHF.R.U64 R2, R2, 0x3, RZ ;  /* 0x0000000302027819 */ /* 0x000fe200000012ff */
[----:B------:R-:W-:-:S03]  /*ac60*/  UIMAD UR7, UR12, UR10, URZ ;  /* 0x0000000a0c0772a4 */ /* 0x000fc6000f8e023f */
[----:B------:R-:W-:Y:S02]  /*ac70*/  LOP3.LUT R24, R2, R3, RZ, 0x3c, !PT ;  /* 0x0000000302187212 */ /* 0x000fe400078e3cff */
[----:B------:R-:W1:Y:S01]  /*ac80*/  @P1 LDC R3, c[0x0][0xbf0] ;  /* 0x0002fc00ff031b82 */ /* 0x000e620000000800 */
[----:B------:R-:W-:Y:S02]  /*ac90*/  UIMAD.WIDE.U32 UR8, UR4, UR10, URZ ;  /* 0x0000000a040872a5 */ /* 0x000fe4000f8e003f */
[----:B------:R-:W-:Y:S01]  /*aca0*/  UIMAD UR7, UR4, UR11, UR7 ;  /* 0x0000000b040772a4 */ /* 0x000fe2000f8e0207 */
[----:B------:R-:W-:Y:S02]  /*acb0*/  IMAD R2, R18, 0x30, R157 ;  /* 0x0000003012027824 */ /* 0x000fe400078e029d */
[----:B------:R-:W-:Y:S01]  /*acc0*/  ULDC.64 UR10, c[0x0][0xae8] ;  /* 0x0002ba00000a7ab9 */ /* 0x000fe20000000a00 */
[----:B------:R-:W-:Y:S01]  /*acd0*/  UIADD3 UR9, UR9, UR7, URZ ;  /* 0x0000000709097290 */ /* 0x000fe2000fffe03f */
[----:B------:R-:W-:-:S03]  /*ace0*/  VIADD R29, R2, UR40 ;  /* 0x00000028021d7c36 */ /* 0x000fc60008000000 */
[----:B------:R-:W-:Y:S02]  /*acf0*/  UIMAD.WIDE.U32 UR8, UR39, UR10, UR8 ;  /* 0x0000000a270872a5 */ /* 0x000fe4000f8e0008 */
[----:B------:R-:W-:Y:S01]  /*ad00*/  USHF.R.S32.HI UR4, URZ, 0x1f, UR37 ;  /* 0x0000001f3f047899 */ /* 0x000fe20008011425 */
[----:B0-----:R-:W-:Y:S01]  /*ad10*/  @P1 IMAD.HI.U32 R2, R29, R20, RZ ;  /* 0x000000141d021227 */ /* 0x001fe200078e00ff */
[----:B------:R-:W-:-:S03]  /*ad20*/  UIMAD UR9, UR39, UR11, UR9 ;  /* 0x0000000b270972a4 */ /* 0x000fc6000f8e0209 */
[----:B------:R-:W-:Y:S01]  /*ad30*/  ULDC.64 UR10, c[0x0][0xaf0] ;  /* 0x0002bc00000a7ab9 */ /* 0x000fe20000000a00 */
[----:B------:R-:W-:Y:S01]  /*ad40*/  IMAD.X R25, RZ, RZ, R21, P0 ;  /* 0x000000ffff197224 */ /* 0x000fe200000e0615 */
[----:B------:R-:W-:Y:S01]  /*ad50*/  UIMAD UR4, UR4, UR10, URZ ;  /* 0x0000000a040472a4 */ /* 0x000fe2000f8e023f */
[----:B------:R-:W-:Y:S01]  /*ad60*/  IMAD.MOV.U32 R21, RZ, RZ, R29 ;  /* 0x000000ffff157224 */ /* 0x000fe200078e001d */
[----:B------:R-:W-:Y:S01]  /*ad70*/  UIMAD.WIDE.U32 UR8, UR37, UR10, UR8 ;  /* 0x0000000a250872a5 */ /* 0x000fe2000f8e0008 */
[----:B-1----:R-:W-:Y:S01]  /*ad80*/  @P1 SHF.R.U32.HI R21, RZ, R3, R2 ;  /* 0x00000003ff151219 */ /* 0x002fe20000011602 */
[----:B------:R-:W-:Y:S01]  /*ad90*/  UIMAD UR4, UR37, UR11, UR4 ;  /* 0x0000000b250472a4 */ /* 0x000fe2000f8e0204 */
[----:B------:R-:W5:Y:S02]  /*ada0*/  LD.E.128 R24, desc[UR54][R24.64] ;  /* 0x0000003618187980 */ /* 0x000f64000c101d00 */
[--C-:B------:R-:W-:Y:S01]  /*adb0*/  SHF.R.S32.HI R20, RZ, 0x1f, R21.reuse ;  /* 0x0000001fff147819 */ /* 0x100fe20000011415 */
[----:B------:R-:W-:Y:S01]  /*adc0*/  UIADD3 UR4, UR9, UR4, URZ ;  /* 0x0000000409047290 */ /* 0x000fe2000fffe03f */
[----:B------:R-:W-:Y:S01]  /*add0*/  IMAD.MOV R30, RZ, RZ, -R21 ;  /* 0x000000ffff1e7224 */ /* 0x000fe200078e0a15 */
[----:B------:R-:W-:Y:S01]  /*ade0*/  ULDC.64 UR10, c[0x0][0xae0] ;  /* 0x0002b800000a7ab9 */ /* 0x000fe20000000a00 */
[----:B------:R-:W-:Y:S01]  /*adf0*/  MOV R2, UR8 ;  /* 0x0000000800027c02 */ /* 0x000fe20008000f00 */
[----:B------:R-:W-:Y:S01]  /*ae00*/  IMAD R20, R20, UR10, RZ ;  /* 0x0000000a14147c24 */ /* 0x000fe2000f8e02ff */
[----:B------:R-:W-:Y:S01]  /*ae10*/  @!PT LDS RZ, [RZ] ;  /* 0x00000000fffff984 */ /* 0x000fe20000000800 */
[----:B------:R-:W-:Y:S01]  /*ae20*/  @!PT LDS RZ, [RZ] ;  /* 0x00000000fffff984 */ /* 0x000fe20000000800 */
[----:B------:R-:W-:Y:S01]  /*ae30*/  @!PT LDS RZ, [RZ] ;  /* 0x00000000fffff984 */ /* 0x000fe20000000800 */
[----:B------:R-:W-:Y:S01]  /*ae40*/  @!PT LDS RZ, [RZ] ;  /* 0x00000000fffff984 */ /* 0x000fe20000000800 */
[----:B------:R0:W-:Y:S06]  /*ae50*/  MEMBAR.ALL.CTA ;  /* 0x0000000000007992 */ /* 0x0001ec0000008000 */
[----:B0-----:R-:W0:Y:S01]  /*ae60*/  FENCE.VIEW.ASYNC.S ;  /* 0x00000000000073c6 */ /* 0x001e220000000000 */
[----:B------:R-:W-:-:S02]  /*ae70*/  IMAD R29, R33, R30, R29 ;  /* 0x0000001e211d7224 */ /* 0x000fc400078e021d */
        /* <DEDUP_REMOVED lines=11> */
[----:B------:R-:W-:Y:S02]  /*af30*/  ULDC.64 UR8, c[0x0][0xa80] ;  /* 0x0002a00000087ab9 */ /* 0x000fe40000000a00 */
[----:B------:R-:W-:Y:S01]  /*af40*/  LEA R30, P0, R2, UR8, 0x1 ;  /* 0x00000008021e7c11 */ /* 0x000fe2000f8008ff */
[----:B------:R-:W-:-:S05]  /*af50*/  IMAD.IADD R3, R3, 0x1, R21 ;  /* 0x0000000103037824 */ /* 0x000fca00078e0215 */
[----:B------:R-:W-:Y:S01]  /*af60*/  LEA.HI.X R34, R2, UR9, R3, 0x1, P0 ;  /* 0x0000000902227c11 */ /* 0x000fe200080f0c03 */
[----:B0-----:R-:W-:Y:S01]  /*af70*/  SHFL.IDX PT, R20, R30, 0x1, 0x181f ;  /* 0x00381f001e147f89 */ /* 0x001fe200000e0000 */
[----:B------:R-:W-:-:S03]  /*af80*/  VIADD R29, R157, UR40 ;  /* 0x000000289d1d7c36 */ /* 0x000fc60008000000 */
[----:B------:R-:W0:Y:S04]  /*af90*/  SHFL.IDX PT, R2, R30, RZ, 0x181f ;  /* 0x00181fff1e027589 */ /* 0x000e2800000e0000 */
[----:B------:R-:W1:Y:S01]  /*afa0*/  SHFL.IDX PT, R32, R30, 0x2, 0x181f ;  /* 0x00581f001e207f89 */ /* 0x000e6200000e0000 */
[----:B------:R-:W-:-:S03]  /*afb0*/  ISETP.GE.AND P0, PT, R19, UR4, PT ;  /* 0x0000000413007c0c */ /* 0x000fc6000bf06270 */
[----:B------:R-:W1:Y:S01]  /*afc0*/  SHFL.IDX PT, R36, R34, RZ, 0x181f ;  /* 0x00181fff22247589 */ /* 0x000e6200000e0000 */
[----:B------:R-:W-:-:S03]  /*afd0*/  VIADD R3, R29, 0x30 ;  /* 0x000000301d037836 */ /* 0x000fc60000000000 */
[----:B------:R-:W1:Y:S01]  /*afe0*/  SHFL.IDX PT, R38, R34, 0x1, 0x181f ;  /* 0x00381f0022267f89 */ /* 0x000e6200000e0000 */
[----:B------:R-:W-:-:S03]  /*aff0*/  IADD3 R21, R29, 0x60, RZ ;  /* 0x000000601d157810 */ /* 0x000fc60007ffe0ff */
[----:B------:R-:W1:Y:S01]  /*b000*/  SHFL.IDX PT, R40, R34, 0x2, 0x181f ;  /* 0x00581f0022287f89 */ /* 0x000e6200000e0000 */
[-C--:B------:R-:W-:Y:S02]  /*b010*/  ISETP.GE.OR P1, PT, R29, R28.reuse, P0 ;  /* 0x0000001c1d00720c */ /* 0x080fe40000726670 */
[-C--:B------:R-:W-:Y:S02]  /*b020*/  ISETP.GE.OR P2, PT, R3, R28.reuse, P0 ;  /* 0x0000001c0300720c */ /* 0x080fe40000746670 */
[----:B------:R-:W-:Y:S01]  /*b030*/  ISETP.GE.OR P3, PT, R21, R28, P0 ;  /* 0x0000001c1500720c */ /* 0x000fe20000766670 */
[----:B------:R-:W-:Y:S01]  /*b040*/  VIADD R0, R0, 0x16820 ;  /* 0x0001682000007836 */ /* 0x000fe20000000000 */
[----:B------:R-:W-:-:S07]  /*b050*/  SHF.R.S32.HI R35, RZ, 0x1f, R19 ;  /* 0x0000001fff237819 */ /* 0x000fce0000011413 */
[C---:B0-----:R-:W-:Y:S02]  /*b060*/  @!P1 LEA R2, P4, R19.reuse, R2, 0x1 ;  /* 0x0000000213029211 */ /* 0x041fe400078808ff */
[C---:B------:R-:W-:Y:S02]  /*b070*/  @!P2 LEA R20, P5, R19.reuse, R20, 0x1 ;  /* 0x000000141314a211 */ /* 0x040fe400078a08ff */
[C---:B-1----:R-:W-:Y:S02]  /*b080*/  @!P3 LEA R32, P6, R19.reuse, R32, 0x1 ;  /* 0x000000201320b211 */ /* 0x042fe400078c08ff */
[----:B------:R-:W-:Y:S02]  /*b090*/  PRMT R0, RZ, 0x654, R0 ;  /* 0x00000654ff007816 */ /* 0x000fe40000000000 */
[C-C-:B------:R-:W-:Y:S02]  /*b0a0*/  @!P1 LEA.HI.X R3, R19.reuse, R36, R35.reuse, 0x1, P4 ;  /* 0x0000002413039211 */ /* 0x140fe400020f0c23 */
[C-C-:B------:R-:W-:Y:S01]  /*b0b0*/  @!P2 LEA.HI.X R21, R19.reuse, R38, R35.reuse, 0x1, P5 ;  /* 0x000000261315a211 */ /* 0x140fe200028f0c23 */
[----:B------:R0:W-:Y:S01]  /*b0c0*/  SYNCS.ARRIVE.TRANS64.RED.A1T0 RZ, [R0+URZ], RZ ;  /* 0x000000ff00ff79a7 */ /* 0x0001e2000810043f */
[----:B------:R-:W-:Y:S01]  /*b0d0*/  @!P3 LEA.HI.X R33, R19, R40, R35, 0x1, P6 ;  /* 0x000000281321b211 */ /* 0x000fe200030f0c23 */
[----:B------:R-:W-:-:S05]  /*b0e0*/  VIADD R29, R29, 0x90 ;  /* 0x000000901d1d7836 */ /* 0x000fca0000000000 */
[----:B------:R-:W-:Y:S01]  /*b0f0*/  ISETP.GE.OR P0, PT, R29, R28, P0 ;  /* 0x0000001c1d00720c */ /* 0x000fe20000706670 */
[----:B------:R-:W1:Y:S04]  /*b100*/  SHFL.IDX PT, R30, R30, 0x3, 0x181f ;  /* 0x00781f001e1e7f89 */ /* 0x000e6800000e0000 */
[----:B------:R-:W0:Y:S04]  /*b110*/  SHFL.IDX PT, R34, R34, 0x3, 0x181f ;  /* 0x00781f0022227f89 */ /* 0x000e2800000e0000 */
[----:B--2---:R2:W-:Y:S04]  /*b120*/  @!P1 ST.E.128 desc[UR54][R2.64], R4 ;  /* 0x0000000402009985 */ /* 0x0045e8000c101d36 */
[----:B----4-:R2:W-:Y:S04]  /*b130*/  @!P2 ST.E.128 desc[UR54][R20.64], R8 ;  /* 0x000000081400a985 */ /* 0x0105e8000c101d36 */
[----:B---3--:R2:W-:Y:S01]  /*b140*/  @!P3 ST.E.128 desc[UR54][R32.64], R12 ;  /* 0x0000000c2000b985 */ /* 0x0085e2000c101d36 */
[----:B01----:R-:W-:Y:S05]  /*b150*/  @P0 BRA `(.L_x_2416) ;  /* 0x0000001000a80947 */ /* 0x003fea0003800000 */
[----:B--2---:R-:W-:-:S04]  /*b160*/  LEA R2, P0, R19, R30, 0x1 ;  /* 0x0000001e13027211 */ /* 0x004fc800078008ff */
[----:B------:R-:W-:-:S05]  /*b170*/  LEA.HI.X R3, R19, R34, R35, 0x1, P0 ;  /* 0x0000002213037211 */ /* 0x000fca00000f0c23 */
[----:B-----5:R0:W-:Y:S01]  /*b180*/  ST.E.128 desc[UR54][R2.64], R24 ;  /* 0x0000001802007985 */ /* 0x0201e2000c101d36 */
[----:B------:R-:W-:Y:S05]  /*b190*/  BRA `(.L_x_2416) ;  /* 0x0000001000987947 */ /* 0x000fea0003800000 */
.L_x_2415:
        /* <DEDUP_REMOVED lines=21> */
[----:B------:R-:W-:Y:S02]  /*b2f0*/  UIMAD UR4, UR4, UR10, URZ ;  /* 0x0000000a040472a4 */ /* 0x000fe4000f8e023f */
[----:B------:R-:W-:Y:S01]  /*b300*/  UIMAD.WIDE.U32 UR8, UR37, UR10, UR8 ;  /* 0x0000000a250872a5 */ /* 0x000fe2000f8e0008 */
[----:B0-----:R-:W-:Y:S01]  /*b310*/  @P1 IMAD.HI.U32 R2, R15, R2, RZ ;  /* 0x000000020f021227 */ /* 0x001fe200078e00ff */
[----:B------:R-:W-:-:S03]  /*b320*/  UIMAD UR4, UR37, UR11, UR4 ;  /* 0x0000000b250472a4 */ /* 0x000fc6000f8e0204 */
[----:B------:R-:W-:Y:S01]  /*b330*/  ULDC.64 UR10, c[0x0][0xb48] ;  /* 0x0002d200000a7ab9 */ /* 0x000fe20000000a00 */
[----:B------:R-:W-:Y:S01]  /*b340*/  UIADD3 UR9, UR9, UR4, URZ ;  /* 0x0000000409097290 */ /* 0x000fe2000fffe03f */
[----:B-1----:R-:W-:-:S03]  /*b350*/  @P1 SHF.R.U32.HI R5, RZ, R3, R2 ;  /* 0x00000003ff051219 */ /* 0x002fc60000011602 */
[----:B------:R-:W-:Y:S01]  /*b360*/  UIMAD.WIDE.U32 UR8, UR41, UR10, UR8 ;  /* 0x0000000a290872a5 */ /* 0x000fe2000f8e0008 */
[--C-:B------:R-:W-:Y:S01]  /*b370*/  SHF.R.S32.HI R2, RZ, 0x1f, R5.reuse ;  /* 0x0000001fff027819 */ /* 0x100fe20000011405 */
[----:B------:R-:W-:Y:S02]  /*b380*/  IMAD.MOV R4, RZ, RZ, -R5 ;  /* 0x000000ffff047224 */ /* 0x000fe400078e0a05 */
[----:B------:R-:W-:Y:S02]  /*b390*/  UIMAD UR41, UR41, UR11, UR9 ;  /* 0x0000000b292972a4 */ /* 0x000fe4000f8e0209 */
[----:B------:R-:W-:Y:S01]  /*b3a0*/  IMAD.U32 R3, RZ, RZ, UR9 ;  /* 0x00000009ff037e24 */ /* 0x000fe2000f8e00ff */
[----:B------:R-:W-:Y:S01]  /*b3b0*/  ULDC.64 UR10, c[0x0][0xb30] ;  /* 0x0002cc00000a7ab9 */ /* 0x000fe20000000a00 */
[----:B------:R-:W-:Y:S02]  /*b3c0*/  IMAD R7, R33, R4, R15 ;  /* 0x0000000421077224 */ /* 0x000fe400078e020f */
[----:B------:R-:W-:Y:S01]  /*b3d0*/  IMAD R4, R2, UR10, RZ ;  /* 0x0000000a02047c24 */ /* 0x000fe2000f8e02ff */
[----:B------:R-:W-:Y:S01]  /*b3e0*/  MOV R3, UR41 ;  /* 0x0000002900037c02 */ /* 0x000fe20008000f00 */
[----:B------:R-:W-:Y:S01]  /*b3f0*/  IMAD.U32 R2, RZ, RZ, UR8 ;  /* 0x00000008ff027e24 */ /* 0x000fe2000f8e00ff */
        /* <DEDUP_REMOVED lines=12> */
[----:B------:R-:W-:Y:S02]  /*b4c0*/  PRMT R4, RZ, 0x654, R4 ;  /* 0x00000654ff047816 */ /* 0x000fe40000000004 */
[----:B------:R-:W-:Y:S02]  /*b4d0*/  LEA.HI.X R14, R2, UR9, R3, 0x2, P1 ;  /* 0x00000009020e7c11 */ /* 0x000fe400088f1403 */
[----:B------:R0:W-:Y:S03]  /*b4e0*/  SYNCS.ARRIVE.TRANS64.RED.A1T0 RZ, [R4+URZ], RZ ;  /* 0x000000ff04ff79a7 */ /* 0x0001e6000810043f */
[----:B------:R1:W2:Y:S04]  /*b4f0*/  SHFL.IDX PT, R5, R14, RZ, 0x1c1f ;  /* 0x001c1fff0e057589 */ /* 0x0002a800000e0000 */
[----:B0-----:R1:W0:Y:S01]  /*b500*/  SHFL.IDX PT, R4, R0, RZ, 0x1c1f ;  /* 0x001c1fff00047589 */ /* 0x00122200000e0000 */
[----:B------:R-:W-:Y:S05]  /*b510*/  @P2 BRA `(.L_x_2418) ;  /* 0x0000000000802947 */ /* 0x000fea0003800000 */
[----:B------:R-:W-:Y:S02]  /*b520*/  ULDC UR4, c[0x0][0xac8] ;  /* 0x0002b20000047ab9 */ /* 0x000fe40000000800 */
[----:B------:R-:W-:Y:S02]  /*b530*/  ISETP.GE.AND P4, PT, R16, UR4, PT ;  /* 0x0000000410007c0c */ /* 0x000fe4000bf86270 */
[----:B------:R-:W-:Y:S02]  /*b540*/  ISETP.GE.AND P2, PT, R156, UR4, PT ;  /* 0x000000049c007c0c */ /* 0x000fe4000bf46270 */
[----:B------:R-:W-:Y:S02]  /*b550*/  ISETP.GE.AND P1, PT, R155, UR4, PT ;  /* 0x000000049b007c0c */ /* 0x000fe4000bf26270 */
[----:B------:R-:W-:-:S07]  /*b560*/  ISETP.GE.AND P5, PT, R154, UR4, PT ;  /* 0x000000049a007c0c */ /* 0x000fce000bfa6270 */
[----:B0-2---:R-:W-:Y:S02]  /*b570*/  @!P4 IMAD.WIDE R2, R16, 0x4, R4 ;  /* 0x000000041002c825 */ /* 0x005fe400078e0204 */
[CC--:B------:R-:W-:Y:S02]  /*b580*/  @!P2 LEA R6, P6, R156.reuse, R4.reuse, 0x2 ;  /* 0x000000049c06a211 */ /* 0x0c0fe400078c10ff */
        /* <DEDUP_REMOVED lines=16> */
[CC--:B--2---:R-:W-:Y:S02]  /*b690*/  @!P2 LEA R6, P6, R23.reuse, R4.reuse, 0x2 ;  /* 0x000000041706a211 */ /* 0x0c4fe400078c10ff */
        /* <DEDUP_REMOVED lines=8> */
.L_x_2418:
[----:B------:R-:W-:Y:S05]  /*b720*/  BSYNC B1 ;  /* 0x0000000000017941 */ /* 0x000fea0003800000 */
.L_x_2417:
[----:B--23--:R2:W3:Y:S04]  /*b730*/  SHFL.IDX PT, R5, R14, 0x1, 0x1c1f ;  /* 0x003c1f000e057f89 */ /* 0x00c4e800000e0000 */
[----:B0-----:R2:W0:Y:S01]  /*b740*/  SHFL.IDX PT, R4, R0, 0x1, 0x1c1f ;  /* 0x003c1f0000047f89 */ /* 0x00142200000e0000 */
[----:B------:R-:W-:Y:S05]  /*b750*/  @P0 BRA `(.L_x_2416) ;  /* 0x0000000c00280947 */ /* 0x000fea0003800000 */
[----:B------:R-:W-:Y:S02]  /*b760*/  ULDC UR4, c[0x0][0xac8] ;  /* 0x0002b20000047ab9 */ /* 0x000fe40000000800 */
[----:B------:R-:W-:Y:S02]  /*b770*/  ISETP.GE.AND P0, PT, R16, UR4, PT ;  /* 0x0000000410007c0c */ /* 0x000fe4000bf06270 */
[----:B------:R-:W-:Y:S02]  /*b780*/  ISETP.GE.AND P5, PT, R156, UR4, PT ;  /* 0x000000049c007c0c */ /* 0x000fe4000bfa6270 */
[----:B------:R-:W-:Y:S02]  /*b790*/  ISETP.GE.AND P3, PT, R155, UR4, PT ;  /* 0x000000049b007c0c */ /* 0x000fe4000bf66270 */
[----:B------:R-:W-:Y:S02]  /*b7a0*/  ISETP.GE.AND P2, PT, R154, UR4, PT ;  /* 0x000000049a007c0c */ /* 0x000fe4000bf46270 */
[----:B------:R-:W-:-:S05]  /*b7b0*/  ISETP.GE.AND P1, PT, R153, UR4, PT ;  /* 0x0000000499007c0c */ /* 0x000fca000bf26270 */
[----:B0--3--:R-:W-:Y:S02]  /*b7c0*/  @!P0 IMAD.WIDE R2, R16, 0x4, R4 ;  /* 0x0000000410028825 */ /* 0x009fe400078e0204 */
        /* <DEDUP_REMOVED lines=14> */
[----:B-12---:R-:W-:Y:S02]  /*b8b0*/  @!P4 LEA R14, P5, R23, R4, 0x2 ;  /* 0x00000004170ec211 */ /* 0x006fe400078a10ff */
        /* <DEDUP_REMOVED lines=8> */
[----:B----4-:R-:W-:-:S04]  /*b940*/  LEA R2, P0, R22, R4, 0x2 ;  /* 0x0000000416027211 */ /* 0x010fc800078010ff */
[----:B------:R-:W-:-:S05]  /*b950*/  LEA.HI.X R3, R22, R5, R20, 0x2, P0 ;  /* 0x0000000516037211 */ /* 0x000fca00000f1414 */
[----:B------:R0:W-:Y:S01]  /*b960*/  ST.E.64 desc[UR54][R2.64], R118 ;  /* 0x0000007602007985 */ /* 0x0001e2000c101b36 */
[----:B------:R-:W-:Y:S05]  /*b970*/  BRA `(.L_x_2416) ;  /* 0x0000000800a07947 */ /* 0x000fea0003800000 */
.L_x_2413:
        /* <DEDUP_REMOVED lines=9> */
[----:B------:R-:W-:-:S03]  /*ba10*/  UISETP.NE.U32.AND UP1, UPT, UR8, URZ, UPT ;  /* 0x0000003f0800728c */ /* 0x000fc6000bf25070 */
[----:B------:R-:W2:Y:S01]  /*ba20*/  @P1 LDG.E R6, desc[UR54][R2.64] ;  /* 0x0000003602061981 */ /* 0x000ea2000c1e1900 */
[----:B------:R-:W-:Y:S01]  /*ba30*/  UISETP.NE.AND.EX UP1, UPT, UR9, URZ, UPT, UP1 ;  /* 0x0000003f0900728c */ /* 0x000fe2000bf25310 */
[----:B------:R-:W-:Y:S01]  /*ba40*/  ULDC UR4, c[0x0][0xa88] ;  /* 0x0002a20000047ab9 */ /* 0x000fe20000000800 */
[----:B------:R-:W0:Y:S01]  /*ba50*/  S2R R7, SR_TID.X ;  /* 0x0000000000077919 */ /* 0x000e220000002100 */
[----:B------:R-:W-:-:S03]  /*ba60*/  IMAD.U32 R0, RZ, RZ, UR4 ;  /* 0x00000004ff007e24 */ /* 0x000fc6000f8e00ff */
[----:B------:R-:W-:-:S05]  /*ba70*/  PLOP3.LUT P2, PT, PT, PT, UP1, 0x80, 0x0 ;  /* 0x000000000000781c */ /* 0x000fca0003f4f018 */
[----:B------:R-:W-:Y:S02]  /*ba80*/  @UP1 ULDC.64 UR8, c[0x0][0xc08] ;  /* 0x0003020000081ab9 */ /* 0x000fe40000000a00 */
[----:B------:R-:W-:-:S06]  /*ba90*/  @UP1 UIMAD.WIDE UR8, UR37, 0x4, UR8 ;  /* 0x00000004250818a5 */ /* 0x000fcc000f8e0208 */
[----:B------:R-:W-:Y:S01]  /*baa0*/  MOV R4, UR8 ;  /* 0x0000000800047c02 */ /* 0x000fe20008000f00 */
[----:B------:R-:W-:-:S05]  /*bab0*/  IMAD.U32 R5, RZ, RZ, UR9 ;  /* 0x00000009ff057e24 */ /* 0x000fca000f8e00ff */
[----:B------:R1:W5:Y:S01]  /*bac0*/  @P2 LDG.E R0, desc[UR54][R4.64] ;  /* 0x0000003604002981 */ /* 0x000362000c1e1900 */
[----:B------:R-:W-:Y:S01]  /*bad0*/  UMOV UR4, URZ ;  /* 0x0000003f00047c82 */ /* 0x000fe20008000000 */
[----:B------:R-:W-:Y:S01]  /*bae0*/  UISETP.NE.AND UP1, UPT, UR46, URZ, UPT ;  /* 0x0000003f2e00728c */ /* 0x000fe2000bf25270 */
[----:B0-----:R-:W-:-:S10]  /*baf0*/  VIADD R7, R7, 0xffffff80 ;  /* 0xffffff8007077836 */ /* 0x001fd40000000000 */
[----:B------:R-:W-:Y:S01]  /*bb00*/  @!UP1 ULDC UR46, c[0x0][0xad4] ;  /* 0x0002b500002e9ab9 */ /* 0x000fe20000000800 */
[----:B------:R-:W-:Y:S02]  /*bb10*/  ISETP.GT.AND P0, PT, R7, 0xbf, PT ;  /* 0x000000bf0700780c */ /* 0x000fe40003f04270 */
[----:B--2---:R-:W-:-:S13]  /*bb20*/  @P1 R2UR UR4, R6 ;  /* 0x00000000060412ca */ /* 0x004fda00000e0000 */
[----:B------:R-:W-:Y:S01]  /*bb30*/  USHF.R.S32.HI UR18, URZ, 0x1f, UR4 ;  /* 0x0000001f3f127899 */ /* 0x000fe20008011404 */
[----:B-1----:R-:W-:Y:S11]  /*bb40*/  @P2 BRA `(.L_x_2419) ;  /* 0x0000000000102947 */ /* 0x002ff60003800000 */
[----:B------:R-:W-:Y:S05]  /*bb50*/  @!P1 BRA `(.L_x_2419) ;  /* 0x00000000000c9947 */ /* 0x000fea0003800000 */
[----:B------:R-:W2:Y:S04]  /*bb60*/  LDG.E R5, desc[UR54][R2.64] ;  /* 0x0000003602057981 */ /* 0x000ea8000c1e1900 */
[----:B-----5:R-:W2:Y:S02]  /*bb70*/  LDG.E R0, desc[UR54][R2.64+0x4] ;  /* 0x0000043602007981 */ /* 0x020ea4000c1e1900 */
[----:B--2---:R-:W-:-:S07]  /*bb80*/  IMAD.IADD R0, R0, 0x1, -R5 ;  /* 0x0000000100007824 */ /* 0x004fce00078e0a05 */
.L_x_2419:
[----:B------:R-:W-:Y:S01]  /*bb90*/  USEL UR37, UR37, URZ, !UP0 ;  /* 0x0000003f25257287 */ /* 0x000fe2000c000000 */
[----:B------:R-:W-:Y:S01]  /*bba0*/  BSSY B1, `(.L_x_2420) ;  /* 0x0000038000017945 */ /* 0x000fe20003800000 */
[----:B------:R-:W-:-:S03]  /*bbb0*/  USEL UR38, UR38, URZ, !UP0 ;  /* 0x0000003f26267287 */ /* 0x000fc6000c000000 */
[----:B------:R-:W-:Y:S09]  /*bbc0*/  @P0 BRA `(.L_x_2421) ;  /* 0x0000000000d40947 */ /* 0x000ff20003800000 */
[----:B------:R-:W0:Y:S01]  /*bbd0*/  S2R R3, SR_TID.X ;  /* 0x0000000000037919 */ /* 0x000e220000002100 */
[----:B------:R-:W1:Y:S01]  /*bbe0*/  LDC R9, c[0x0][0xbe8] ;  /* 0x0002fa00ff097b82 */ /* 0x000e620000000800 */
[----:B------:R-:W-:Y:S02]  /*bbf0*/  IMAD.U32 R4, RZ, RZ, UR40 ;  /* 0x00000028ff047e24 */ /* 0x000fe4000f8e00ff */
[----:B-1---5:R-:W-:-:S03]  /*bc00*/  IMAD R2, R0, R9, RZ ;  /* 0x0000000900027224 */ /* 0x022fc600078e02ff */
[----:B0-----:R-:W-:-:S04]  /*bc10*/  IADD3 R4, R4, -0x80, R3 ;  /* 0xffffff8004047810 */ /* 0x001fc80007ffe003 */
        /* <DEDUP_REMOVED lines=12> */
[----:B------:R-:W-:Y:S01]  /*bce0*/  UIMAD UR11, UR11, UR37, URZ ;  /* 0x000000250b0b72a4 */ /* 0x000fe2000f8e023f */
[----:B------:R-:W1:Y:S01]  /*bcf0*/  @P0 LDC R7, c[0x0][0xbf0] ;  /* 0x0002fc00ff070b82 */ /* 0x000e620000000800 */
[----:B------:R-:W-:Y:S02]  /*bd00*/  UIMAD.WIDE.U32 UR14, UR8, UR39, URZ ;  /* 0x00000027080e72a5 */ /* 0x000fe4000f8e003f */
        /* <DEDUP_REMOVED lines=12> */
[----:B------:R-:W-:Y:S01]  /*bdd0*/  UIADD3.X UR7, UR7, UR17, UR18, UP1, UP2 ;  /* 0x0000001107077290 */ /* 0x000fe20008fe4412 */
[----:B-1----:R-:W-:Y:S01]  /*bde0*/  @P0 SHF.R.U32.HI R5, RZ, R7, R2 ;  /* 0x00000007ff050219 */ /* 0x002fe20000011602 */
[----:B------:R-:W-:Y:S01]  /*bdf0*/  ULDC.64 UR8, c[0x0][UR16+0x210] ;  /* 0x0000840010087abb */ /* 0x000fe20008000a00 */
[----:B------:R-:W-:Y:S01]  /*be00*/  MOV R2, UR20 ;  /* 0x0000001400027c02 */ /* 0x000fe20008000f00 */
[----:B------:R-:W-:Y:S01]  /*be10*/  ULDC.64 UR10, c[0x0][0xba8] ;  /* 0x0002ea00000a7ab9 */ /* 0x000fe20000000a00 */
[----:B------:R-:W-:Y:S01]  /*be20*/  @!UP0 ULDC UR10, c[0x0][0xb50] ;  /* 0x0002d400000a8ab9 */ /* 0x000fe20000000800 */
[--C-:B------:R-:W-:Y:S01]  /*be30*/  IMAD.MOV R7, RZ, RZ, -R5.reuse ;  /* 0x000000ffff077224 */ /* 0x100fe200078e0a05 */
[----:B------:R-:W-:Y:S01]  /*be40*/  IADD3 R2, P0, P1, R5, UR14, R2 ;  /* 0x0000000e05027c10 */ /* 0x000fe2000f91e002 */
[----:B------:R-:W-:Y:S01]  /*be50*/  @!UP0 ULDC UR11, c[0x0][0xb54] ;  /* 0x0002d500000b8ab9 */ /* 0x000fe20000000800 */
[----:B------:R-:W-:Y:S01]  /*be60*/  SHF.R.S32.HI R5, RZ, 0x1f, R5 ;  /* 0x0000001fff057819 */ /* 0x000fe20000011405 */
[----:B------:R-:W-:-:S03]  /*be70*/  IMAD R7, R9, R7, R4 ;  /* 0x0000000709077224 */ /* 0x000fc600078e0204 */
[----:B------:R-:W-:Y:S01]  /*be80*/  IADD3.X R3, R5, UR7, R6, P0, P1 ;  /* 0x0000000705037c10 */ /* 0x000fe200087e2406 */
[C---:B------:R-:W-:Y:S01]  /*be90*/  IMAD R9, R7.reuse, UR9, RZ ;  /* 0x0000000907097c24 */ /* 0x040fe2000f8e02ff */
[----:B------:R-:W-:Y:S01]  /*bea0*/  SHF.R.S32.HI R4, RZ, 0x1f, R7 ;  /* 0x0000001fff047819 */ /* 0x000fe20000011407 */
[----:B------:R-:W-:-:S04]  /*beb0*/  IMAD.WIDE.U32 R2, R7, UR8, R2 ;  /* 0x0000000807027c25 */ /* 0x000fc8000f8e0002 */
[----:B------:R-:W-:Y:S01]  /*bec0*/  IMAD R9, R4, UR8, R9 ;  /* 0x0000000804097c24 */ /* 0x000fe2000f8e0209 */
[----:B------:R-:W-:-:S03]  /*bed0*/  LEA R4, P0, R2, UR10, 0x2 ;  /* 0x0000000a02047c11 */ /* 0x000fc6000f8010ff */
[----:B------:R-:W-:-:S05]  /*bee0*/  IMAD.IADD R3, R3, 0x1, R9 ;  /* 0x0000000103037824 */ /* 0x000fca00078e0209 */
[----:B------:R-:W-:Y:S01]  /*bef0*/  LEA.HI.X R5, R2, UR11, R3, 0x2, P0 ;  /* 0x0000000b02057c11 */ /* 0x000fe200080f1403 */
[----:B------:R-:W-:-:S05]  /*bf00*/  IMAD.MOV.U32 R3, RZ, RZ, -0x800000 ;  /* 0xff800000ff037424 */ /* 0x000fca00078e00ff */
[----:B------:R0:W-:Y:S02]  /*bf10*/  STG.E desc[UR54][R4.64], R3 ;  /* 0x0000000304007986 */ /* 0x0001e4000c101936 */
.L_x_2421:
[----:B------:R-:W-:Y:S05]  /*bf20*/  BSYNC B1 ;  /* 0x0000000000017941 */ /* 0x000fea0003800000 */
.L_x_2420:
[----:B------:R-:W-:-:S06]  /*bf30*/  UISETP.GT.AND UP0, UPT, UR46, 0x1, UPT ;  /* 0x000000012e00788c */ /* 0x000fcc000bf04270 */
[----:B------:R-:W-:-:S13]  /*bf40*/  PLOP3.LUT P0, PT, PT, PT, UP0, 0x80, 0x0 ;  /* 0x000000000000781c */ /* 0x000fda0003f0f008 */
[----:B------:R-:W-:Y:S05]  /*bf50*/  @P0 BRA `(.L_x_2416) ;  /* 0x0000000400280947 */ /* 0x000fea0003800000 */
[----:B------:R-:W1:Y:S01]  /*bf60*/  LDC R11, c[0x0][0xbe8] ;  /* 0x0002fa00ff0b7b82 */ /* 0x000e620000000800 */
[----:B------:R-:W-:Y:S01]  /*bf70*/  ULDC.64 UR10, c[0x0][0xaa0] ;  /* 0x0002a800000a7ab9 */ /* 0x000fe20000000a00 */
[----:B------:R-:W-:Y:S01]  /*bf80*/  IMAD R2, R18, 0x30, R157 ;  /* 0x0000003012027824 */ /* 0x000fe200078e029d */
[----:B------:R-:W-:Y:S01]  /*bf90*/  UIMAD UR7, UR18, UR10, URZ ;  /* 0x0000000a120772a4 */ /* 0x000fe2000f8e023f */
[----:B------:R-:W-:Y:S01]  /*bfa0*/  VIADD R30, R157, UR40 ;  /* 0x000000289d1e7c36 */ /* 0x000fe20008000000 */
[----:B------:R-:W-:Y:S01]  /*bfb0*/  UIMAD.WIDE.U32 UR8, UR4, UR10, URZ ;  /* 0x0000000a040872a5 */ /* 0x000fe2000f8e003f */
[----:B0-----:R-:W-:Y:S01]  /*bfc0*/  VIADD R4, R2, UR40 ;  /* 0x0000002802047c36 */ /* 0x001fe20008000000 */
[----:B------:R-:W-:Y:S01]  /*bfd0*/  UIMAD UR7, UR4, UR11, UR7 ;  /* 0x0000000b040772a4 */ /* 0x000fe2000f8e0207 */
[----:B------:R-:W-:Y:S02]  /*bfe0*/  SHF.R.S32.HI R13, RZ, 0x1f, R19 ;  /* 0x0000001fff0d7819 */ /* 0x000fe40000011413 */
[----:B------:R-:W-:Y:S01]  /*bff0*/  ULDC.64 UR10, c[0x0][0xae8] ;  /* 0x0002ba00000a7ab9 */ /* 0x000fe20000000a00 */
[----:B------:R-:W-:Y:S01]  /*c000*/  UIADD3 UR9, UR9, UR7, URZ ;  /* 0x0000000709097290 */ /* 0x000fe2000fffe03f */
[----:B------:R-:W-:-:S03]  /*c010*/  IMAD.MOV.U32 R5, RZ, RZ, R4 ;  /* 0x000000ffff057224 */ /* 0x000fc600078e0004 */
[----:B------:R-:W-:-:S04]  /*c020*/  UIMAD.WIDE.U32 UR8, UR39, UR10, UR8 ;  /* 0x0000000a270872a5 */ /* 0x000fc8000f8e0008 */
[----:B------:R-:W-:-:S03]  /*c030*/  UIMAD UR9, UR39, UR11, UR9 ;  /* 0x0000000b270972a4 */ /* 0x000fc6000f8e0209 */
[----:B------:R-:W-:Y:S01]  /*c040*/  ULDC.64 UR10, c[0x0][0xaf0] ;  /* 0x0002bc00000a7ab9 */ /* 0x000fe20000000a00 */
[----:B-1----:R-:W-:Y:S01]  /*c050*/  ISETP.NE.AND P0, PT, R11, 0x1, PT ;  /* 0x000000010b00780c */ /* 0x002fe20003f05270 */
[----:B------:R-:W-:Y:S02]  /*c060*/  UIMAD UR38, UR38, UR10, URZ ;  /* 0x0000000a262672a4 */ /* 0x000fe4000f8e023f */
[----:B------:R-:W-:Y:S02]  /*c070*/  UIMAD.WIDE.U32 UR8, UR37, UR10, UR8 ;  /* 0x0000000a250872a5 */ /* 0x000fe4000f8e0008 */
[----:B------:R-:W-:-:S03]  /*c080*/  UIMAD UR4, UR37, UR11, UR38 ;  /* 0x0000000b250472a4 */ /* 0x000fc6000f8e0226 */
[----:B------:R-:W-:Y:S01]  /*c090*/  ULDC.64 UR10, c[0x0][0xae0] ;  /* 0x0002b800000a7ab9 */ /* 0x000fe20000000a00 */
[----:B------:R-:W-:-:S04]  /*c0a0*/  UIADD3 UR4, UR9, UR4, URZ ;  /* 0x0000000409047290 */ /* 0x000fc8000fffe03f */
[----:B------:R-:W0:Y:S08]  /*c0b0*/  @P0 LDC R3, c[0x0][0xbec] ;  /* 0x0002fb00ff030b82 */ /* 0x000e300000000800 */
[----:B------:R-:W1:Y:S01]  /*c0c0*/  @P0 LDC R7, c[0x0][0xbf0] ;  /* 0x0002fc00ff070b82 */ /* 0x000e620000000800 */
[----:B0-----:R-:W-:-:S04]  /*c0d0*/  @P0 IMAD.HI.U32 R2, R4, R3, RZ ;  /* 0x0000000304020227 */ /* 0x001fc800078e00ff */
[----:B------:R-:W-:Y:S02]  /*c0e0*/  IMAD.U32 R3, RZ, RZ, UR9 ;  /* 0x00000009ff037e24 */ /* 0x000fe4000f8e00ff */
[----:B------:R-:W-:Y:S01]  /*c0f0*/  IMAD.U32 R3, RZ, RZ, UR4 ;  /* 0x00000004ff037e24 */ /* 0x000fe2000f8e00ff */
[----:B------:R-:W-:Y:S01]  /*c100*/  ULDC UR4, c[0x0][0xac8] ;  /* 0x0002b20000047ab9 */ /* 0x000fe20000000800 */
[----:B-1----:R-:W-:-:S04]  /*c110*/  @P0 SHF.R.U32.HI R5, RZ, R7, R2 ;  /* 0x00000007ff050219 */ /* 0x002fc80000011602 */
[----:B------:R-:W-:Y:S02]  /*c120*/  IADD3 R7, -R5, RZ, RZ ;  /* 0x000000ff05077210 */ /* 0x000fe40007ffe1ff */
[----:B------:R-:W-:-:S03]  /*c130*/  SHF.R.S32.HI R2, RZ, 0x1f, R5 ;  /* 0x0000001fff027819 */ /* 0x000fc60000011405 */
[----:B------:R-:W-:Y:S02]  /*c140*/  IMAD R7, R11, R7, R4 ;  /* 0x000000070b077224 */ /* 0x000fe400078e0204 */
[----:B------:R-:W-:Y:S02]  /*c150*/  IMAD R4, R2, UR10, RZ ;  /* 0x0000000a02047c24 */ /* 0x000fe4000f8e02ff */
        /* <DEDUP_REMOVED lines=12> */
[----:B-----5:R-:W-:Y:S01]  /*c220*/  IMAD R11, R0, R11, RZ ;  /* 0x0000000b000b7224 */ /* 0x020fe200078e02ff */
[----:B------:R-:W-:Y:S02]  /*c230*/  IADD3 R0, R30, 0x30, RZ ;  /* 0x000000301e007810 */ /* 0x000fe40007ffe0ff */
        /* <DEDUP_REMOVED lines=28> */
.L_x_2416:
[----:B------:R-:W-:Y:S05]  /*c400*/  BSYNC B0 ;  /* 0x0000000000007941 */ /* 0x000fea0003800000 */
.L_x_2412:
[----:B------:R-:W-:Y:S02]  /*c410*/  ULDC UR4, c[0x0][0xc3c] ;  /* 0x00030f0000047ab9 */ /* 0x000fe40000000800 */
[----:B------:R-:W-:-:S13]  /*c420*/  ISETP.GE.AND P0, PT, R31, UR4, PT ;  /* 0x000000041f007c0c */ /* 0x000fda000bf06270 */
[----:B------:R-:W-:Y:S05]  /*c430*/  @!P0 BRA `(.L_x_2422) ;  /* 0xffffff4800788947 */ /* 0x000fea000383ffff */
[----:B------:R-:W-:Y:S05]  /*c440*/  EXIT ;  /* 0x000000000000794d */ /* 0x000fea0003800000 */
.L_x_2369:
[----:B------:R-:W-:-:S08]  /*c450*/  NOP ;  /* 0x0000000000007918 */ /* 0x000fd00000000000 */
[----:B------:R-:W0:-:S00]  /*c460*/  USETMAXREG.DEALLOC.CTAPOOL 0x20 ;  /* 0x00000020000079c8 */ /* 0x000e0000080e0500 */
[----:B0-----:R-:W2:Y:S01]  /*c470*/  LDL.LU R2, [R1+0x4] ;  /* 0x0000040001027983 */ /* 0x001ea20000300800 */
[----:B------:R-:W-:Y:S01]  /*c480*/  LOP3.LUT R0, R0, 0x3, RZ, 0xc0, !PT ;  /* 0x0000000300007812 */ /* 0x000fe200078ec0ff */
[----:B------:R-:W-:-:S05]  /*c490*/  IMAD.MOV.U32 R6, RZ, RZ, RZ ;  /* 0x000000ffff067224 */ /* 0x000fca00078e00ff */
[----:B------:R-:W0:Y:S02]  /*c4a0*/  SHFL.IDX PT, R0, R0, RZ, 0x1f ;  /* 0x00001fff00007589 */ /* 0x000e2400000e0000 */
[----:B0-----:R-:W-:Y:S02]  /*c4b0*/  ISETP.NE.AND P0, PT, R0, RZ, PT ;  /* 0x000000ff0000720c */ /* 0x001fe40003f05270 */
        /* <DEDUP_REMOVED lines=11> */
.L_x_2423:
[----:B------:R-:W1:Y:S01]  /*c570*/  S2R R0, SR_TID.X ;  /* 0x0000000000007919 */ /* 0x000e620000002100 */
[----:B------:R-:W-:Y:S01]  /*c580*/  ULDC UR4, c[0x0][0xc3c] ;  /* 0x00030f0000047ab9 */ /* 0x000fe20000000800 */
[----:B------:R-:W-:Y:S01]  /*c590*/  IMAD.MOV.U32 R7, RZ, RZ, RZ ;  /* 0x000000ffff077224 */ /* 0x000fe200078e00ff */
[----:B------:R-:W2:Y:S01]  /*c5a0*/  S2UR UR6, SR_CTAID.X ;  /* 0x00000000000679c3 */ /* 0x000ea20000002500 */
[----:B------:R-:W-:Y:S01]  /*c5b0*/  ULDC UR5, c[0x0][0xc38] ;  /* 0x00030e0000057ab9 */ /* 0x000fe20000000800 */
[----:B-1----:R-:W-:-:S04]  /*c5c0*/  LOP3.LUT R0, R0, 0x1f, RZ, 0xc0, !PT ;  /* 0x0000001f00007812 */ /* 0x002fc800078ec0ff */
[----:B------:R-:W-:-:S04]  /*c5d0*/  ISETP.NE.AND P0, PT, R0, 0x1f, PT ;  /* 0x0000001f0000780c */ /* 0x000fc80003f05270 */
[----:B------:R-:W-:-:S13]  /*c5e0*/  ISETP.GE.OR P1, PT, R0, UR4, !P0 ;  /* 0x0000000400007c0c */ /* 0x000fda000c726670 */
[----:B------:R-:W1:Y:S08]  /*c5f0*/  @!P1 LDC.64 R4, c[0x0][0xc80] ;  /* 0x00032000ff049b82 */ /* 0x000e700000000a00 */
[----:B0-----:R-:W0:Y:S01]  /*c600*/  @!P1 LDC.64 R2, c[0x0][0xc78] ;  /* 0x00031e00ff029b82 */ /* 0x001e220000000a00 */
[----:B-1----:R-:W-:-:S05]  /*c610*/  @!P1 IMAD.WIDE.U32 R4, R0, 0x4, R4 ;  /* 0x0000000400049825 */ /* 0x002fca00078e0004 */
[----:B------:R-:W3:Y:S01]  /*c620*/  @!P1 LDG.E R6, desc[UR54][R4.64] ;  /* 0x0000003604069981 */ /* 0x000ee2000c1e1900 */
[----:B0-----:R-:W-:-:S05]  /*c630*/  @!P1 IMAD.WIDE.U32 R2, R0, 0x4, R2 ;  /* 0x0000000400029825 */ /* 0x001fca00078e0002 */
        /* <DEDUP_REMOVED lines=25> */
[----:B--2---:R-:W-:Y:S01]  /*c7d0*/  ISETP.GT.AND P6, PT, R8, UR6, PT ;  /* 0x0000000608007c0c */ /* 0x004fe2000bfc4270 */
[----:B------:R-:W-:-:S12]  /*c7e0*/  IMAD.MOV.U32 R3, RZ, RZ, R8 ;  /* 0x000000ffff037224 */ /* 0x000fd800078e0008 */
[----:B------:R-:W-:Y:S05]  /*c7f0*/  @P6 BRA `(.L_x_2425) ;  /* 0x0000000000946947 */ /* 0x000fea0003800000 */
[----:B------:R-:W-:Y:S01]  /*c800*/  IMAD.MOV.U32 R8, RZ, RZ, R3 ;  /* 0x000000ffff087224 */ /* 0x000fe200078e0003 */
[----:B------:R-:W-:Y:S01]  /*c810*/  UMOV UR4, URZ ;  /* 0x0000003f00047c82 */ /* 0x000fe20008000000 */
[----:B------:R-:W-:-:S05]  /*c820*/  ULDC UR5, c[0x0][0xc38] ;  /* 0x00030e0000057ab9 */ /* 0x000fca0000000800 */
.L_x_2427:
        /* <DEDUP_REMOVED lines=34> */
.L_x_2425:
        /* <DEDUP_REMOVED lines=11> */
[----:B------:R-:W-:-:S06]  /*cb00*/  IADD3 R16, R19, -0x1, RZ ;  /* 0xffffffff13107810 */ /* 0x000fcc0007ffe0ff */
[----:B------:R0:W1:Y:S02]  /*cb10*/  SHFL.IDX PT, R16, R5, R16, 0x1f ;  /* 0x00001f1005107589 */ /* 0x00006400000e0000 */
.L_x_2428:
        /* <DEDUP_REMOVED lines=20> */
[----:B------:R-:W-:Y:S01]  /*cc60*/  IMAD R3, R2, R11, R10 ;  /* 0x0000000b02037224 */ /* 0x000fe200078e020a */
[----:B0-----:R-:W-:-:S04]  /*cc70*/  IADD3 R10, R9, 0xffffffe, RZ ;  /* 0x0ffffffe090a7810 */ /* 0x001fc80007ffe0ff */
        /* <DEDUP_REMOVED lines=14> */
[----:B------:R-:W-:Y:S01]  /*cd60*/  IMAD.MOV R10, RZ, RZ, -R2 ;  /* 0x000000ffff0a7224 */ /* 0x000fe200078e0a02 */
[----:B------:R-:W-:Y:S01]  /*cd70*/  MOV R2, RZ ;  /* 0x000000ff00027202 */ /* 0x000fe20000000f00 */
[----:B------:R-:W-:Y:S01]  /*cd80*/  IMAD R9, R9, R4, RZ ;  /* 0x0000000409097224 */ /* 0x000fe200078e02ff */
[----:B------:R-:W-:-:S03]  /*cd90*/  IABS R8, R12 ;  /* 0x0000000c00087213 */ /* 0x000fc60000000000 */
        /* <DEDUP_REMOVED lines=15> */
[----:B------:R-:W-:-:S04]  /*ce90*/  @!P1 LOP3.LUT R2, RZ, R7, RZ, 0x33, !PT ;  /* 0x00000007ff029212 */ /* 0x000fc800078e33ff */
[----:B------:R-:W-:-:S05]  /*cea0*/  IADD3 R18, -R2, RZ, RZ ;  /* 0x000000ff02127210 */ /* 0x000fca0007ffe1ff */
[C---:B------:R-:W-:Y:S02]  /*ceb0*/  IMAD R18, R7.reuse, R18, R12 ;  /* 0x0000001207127224 */ /* 0x040fe400078e020c */
[----:B------:R-:W-:Y:S02]  /*cec0*/  IMAD R7, R7, 0x1000000, R2 ;  /* 0x0100000007077824 */ /* 0x000fe400078e0202 */
[----:B------:R-:W-:Y:S02]  /*ced0*/  IMAD R2, R6, R3, R5 ;  /* 0x0000000306027224 */ /* 0x000fe400078e0205 */
[----:B------:R-:W-:Y:S01]  /*cee0*/  IMAD R18, R18, 0x10000, R7 ;  /* 0x0001000012127824 */ /* 0x000fe200078e0207 */
[----:B------:R-:W-:Y:S06]  /*cef0*/  BRA `(.L_x_2430) ;  /* 0x0000000000f47947 */ /* 0x000fec0003800000 */
.L_x_2429:
        /* <DEDUP_REMOVED lines=15> */
[----:B------:R-:W-:-:S05]  /*cff0*/  IADD3 R3, RZ, -R12, RZ ;  /* 0x8000000cff037210 */ /* 0x000fca0007ffe0ff */
        /* <DEDUP_REMOVED lines=12> */
[----:B------:R-:W-:Y:S01]  /*d0c0*/  IMAD R8, R7, R2, RZ ;  /* 0x0000000207087224 */ /* 0x000fe200078e02ff */
[----:B------:R-:W-:-:S03]  /*d0d0*/  IADD3 R2, -R2, RZ, RZ ;  /* 0x000000ff02027210 */ /* 0x000fc60007ffe1ff */
        /* <DEDUP_REMOVED lines=29> */
[----:B------:R-:W-:-:S05]  /*d2b0*/  @!P1 LOP3.LUT R2, RZ, R7, RZ, 0x33, !PT ;  /* 0x00000007ff029212 */ /* 0x000fca00078e33ff */
[----:B------:R-:W-:-:S07]  /*d2c0*/  IMAD R18, R2, R18, R3 ;  /* 0x0000001202127224 */ /* 0x000fce00078e0203 */
.L_x_2430:
[----:B------:R-:W-:-:S05]  /*d2d0*/  LOP3.LUT R17, RZ, R2, RZ, 0x33, !PT ;  /* 0x00000002ff117212 */ /* 0x000fca00078e33ff */
[----:B------:R-:W-:Y:S01]  /*d2e0*/  IMAD.IADD R17, R6, 0x1, R17 ;  /* 0x0000000106117824 */ /* 0x000fe200078e0211 */
[----:B------:R-:W-:Y:S06]  /*d2f0*/  BRA `(.L_x_2431) ;  /* 0x0000000000147947 */ /* 0x000fec0003800000 */
.L_x_2426:
[----:B------:R-:W-:Y:S01]  /*d300*/  ULDC UR4, c[0x0][0xc3c] ;  /* 0x00030f0000047ab9 */ /* 0x000fe20000000800 */
[----:B------:R-:W-:Y:S01]  /*d310*/  IMAD.MOV.U32 R17, RZ, RZ, RZ ;  /* 0x000000ffff117224 */ /* 0x000fe200078e00ff */
[----:B------:R-:W-:Y:S01]  /*d320*/  MOV R19, UR4 ;  /* 0x0000000400137c02 */ /* 0x000fe20008000f00 */
[----:B------:R-:W-:Y:S02]  /*d330*/  IMAD.U32 R16, RZ, RZ, UR6 ;  /* 0x00000006ff107e24 */ /* 0x000fe4000f8e00ff */
[----:B------:R-:W-:-:S07]  /*d340*/  IMAD.MOV.U32 R18, RZ, RZ, RZ ;  /* 0x000000ffff127224 */ /* 0x000fce00078e00ff */
.L_x_2431:
[----:B------:R-:W-:-:S13]  /*d350*/  ISETP.NE.AND P0, PT, R0, RZ, PT ;  /* 0x000000ff0000720c */ /* 0x000fda0003f05270 */
[----:B------:R-:W0:Y:S01]  /*d360*/  @!P0 S2R R3, SR_CgaCtaId ;  /* 0x0000000000038919 */ /* 0x000e220000008800 */
[----:B------:R-:W-:-:S04]  /*d370*/  @!P0 MOV R0, 0x400 ;  /* 0x0000040000008802 */ /* 0x000fc80000000f00 */
[----:B0-----:R-:W-:-:S05]  /*d380*/  @!P0 LEA R0, R3, R0, 0x18 ;  /* 0x0000000003008211 */ /* 0x001fca00078ec0ff */
[----:B------:R2:W-:Y:S01]  /*d390*/  @!P0 STS.128 [R0+0x168d0], R16 ;  /* 0x0168d01000008388 */ /* 0x0005e20000000c00 */
[----:B------:R-:W-:Y:S06]  /*d3a0*/  BAR.ARV 0x5, 0x200 ;  /* 0x0148000000007b1d */ /* 0x000fec0000002000 */
.L_x_2424:
[----:B------:R3:W-:Y:S01]  /*d3b0*/  STL [R1+0x38], RZ ;  /* 0x000038ff01007387 */ /* 0x0007e20000100800 */
[----:B------:R-:W-:Y:S01]  /*d3c0*/  ULDC UR4, c[0x0][0xc3c] ;  /* 0x00030f0000047ab9 */ /* 0x000fe20000000800 */
[----:B------:R-:W-:Y:S01]  /*d3d0*/  IMAD.MOV.U32 R27, RZ, RZ, 0x1 ;  /* 0x00000001ff1b7424 */ /* 0x000fe200078e00ff */
[----:B-1----:R-:W-:Y:S01]  /*d3e0*/  ISETP.GE.AND P0, PT, R19, UR4, PT ;  /* 0x0000000413007c0c */ /* 0x002fe2000bf06270 */
[----:B------:R-:W-:-:S12]  /*d3f0*/  IMAD.MOV.U32 R25, RZ, RZ, RZ ;  /* 0x000000ffff197224 */ /* 0x000fd800078e00ff */
[----:B---3--:R-:W-:Y:S05]  /*d400*/  @P0 BRA `(.L_x_2432) ;  /* 0x0000005000e00947 */ /* 0x008fea0003800000 */
[----:B------:R-:W1:Y:S01]  /*d410*/  S2R R3, SR_TID.X ;  /* 0x0000000000037919 */ /* 0x000e620000002100 */
[----:B------:R-:W3:Y:S01]  /*d420*/  S2UR UR5, SR_CgaCtaId ;  /* 0x00000000000579c3 */ /* 0x000ee20000008800 */
[----:B------:R-:W-:Y:S01]  /*d430*/  UMOV UR4, 0x400 ;  /* 0x0000040000047882 */ /* 0x000fe20000000000 */
[----:B------:R-:W-:Y:S01]  /*d440*/  BSSY B8, `(.L_x_2432) ;  /* 0x0000534000087945 */ /* 0x000fe20003800000 */
[----:B------:R4:W-:Y:S01]  /*d450*/  STL [R1+0x38], RZ ;  /* 0x000038ff01007387 */ /* 0x0009e20000100800 */
[----:B------:R-:W-:Y:S01]  /*d460*/  IMAD.MOV.U32 R27, RZ, RZ, 0x1 ;  /* 0x00000001ff1b7424 */ /* 0x000fe200078e00ff */
[----:B------:R-:W-:Y:S01]  /*d470*/  ULOP3.LUT UR37, UR36, 0x2, URZ, 0xfc, !UPT ;  /* 0x0000000224257892 */ /* 0x000fe2000f8efc3f */
[----:B------:R-:W-:Y:S01]  /*d480*/  IMAD.MOV.U32 R25, RZ, RZ, RZ ;  /* 0x000000ffff197224 */ /* 0x000fe200078e00ff */
[----:B------:R-:W-:Y:S01]  /*d490*/  ULDC UR38, c[0x0][0xc] ;  /* 0x0000030000267ab9 */ /* 0x000fe20000000800 */
[----:B---3--:R-:W-:-:S06]  /*d4a0*/  ULEA UR4, UR5, UR4, 0x18 ;  /* 0x0000000405047291 */ /* 0x008fcc000f8ec03f */
[----:B------:R-:W-:Y:S01]  /*d4b0*/  MOV R22, UR4 ;  /* 0x0000000400167c02 */ /* 0x000fe20008000f00 */
[C---:B-1----:R-:W-:Y:S01]  /*d4c0*/  IMAD.SHL.U32 R28, R3.reuse, 0x8, RZ ;  /* 0x00000008031c7824 */ /* 0x042fe200078e00ff */
[C---:B------:R-:W-:Y:S01]  /*d4d0*/  LOP3.LUT R4, R3.reuse, 0x7f, RZ, 0xc0, !PT ;  /* 0x0000007f03047812 */ /* 0x040fe200078ec0ff */
[----:B0-----:R-:W-:-:S03]  /*d4e0*/  IMAD.SHL.U32 R2, R3, 0x10, RZ ;  /* 0x0000001003027824 */ /* 0x001fc600078e00ff */
[----:B--2---:R-:W-:Y:S02]  /*d4f0*/  LOP3.LUT R0, R28, 0x1f8, RZ, 0xc0, !PT ;  /* 0x000001f81c007812 */ /* 0x004fe400078ec0ff */
[----:B------:R-:W-:Y:S02]  /*d500*/  LOP3.LUT R2, R2, 0x70, RZ, 0xc0, !PT ;  /* 0x0000007002027812 */ /* 0x000fe400078ec0ff */
[----:B------:R-:W-:Y:S02]  /*d510*/  LOP3.LUT R3, R0, 0x38, R3, 0x78, !PT ;  /* 0x0000003800037812 */ /* 0x000fe400078e7803 */
[----:B------:R-:W-:Y:S02]  /*d520*/  SHF.R.U32.HI R4, RZ, 0x3, R4 ;  /* 0x00000003ff047819 */ /* 0x000fe40000011604 */
[----:B------:R-:W-:Y:S02]  /*d530*/  LOP3.LUT R0, R3, 0x200, R28, 0xf8, !PT ;  /* 0x0000020003007812 */ /* 0x000fe400078ef81c */
[----:B------:R-:W-:-:S02]  /*d540*/  LOP3.LUT R28, R28, 0x38, RZ, 0xc0, !PT ;  /* 0x000000381c1c7812 */ /* 0x000fc400078ec0ff */
[----:B------:R-:W-:Y:S01]  /*d550*/  LOP3.LUT R2, R4, R2, RZ, 0xfc, !PT ;  /* 0x0000000204027212 */ /* 0x000fe200078efcff */
[----:B------:R-:W-:-:S05]  /*d560*/  IMAD R0, R0, 0x2, R22 ;  /* 0x0000000200007824 */ /* 0x000fca00078e0216 */
[----:B------:R4:W-:Y:S02]  /*d570*/  STL [R1+0x1c], R0 ;  /* 0x00001c0001007387 */ /* 0x0009e40000100800 */
.L_x_2495:
[----:B0-----:R-:W0:Y:S01]  /*d580*/  LDC.64 R2, c[0x0][0xc88] ;  /* 0x00032200ff027b82 */ /* 0x001e220000000a00 */
[----:B--2---:R-:W2:Y:S01]  /*d590*/  LDL.LU R6, [R1+0x4] ;  /* 0x0000040001067983 */ /* 0x004ea20000300800 */
[----:B0-----:R-:W-:-:S05]  /*d5a0*/  IMAD.WIDE R2, R19, 0x4, R2 ;  /* 0x0000000413027825 */ /* 0x001fca00078e0202 */
[----:B------:R-:W4:Y:S01]  /*d5b0*/  LDG.E R29, desc[UR54][R2.64] ;  /* 0x00000036021d7981 */ /* 0x000f22000c1e1900 */
[----:B------:R-:W-:Y:S05]  /*d5c0*/  YIELD ;  /* 0x0000000000007946 */ /* 0x000fea0003800000 */
[----:B------:R-:W-:Y:S01]  /*d5d0*/  ULDC.64 UR4, c[0x0][0xa28] ;  /* 0x00028a0000047ab9 */ /* 0x000fe20000000a00 */
[----:B------:R-:W-:Y:S01]  /*d5e0*/  IMAD.MOV.U32 R7, RZ, RZ, RZ ;  /* 0x000000ffff077224 */ /* 0x000fe200078e00ff */
[----:B------:R-:W-:Y:S01]  /*d5f0*/  ISETP.NE.U32.AND P0, PT, RZ, UR4, PT ;  /* 0x00000004ff007c0c */ /* 0x000fe2000bf05070 */
[----:B------:R-:W-:-:S03]  /*d600*/  ULDC.64 UR6, c[0x0][0xa18] ;  /* 0x0002860000067ab9 */ /* 0x000fc60000000a00 */
[----:B------:R-:W-:Y:S02]  /*d610*/  ISETP.NE.AND.EX P0, PT, RZ, UR5, PT, P0 ;  /* 0x00000005ff007c0c */ /* 0x000fe4000bf05300 */
[----:B----4-:R-:W-:-:S11]  /*d620*/  SHF.R.S32.HI R0, RZ, 0x1f, R29 ;  /* 0x0000001fff007819 */ /* 0x010fd6000001141d */
[C---:B------:R-:W-:Y:S01]  /*d630*/  @P0 LEA R2, P1, R29.reuse, UR4, 0x2 ;  /* 0x000000041d020c11 */ /* 0x040fe2000f8210ff */
[C---:B------:R-:W-:Y:S01]  /*d640*/  IMAD.SHL.U32 R23, R29.reuse, 0x4, RZ ;  /* 0x000000041d177824 */ /* 0x040fe200078e00ff */
[C-C-:B------:R-:W-:Y:S01]  /*d650*/  SHF.L.U64.HI R24, R29.reuse, 0x2, R0.reuse ;  /* 0x000000021d187819 */ /* 0x140fe20000010200 */
[----:B------:R0:W-:Y:S01]  /*d660*/  STL [R1+0x2c], R0 ;  /* 0x00002c0001007387 */ /* 0x0001e20000100800 */
[----:B------:R-:W-:Y:S01]  /*d670*/  @P0 LEA.HI.X R3, R29, UR5, R0, 0x2, P1 ;  /* 0x000000051d030c11 */ /* 0x000fe200088f1400 */
[----:B------:R-:W-:-:S04]  /*d680*/  ULDC.64 UR4, c[0x0][0xa00] ;  /* 0x0002800000047ab9 */ /* 0x000fc80000000a00 */
[----:B------:R1:W3:Y:S01]  /*d690*/  @P0 LDG.E R7, desc[UR54][R2.64] ;  /* 0x0000003602070981 */ /* 0x0002e2000c1e1900 */
[----:B------:R-:W-:Y:S02]  /*d6a0*/  ISETP.NE.U32.AND P0, PT, RZ, UR4, PT ;  /* 0x00000004ff007c0c */ /* 0x000fe4000bf05070 */
[----:B--2---:R-:W-:Y:S01]  /*d6b0*/  LOP3.LUT R6, R6, 0xffffffef, RZ, 0xc0, !PT ;  /* 0xffffffef06067812 */ /* 0x004fe200078ec0ff */
[----:B0-----:R-:W-:Y:S01]  /*d6c0*/  IMAD.MOV.U32 R0, RZ, RZ, RZ ;  /* 0x000000ffff007224 */ /* 0x001fe200078e00ff */
[----:B------:R-:W-:Y:S02]  /*d6d0*/  ISETP.NE.AND.EX P2, PT, RZ, UR5, PT, P0 ;  /* 0x00000005ff007c0c */ /* 0x000fe4000bf45300 */
[----:B------:R-:W-:Y:S02]  /*d6e0*/  ISETP.NE.U32.AND P0, PT, RZ, UR6, PT ;  /* 0x00000006ff007c0c */ /* 0x000fe4000bf05070 */
[----:B-1----:R-:W-:Y:S02]  /*d6f0*/  IADD3 R2, P1, R23, UR4, RZ ;  /* 0x0000000417027c10 */ /* 0x002fe4000ff3e0ff */
[----:B------:R-:W-:-:S02]  /*d700*/  ISETP.NE.AND.EX P0, PT, RZ, UR7, PT, P0 ;  /* 0x00000007ff007c0c */ /* 0x000fc4000bf05300 */
[----:B------:R-:W-:Y:S01]  /*d710*/  IADD3.X R3, R24, UR5, RZ, P1, !PT ;  /* 0x0000000518037c10 */ /* 0x000fe20008ffe4ff */
[----:B------:R-:W-:-:S04]  /*d720*/  ULDC.64 UR4, c[0x0][0x418] ;  /* 0x0001060000047ab9 */ /* 0x000fc80000000a00 */
[----:B------:R-:W-:Y:S01]  /*d730*/  @P2 LOP3.LUT R6, R6, 0x10, RZ, 0xfc, !PT ;  /* 0x0000001006062812 */ /* 0x000fe200078efcff */
[----:B------:R-:W2:Y:S05]  /*d740*/  @P2 LDG.E R0, desc[UR54][R2.64] ;  /* 0x0000003602002981 */ /* 0x000eaa000c1e1900 */
[----:B------:R-:W-:Y:S01]  /*d750*/  @P0 IADD3 R4, P1, R23, UR6, RZ ;  /* 0x0000000617040c10 */ /* 0x000fe2000ff3e0ff */
[----:B------:R-:W-:Y:S03]  /*d760*/  STL [R1+0x4], R6 ;  /* 0x0000040601007387 */ /* 0x000fe60000100800 */
[----:B------:R-:W-:-:S05]  /*d770*/  @P0 IADD3.X R5, R24, UR7, RZ, P1, !PT ;  /* 0x0000000718050c10 */ /* 0x000fca0008ffe4ff */
[----:B------:R-:W4:Y:S01]  /*d780*/  @P0 LDG.E R4, desc[UR54][R4.64] ;  /* 0x0000003604040981 */ /* 0x000f22000c1e1900 */
[----:B------:R-:W-:-:S03]  /*d790*/  UISETP.NE.U32.AND UP0, UPT, UR4, URZ, UPT ;  /* 0x0000003f0400728c */ /* 0x000fc6000bf05070 */
[----:B------:R-:W-:Y:S01]  /*d7a0*/  ULDC UR4, c[0x0][0x424] ;  /* 0x0001090000047ab9 */ /* 0x000fe20000000800 */
[----:B------:R-:W-:-:S03]  /*d7b0*/  UISETP.NE.AND.EX UP0, UPT, UR5, URZ, UPT, UP0 ;  /* 0x0000003f0500728c */ /* 0x000fc6000bf05300 */
[----:B------:R-:W-:Y:S01]  /*d7c0*/  ULDC UR5, c[0x0][0x2f0] ;  /* 0x0000bc0000057ab9 */ /* 0x000fe20000000800 */
[----:B------:R-:W-:-:S04]  /*d7d0*/  USEL UR4, UR4, 0x1, UP0 ;  /* 0x0000000104047887 */ /* 0x000fc80008000000 */
[----:B------:R-:W-:Y:S01]  /*d7e0*/  UIMAD UR4, UR4, UR5, URZ ;  /* 0x00000005040472a4 */ /* 0x000fe2000f8e023f */
[----:B--2---:R0:W-:Y:S04]  /*d7f0*/  STL [R1+0x20], R0 ;  /* 0x0000200001007387 */ /* 0x0041e80000100800 */
[----:B---3--:R1:W-:Y:S04]  /*d800*/  STL [R1+0x14], R7 ;  /* 0x0000140701007387 */ /* 0x0083e80000100800 */
[----:B----4-:R1:W-:Y:S01]  /*d810*/  @P0 STL [R1+0x28], R4 ;  /* 0x0000280401000387 */ /* 0x0103e20000100800 */
[----:B0-----:R-:W-:Y:S01]  /*d820*/  IMAD.U32 R0, RZ, RZ, UR4 ;  /* 0x00000004ff007e24 */ /* 0x001fe2000f8e00ff */
[----:B------:R-:W-:Y:S06]  /*d830*/  @P0 BRA `(.L_x_2433) ;  /* 0x0000000000200947 */ /* 0x000fec0003800000 */
[----:B------:R-:W-:Y:S02]  /*d840*/  ULDC UR4, c[0x0][0x288] ;  /* 0x0000a20000047ab9 */ /* 0x000fe40000000800 */
[----:B-1----:R-:W-:-:S05]  /*d850*/  IMAD.U32 R4, RZ, RZ, UR4 ;  /* 0x00000004ff047e24 */ /* 0x002fca000f8e00ff */
[----:B------:R0:W-:Y:S01]  /*d860*/  STL [R1+0x28], R4 ;  /* 0x0000280401007387 */ /* 0x0001e20000100800 */
[----:B------:R-:W-:Y:S05]  /*d870*/  @!P2 BRA `(.L_x_2433) ;  /* 0x000000000010a947 */ /* 0x000fea0003800000 */
[----:B------:R-:W2:Y:S04]  /*d880*/  LDG.E R5, desc[UR54][R2.64] ;  /* 0x0000003602057981 */ /* 0x000ea8000c1e1900 */
[----:B0-----:R-:W2:Y:S02]  /*d890*/  LDG.E R4, desc[UR54][R2.64+0x4] ;  /* 0x0000043602047981 */ /* 0x001ea4000c1e1900 */
[----:B--2---:R-:W-:-:S05]  /*d8a0*/  IADD3 R2, -R5, R4, RZ ;  /* 0x0000000405027210 */ /* 0x004fca0007ffe1ff */
[----:B------:R2:W-:Y:S02]  /*d8b0*/  STL [R1+0x28], R2 ;  /* 0x0000280201007387 */ /* 0x0005e40000100800 */
.L_x_2433:
        /* <DEDUP_REMOVED lines=10> */
.L_x_2434:
        /* <DEDUP_REMOVED lines=9> */
.L_x_2435:
[----:B0-2---:R-:W-:Y:S01]  /*d9f0*/  IMAD.MOV.U32 R2, RZ, RZ, R6 ;  /* 0x000000ffff027224 */ /* 0x005fe200078e0006 */
[----:B------:R-:W0:Y:S01]  /*da00*/  LDC R3, c[0x0][0x448] ;  /* 0x00011200ff037b82 */ /* 0x000e220000000800 */
[----:B------:R-:W2:Y:S01]  /*da10*/  LDL R6, [R1+0x28] ;  /* 0x0000280001067983 */ /* 0x000ea20000100800 */
[----:B-----5:R-:W-:Y:S01]  /*da20*/  IMAD.IADD R5, R0, 0x1, -R7 ;  /* 0x0000000100057824 */ /* 0x020fe200078e0a07 */
[----:B------:R-:W-:Y:S01]  /*da30*/  BSSY B0, `(.L_x_2436) ;  /* 0x000003a000007945 */ /* 0x000fe20003800000 */
[----:B------:R-:W-:Y:S02]  /*da40*/  LOP3.LUT R2, R2, 0xfffffff7, RZ, 0xc0, !PT ;  /* 0xfffffff702027812 */ /* 0x000fe400078ec0ff */
[----:B0-----:R-:W-:-:S13]  /*da50*/  ISETP.NE.AND P0, PT, R3, 0x1, PT ;  /* 0x000000010300780c */ /* 0x001fda0003f05270 */
[----:B------:R-:W0:Y:S01]  /*da60*/  @P0 LDC R4, c[0x0][0x44c] ;  /* 0x00011300ff040b82 */ /* 0x000e220000000800 */
[----:B------:R-:W-:-:S05]  /*da70*/  @P0 LOP3.LUT R2, R2, 0x8, RZ, 0xfc, !PT ;  /* 0x0000000802020812 */ /* 0x000fca00078efcff */
[----:B------:R1:W-:Y:S02]  /*da80*/  STL [R1+0x4], R2 ;  /* 0x0000040201007387 */ /* 0x0003e40000100800 */
[----:B------:R-:W3:Y:S02]  /*da90*/  @P0 LDC R3, c[0x0][0x450] ;  /* 0x00011400ff030b82 */ /* 0x000ee40000000800 */
[----:B------:R4:W-:Y:S01]  /*daa0*/  STL [R1+0xc], R5 ;  /* 0x00000c0501007387 */ /* 0x0009e20000100800 */
[----:B-1----:R-:W-:-:S04]  /*dab0*/  IMAD R2, R17, 0xc0, RZ ;  /* 0x000000c011027824 */ /* 0x002fc800078e02ff */
[----:B------:R-:W-:-:S04]  /*dac0*/  VIADD R2, R2, 0xbf ;  /* 0x000000bf02027836 */ /* 0x000fc80000000000 */
[----:B0-----:R-:W-:-:S05]  /*dad0*/  @P0 IMAD.HI.U32 R4, R2, R4, RZ ;  /* 0x0000000402040227 */ /* 0x001fca00078e00ff */
[----:B---3--:R-:W-:Y:S02]  /*dae0*/  @P0 SHF.R.U32.HI R2, RZ, R3, R4 ;  /* 0x00000003ff020219 */ /* 0x008fe40000011604 */
[----:B------:R-:W-:-:S04]  /*daf0*/  LOP3.LUT R4, R18, 0xff000000, RZ, 0xc0, !PT ;  /* 0xff00000012047812 */ /* 0x000fc800078ec0ff */
[----:B------:R-:W-:Y:S02]  /*db00*/  SHF.R.U32.HI R4, RZ, 0x8, R4 ;  /* 0x00000008ff047819 */ /* 0x000fe40000011604 */
[----:B--2---:R-:W-:-:S05]  /*db10*/  IADD3 R0, R5, 0x80, -R6 ;  /* 0x0000008005007810 */ /* 0x004fca0007ffe806 */
[----:B------:R-:W-:-:S05]  /*db20*/  IMAD.IADD R0, R0, 0x1, R2 ;  /* 0x0000000100007824 */ /* 0x000fca00078e0202 */
[----:B------:R-:W-:-:S04]  /*db30*/  SHF.R.S32.HI R2, RZ, 0x1f, R0 ;  /* 0x0000001fff027819 */ /* 0x000fc80000011400 */
[----:B------:R-:W-:Y:S02]  /*db40*/  LEA.HI R0, R2, R0, RZ, 0x7 ;  /* 0x0000000002007211 */ /* 0x000fe400078f38ff */
[----:B------:R-:W-:Y:S02]  /*db50*/  IADD3 R2, R5, 0x7f, RZ ;  /* 0x0000007f05027810 */ /* 0x000fe40007ffe0ff */
[----:B------:R-:W-:Y:S02]  /*db60*/  SHF.R.S32.HI R0, RZ, 0x7, R0 ;  /* 0x00000007ff007819 */ /* 0x000fe40000011400 */
[----:B------:R-:W-:-:S04]  /*db70*/  SHF.R.S32.HI R3, RZ, 0x1f, R2 ;  /* 0x0000001fff037819 */ /* 0x000fc80000011402 */
[----:B------:R-:W-:-:S04]  /*db80*/  LEA.HI R2, R3, R2, RZ, 0x7 ;  /* 0x0000000203027211 */ /* 0x000fc800078f38ff */
[----:B------:R-:W-:-:S04]  /*db90*/  SHF.R.S32.HI R2, RZ, 0x7, R2 ;  /* 0x00000007ff027819 */ /* 0x000fc80000011402 */
[----:B------:R-:W-:Y:S02]  /*dba0*/  VIMNMX R0, R2, R0, PT ;  /* 0x0000000002007248 */ /* 0x000fe40003fe0100 */
[----:B------:R-:W-:Y:S02]  /*dbb0*/  LOP3.LUT R2, R18, 0xff0000, RZ, 0xc0, !PT ;  /* 0x00ff000012027812 */ /* 0x000fe400078ec0ff */
[----:B------:R-:W-:Y:S02]  /*dbc0*/  ISETP.GE.AND P0, PT, R0, 0x1, PT ;  /* 0x000000010000780c */ /* 0x000fe40003f06270 */
[----:B------:R-:W-:Y:S01]  /*dbd0*/  LEA.HI R4, R2, R4, RZ, 0x10 ;  /* 0x0000000402047211 */ /* 0x000fe200078f80ff */
[----:B------:R-:W-:-:S10]  /*dbe0*/  IMAD.MOV.U32 R2, RZ, RZ, RZ ;  /* 0x000000ffff027224 */ /* 0x000fd400078e00ff */
[----:B----4-:R-:W-:Y:S05]  /*dbf0*/  @!P0 BRA `(.L_x_2437) ;  /* 0x0000000000748947 */ /* 0x010fea0003800000 */
        /* <DEDUP_REMOVED lines=29> */
.L_x_2437:
[----:B------:R-:W-:Y:S05]  /*ddd0*/  BSYNC B0 ;  /* 0x0000000000007941 */ /* 0x000fea0003800000 */
.L_x_2436:
        /* <DEDUP_REMOVED lines=25> */
.L_x_2439:
        /* <DEDUP_REMOVED lines=20> */
.L_x_2442:
[----:B------:R-:W-:Y:S05]  /*e0b0*/  BSYNC B6 ;  /* 0x0000000000067941 */ /* 0x000fea0003800000 */
.L_x_2441:
[----:B------:R-:W-:Y:S01]  /*e0c0*/  IADD3 R0, R22, 0x400, RZ ;  /* 0x0000040016007810 */ /* 0x000fe20007ffe0ff */
[----:B------:R-:W-:Y:S03]  /*e0d0*/  BSSY B6, `(.L_x_2443) ;  /* 0x0000022000067945 */ /* 0x000fe60003800000 */
        /* <DEDUP_REMOVED lines=8> */
[----:B------:R-:W-:Y:S01]  /*e160*/  MOV R8, 0x70 ;  /* 0x0000007000087802 */ /* 0x000fe20000000f00 */
[----:B------:R-:W-:Y:S02]  /*e170*/  IMAD.U32 R5, RZ, RZ, UR7 ;  /* 0x00000007ff057e24 */ /* 0x000fe4000f8e00ff */
[----:B------:R-:W-:Y:S02]  /*e180*/  IMAD.U32 R6, RZ, RZ, UR8 ;  /* 0x00000008ff067e24 */ /* 0x000fe4000f8e00ff */
[----:B------:R-:W-:-:S02]  /*e190*/  IMAD.U32 R7, RZ, RZ, UR9 ;  /* 0x00000009ff077e24 */ /* 0x000fc4000f8e00ff */
[----:B------:R-:W-:Y:S02]  /*e1a0*/  IMAD.U32 R10, RZ, RZ, UR4 ;  /* 0x00000004ff0a7e24 */ /* 0x000fe4000f8e00ff */
[----:B------:R-:W-:Y:S02]  /*e1b0*/  IMAD.U32 R11, RZ, RZ, UR5 ;  /* 0x00000005ff0b7e24 */ /* 0x000fe4000f8e00ff */
[----:B------:R-:W-:Y:S02]  /*e1c0*/  IMAD.MOV.U32 R12, RZ, RZ, 0x1 ;  /* 0x00000001ff0c7424 */ /* 0x000fe400078e00ff */
[----:B0-----:R-:W-:-:S07]  /*e1d0*/  IMAD.MOV.U32 R13, RZ, RZ, RZ ;  /* 0x000000ffff0d7224 */ /* 0x001fce00078e00ff */
[----:B------:R-:W-:-:S07]  /*e1e0*/  LEPC R20, `(.L_x_2445) ;  /* 0x000000001014794e */ /* 0x000fce0000000000 */
[----:B-1----:R-:W-:Y:S05]  /*e1f0*/  CALL.ABS.NOINC R2 ;  /* 0x0000000002007343 */ /* 0x002fea0003c00000 */
.L_x_2445:
        /* <DEDUP_REMOVED lines=15> */
.L_x_2444:
[----:B------:R-:W-:Y:S05]  /*e2f0*/  BSYNC B6 ;  /* 0x0000000000067941 */ /* 0x000fea0003800000 */
.L_x_2443:
        /* <DEDUP_REMOVED lines=14> */
[----:B--2---:R0:W2:Y:S01]  /*e3e0*/  @P0 LDG.E R21, desc[UR54][R2.64] ;  /* 0x0000003602150981 */ /* 0x0040a2000c1e1900 */
[----:B-1----:R-:W-:Y:S01]  /*e3f0*/  IMAD.SHL.U32 R7, R7, 0x10, RZ ;  /* 0x0000001007077824 */ /* 0x002fe200078e00ff */
[----:B------:R-:W-:Y:S01]  /*e400*/  LOP3.LUT R0, R0, 0x7f, RZ, 0xc0, !PT ;  /* 0x0000007f00007812 */ /* 0x000fe200078ec0ff */
[----:B---3--:R-:W-:-:S07]  /*e410*/  VIADD R26, R26, 0xffffffff ;  /* 0xffffffff1a1a7836 */ /* 0x008fce0000000000 */
[----:B0-----:R-:W0:Y:S01]  /*e420*/  @P2 LDC R3, c[0x0][0x434] ;  /* 0x00010d00ff032b82 */ /* 0x001e220000000800 */
[----:B------:R-:W-:Y:S02]  /*e430*/  SHF.R.U32.HI R0, RZ, 0x3, R0 ;  /* 0x00000003ff007819 */ /* 0x000fe40000011600 */
[----:B------:R-:W-:-:S05]  /*e440*/  LOP3.LUT R7, R7, 0x70, RZ, 0xc0, !PT ;  /* 0x0000007007077812 */ /* 0x000fca00078ec0ff */
[----:B------:R-:W1:Y:S01]  /*e450*/  @P2 LDC R2, c[0x0][0x438] ;  /* 0x00010e00ff022b82 */ /* 0x000e620000000800 */
[----:B------:R-:W-:-:S04]  /*e460*/  SHF.L.U32 R8, R26, 0x7, RZ ;  /* 0x000000071a087819 */ /* 0x000fc800000006ff */
[----:B------:R-:W-:Y:S01]  /*e470*/  LOP3.LUT R0, R8, R0, R7, 0xfe, !PT ;  /* 0x0000000008007212 */ /* 0x000fe200078efe07 */
[----:B--2---:R-:W-:Y:S03]  /*e480*/  @P0 STL [R1], R21 ;  /* 0x0000001501000387 */ /* 0x004fe60000100800 */
[C---:B----4-:R-:W-:Y:S01]  /*e490*/  ISETP.GE.AND P0, PT, R0.reuse, R5, PT ;  /* 0x000000050000720c */ /* 0x050fe20003f06270 */
[----:B------:R-:W-:-:S04]  /*e4a0*/  IMAD.IADD R0, R0, 0x1, R4 ;  /* 0x0000000100007824 */ /* 0x000fc800078e0204 */
[----:B0-----:R-:W-:-:S04]  /*e4b0*/  @P2 IMAD.HI.U32 R3, R0, R3, RZ ;  /* 0x0000000300032227 */ /* 0x001fc800078e00ff */
[----:B------:R-:W-:Y:S01]  /*e4c0*/  IMAD.MOV.U32 R4, RZ, RZ, R0 ;  /* 0x000000ffff047224 */ /* 0x000fe200078e0000 */
[----:B-1----:R-:W-:-:S03]  /*e4d0*/  @P2 SHF.R.U32.HI R4, RZ, R2, R3 ;  /* 0x00000002ff042219 */ /* 0x002fc60000011603 */
[----:B------:R-:W0:Y:S02]  /*e4e0*/  @!P0 LDC.64 R2, c[0x0][0x428] ;  /* 0x00010a00ff028b82 */ /* 0x000e240000000a00 */
        /* <DEDUP_REMOVED lines=14> */
[----:B------:R-:W-:Y:S01]  /*e5d0*/  LOP3.LUT R20, R20, 0xfffffffb, RZ, 0xc0, !PT ;  /* 0xfffffffb14147812 */ /* 0x000fe200078ec0ff */
[----:B------:R-:W-:-:S03]  /*e5e0*/  IMAD.U32 R9, RZ, RZ, UR37 ;  /* 0x00000025ff097e24 */ /* 0x000fc6000f8e00ff */
[----:B------:R-:W-:Y:S02]  /*e5f0*/  @P2 LOP3.LUT R20, R20, 0x4, RZ, 0xfc, !PT ;  /* 0x0000000414142812 */ /* 0x000fe400078efcff */
[----:B------:R-:W-:Y:S02]  /*e600*/  ISETP.NE.AND P2, PT, R9, 0x3, PT ;  /* 0x000000030900780c */ /* 0x000fe40003f45270 */
[----:B------:R-:W-:-:S11]  /*e610*/  LOP3.LUT R20, R20, 0xfffffffd, RZ, 0xc0, !PT ;  /* 0xfffffffd14147812 */ /* 0x000fd600078ec0ff */
[----:B------:R-:W-:-:S05]  /*e620*/  @P2 LOP3.LUT R20, R20, 0x2, RZ, 0xfc, !PT ;  /* 0x0000000214142812 */ /* 0x000fca00078efcff */
[----:B------:R0:W-:Y:S01]  /*e630*/  STL [R1+0x4], R20 ;  /* 0x0000041401007387 */ /* 0x0001e20000100800 */
[----:B------:R-:W-:-:S03]  /*e640*/  UMOV UR4, 0xffffffff ;  /* 0xffffffff00047882 */ /* 0x000fc60000000000 */
[----:B------:R-:W-:Y:S05]  /*e650*/  BRA.DIV UR4, `(.L_x_2446) ;  /* 0x0000004604d87947 */ /* 0x000fea000b800000 */
.L_x_2512:
[----:B------:R-:W-:Y:S01]  /*e660*/  LOP3.LUT R24, R18, 0xffff, RZ, 0xc0, !PT ;  /* 0x0000ffff12187812 */ /* 0x000fe200078ec0ff */
[----:B------:R-:W-:Y:S06]  /*e670*/  @!P2 BRA `(.L_x_2447) ;  /* 0x000000000004a947 */ /* 0x000fec0003800000 */
[----:B------:R-:W-:Y:S01]  /*e680*/  BPT.TRAP 0x1 ;  /* 0x000000040000795c */ /* 0x000fe20000300000 */
.L_x_2447:
        /* <DEDUP_REMOVED lines=8> */
[----:B------:R-:W-:-:S04]  /*e710*/  ULDC.64 UR4, c[0x0][0x338] ;  /* 0x0000ce0000047ab9 */ /* 0x000fc80000000a00 */
[----:B------:R-:W-:Y:S01]  /*e720*/  IADD3 R5, R5, R3, RZ ;  /* 0x0000000305057210 */ /* 0x000fe20007ffe0ff */
[----:B------:R-:W-:-:S04]  /*e730*/  IMAD R3, R7, UR4, RZ ;  /* 0x0000000407037c24 */ /* 0x000fc8000f8e02ff */
[C---:B------:R-:W-:Y:S02]  /*e740*/  IMAD R3, R2.reuse, UR5, R3 ;  /* 0x0000000502037c24 */ /* 0x040fe4000f8e0203 */
[----:B------:R-:W-:Y:S01]  /*e750*/  IMAD.WIDE.U32 R4, R2, UR4, R4 ;  /* 0x0000000402047c25 */ /* 0x000fe2000f8e0004 */
        /* <DEDUP_REMOVED lines=10> */
.L_x_2513:
[----:B------:R-:W-:Y:S05]  /*e800*/  BSYNC B0 ;  /* 0x0000000000007941 */ /* 0x000fea0003800000 */
.L_x_2448:
        /* <DEDUP_REMOVED lines=71> */
[----:B-1----:R-:W-:-:S04]  /*ec80*/  @P1 LEA R7, P0, R28, R7, 0x1 ;  /* 0x000000071c071211 */ /* 0x002fc800078008ff */
[----:B--2---:R-:W-:-:S04]  /*ec90*/  @P1 IADD3.X R6, RZ, R6, RZ, P0, !PT ;  /* 0x00000006ff061210 */ /* 0x004fc800007fe4ff */
        /* <DEDUP_REMOVED lines=36> */
.L_x_2531:
[----:B------:R-:W-:-:S13]  /*eee0*/  ISETP.GE.AND P0, PT, R4, 0x71, PT ;  /* 0x000000710400780c */ /* 0x000fda0003f06270 */
[----:B-12---:R-:W-:Y:S01]  /*eef0*/  @P0 LEA R6, P1, R28, R0, 0x1 ;  /* 0x000000001c060211 */ /* 0x006fe200078208ff */
        /* <DEDUP_REMOVED lines=8> */
.L_x_2451:
        /* <DEDUP_REMOVED lines=11> */
.L_x_2452:
        /* <DEDUP_REMOVED lines=18> */
[----:B------:R1:W-:Y:S03]  /*f150*/  STL [R1+0x34], R4 ;  /* 0x0000340401007387 */ /* 0x0003e60000100800 */
[----:B------:R-:W-:-:S05]  /*f160*/  IMAD.IADD R0, R3, 0x1, R0 ;  /* 0x0000000103007824 */ /* 0x000fca00078e0200 */
        /* <DEDUP_REMOVED lines=9> */
[----:B------:R-:W-:Y:S01]  /*f200*/  IMAD.U32 R6, RZ, RZ, UR8 ;  /* 0x00000008ff067e24 */ /* 0x000fe2000f8e00ff */
[----:B------:R-:W-:Y:S01]  /*f210*/  MOV R13, RZ ;  /* 0x000000ff000d7202 */ /* 0x000fe20000000f00 */
[----:B------:R-:W-:Y:S02]  /*f220*/  IMAD.U32 R7, RZ, RZ, UR9 ;  /* 0x00000009ff077e24 */ /* 0x000fe4000f8e00ff */
[----:B------:R-:W-:-:S02]  /*f230*/  IMAD.U32 R10, RZ, RZ, UR4 ;  /* 0x00000004ff0a7e24 */ /* 0x000fc4000f8e00ff */
[----:B------:R-:W-:Y:S02]  /*f240*/  IMAD.U32 R11, RZ, RZ, UR5 ;  /* 0x00000005ff0b7e24 */ /* 0x000fe4000f8e00ff */
[----:B------:R-:W-:Y:S02]  /*f250*/  IMAD.MOV.U32 R8, RZ, RZ, 0x70 ;  /* 0x00000070ff087424 */ /* 0x000fe400078e00ff */
[----:B------:R-:W-:-:S07]  /*f260*/  IMAD.MOV.U32 R12, RZ, RZ, 0x1 ;  /* 0x00000001ff0c7424 */ /* 0x000fce00078e00ff */
[----:B------:R-:W-:-:S07]  /*f270*/  LEPC R20, `(.L_x_2454) ;  /* 0x000000001014794e */ /* 0x000fce0000000000 */
[----:B01----:R-:W-:Y:S05]  /*f280*/  CALL.ABS.NOINC R2 ;  /* 0x0000000002007343 */ /* 0x003fea0003c00000 */
.L_x_2454:
[----:B------:R-:W-:Y:S05]  /*f290*/  BSYNC B6 ;  /* 0x0000000000067941 */ /* 0x000fea0003800000 */
.L_x_2453:
[----:B------:R-:W2:Y:S01]  /*f2a0*/  LDL.LU R21, [R1+0x34] ;  /* 0x0000340001157983 */ /* 0x000ea20000300800 */
[----:B------:R-:W-:Y:S01]  /*f2b0*/  ULDC.64 UR6, c[0x0][0x2e0] ;  /* 0x0000b80000067ab9 */ /* 0x000fe20000000a00 */
[----:B-1----:R-:W1:Y:S01]  /*f2c0*/  LDC R4, c[0x0][0x448] ;  /* 0x00011200ff047b82 */ /* 0x002e620000000800 */
[----:B------:R-:W-:Y:S01]  /*f2d0*/  ULDC.64 UR4, c[0x0][0x2d8] ;  /* 0x0000b60000047ab9 */ /* 0x000fe20000000a00 */
[----:B------:R-:W3:Y:S01]  /*f2e0*/  LDL.LU R20, [R1+0x2c] ;  /* 0x00002c0001147983 */ /* 0x000ee20000300800 */
[----:B------:R-:W-:-:S03]  /*f2f0*/  ULDC.64 UR8, c[0x0][0x280] ;  /* 0x0000a00000087ab9 */ /* 0x000fc60000000a00 */
[----:B------:R-:W3:Y:S02]  /*f300*/  LDL.LU.64 R2, [R1+0x20] ;  /* 0x0000200001027983 */ /* 0x000ee40000300a00 */
[----:B0-----:R-:W0:Y:S02]  /*f310*/  LDC R9, c[0x0][0x448] ;  /* 0x00011200ff097b82 */ /* 0x001e240000000800 */
[----:B------:R4:W5:Y:S01]  /*f320*/  LDL R10, [R1+0x1c] ;  /* 0x00001c00010a7983 */ /* 0x0009620000100800 */
[----:B-1----:R-:W-:-:S13]  /*f330*/  ISETP.NE.AND P6, PT, R4, 0x1, PT ;  /* 0x000000010400780c */ /* 0x002fda0003fc5270 */
[----:B------:R-:W1:Y:S08]  /*f340*/  @P6 LDC R5, c[0x0][0x44c] ;  /* 0x00011300ff056b82 */ /* 0x000e700000000800 */
[----:B------:R-:W4:Y:S08]  /*f350*/  @P6 LDC R4, c[0x0][0x450] ;  /* 0x00011400ff046b82 */ /* 0x000f300000000800 */
[----:B------:R-:W0:Y:S01]  /*f360*/  @P6 LDC R8, c[0x0][0x450] ;  /* 0x00011400ff086b82 */ /* 0x000e220000000800 */
[----:B--2---:R-:W-:-:S02]  /*f370*/  IMAD R0, R21, UR6, RZ ;  /* 0x0000000615007c24 */ /* 0x004fc4000f8e02ff */
[----:B------:R-:W2:Y:S02]  /*f380*/  S2R R21, SR_TID.X ;  /* 0x0000000000157919 */ /* 0x000ea40000002100 */
[----:B------:R-:W-:Y:S02]  /*f390*/  IMAD R0, R29, UR7, R0 ;  /* 0x000000071d007c24 */ /* 0x000fe4000f8e0200 */
[----:B---3--:R-:W-:Y:S02]  /*f3a0*/  IMAD.MOV.U32 R3, RZ, RZ, R20 ;  /* 0x000000ffff037224 */ /* 0x008fe400078e0014 */
[----:B------:R-:W3:Y:S01]  /*f3b0*/  S2R R20, SR_TID.X ;  /* 0x0000000000147919 */ /* 0x000ee20000002100 */
[----:B------:R-:W-:-:S04]  /*f3c0*/  IMAD.WIDE.U32 R2, R24, UR4, R2 ;  /* 0x0000000418027c25 */ /* 0x000fc8000f8e0002 */
[----:B------:R-:W-:Y:S01]  /*f3d0*/  IMAD R3, R24, UR5, R3 ;  /* 0x0000000518037c24 */ /* 0x000fe2000f8e0203 */
[----:B------:R-:W-:Y:S01]  /*f3e0*/  ULDC.64 UR4, c[0x0][0x2d0] ;  /* 0x0000b40000047ab9 */ /* 0x000fe20000000a00 */
[----:B------:R-:W-:Y:S01]  /*f3f0*/  IMAD.WIDE.U32 R2, R29, UR6, R2 ;  /* 0x000000061d027c25 */ /* 0x000fe2000f8e0002 */
[----:B------:R-:W-:-:S03]  /*f400*/  ULDC.64 UR6, c[0x0][0x2c8] ;  /* 0x0000b20000067ab9 */ /* 0x000fc60000000a00 */
[----:B------:R-:W-:Y:S02]  /*f410*/  IMAD.IADD R3, R3, 0x1, R0 ;  /* 0x0000000103037824 */ /* 0x000fe400078e0200 */
[----:B--2---:R-:W-:-:S05]  /*f420*/  IMAD.SHL.U32 R21, R21, 0x10, RZ ;  /* 0x0000001015157824 */ /* 0x004fca00078e00ff */
[----:B------:R-:W-:Y:S02]  /*f430*/  LOP3.LUT R21, R21, 0x70, RZ, 0xc0, !PT ;  /* 0x0000007015157812 */ /* 0x000fe400078ec0ff */
[----:B---3--:R-:W-:-:S04]  /*f440*/  LOP3.LUT R20, R20, 0x7f, RZ, 0xc0, !PT ;  /* 0x0000007f14147812 */ /* 0x008fc800078ec0ff */
[----:B------:R-:W-:-:S04]  /*f450*/  SHF.R.U32.HI R20, RZ, 0x3, R20 ;  /* 0x00000003ff147819 */ /* 0x000fc80000011614 */
[----:B------:R-:W-:Y:S02]  /*f460*/  LOP3.LUT R20, R20, R21, RZ, 0xfc, !PT ;  /* 0x0000001514147212 */ /* 0x000fe400078efcff */
[----:B------:R2:W5:Y:S03]  /*f470*/  LDL R21, [R1+0x28] ;  /* 0x0000280001157983 */ /* 0x0005660000100800 */
[----:B------:R-:W-:-:S04]  /*f480*/  IMAD R6, R17, 0xc0, R20 ;  /* 0x000000c011067824 */ /* 0x000fc800078e0214 */
[----:B-1----:R-:W-:-:S04]  /*f490*/  @P6 IMAD.HI.U32 R0, R6, R5, RZ ;  /* 0x0000000506006227 */ /* 0x002fc800078e00ff */
[----:B------:R-:W-:Y:S01]  /*f4a0*/  IMAD.MOV.U32 R5, RZ, RZ, R6 ;  /* 0x000000ffff057224 */ /* 0x000fe200078e0006 */
[----:B----4-:R-:W-:-:S04]  /*f4b0*/  @P6 SHF.R.U32.HI R5, RZ, R4, R0 ;  /* 0x00000004ff056219 */ /* 0x010fc80000011600 */
[----:B------:R-:W-:-:S05]  /*f4c0*/  SHF.R.S32.HI R0, RZ, 0x1f, R5 ;  /* 0x0000001fff007819 */ /* 0x000fca0000011405 */
[----:B------:R-:W-:-:S04]  /*f4d0*/  IMAD R0, R0, UR4, RZ ;  /* 0x0000000400007c24 */ /* 0x000fc8000f8e02ff */
[C---:B------:R-:W-:Y:S02]  /*f4e0*/  IMAD R7, R5.reuse, UR5, R0 ;  /* 0x0000000505077c24 */ /* 0x040fe4000f8e0200 */
[----:B------:R-:W-:Y:S02]  /*f4f0*/  IMAD.MOV R0, RZ, RZ, -R5 ;  /* 0x000000ffff007224 */ /* 0x000fe400078e0a05 */
[----:B------:R-:W-:-:S04]  /*f500*/  IMAD.WIDE.U32 R4, R5, UR4, R2 ;  /* 0x0000000405047c25 */ /* 0x000fc8000f8e0002 */
[----:B0-----:R-:W-:Y:S02]  /*f510*/  IMAD R0, R9, R0, R6 ;  /* 0x0000000009007224 */ /* 0x001fe400078e0206 */
[----:B------:R-:W-:-:S03]  /*f520*/  IMAD.IADD R5, R5, 0x1, R7 ;  /* 0x0000000105057824 */ /* 0x000fc600078e0207 */
[----:B------:R-:W-:Y:S01]  /*f530*/  SHF.R.S32.HI R7, RZ, 0x1f, R0 ;  /* 0x0000001fff077819 */ /* 0x000fe20000011400 */
[----:B------:R-:W-:-:S04]  /*f540*/  IMAD.WIDE.U32 R4, R0, UR6, R4 ;  /* 0x0000000600047c25 */ /* 0x000fc8000f8e0004 */
[----:B------:R-:W-:-:S04]  /*f550*/  IMAD R7, R7, UR6, RZ ;  /* 0x0000000607077c24 */ /* 0x000fc8000f8e02ff */
[----:B------:R-:W-:-:S05]  /*f560*/  IMAD R7, R0, UR7, R7 ;  /* 0x0000000700077c24 */ /* 0x000fca000f8e0207 */
[----:B------:R-:W-:Y:S02]  /*f570*/  IADD3 R5, R5, R7, RZ ;  /* 0x0000000705057210 */ /* 0x000fe40007ffe0ff */
[----:B------:R-:W0:Y:S01]  /*f580*/  @P6 LDC R7, c[0x0][0x44c] ;  /* 0x00011300ff076b82 */ /* 0x000e220000000800 */
[----:B------:R-:W-:-:S04]  /*f590*/  LEA R0, P0, R4, UR8, 0x1 ;  /* 0x0000000804007c11 */ /* 0x000fc8000f8008ff */
[----:B------:R-:W-:Y:S01]  /*f5a0*/  LEA.HI.X R4, R4, UR9, R5, 0x1, P0 ;  /* 0x0000000904047c11 */ /* 0x000fe200080f0c05 */
[----:B------:R-:W-:-:S04]  /*f5b0*/  VIADD R5, R6, 0x80 ;  /* 0x0000008006057836 */ /* 0x000fc80000000000 */
        /* <DEDUP_REMOVED lines=103> */
[----:B-1----:R-:W-:-:S04]  /*fc30*/  @!P2 LEA R6, P3, R28, R6, 0x1 ;  /* 0x000000061c06a211 */ /* 0x002fc800078608ff */
[----:B------:R-:W-:Y:S02]  /*fc40*/  @!P2 IADD3.X R7, RZ, R4, RZ, P3, !PT ;  /* 0x00000004ff07a210 */ /* 0x000fe40001ffe4ff */
        /* <DEDUP_REMOVED lines=22> */
[----:B------:R0:W1:Y:S04]  /*fdb0*/  SHFL.IDX PT, R0, R2, 0x3, 0x181f ;  /* 0x00781f0002007f89 */ /* 0x00006800000e0000 */
[----:B------:R0:W-:Y:S04]  /*fdc0*/  @!P2 LDGSTS.E.BYPASS.LTC128B.128 [R10+0xd400], desc[UR54][R6.64], !P0 ;  /* 0x0d400000060aafae */ /* 0x0001e8000c101d76 */
[----:B------:R0:W2:Y:S02]  /*fdd0*/  SHFL.IDX PT, R2, R5, 0x3, 0x181f ;  /* 0x00781f0005027f89 */ /* 0x0000a400000e0000 */
.L_x_2556:
        /* <DEDUP_REMOVED lines=10> */
.L_x_2456:
        /* <DEDUP_REMOVED lines=19> */
[----:B--2---:R-:W-:-:S04]  /*ffb0*/  IADD3 R7, R4, -0x2, RZ ;  /* 0xfffffffe04077810 */ /* 0x004fc80007ffe0ff */
[----:B---3--:R-:W-:Y:S01]  /*ffc0*/  ISETP.GE.AND P1, PT, R7, R2, PT ;  /* 0x000000020700720c */ /* 0x008fe20003f26270 */
[----:B01----:R-:W-:-:S12]  /*ffd0*/  @!P0 BRA `(.L_x_2458) ;  /* 0x0000004800548947 */ /* 0x003fd80003800000 */
.L_x_2557:
[----:B------:R-:W-:Y:S05]  /*ffe0*/  BSYNC B0 ;  /* 0x0000000000007941 */ /* 0x000fea0003800000 */
.L_x_2457:
[----:B------:R-:W-:Y:S04]  /*fff0*/  BSSY B0, `(.L_x_2459) ;  /* 0x00000ff000007945 */ /* 0x000fe80003800000 */
[----:B------:R-:W-:Y:S05]  /*10000*/  @!P1 BRA `(.L_x_2460) ;  /* 0x0000000c00f49947 */ /* 0x000fea0003800000 */
[----:B------:R-:W-:Y:S01]  /*10010*/  ULDC UR4, c[0x0][0x2f4] ;  /* 0x0000bd0000047ab9 */ /* 0x000fe20000000800 */
[----:B------:R-:W-:Y:S01]  /*10020*/  IMAD.MOV.U32 R17, RZ, RZ, R27 ;  /* 0x000000ffff117224 */ /* 0x000fe200078e001b */
[----:B------:R-:W-:Y:S01]  /*10030*/  ISETP.GE.AND P1, PT, R28, UR4, PT ;  /* 0x000000041c007c0c */ /* 0x000fe2000bf26270 */
[----:B------:R-:W-:Y:S02]  /*10040*/  IMAD.MOV.U32 R6, RZ, RZ, R25 ;  /* 0x000000ffff067224 */ /* 0x000fe400078e0019 */
[----:B------:R-:W-:-:S10]  /*10050*/  IMAD.MOV.U32 R29, RZ, RZ, R26 ;  /* 0x000000ffff1d7224 */ /* 0x000fd400078e001a */
.L_x_2473:
[----:B------:R-:W2:Y:S01]  /*10060*/  LDL R9, [R1+0x14] ;  /* 0x0000140001097983 */ /* 0x000ea20000100800 */
[----:B0-----:R-:W0:Y:S03]  /*10070*/  LDC R3, c[0x0][0x430] ;  /* 0x00010c00ff037b82 */ /* 0x001e260000000800 */
[----:B------:R-:W3:Y:S04]  /*10080*/  LDL R8, [R1+0x18] ;  /* 0x0000180001087983 */ /* 0x000ee80000100800 */
[----:B------:R-:W4:Y:S01]  /*10090*/  LDL R5, [R1] ;  /* 0x0000000001057983 */ /* 0x000f220000100800 */
        /* <DEDUP_REMOVED lines=14> */
[----:B-1----:R-:W-:-:S04]  /*10180*/  @P0 SHF.R.U32.HI R2, RZ, R0, R4 ;  /* 0x00000000ff020219 */ /* 0x002fc80000011604 */
[----:B------:R-:W-:-:S05]  /*10190*/  IADD3 R0, -R2, RZ, RZ ;  /* 0x000000ff02007210 */ /* 0x000fca0007ffe1ff */
        /* <DEDUP_REMOVED lines=22> */
.L_x_2461:
[----:B------:R-:W-:Y:S01]  /*10300*/  IMAD R5, R25, 0x8, R22 ;  /* 0x0000000819057824 */ /* 0x000fe200078e0216 */
[----:B------:R-:W-:Y:S01]  /*10310*/  SHF.L.U32 R2, R27, 0x1f, RZ ;  /* 0x0000001f1b027819 */ /* 0x000fe200000006ff */
[----:B------:R-:W-:Y:S03]  /*10320*/  BSSY B1, `(.L_x_2462) ;  /* 0x0000003000017945 */ /* 0x000fe60003800000 */
[----:B------:R-:W0:Y:S02]  /*10330*/  SYNCS.PHASECHK.TRANS64.TRYWAIT P0, [R5+URZ+0x16840], R2 ;  /* 0x01684002050075a7 */ /* 0x000e24000800017f */
[----:B0-----:R-:W-:Y:S05]  /*10340*/  @!P0 BRA `(.L_x_2463) ;  /* 0x00000044008c8947 */ /* 0x001fea0003800000 */
.L_x_2558:
[----:B------:R-:W-:Y:S05]  /*10350*/  BSYNC B1 ;  /* 0x0000000000017941 */ /* 0x000fea0003800000 */
.L_x_2462:
[----:B------:R-:W2:Y:S01]  /*10360*/  LDL R3, [R1+0x4] ;  /* 0x0000040001037983 */ /* 0x000ea20000100800 */
[----:B------:R-:W-:Y:S01]  /*10370*/  SHF.R.S32.HI R20, RZ, 0x1f, R0 ;  /* 0x0000001fff147819 */ /* 0x000fe20000011400 */
[----:B------:R-:W-:Y:S01]  /*10380*/  ULDC.64 UR4, c[0x0][0x300] ;  /* 0x0000c00000047ab9 */ /* 0x000fe20000000a00 */
[----:B------:R-:W-:Y:S01]  /*10390*/  ULDC.64 UR6, c[0x0][0x2e8] ;  /* 0x0000ba0000067ab9 */ /* 0x000fe20000000a00 */
[----:B------:R-:W1:Y:S02]  /*103a0*/  S2R R8, SR_TID.X ;  /* 0x0000000000087919 */ /* 0x000e640000002100 */
[----:B------:R-:W-:-:S04]  /*103b0*/  IMAD R7, R20, UR4, RZ ;  /* 0x0000000414077c24 */ /* 0x000fc8000f8e02ff */
[----:B------:R-:W-:Y:S02]  /*103c0*/  IMAD R7, R0, UR5, R7 ;  /* 0x0000000500077c24 */ /* 0x000fe4000f8e0207 */
[C---:B-1----:R-:W-:Y:S02]  /*103d0*/  IMAD.SHL.U32 R9, R8.reuse, 0x8, RZ ;  /* 0x0000000808097824 */ /* 0x042fe400078e00ff */
[----:B------:R-:W-:-:S03]  /*103e0*/  IMAD.SHL.U32 R11, R8, 0x8, RZ ;  /* 0x00000008080b7824 */ /* 0x000fc600078e00ff */
        /* <DEDUP_REMOVED lines=11> */
[----:B------:R-:W-:-:S04]  /*104a0*/  ULDC.64 UR4, c[0x0][0x308] ;  /* 0x0000c20000047ab9 */ /* 0x000fc80000000a00 */
[----:B------:R-:W-:-:S03]  /*104b0*/  IADD3 R3, R3, R7, RZ ;  /* 0x0000000703037210 */ /* 0x000fc60007ffe0ff */
        /* <DEDUP_REMOVED lines=46> */
.L_x_2576:
        /* <DEDUP_REMOVED lines=8> */
.L_x_2465:
        /* <DEDUP_REMOVED lines=11> */
.L_x_2466:
[----:B------:R1:W-:Y:S01]  /*108d0*/  SYNCS.ARRIVE.TRANS64.A1T0 RZ, [R5+URZ+0x16830], RZ ;  /* 0x016830ff05ff79a7 */ /* 0x0003e2000810003f */
[----:B------:R-:W-:Y:S05]  /*108e0*/  @!P3 BRA `(.L_x_2467) ;  /* 0x000000000004b947 */ /* 0x000fea0003800000 */
[----:B------:R-:W-:Y:S01]  /*108f0*/  BPT.TRAP 0x1 ;  /* 0x000000040000795c */ /* 0x000fe20000300000 */
.L_x_2467:
[----:B------:R-:W-:Y:S01]  /*10900*/  SHF.L.U32 R2, R17, 0x1f, RZ ;  /* 0x0000001f11027819 */ /* 0x000fe200000006ff */
[----:B-1----:R-:W-:Y:S01]  /*10910*/  IMAD R5, R6, 0x8, R22 ;  /* 0x0000000806057824 */ /* 0x002fe200078e0216 */
[----:B------:R-:W-:Y:S03]  /*10920*/  BSSY B1, `(.L_x_2468) ;  /* 0x0000003000017945 */ /* 0x000fe60003800000 */
[----:B------:R-:W1:Y:S02]  /*10930*/  SYNCS.PHASECHK.TRANS64.TRYWAIT P0, [R5+URZ+0x16860], R2 ;  /* 0x01686002050075a7 */ /* 0x000e64000800017f */
[----:B-1----:R-:W-:Y:S05]  /*10940*/  @!P0 BRA `(.L_x_2469) ;  /* 0x0000004800508947 */ /* 0x002fea0003800000 */
.L_x_2577:
[----:B------:R-:W-:Y:S05]  /*10950*/  BSYNC B1 ;  /* 0x0000000000017941 */ /* 0x000fea0003800000 */
.L_x_2468:
        /* <DEDUP_REMOVED lines=60> */
.L_x_2595:
[----:B------:R-:W-:Y:S01]  /*10d20*/  ISETP.LT.OR P0, PT, R8, 0x71, P1 ;  /* 0x000000710800780c */ /* 0x000fe20000f01670 */
[----:B------:R-:W-:Y:S01]  /*10d30*/  ULDC.64 UR4, c[0x0][0x328] ;  /* 0x0000ca0000047ab9 */ /* 0x000fe20000000a00 */
[----:B-1----:R-:W-:Y:S01]  /*10d40*/  IADD3 R2, P2, R2, R7, RZ ;  /* 0x0000000702027210 */ /* 0x002fe20007f5e0ff */
[----:B------:R-:W-:-:S03]  /*10d50*/  ULDC.64 UR6, c[0x0][0x318] ;  /* 0x0000c60000067ab9 */ /* 0x000fc60000000a00 */
[----:B------:R-:W-:-:S07]  /*10d60*/  IADD3.X R3, RZ, R23, RZ, P2, !PT ;  /* 0x00000017ff037210 */ /* 0x000fce00017fe4ff */
        /* <DEDUP_REMOVED lines=20> */
.L_x_2471:
        /* <DEDUP_REMOVED lines=11> */
.L_x_2472:
[----:B------:R-:W2:Y:S01]  /*10f60*/  LDL R0, [R1+0x10] ;  /* 0x0000100001007983 */ /* 0x000ea20000100800 */
[----:B------:R1:W-:Y:S01]  /*10f70*/  SYNCS.ARRIVE.TRANS64.A1T0 RZ, [R5+URZ+0x16850], RZ ;  /* 0x016850ff05ff79a7 */ /* 0x0003e2000810003f */
[C---:B------:R-:W-:Y:S01]  /*10f80*/  VIADD R7, R26.reuse, 0xffffffff ;  /* 0xffffffff1a077836 */ /* 0x040fe20000000000 */
[----:B------:R-:W-:Y:S01]  /*10f90*/  MOV R29, R26 ;  /* 0x0000001a001d7202 */ /* 0x000fe20000000f00 */
[----:B------:R-:W-:Y:S02]  /*10fa0*/  IMAD.MOV.U32 R17, RZ, RZ, R27 ;  /* 0x000000ffff117224 */ /* 0x000fe400078e001b */
[----:B------:R-:W-:Y:S01]  /*10fb0*/  IMAD.MOV.U32 R6, RZ, RZ, R25 ;  /* 0x000000ffff067224 */ /* 0x000fe200078e0019 */
[----:B--2---:R-:W-:-:S13]  /*10fc0*/  ISETP.GT.AND P0, PT, R26, R0, PT ;  /* 0x000000001a00720c */ /* 0x004fda0003f04270 */
[----:B-1----:R-:W-:Y:S05]  /*10fd0*/  @P0 BRA `(.L_x_2473) ;  /* 0xfffffff000200947 */ /* 0x002fea000383ffff */
.L_x_2460:
[----:B------:R-:W-:Y:S05]  /*10fe0*/  BSYNC B0 ;  /* 0x0000000000007941 */ /* 0x000fea0003800000 */
.L_x_2459:
        /* <DEDUP_REMOVED lines=17> */
.L_x_2475:
[----:B------:R-:W-:Y:S05]  /*11100*/  BSYNC B0 ;  /* 0x0000000000007941 */ /* 0x000fea0003800000 */
.L_x_2474:
[----:B------:R-:W-:-:S05]  /*11110*/  IMAD.U32 R0, RZ, RZ, UR37 ;  /* 0x00000025ff007e24 */ /* 0x000fca000f8e00ff */
[----:B------:R-:W-:-:S13]  /*11120*/  ISETP.NE.AND P0, PT, R0, 0x3, PT ;  /* 0x000000030000780c */ /* 0x000fda0003f05270 */
[----:B------:R-:W-:Y:S05]  /*11130*/  @!P0 BRA `(.L_x_2476) ;  /* 0x0000000000048947 */ /* 0x000fea0003800000 */
[----:B------:R-:W-:Y:S01]  /*11140*/  BPT.TRAP 0x1 ;  /* 0x000000040000795c */ /* 0x000fe20000300000 */
.L_x_2476:
[----:B------:R-:W2:Y:S01]  /*11150*/  LDL.LU R2, [R1+0xc] ;  /* 0x00000c0001027983 */ /* 0x000ea20000300800 */
[----:B------:R-:W-:Y:S01]  /*11160*/  IMAD R0, R25, 0x8, R22 ;  /* 0x0000000819007824 */ /* 0x000fe200078e0216 */
[----:B0-----:R-:W-:Y:S01]  /*11170*/  SHF.L.U32 R3, R27, 0x1f, RZ ;  /* 0x0000001f1b037819 */ /* 0x001fe200000006ff */
[----:B------:R-:W-:Y:S03]  /*11180*/  BSSY B0, `(.L_x_2477) ;  /* 0x0000004000007945 */ /* 0x000fe60003800000 */
[----:B------:R-:W0:Y:S01]  /*11190*/  SYNCS.PHASECHK.TRANS64.TRYWAIT P0, [R0+URZ+0x16860], R3 ;  /* 0x01686003000075a7 */ /* 0x000e22000800017f */
[----:B--2---:R-:W-:Y:S01]  /*111a0*/  IMAD R6, R26, -0x80, R2 ;  /* 0xffffff801a067824 */ /* 0x004fe200078e0202 */
[----:B0-----:R-:W-:Y:S06]  /*111b0*/  @!P0 BRA `(.L_x_2478) ;  /* 0x0000004800908947 */ /* 0x001fec0003800000 */
.L_x_2596:
[----:B------:R-:W-:Y:S05]  /*111c0*/  BSYNC B0 ;  /* 0x0000000000007941 */ /* 0x000fea0003800000 */
.L_x_2477:
        /* <DEDUP_REMOVED lines=15> */
[----:B------:R-:W-:Y:S01]  /*112c0*/  SHF.L.U32 R5, R28, 0x1, RZ ;  /* 0x000000011c057819 */ /* 0x000fe200000006ff */
[----:B------:R-:W-:Y:S01]  /*112d0*/  IMAD R4, R4, 0x2, R22 ;  /* 0x0000000204047824 */ /* 0x000fe200078e0216 */
[----:B------:R-:W-:Y:S01]  /*112e0*/  ISETP.LT.OR P1, PT, R6, 0x1, P0 ;  /* 0x000000010600780c */ /* 0x000fe20000721670 */
        /* <DEDUP_REMOVED lines=34> */
[----:B0-----:R-:W-:-:S04]  /*11510*/  IADD3 R2, P2, R9, R5, RZ ;  /* 0x0000000509027210 */ /* 0x001fc80007f5e0ff */
[----:B-1----:R-:W-:-:S05]  /*11520*/  IADD3.X R3, RZ, R7, RZ, P2, !PT ;  /* 0x00000007ff037210 */ /* 0x002fca00017fe4ff */
[----:B------:R0:W-:Y:S01]  /*11530*/  LDGSTS.E.BYPASS.LTC128B.128 [R4+0x2c00], desc[UR54][R2.64], !P1 ;  /* 0x02c0000002047fae */ /* 0x0001e2000c901d76 */
[----:B------:R-:W-:Y:S02]  /*11540*/  ISETP.LT.OR P1, PT, R6, 0x61, P0 ;  /* 0x000000610600780c */ /* 0x000fe40000721670 */
[----:B0-----:R-:W-:Y:S02]  /*11550*/  IADD3 R2, P2, R14, R5, RZ ;  /* 0x000000050e027210 */ /* 0x001fe40007f5e0ff */
[----:B------:R0:W1:Y:S03]  /*11560*/  SHFL.IDX PT, R14, R18, 0x7, 0x181f ;  /* 0x00f81f00120e7f89 */ /* 0x00006600000e0000 */
[----:B--2---:R-:W-:-:S06]  /*11570*/  IMAD.X R3, RZ, RZ, R8, P2 ;  /* 0x000000ffff037224 */ /* 0x004fcc00010e0608 */
[----:B---3--:R0:W-:Y:S02]  /*11580*/  LDGSTS.E.BYPASS.LTC128B.128 [R4+0x3400], desc[UR54][R2.64], !P1 ;  /* 0x0340000002047fae */ /* 0x0081e4000c901d76 */
.L_x_2614:
        /* <DEDUP_REMOVED lines=9> */
.L_x_2480:
        /* <DEDUP_REMOVED lines=11> */
.L_x_2481:
[----:B------:R-:W-:Y:S01]  /*116d0*/  VIADD R25, R25, 0x1 ;  /* 0x0000000119197836 */ /* 0x000fe20000000000 */
[----:B------:R0:W-:Y:S04]  /*116e0*/  SYNCS.ARRIVE.TRANS64.A1T0 RZ, [R0+URZ+0x16850], RZ ;  /* 0x016850ff00ff79a7 */ /* 0x0001e8000810003f */
[----:B------:R-:W-:-:S04]  /*116f0*/  ISETP.NE.AND P0, PT, R25, 0x2, PT ;  /* 0x000000021900780c */ /* 0x000fc80003f05270 */
[----:B0-----:R-:W-:Y:S02]  /*11700*/  SEL R0, RZ, 0x1, P0 ;  /* 0x00000001ff007807 */ /* 0x001fe40000000000 */
[----:B------:R-:W-:Y:S02]  /*11710*/  SEL R25, R25, RZ, P0 ;  /* 0x000000ff19197207 */ /* 0x000fe40000000000 */
[----:B------:R-:W-:-:S07]  /*11720*/  LOP3.LUT R27, R27, R0, RZ, 0x3c, !PT ;  /* 0x000000001b1b7212 */ /* 0x000fce00078e3cff */
.L_x_2440:
[----:B------:R-:W-:Y:S05]  /*11730*/  BSYNC B7 ;  /* 0x0000000000077941 */ /* 0x000fea0003800000 */
.L_x_2438:
        /* <DEDUP_REMOVED lines=12> */
.L_x_2482:
        /* <DEDUP_REMOVED lines=14> */
[----:B------:R-:W-:Y:S01]  /*118e0*/  MOV R17, RZ ;  /* 0x000000ff00117202 */ /* 0x000fe20000000f00 */
[----:B------:R-:W-:Y:S01]  /*118f0*/  IMAD.MOV.U32 R5, RZ, RZ, RZ ;  /* 0x000000ffff057224 */ /* 0x000fe200078e00ff */
        /* <DEDUP_REMOVED lines=27> */
.L_x_2624:
[----:B------:R-:W-:Y:S02]  /*11ab0*/  ULDC UR4, c[0x0][0xc38] ;  /* 0x00030e0000047ab9 */ /* 0x000fe40000000800 */
[----:B------:R-:W-:-:S04]  /*11ac0*/  IMAD.U32 R4, RZ, RZ, UR4 ;  /* 0x00000004ff047e24 */ /* 0x000fc8000f8e00ff */
[----:B-1----:R-:W-:-:S04]  /*11ad0*/  IMAD R3, R14, R4, RZ ;  /* 0x000000040e037224 */ /* 0x002fc800078e02ff */
[----:B------:R-:W-:-:S05]  /*11ae0*/  IMAD.IADD R6, R6, 0x1, R3 ;  /* 0x0000000106067824 */ /* 0x000fca00078e0203 */
[----:B------:R-:W-:-:S13]  /*11af0*/  ISETP.GT.AND P6, PT, R6, R0, PT ;  /* 0x000000000600720c */ /* 0x000fda0003fc4270 */
[----:B------:R-:W-:Y:S05]  /*11b00*/  @P6 BRA `(.L_x_2485) ;  /* 0x0000000000a46947 */ /* 0x000fea0003800000 */
.L_x_2488:
[----:B0-----:R-:W0:Y:S01]  /*11b10*/  LDC R2, c[0x0][0xc3c] ;  /* 0x00030f00ff027b82 */ /* 0x001e220000000800 */
[----:B------:R-:W-:-:S05]  /*11b20*/  VIADD R19, R19, 0x1f ;  /* 0x0000001f13137836 */ /* 0x000fca0000000000 */
[----:B0-----:R-:W-:-:S13]  /*11b30*/  ISETP.GE.AND P6, PT, R19, R2, PT ;  /* 0x000000021300720c */ /* 0x001fda0003fc6270 */
[----:B------:R-:W-:Y:S05]  /*11b40*/  @P6 BRA `(.L_x_2486) ;  /* 0x0000000800bc6947 */ /* 0x000fea0003800000 */
[----:B------:R-:W0:Y:S01]  /*11b50*/  S2R R3, SR_TID.X ;  /* 0x0000000000037919 */ /* 0x000e220000002100 */
        /* <DEDUP_REMOVED lines=30> */
.L_x_2632:
[----:B------:R-:W-:Y:S02]  /*11d40*/  ULDC UR4, c[0x0][0xc38] ;  /* 0x00030e0000047ab9 */ /* 0x000fe40000000800 */
[----:B------:R-:W-:-:S05]  /*11d50*/  MOV R4, UR4 ;  /* 0x0000000400047c02 */ /* 0x000fca0008000f00 */
[----:B-1----:R-:W-:-:S04]  /*11d60*/  IMAD R3, R14, R4, RZ ;  /* 0x000000040e037224 */ /* 0x002fc800078e02ff */
[----:B------:R-:W-:-:S05]  /*11d70*/  IMAD.IADD R6, R3, 0x1, R6 ;  /* 0x0000000103067824 */ /* 0x000fca00078e0206 */
[----:B------:R-:W-:-:S13]  /*11d80*/  ISETP.GT.AND P6, PT, R6, R0, PT ;  /* 0x000000000600720c */ /* 0x000fda0003fc4270 */
[----:B------:R-:W-:Y:S05]  /*11d90*/  @!P6 BRA `(.L_x_2488) ;  /* 0xfffffffc005ce947 */ /* 0x000fea000383ffff */
.L_x_2485:
        /* <DEDUP_REMOVED lines=10> */
.L_x_2637:
[----:B------:R-:W-:-:S13]  /*11e40*/  ISETP.NE.AND P0, PT, R3, RZ, PT ;  /* 0x000000ff0300720c */ /* 0x000fda0003f05270 */
[----:B------:R-:W-:Y:S05]  /*11e50*/  @!P0 BRA `(.L_x_2490) ;  /* 0x0000000000108947 */ /* 0x000fea0003800000 */
[----:B------:R-:W-:Y:S01]  /*11e60*/  UMOV UR4, 0xffffffff ;  /* 0xffffffff00047882 */ /* 0x000fe20000000000 */
[----:B------:R-:W-:Y:S02]  /*11e70*/  VIADD R12, R7, 0xffffffff ;  /* 0xffffffff070c7836 */ /* 0x000fe40000000000 */
[----:B------:R-:W-:Y:S05]  /*11e80*/  BRA.DIV UR4, `(.L_x_2491) ;  /* 0x0000005204007947 */ /* 0x000fea000b800000 */
[----:B------:R4:W0:Y:S02]  /*11e90*/  SHFL.IDX PT, R16, R2, R12, 0x1f ;  /* 0x00001f0c02107589 */ /* 0x00082400000e0000 */
.L_x_2490:
        /* <DEDUP_REMOVED lines=12> */
[----:B0-----:R-:W-:-:S05]  /*11f60*/  IADD3 R9, RZ, -R3, RZ ;  /* 0x80000003ff097210 */ /* 0x001fca0007ffe0ff */
        /* <DEDUP_REMOVED lines=12> */
[----:B------:R-:W-:Y:S01]  /*12030*/  @!P1 IMAD.IADD R9, R9, 0x1, -R4 ;  /* 0x0000000109099824 */ /* 0x000fe200078e0a04 */
[----:B------:R-:W-:-:S02]  /*12040*/  @!P1 IADD3 R7, R7, 0x1, RZ ;  /* 0x0000000107079810 */ /* 0x000fc40007ffe0ff */
        /* <DEDUP_REMOVED lines=24> */
[----:B------:R-:W-:-:S05]  /*121d0*/  @P0 VIADD R4, R4, 0x1 ;  /* 0x0000000104040836 */ /* 0x000fca0000000000 */
[----:B------:R-:W-:Y:S02]  /*121e0*/  @!P2 IADD3 R4, -R4, RZ, RZ ;  /* 0x000000ff0404a210 */ /* 0x000fe40007ffe1ff */
[----:B------:R-:W-:-:S05]  /*121f0*/  @!P1 LOP3.LUT R4, RZ, R5, RZ, 0x33, !PT ;  /* 0x00000005ff049212 */ /* 0x000fca00078e33ff */
[--C-:B------:R-:W-:Y:S02]  /*12200*/  IMAD.MOV R2, RZ, RZ, -R4.reuse ;  /* 0x000000ffff027224 */ /* 0x100fe400078e0a04 */
[C---:B------:R-:W-:Y:S02]  /*12210*/  IMAD R4, R5.reuse, 0x1000000, R4 ;  /* 0x0100000005047824 */ /* 0x040fe400078e0204 */
[----:B------:R-:W-:-:S04]  /*12220*/  IMAD R5, R5, R2, R7 ;  /* 0x0000000205057224 */ /* 0x000fc800078e0207 */
[----:B------:R-:W-:Y:S01]  /*12230*/  IMAD R18, R5, 0x10000, R4 ;  /* 0x0001000005127824 */ /* 0x000fe200078e0204 */
[----:B------:R-:W-:Y:S06]  /*12240*/  BRA `(.L_x_2493) ;  /* 0x0000000000f07947 */ /* 0x000fec0003800000 */
.L_x_2492:
[----:B----4-:R-:W0:Y:S02]  /*12250*/  LDC.64 R2, c[0x0][0xc90] ;  /* 0x00032400ff027b82 */ /* 0x010e240000000a00 */
[----:B0-----:R-:W-:-:S05]  /*12260*/  IMAD.WIDE R2, R19, 0x4, R2 ;  /* 0x0000000413027825 */ /* 0x001fca00078e0202 */
[----:B------:R0:W2:Y:S02]  /*12270*/  LDG.E R6, desc[UR54][R2.64] ;  /* 0x0000003602067981 */ /* 0x0000a4000c1e1900 */
[----:B0-----:R-:W-:Y:S01]  /*12280*/  MOV R2, RZ ;  /* 0x000000ff00027202 */ /* 0x001fe20000000f00 */
        /* <DEDUP_REMOVED lines=32> */
[----:B0-----:R-:W-:-:S02]  /*12490*/  IADD3 R2, R8, 0xffffffe, RZ ;  /* 0x0ffffffe08027810 */ /* 0x001fc40007ffe0ff */
[----:B------:R-:W-:-:S04]  /*124a0*/  IABS R8, R0 ;  /* 0x0000000000087213 */ /* 0x000fc80000000000 */
        /* <DEDUP_REMOVED lines=19> */
[----:B------:R-:W-:Y:S01]  /*125e0*/  @!P1 LOP3.LUT R3, RZ, R4, RZ, 0x33, !PT ;  /* 0x00000004ff039212 */ /* 0x000fe200078e33ff */
[----:B------:R-:W-:-:S04]  /*125f0*/  IMAD.MOV R4, RZ, RZ, -R4 ;  /* 0x000000ffff047224 */ /* 0x000fc800078e0a04 */
[----:B------:R-:W-:-:S07]  /*12600*/  IMAD R18, R3, R4, R0 ;  /* 0x0000000403127224 */ /* 0x000fce00078e0200 */
.L_x_2493:
[----:B------:R-:W-:-:S05]  /*12610*/  LOP3.LUT R0, RZ, R3, RZ, 0x33, !PT ;  /* 0x00000003ff007212 */ /* 0x000fca00078e33ff */
[----:B------:R-:W-:Y:S01]  /*12620*/  IMAD.IADD R17, R17, 0x1, R0 ;  /* 0x0000000111117824 */ /* 0x000fe200078e0200 */
[----:B------:R-:W-:Y:S06]  /*12630*/  BRA `(.L_x_2494) ;  /* 0x00000000001c7947 */ /* 0x000fec0003800000 */
.L_x_2486:
[----:B------:R-:W-:Y:S01]  /*12640*/  UMOV UR4, URZ ;  /* 0x0000003f00047c82 */ /* 0x000fe20008000000 */
[----:B------:R-:W-:Y:S01]  /*12650*/  UMOV UR5, URZ ;  /* 0x0000003f00057c82 */ /* 0x000fe20008000000 */
[----:B------:R-:W-:Y:S01]  /*12660*/  ULDC UR6, c[0x0][0xc3c] ;  /* 0x00030f0000067ab9 */ /* 0x000fe20000000800 */
[----:B------:R-:W-:Y:S01]  /*12670*/  IMAD.MOV.U32 R16, RZ, RZ, R0 ;  /* 0x000000ffff107224 */ /* 0x000fe200078e0000 */
[----:B------:R-:W-:Y:S01]  /*12680*/  MOV R19, UR6 ;  /* 0x0000000600137c02 */ /* 0x000fe20008000f00 */
[----:B------:R-:W-:Y:S02]  /*12690*/  IMAD.U32 R17, RZ, RZ, UR4 ;  /* 0x00000004ff117e24 */ /* 0x000fe4000f8e00ff */
[----:B------:R-:W-:-:S07]  /*126a0*/  IMAD.U32 R18, RZ, RZ, UR5 ;  /* 0x00000005ff127e24 */ /* 0x000fce000f8e00ff */
.L_x_2494:
        /* <DEDUP_REMOVED lines=10> */
.L_x_2483:
[----:B------:R-:W-:Y:S02]  /*12750*/  ULDC UR4, c[0x0][0xc3c] ;  /* 0x00030f0000047ab9 */ /* 0x000fe40000000800 */
[----:B-1----:R-:W-:-:S13]  /*12760*/  ISETP.GE.AND P0, PT, R19, UR4, PT ;  /* 0x0000000413007c0c */ /* 0x002fda000bf06270 */
[----:B------:R-:W-:Y:S05]  /*12770*/  @!P0 BRA `(.L_x_2495) ;  /* 0xffffffac00808947 */ /* 0x000fea000383ffff */
[----:B------:R-:W-:Y:S05]  /*12780*/  BSYNC B8 ;  /* 0x0000000000087941 */ /* 0x000fea0003800000 */
.L_x_2432:
[----:B--2---:R-:W2:Y:S01]  /*12790*/  LDL.LU R0, [R1+0x38] ;  /* 0x0000380001007983 */ /* 0x004ea20000300800 */
[----:B------:R-:W-:Y:S01]  /*127a0*/  BSSY B0, `(.L_x_2496) ;  /* 0x000000b000007945 */ /* 0x000fe20003800000 */
[----:B------:R-:W1:Y:S01]  /*127b0*/  S2R R5, SR_CgaCtaId ;  /* 0x0000000000057919 */ /* 0x000e620000008800 */
[----:B--2---:R-:W-:-:S05]  /*127c0*/  VIADD R0, R0, 0x1 ;  /* 0x0000000100007836 */ /* 0x004fca0000000000 */
[----:B0-----:R-:W-:-:S04]  /*127d0*/  LEA.HI R2, R0, R0, RZ, 0x1 ;  /* 0x0000000000027211 */ /* 0x001fc800078f08ff */
[----:B------:R-:W-:Y:S02]  /*127e0*/  LOP3.LUT R3, R2, 0xfffffffe, RZ, 0xc0, !PT ;  /* 0xfffffffe02037812 */ /* 0x000fe400078ec0ff */
[----:B------:R-:W-:-:S03]  /*127f0*/  MOV R2, 0x400 ;  /* 0x0000040000027802 */ /* 0x000fc60000000f00 */
[----:B------:R-:W-:Y:S01]  /*12800*/  IMAD.IADD R0, R0, 0x1, -R3 ;  /* 0x0000000100007824 */ /* 0x000fe200078e0a03 */
[----:B-1----:R-:W-:-:S04]  /*12810*/  LEA R5, R5, R2, 0x18 ;  /* 0x0000000205057211 */ /* 0x002fc800078ec0ff */
[----:B------:R-:W-:-:S04]  /*12820*/  SHF.L.U32 R0, R0, 0x1f, RZ ;  /* 0x0000001f00007819 */ /* 0x000fc800000006ff */
[----:B------:R-:W0:Y:S02]  /*12830*/  SYNCS.PHASECHK.TRANS64.TRYWAIT P0, [R5+URZ+0x16820], R0 ;  /* 0x01682000050075a7 */ /* 0x000e24000800017f */
[----:B0-----:R-:W-:Y:S05]  /*12840*/  @!P0 BRA `(.L_x_2497) ;  /* 0x0000004400b88947 */ /* 0x001fea0003800000 */
.L_x_2640:
[----:B------:R-:W-:Y:S05]  /*12850*/  BSYNC B0 ;  /* 0x0000000000007941 */ /* 0x000fea0003800000 */
.L_x_2496:
[----:B------:R-:W-:-:S03]  /*12860*/  UMOV UR4, 0xffffffff ;  /* 0xffffffff00047882 */ /* 0x000fc60000000000 */
[----:B------:R-:W-:Y:S05]  /*12870*/  BRA.DIV UR4, `(.L_x_2498) ;  /* 0x0000004604c07947 */ /* 0x000fea000b800000 */
[----:B0-----:R-:W0:Y:S02]  /*12880*/  S2R R0, SR_TID.X ;  /* 0x0000000000007919 */ /* 0x001e240000002100 */
[----:B0-----:R-:W-:-:S04]  /*12890*/  SHF.R.U32.HI R0, RZ, 0x5, R0 ;  /* 0x00000005ff007819 */ /* 0x001fc80000011600 */
[----:B------:R-:W-:-:S05]  /*128a0*/  LOP3.LUT R0, R0, 0x3, RZ, 0xc0, !PT ;  /* 0x0000000300007812 */ /* 0x000fca00078ec0ff */
[----:B------:R0:W1:Y:S02]  /*128b0*/  SHFL.IDX PT, R14, R0, RZ, 0x1f ;  /* 0x00001fff000e7589 */ /* 0x00006400000e0000 */
.L_x_2643:
[----:B-1----:R-:W-:Y:S01]  /*128c0*/  ISETP.NE.AND P0, PT, R14, RZ, PT ;  /* 0x000000ff0e00720c */ /* 0x002fe20003f05270 */
[----:B------:R-:W-:-:S12]  /*128d0*/  BSSY B0, `(.L_x_2499) ;  /* 0x0000024000007945 */ /* 0x000fd80003800000 */
[----:B------:R-:W-:Y:S05]  /*128e0*/  @P0 BRA `(.L_x_2500) ;  /* 0x0000000000880947 */ /* 0x000fea0003800000 */
[----:B------:R-:W-:-:S03]  /*128f0*/  UMOV UR4, 0xffffffff ;  /* 0xffffffff00047882 */ /* 0x000fc60000000000 */
[----:B------:R-:W-:Y:S05]  /*12900*/  BRA.DIV UR4, `(.L_x_2501) ;  /* 0x0000004604d07947 */ /* 0x000fea000b800000 */
[----:B------:R-:W-:-:S13]  /*12910*/  ELECT P6, URZ, PT ;  /* 0x00000000003f782f */ /* 0x000fda00038c0000 */
.L_x_2646:
[----:B------:R-:W-:Y:S05]  /*12920*/  @!P6 BRA `(.L_x_2500) ;  /* 0x000000000078e947 */ /* 0x000fea0003800000 */
[----:B------:R-:W-:-:S06]  /*12930*/  ULOP3.LUT UR4, UR36, 0x2, URZ, 0xfc, !UPT ;  /* 0x0000000224047892 */ /* 0x000fcc000f8efc3f */
[----:B0-----:R-:W-:-:S05]  /*12940*/  IMAD.U32 R0, RZ, RZ, UR4 ;  /* 0x00000004ff007e24 */ /* 0x001fca000f8e00ff */
[----:B------:R-:W-:-:S13]  /*12950*/  ISETP.NE.AND P0, PT, R0, 0x3, PT ;  /* 0x000000030000780c */ /* 0x000fda0003f05270 */
[----:B------:R-:W-:Y:S05]  /*12960*/  @!P0 BRA `(.L_x_2502) ;  /* 0x0000000000048947 */ /* 0x000fea0003800000 */
[----:B------:R-:W-:Y:S01]  /*12970*/  BPT.TRAP 0x1 ;  /* 0x000000040000795c */ /* 0x000fe20000300000 */
.L_x_2502:
[----:B------:R-:W-:Y:S01]  /*12980*/  IMAD R3, R25, 0x8, R5 ;  /* 0x0000000819037824 */ /* 0x000fe200078e0205 */
[----:B------:R-:W-:Y:S01]  /*12990*/  SHF.L.U32 R2, R27, 0x1f, RZ ;  /* 0x0000001f1b027819 */ /* 0x000fe200000006ff */
[----:B------:R-:W-:-:S03]  /*129a0*/  VIADD R25, R25, 0x1 ;  /* 0x0000000119197836 */ /* 0x000fc60000000000 */
[----:B------:R-:W0:Y:S02]  /*129b0*/  SYNCS.PHASECHK.TRANS64.TRYWAIT P1, [R3+URZ+0x16840], R2 ;  /* 0x01684002030075a7 */ /* 0x000e24000802017f */
[----:B------:R-:W-:-:S04]  /*129c0*/  ISETP.NE.AND P2, PT, R25, 0x2, PT ;  /* 0x000000021900780c */ /* 0x000fc80003f45270 */
[----:B------:R-:W-:Y:S01]  /*129d0*/  SEL R0, RZ, 0x1, P2 ;  /* 0x00000001ff007807 */ /* 0x000fe20001000000 */
[----:B0-----:R-:W-:Y:S08]  /*129e0*/  @!P1 BRA `(.L_x_2503) ;  /* 0x0000004400b89947 */ /* 0x001ff00003800000 */
.L_x_2647:
[----:B------:R-:W-:Y:S02]  /*129f0*/  SEL R25, R25, RZ, P2 ;  /* 0x000000ff19197207 */ /* 0x000fe40001000000 */
[----:B------:R-:W-:Y:S01]  /*12a00*/  LOP3.LUT R0, R27, R0, RZ, 0x3c, !PT ;  /* 0x000000001b007212 */ /* 0x000fe200078e3cff */
[----:B------:R-:W-:Y:S06]  /*12a10*/  @!P0 BRA `(.L_x_2504) ;  /* 0x0000000000048947 */ /* 0x000fec0003800000 */
[----:B------:R-:W-:Y:S01]  /*12a20*/  BPT.TRAP 0x1 ;  /* 0x000000040000795c */ /* 0x000fe20000300000 */
.L_x_2504:
[----:B------:R-:W-:Y:S01]  /*12a30*/  IMAD R25, R25, 0x8, R5 ;  /* 0x0000000819197824 */ /* 0x000fe200078e0205 */
[----:B------:R-:W-:-:S04]  /*12a40*/  SHF.L.U32 R0, R0, 0x1f, RZ ;  /* 0x0000001f00007819 */ /* 0x000fc800000006ff */
[----:B------:R-:W1:Y:S02]  /*12a50*/  SYNCS.PHASECHK.TRANS64.TRYWAIT P1, [R25+URZ+0x16840], R0 ;  /* 0x01684000190075a7 */ /* 0x000e64000802017f */
[----:B-1----:R-:W-:Y:S05]  /*12a60*/  @!P1 BRA `(.L_x_2505) ;  /* 0x0000004400ac9947 */ /* 0x002fea0003800000 */
.L_x_2648:
[----:B------:R-:W-:Y:S05]  /*12a70*/  @!P0 BRA `(.L_x_2506) ;  /* 0x0000000000048947 */ /* 0x000fea0003800000 */
[----:B------:R-:W-:Y:S01]  /*12a80*/  BPT.TRAP 0x1 ;  /* 0x000000040000795c */ /* 0x000fe20000300000 */
.L_x_2506:
[----:B------:R-:W2:Y:S02]  /*12a90*/  SYNCS.PHASECHK.TRANS64.TRYWAIT P1, [R3+URZ+0x16860], R2 ;  /* 0x01686002030075a7 */ /* 0x000ea4000802017f */
[----:B--2---:R-:W-:Y:S05]  /*12aa0*/  @!P1 BRA `(.L_x_2507) ;  /* 0x0000004400b09947 */ /* 0x004fea0003800000 */
.L_x_2649:
[----:B------:R-:W-:Y:S05]  /*12ab0*/  @!P0 BRA `(.L_x_2508) ;  /* 0x0000000000048947 */ /* 0x000fea0003800000 */
[----:B------:R-:W-:Y:S01]  /*12ac0*/  BPT.TRAP 0x1 ;  /* 0x000000040000795c */ /* 0x000fe20000300000 */
.L_x_2508:
[----:B---3--:R3:W4:Y:S02]  /*12ad0*/  SYNCS.PHASECHK.TRANS64.TRYWAIT P0, [R25+URZ+0x16860], R0 ;  /* 0x01686000190075a7 */ /* 0x008724000800017f */
[----:B----4-:R-:W-:Y:S05]  /*12ae0*/  @!P0 NANOSLEEP.SYNCS 0x989680 ;  /* 0x009896800000895d */ /* 0x010fea0003900000 */
[----:B------:R-:W4:Y:S02]  /*12af0*/  @!P0 SYNCS.PHASECHK.TRANS64 P0, [R25+URZ+0x16860], R0 ;  /* 0x01686000190085a7 */ /* 0x000f24000800007f */
[----:B----4-:R-:W-:Y:S05]  /*12b00*/  @!P0 BRA `(.L_x_2508) ;  /* 0xfffffffc00f08947 */ /* 0x010fea000383ffff */
.L_x_2500:
[----:B------:R-:W-:Y:S05]  /*12b10*/  BSYNC B0 ;  /* 0x0000000000007941 */ /* 0x000fea0003800000 */
.L_x_2499:
[----:B------:R-:W-:Y:S05]  /*12b20*/  EXIT ;  /* 0x000000000000794d */ /* 0x000fea0003800000 */
.L_x_2377:
[----:B0-----:R-:W-:-:S04]  /*12b30*/  MOV R3, UR45 ;  /* 0x0000002d00037c02 */ /* 0x001fc80008000f00 */
[----:B------:R0:W1:Y:S03]  /*12b40*/  SYNCS.PHASECHK.TRANS64.TRYWAIT P1, [R3+URZ+0x16800], R0 ;  /* 0x01680000030075a7 */ /* 0x000066000802017f */
[----:B-1----:R-:W-:Y:S05]  /*12b50*/  @!P1 NANOSLEEP.SYNCS 0x989680 ;  /* 0x009896800000995d */ /* 0x002fea0003900000 */
[----:B------:R-:W1:Y:S02]  /*12b60*/  @!P1 SYNCS.PHASECHK.TRANS64 P1, [R3+URZ+0x16800], R0 ;  /* 0x01680000030095a7 */ /* 0x000e64000802007f */
[----:B-1----:R-:W-:Y:S05]  /*12b70*/  @!P1 BRA `(.L_x_2377) ;  /* 0xfffffffc00ec9947 */ /* 0x002fea000383ffff */
[----:B------:R-:W-:Y:S05]  /*12b80*/  BRA `(.L_x_2509) ;  /* 0xfffffeec00f07947 */ /* 0x000fea000383ffff */
.L_x_2381:
[----:B-1----:R1:W2:Y:S02]  /*12b90*/  SYNCS.PHASECHK.TRANS64.TRYWAIT P1, [R0+URZ+0x16830], R3 ;  /* 0x01683003000075a7 */ /* 0x0022a4000802017f */
[----:B--2---:R-:W-:Y:S05]  /*12ba0*/  @!P1 NANOSLEEP.SYNCS 0x989680 ;  /* 0x009896800000995d */ /* 0x004fea0003900000 */
[----:B------:R-:W2:Y:S02]  /*12bb0*/  @!P1 SYNCS.PHASECHK.TRANS64 P1, [R0+URZ+0x16830], R3 ;  /* 0x01683003000095a7 */ /* 0x000ea4000802007f */
[----:B--2---:R-:W-:Y:S05]  /*12bc0*/  @!P1 BRA `(.L_x_2381) ;  /* 0xfffffffc00f09947 */ /* 0x004fea000383ffff */
[----:B------:R-:W-:Y:S05]  /*12bd0*/  BRA `(.L_x_2380) ;  /* 0xfffffef0000c7947 */ /* 0x000fea000383ffff */
.L_x_2387:
[----:B-1----:R-:W-:-:S04]  /*12be0*/  IMAD.U32 R6, RZ, RZ, UR6 ;  /* 0x00000006ff067e24 */ /* 0x002fc8000f8e00ff */
[----:B------:R1:W2:Y:S03]  /*12bf0*/  SYNCS.PHASECHK.TRANS64.TRYWAIT P1, [R6+URZ+0x16830], R5 ;  /* 0x01683005060075a7 */ /* 0x0002a6000802017f */
[----:B--2---:R-:W-:Y:S05]  /*12c00*/  @!P1 NANOSLEEP.SYNCS 0x989680 ;  /* 0x009896800000995d */ /* 0x004fea0003900000 */
[----:B------:R-:W2:Y:S02]  /*12c10*/  @!P1 SYNCS.PHASECHK.TRANS64 P1, [R6+URZ+0x16830], R5 ;  /* 0x01683005060095a7 */ /* 0x000ea4000802007f */
[----:B--2---:R-:W-:Y:S05]  /*12c20*/  @!P1 BRA `(.L_x_2387) ;  /* 0xfffffffc00ec9947 */ /* 0x004fea000383ffff */
[----:B------:R-:W-:Y:S05]  /*12c30*/  BRA `(.L_x_2384) ;  /* 0xffffff1800707947 */ /* 0x000fea000383ffff */
.L_x_2391:
[----:B-1----:R-:W-:-:S04]  /*12c40*/  IMAD.U32 R6, RZ, RZ, UR6 ;  /* 0x00000006ff067e24 */ /* 0x002fc8000f8e00ff */
[----:B------:R1:W2:Y:S03]  /*12c50*/  SYNCS.PHASECHK.TRANS64.TRYWAIT P1, [R6+URZ+0x16850], R5 ;  /* 0x01685005060075a7 */ /* 0x0002a6000802017f */
[----:B--2---:R-:W-:Y:S05]  /*12c60*/  @!P1 NANOSLEEP.SYNCS 0x989680 ;  /* 0x009896800000995d */ /* 0x004fea0003900000 */
[----:B------:R-:W2:Y:S02]  /*12c70*/  @!P1 SYNCS.PHASECHK.TRANS64 P1, [R6+URZ+0x16850], R5 ;  /* 0x01685005060095a7 */ /* 0x000ea4000802007f */
[----:B--2---:R-:W-:Y:S05]  /*12c80*/  @!P1 BRA `(.L_x_2391) ;  /* 0xfffffffc00ec9947 */ /* 0x004fea000383ffff */
[----:B------:R-:W-:Y:S05]  /*12c90*/  BRA `(.L_x_2388) ;  /* 0xffffff1800f47947 */ /* 0x000fea000383ffff */
.L_x_2399:
[----:B-1----:R-:W-:-:S04]  /*12ca0*/  IMAD.U32 R6, RZ, RZ, UR6 ;  /* 0x00000006ff067e24 */ /* 0x002fc8000f8e00ff */
[----:B------:R1:W2:Y:S03]  /*12cb0*/  SYNCS.PHASECHK.TRANS64.TRYWAIT P1, [R6+URZ+0x16830], R5 ;  /* 0x01683005060075a7 */ /* 0x0002a6000802017f */
[----:B--2---:R-:W-:Y:S05]  /*12cc0*/  @!P1 NANOSLEEP.SYNCS 0x989680 ;  /* 0x009896800000995d */ /* 0x004fea0003900000 */
[----:B------:R-:W2:Y:S02]  /*12cd0*/  @!P1 SYNCS.PHASECHK.TRANS64 P1, [R6+URZ+0x16830], R5 ;  /* 0x01683005060095a7 */ /* 0x000ea4000802007f */
[----:B--2---:R-:W-:Y:S05]  /*12ce0*/  @!P1 BRA `(.L_x_2399) ;  /* 0xfffffffc00ec9947 */ /* 0x004fea000383ffff */
[----:B------:R-:W-:Y:S05]  /*12cf0*/  BRA `(.L_x_2396) ;  /* 0xffffff4800047947 */ /* 0x000fea000383ffff */
.L_x_2403:
[----:B-1----:R-:W-:-:S04]  /*12d00*/  IMAD.U32 R6, RZ, RZ, UR6 ;  /* 0x00000006ff067e24 */ /* 0x002fc8000f8e00ff */
[----:B------:R1:W2:Y:S03]  /*12d10*/  SYNCS.PHASECHK.TRANS64.TRYWAIT P1, [R6+URZ+0x16850], R5 ;  /* 0x01685005060075a7 */ /* 0x0002a6000802017f */
[----:B--2---:R-:W-:Y:S05]  /*12d20*/  @!P1 NANOSLEEP.SYNCS 0x989680 ;  /* 0x009896800000995d */ /* 0x004fea0003900000 */
[----:B------:R-:W2:Y:S02]  /*12d30*/  @!P1 SYNCS.PHASECHK.TRANS64 P1, [R6+URZ+0x16850], R5 ;  /* 0x01685005060095a7 */ /* 0x000ea4000802007f */
[----:B--2---:R-:W-:Y:S05]  /*12d40*/  @!P1 BRA `(.L_x_2403) ;  /* 0xfffffffc00ec9947 */ /* 0x004fea000383ffff */
[----:B------:R-:W-:Y:S05]  /*12d50*/  BRA `(.L_x_2400) ;  /* 0xffffff48007c7947 */ /* 0x000fea000383ffff */
.L_x_2410:
[----:B-1----:R-:W-:-:S04]  /*12d60*/  IMAD.U32 R4, RZ, RZ, UR5 ;  /* 0x00000005ff047e24 */ /* 0x002fc8000f8e00ff */
[----:B------:R1:W2:Y:S03]  /*12d70*/  SYNCS.PHASECHK.TRANS64.TRYWAIT P1, [R4+URZ+0x16850], R3 ;  /* 0x01685003040075a7 */ /* 0x0002a6000802017f */
[----:B--2---:R-:W-:Y:S05]  /*12d80*/  @!P1 NANOSLEEP.SYNCS 0x989680 ;  /* 0x009896800000995d */ /* 0x004fea0003900000 */
[----:B------:R-:W2:Y:S02]  /*12d90*/  @!P1 SYNCS.PHASECHK.TRANS64 P1, [R4+URZ+0x16850], R3 ;  /* 0x01685003040095a7 */ /* 0x000ea4000802007f */
[----:B--2---:R-:W-:Y:S05]  /*12da0*/  @!P1 BRA `(.L_x_2410) ;  /* 0xfffffffc00ec9947 */ /* 0x004fea000383ffff */
[----:B------:R-:W-:Y:S05]  /*12db0*/  BRA `(.L_x_2409) ;  /* 0xffffff6800f07947 */ /* 0x000fea000383ffff */
.L_x_2446:
[----:B0-----:R-:W0:Y:S01]  /*12dc0*/  S2R R20, SR_TID.X ;  /* 0x0000000000147919 */ /* 0x001e220000002100 */
[----:B------:R-:W-:Y:S01]  /*12dd0*/  BSSY B0, `(.L_x_2510) ;  /* 0x000000a000007945 */ /* 0x000fe20003800000 */
[----:B------:R-:W-:Y:S01]  /*12de0*/  MOV R12, RZ ;  /* 0x000000ff000c7202 */ /* 0x000fe20000000f00 */
        /* <DEDUP_REMOVED lines=8> */
.L_x_2511:
[----:B------:R-:W-:Y:S05]  /*12e70*/  BSYNC B0 ;  /* 0x0000000000007941 */ /* 0x000fea0003800000 */
.L_x_2510:
[----:B------:R-:W-:Y:S05]  /*12e80*/  BRA `(.L_x_2512) ;  /* 0xffffffb400f47947 */ /* 0x000fea000383ffff */
.L_x_2449:
[----:B0-----:R0:W1:Y:S02]  /*12e90*/  SYNCS.PHASECHK.TRANS64.TRYWAIT P0, [R3+URZ+0x16840], R4 ;  /* 0x01684004030075a7 */ /* 0x001064000800017f */
[----:B-1----:R-:W-:Y:S05]  /*12ea0*/  @!P0 NANOSLEEP.SYNCS 0x989680 ;  /* 0x009896800000895d */ /* 0x002fea0003900000 */
[----:B------:R-:W1:Y:S02]  /*12eb0*/  @!P0 SYNCS.PHASECHK.TRANS64 P0, [R3+URZ+0x16840], R4 ;  /* 0x01684004030085a7 */ /* 0x000e64000800007f */
[----:B-1----:R-:W-:Y:S05]  /*12ec0*/  @!P0 BRA `(.L_x_2449) ;  /* 0xfffffffc00f08947 */ /* 0x002fea000383ffff */
[----:B------:R-:W-:Y:S05]  /*12ed0*/  BRA `(.L_x_2513) ;  /* 0xffffffb800487947 */ /* 0x000fea000383ffff */
.L_x_2450:
        /* <DEDUP_REMOVED lines=8> */
.L_x_2515:
[----:B------:R-:W-:Y:S05]  /*12f60*/  BSYNC B0 ;  /* 0x0000000000007941 */ /* 0x000fea0003800000 */
.L_x_2514:
[----:B------:R-:W-:Y:S01]  /*12f70*/  IMAD.MOV.U32 R13, RZ, RZ, R0 ;  /* 0x000000ffff0d7224 */ /* 0x000fe200078e0000 */
[----:B------:R-:W-:Y:S01]  /*12f80*/  MOV R6, R14 ;  /* 0x0000000e00067202 */ /* 0x000fe20000000f00 */
[----:B------:R-:W-:Y:S01]  /*12f90*/  IMAD.MOV.U32 R12, RZ, RZ, RZ ;  /* 0x000000ffff0c7224 */ /* 0x000fe200078e00ff */
[----:B------:R-:W-:Y:S01]  /*12fa0*/  @P0 LEA R8, R5, R22, 0x1 ;  /* 0x0000001605080211 */ /* 0x000fe200078e08ff */
[----:B------:R-:W-:Y:S02]  /*12fb0*/  IMAD.MOV.U32 R11, RZ, RZ, 0x181f ;  /* 0x0000181fff0b7424 */ /* 0x000fe400078e00ff */
[----:B------:R-:W-:-:S07]  /*12fc0*/  IMAD.MOV.U32 R15, RZ, RZ, -0x1 ;  /* 0xffffffffff0f7424 */ /* 0x000fce00078e00ff */
[----:B------:R-:W-:Y:S05]  /*12fd0*/  WARPSYNC.COLLECTIVE R15, `(.L_x_2516) ;  /* 0x000000000f087348 */ /* 0x000fea0003c00000 */
[----:B------:R0:W1:Y:S02]  /*12fe0*/  SHFL.IDX P6, R14, R13, R12, R11 ;  /* 0x0000000c0d0e7389 */ /* 0x00006400000c000b */
[----:B01----:R-:W-:Y:S01]  /*12ff0*/  ENDCOLLECTIVE ;  /* 0x000000000000791b */ /* 0x003fe20003800000 */
.L_x_2516:
[----:B------:R-:W-:Y:S02]  /*13000*/  IMAD.MOV.U32 R13, RZ, RZ, R2 ;  /* 0x000000ffff0d7224 */ /* 0x000fe400078e0002 */
[----:B------:R-:W-:Y:S02]  /*13010*/  IMAD.MOV.U32 R12, RZ, RZ, 0x1 ;  /* 0x00000001ff0c7424 */ /* 0x000fe400078e00ff */
[----:B------:R-:W-:-:S07]  /*13020*/  IMAD.MOV.U32 R7, RZ, RZ, R14 ;  /* 0x000000ffff077224 */ /* 0x000fce00078e000e */
[----:B------:R-:W-:Y:S05]  /*13030*/  WARPSYNC.COLLECTIVE R15, `(.L_x_2517) ;  /* 0x000000000f087348 */ /* 0x000fea0003c00000 */
[----:B------:R0:W1:Y:S02]  /*13040*/  SHFL.IDX P6, R14, R13, R12, R11 ;  /* 0x0000000c0d0e7389 */ /* 0x00006400000c000b */
[----:B01----:R-:W-:Y:S01]  /*13050*/  ENDCOLLECTIVE ;  /* 0x000000000000791b */ /* 0x003fe20003800000 */
.L_x_2517:
        /* <DEDUP_REMOVED lines=11> */
[----:B0-----:R-:W-:Y:S01]  /*13110*/  IMAD.MOV.U32 R6, RZ, RZ, R14 ;  /* 0x000000ffff067224 */ /* 0x001fe200078e000e */
[----:B------:R-:W-:-:S07]  /*13120*/  @P1 LEA R8, R5, R22, 0x1 ;  /* 0x0000001605081211 */ /* 0x000fce00078e08ff */
[----:B------:R-:W-:Y:S05]  /*13130*/  WARPSYNC.COLLECTIVE R15, `(.L_x_2518) ;  /* 0x000000000f087348 */ /* 0x000fea0003c00000 */
[----:B------:R0:W1:Y:S02]  /*13140*/  SHFL.IDX P6, R14, R13, R12, R11 ;  /* 0x0000000c0d0e7389 */ /* 0x00006400000c000b */
[----:B01----:R-:W-:Y:S01]  /*13150*/  ENDCOLLECTIVE ;  /* 0x000000000000791b */ /* 0x003fe20003800000 */
.L_x_2518:
[----:B------:R-:W-:Y:S02]  /*13160*/  IMAD.MOV.U32 R13, RZ, RZ, R2 ;  /* 0x000000ffff0d7224 */ /* 0x000fe400078e0002 */
[----:B------:R-:W-:Y:S02]  /*13170*/  IMAD.MOV.U32 R12, RZ, RZ, 0x2 ;  /* 0x00000002ff0c7424 */ /* 0x000fe400078e00ff */
[----:B------:R-:W-:-:S07]  /*13180*/  IMAD.MOV.U32 R7, RZ, RZ, R14 ;  /* 0x000000ffff077224 */ /* 0x000fce00078e000e */
[----:B------:R-:W-:Y:S05]  /*13190*/  WARPSYNC.COLLECTIVE R15, `(.L_x_2519) ;  /* 0x000000000f087348 */ /* 0x000fea0003c00000 */
[----:B------:R0:W1:Y:S02]  /*131a0*/  SHFL.IDX P6, R14, R13, R12, R11 ;  /* 0x0000000c0d0e7389 */ /* 0x00006400000c000b */
[----:B01----:R-:W-:Y:S01]  /*131b0*/  ENDCOLLECTIVE ;  /* 0x000000000000791b */ /* 0x003fe20003800000 */
.L_x_2519:
        /* <DEDUP_REMOVED lines=15> */
.L_x_2520:
[----:B------:R-:W-:Y:S01]  /*132b0*/  @P1 LEA R8, R5, R22, 0x1 ;  /* 0x0000001605081211 */ /* 0x000fe200078e08ff */
[----:B------:R-:W-:Y:S02]  /*132c0*/  IMAD.MOV.U32 R13, RZ, RZ, R2 ;  /* 0x000000ffff0d7224 */ /* 0x000fe400078e0002 */
[----:B------:R-:W-:Y:S02]  /*132d0*/  IMAD.MOV.U32 R12, RZ, RZ, 0x3 ;  /* 0x00000003ff0c7424 */ /* 0x000fe400078e00ff */
[----:B------:R-:W-:-:S07]  /*132e0*/  IMAD.MOV.U32 R7, RZ, RZ, R14 ;  /* 0x000000ffff077224 */ /* 0x000fce00078e000e */
[----:B------:R-:W-:Y:S05]  /*132f0*/  WARPSYNC.COLLECTIVE R15, `(.L_x_2521) ;  /* 0x000000000f087348 */ /* 0x000fea0003c00000 */
[----:B------:R0:W1:Y:S02]  /*13300*/  SHFL.IDX P6, R14, R13, R12, R11 ;  /* 0x0000000c0d0e7389 */ /* 0x00006400000c000b */
[----:B01----:R-:W-:Y:S01]  /*13310*/  ENDCOLLECTIVE ;  /* 0x000000000000791b */ /* 0x003fe20003800000 */
.L_x_2521:
        /* <DEDUP_REMOVED lines=15> */
.L_x_2522:
[----:B------:R-:W-:Y:S01]  /*13410*/  @P1 LEA R8, R5, R22, 0x1 ;  /* 0x0000001605081211 */ /* 0x000fe200078e08ff */
[----:B------:R-:W-:Y:S02]  /*13420*/  IMAD.MOV.U32 R13, RZ, RZ, R2 ;  /* 0x000000ffff0d7224 */ /* 0x000fe400078e0002 */
[----:B------:R-:W-:Y:S02]  /*13430*/  IMAD.MOV.U32 R12, RZ, RZ, 0x4 ;  /* 0x00000004ff0c7424 */ /* 0x000fe400078e00ff */
[----:B------:R-:W-:-:S07]  /*13440*/  IMAD.MOV.U32 R7, RZ, RZ, R14 ;  /* 0x000000ffff077224 */ /* 0x000fce00078e000e */
[----:B------:R-:W-:Y:S05]  /*13450*/  WARPSYNC.COLLECTIVE R15, `(.L_x_2523) ;  /* 0x000000000f087348 */ /* 0x000fea0003c00000 */
[----:B------:R0:W1:Y:S02]  /*13460*/  SHFL.IDX P6, R14, R13, R12, R11 ;  /* 0x0000000c0d0e7389 */ /* 0x00006400000c000b */
[----:B01----:R-:W-:Y:S01]  /*13470*/  ENDCOLLECTIVE ;  /* 0x000000000000791b */ /* 0x003fe20003800000 */
.L_x_2523:
        /* <DEDUP_REMOVED lines=15> */
.L_x_2524:
[----:B------:R-:W-:Y:S01]  /*13570*/  @P1 LEA R8, R5, R22, 0x1 ;  /* 0x0000001605081211 */ /* 0x000fe200078e08ff */
[----:B------:R-:W-:Y:S02]  /*13580*/  IMAD.MOV.U32 R13, RZ, RZ, R2 ;  /* 0x000000ffff0d7224 */ /* 0x000fe400078e0002 */
[----:B------:R-:W-:Y:S02]  /*13590*/  IMAD.MOV.U32 R12, RZ, RZ, 0x5 ;  /* 0x00000005ff0c7424 */ /* 0x000fe400078e00ff */
[----:B------:R-:W-:-:S07]  /*135a0*/  IMAD.MOV.U32 R7, RZ, RZ, R14 ;  /* 0x000000ffff077224 */ /* 0x000fce00078e000e */
[----:B------:R-:W-:Y:S05]  /*135b0*/  WARPSYNC.COLLECTIVE R15, `(.L_x_2525) ;  /* 0x000000000f087348 */ /* 0x000fea0003c00000 */
[----:B------:R0:W1:Y:S02]  /*135c0*/  SHFL.IDX P6, R14, R13, R12, R11 ;  /* 0x0000000c0d0e7389 */ /* 0x00006400000c000b */
[----:B01----:R-:W-:Y:S01]  /*135d0*/  ENDCOLLECTIVE ;  /* 0x000000000000791b */ /* 0x003fe20003800000 */
.L_x_2525:
        /* <DEDUP_REMOVED lines=15> */
.L_x_2526:
[----:B------:R-:W-:Y:S01]  /*136d0*/  @P1 LEA R8, R5, R22, 0x1 ;  /* 0x0000001605081211 */ /* 0x000fe200078e08ff */
[----:B------:R-:W-:Y:S02]  /*136e0*/  IMAD.MOV.U32 R13, RZ, RZ, R2 ;  /* 0x000000ffff0d7224 */ /* 0x000fe400078e0002 */
[----:B------:R-:W-:Y:S02]  /*136f0*/  IMAD.MOV.U32 R12, RZ, RZ, 0x6 ;  /* 0x00000006ff0c7424 */ /* 0x000fe400078e00ff */
[----:B------:R-:W-:-:S07]  /*13700*/  IMAD.MOV.U32 R7, RZ, RZ, R14 ;  /* 0x000000ffff077224 */ /* 0x000fce00078e000e */
[----:B------:R-:W-:Y:S05]  /*13710*/  WARPSYNC.COLLECTIVE R15, `(.L_x_2527) ;  /* 0x000000000f087348 */ /* 0x000fea0003c00000 */
[----:B------:R0:W1:Y:S02]  /*13720*/  SHFL.IDX P6, R14, R13, R12, R11 ;  /* 0x0000000c0d0e7389 */ /* 0x00006400000c000b */
[----:B01----:R-:W-:Y:S01]  /*13730*/  ENDCOLLECTIVE ;  /* 0x000000000000791b */ /* 0x003fe20003800000 */
.L_x_2527:
        /* <DEDUP_REMOVED lines=15> */
.L_x_2528:
[----:B------:R-:W-:Y:S01]  /*13830*/  @P1 LEA R8, R5, R22, 0x1 ;  /* 0x0000001605081211 */ /* 0x000fe200078e08ff */
[----:B------:R-:W-:Y:S02]  /*13840*/  IMAD.MOV.U32 R13, RZ, RZ, R2 ;  /* 0x000000ffff0d7224 */ /* 0x000fe400078e0002 */
[----:B------:R-:W-:Y:S02]  /*13850*/  IMAD.MOV.U32 R12, RZ, RZ, 0x7 ;  /* 0x00000007ff0c7424 */ /* 0x000fe400078e00ff */
[----:B------:R-:W-:-:S07]  /*13860*/  IMAD.MOV.U32 R7, RZ, RZ, R14 ;  /* 0x000000ffff077224 */ /* 0x000fce00078e000e */
[----:B------:R-:W-:Y:S05]  /*13870*/  WARPSYNC.COLLECTIVE R15, `(.L_x_2529) ;  /* 0x000000000f087348 */ /* 0x000fea0003c00000 */
[----:B------:R0:W1:Y:S02]  /*13880*/  SHFL.IDX P6, R14, R13, R12, R11 ;  /* 0x0000000c0d0e7389 */ /* 0x00006400000c000b */
[----:B01----:R-:W-:Y:S01]  /*13890*/  ENDCOLLECTIVE ;  /* 0x000000000000791b */ /* 0x003fe20003800000 */
.L_x_2529:
        /* <DEDUP_REMOVED lines=10> */
.L_x_2530:
[----:B------:R-:W-:Y:S01]  /*13940*/  @!PT LDS RZ, [RZ] ;  /* 0x00000000fffff984 */ /* 0x000fe20000000800 */
[----:B------:R-:W-:Y:S01]  /*13950*/  @!PT LDS RZ, [RZ] ;  /* 0x00000000fffff984 */ /* 0x000fe20000000800 */
[----:B------:R-:W-:Y:S01]  /*13960*/  @!PT LDS RZ, [RZ] ;  /* 0x00000000fffff984 */ /* 0x000fe20000000800 */
[----:B------:R2:W-:Y:S01]  /*13970*/  @P1 LDGSTS.E.BYPASS.LTC128B.128 [R8+0x11400], desc[UR54][R6.64], !P2 ;  /* 0x1140000006081fae */ /* 0x0005e2000d101d76 */
[----:B------:R-:W-:Y:S01]  /*13980*/  IMAD.MOV.U32 R0, RZ, RZ, R14 ;  /* 0x000000ffff007224 */ /* 0x000fe200078e000e */
[----:B------:R-:W-:Y:S06]  /*13990*/  BRA `(.L_x_2531) ;  /* 0xffffffb400507947 */ /* 0x000fec000383ffff */
.L_x_2455:
[----:B------:R-:W-:Y:S01]  /*139a0*/  IMAD.MOV.U32 R13, RZ, RZ, R4 ;  /* 0x000000ffff0d7224 */ /* 0x000fe200078e0004 */
[----:B------:R-:W-:Y:S01]  /*139b0*/  MOV R12, RZ ;  /* 0x000000ff000c7202 */ /* 0x000fe20000000f00 */
[----:B------:R-:W-:Y:S02]  /*139c0*/  IMAD.MOV.U32 R11, RZ, RZ, 0x181f ;  /* 0x0000181fff0b7424 */ /* 0x000fe400078e00ff */
[----:B------:R-:W-:Y:S02]  /*139d0*/  IMAD.MOV.U32 R15, RZ, RZ, -0x1 ;  /* 0xffffffffff0f7424 */ /* 0x000fe400078e00ff */
[----:B-----5:R-:W-:Y:S02]  /*139e0*/  IMAD R3, R21, R9, RZ ;  /* 0x0000000915037224 */ /* 0x020fe400078e02ff */
[----:B------:R-:W-:-:S07]  /*139f0*/  IMAD R17, R17, 0xc0, R20 ;  /* 0x000000c011117824 */ /* 0x000fce00078e0214 */
[----:B------:R-:W-:Y:S05]  /*13a00*/  WARPSYNC.COLLECTIVE R15, `(.L_x_2532) ;  /* 0x000000000f087348 */ /* 0x000fea0003c00000 */
[----:B------:R0:W1:Y:S02]  /*13a10*/  SHFL.IDX P6, R14, R13, R12, R11 ;  /* 0x0000000c0d0e7389 */ /* 0x00006400000c000b */
[----:B01----:R-:W-:Y:S01]  /*13a20*/  ENDCOLLECTIVE ;  /* 0x000000000000791b */ /* 0x003fe20003800000 */
.L_x_2532:
[C---:B------:R-:W-:Y:S02]  /*13a30*/  ISETP.GE.AND P2, PT, R17.reuse, R3, PT ;  /* 0x000000031100720c */ /* 0x040fe40003f46270 */
[----:B------:R-:W-:Y:S01]  /*13a40*/  IADD3 R8, R17, 0x10, RZ ;  /* 0x0000001011087810 */ /* 0x000fe20007ffe0ff */
[----:B------:R-:W-:Y:S02]  /*13a50*/  IMAD.MOV.U32 R13, RZ, RZ, R0 ;  /* 0x000000ffff0d7224 */ /* 0x000fe400078e0000 */
[----:B------:R-:W-:-:S08]  /*13a60*/  IMAD.MOV.U32 R6, RZ, RZ, R14 ;  /* 0x000000ffff067224 */ /* 0x000fd000078e000e */
[----:B------:R-:W-:Y:S05]  /*13a70*/  WARPSYNC.COLLECTIVE R15, `(.L_x_2533) ;  /* 0x000000000f087348 */ /* 0x000fea0003c00000 */
[----:B------:R0:W1:Y:S02]  /*13a80*/  SHFL.IDX P6, R14, R13, R12, R11 ;  /* 0x0000000c0d0e7389 */ /* 0x00006400000c000b */
[----:B01----:R-:W-:Y:S01]  /*13a90*/  ENDCOLLECTIVE ;  /* 0x000000000000791b */ /* 0x003fe20003800000 */
.L_x_2533:
[----:B------:R-:W-:Y:S02]  /*13aa0*/  IMAD.MOV.U32 R13, RZ, RZ, R4 ;  /* 0x000000ffff0d7224 */ /* 0x000fe400078e0004 */
[----:B------:R-:W-:Y:S02]  /*13ab0*/  IMAD.MOV.U32 R12, RZ, RZ, 0x1 ;  /* 0x00000001ff0c7424 */ /* 0x000fe400078e00ff */
[----:B------:R-:W-:-:S07]  /*13ac0*/  IMAD.MOV.U32 R7, RZ, RZ, R14 ;  /* 0x000000ffff077224 */ /* 0x000fce00078e000e */
[----:B------:R-:W-:Y:S05]  /*13ad0*/  WARPSYNC.COLLECTIVE R15, `(.L_x_2534) ;  /* 0x000000000f087348 */ /* 0x000fea0003c00000 */
[----:B------:R0:W1:Y:S02]  /*13ae0*/  SHFL.IDX P6, R14, R13, R12, R11 ;  /* 0x0000000c0d0e7389 */ /* 0x00006400000c000b */
[----:B01----:R-:W-:Y:S01]  /*13af0*/  ENDCOLLECTIVE ;  /* 0x000000000000791b */ /* 0x003fe20003800000 */
.L_x_2534:
        /* <DEDUP_REMOVED lines=15> */
.L_x_2535:
[----:B------:R-:W-:Y:S02]  /*13bf0*/  IMAD.MOV.U32 R13, RZ, RZ, R4 ;  /* 0x000000ffff0d7224 */ /* 0x000fe400078e0004 */
[----:B------:R-:W-:Y:S02]  /*13c00*/  IMAD.MOV.U32 R12, RZ, RZ, 0x2 ;  /* 0x00000002ff0c7424 */ /* 0x000fe400078e00ff */
[----:B------:R-:W-:-:S07]  /*13c10*/  IMAD.MOV.U32 R7, RZ, RZ, R14 ;  /* 0x000000ffff077224 */ /* 0x000fce00078e000e */
[----:B------:R-:W-:Y:S05]  /*13c20*/  WARPSYNC.COLLECTIVE R15, `(.L_x_2536) ;  /* 0x000000000f087348 */ /* 0x000fea0003c00000 */
[----:B------:R0:W1:Y:S02]  /*13c30*/  SHFL.IDX P6, R14, R13, R12, R11 ;  /* 0x0000000c0d0e7389 */ /* 0x00006400000c000b */
[----:B01----:R-:W-:Y:S01]  /*13c40*/  ENDCOLLECTIVE ;  /* 0x000000000000791b */ /* 0x003fe20003800000 */
.L_x_2536:
        /* <DEDUP_REMOVED lines=16> */
.L_x_2537:
[----:B------:R-:W-:Y:S02]  /*13d50*/  IMAD.MOV.U32 R13, RZ, RZ, R4 ;  /* 0x000000ffff0d7224 */ /* 0x000fe400078e0004 */
[----:B------:R-:W-:Y:S02]  /*13d60*/  IMAD.MOV.U32 R12, RZ, RZ, 0x3 ;  /* 0x00000003ff0c7424 */ /* 0x000fe400078e00ff */
[----:B------:R-:W-:-:S07]  /*13d70*/  IMAD.MOV.U32 R7, RZ, RZ, R14 ;  /* 0x000000ffff077224 */ /* 0x000fce00078e000e */
[----:B------:R-:W-:Y:S05]  /*13d80*/  WARPSYNC.COLLECTIVE R15, `(.L_x_2538) ;  /* 0x000000000f087348 */ /* 0x000fea0003c00000 */
[----:B------:R0:W1:Y:S02]  /*13d90*/  SHFL.IDX P6, R14, R13, R12, R11 ;  /* 0x0000000c0d0e7389 */ /* 0x00006400000c000b */
[----:B01----:R-:W-:Y:S01]  /*13da0*/  ENDCOLLECTIVE ;  /* 0x000000000000791b */ /* 0x003fe20003800000 */
.L_x_2538:
        /* <DEDUP_REMOVED lines=16> */
.L_x_2539:
[----:B------:R-:W-:Y:S02]  /*13eb0*/  IMAD.MOV.U32 R13, RZ, RZ, R4 ;  /* 0x000000ffff0d7224 */ /* 0x000fe400078e0004 */
[----:B------:R-:W-:Y:S02]  /*13ec0*/  IMAD.MOV.U32 R12, RZ, RZ, 0x4 ;  /* 0x00000004ff0c7424 */ /* 0x000fe400078e00ff */
[----:B------:R-:W-:-:S07]  /*13ed0*/  IMAD.MOV.U32 R7, RZ, RZ, R14 ;  /* 0x000000ffff077224 */ /* 0x000fce00078e000e */
[----:B------:R-:W-:Y:S05]  /*13ee0*/  WARPSYNC.COLLECTIVE R15, `(.L_x_2540) ;  /* 0x000000000f087348 */ /* 0x000fea0003c00000 */
[----:B------:R0:W1:Y:S02]  /*13ef0*/  SHFL.IDX P6, R14, R13, R12, R11 ;  /* 0x0000000c0d0e7389 */ /* 0x00006400000c000b */
[----:B01----:R-:W-:Y:S01]  /*13f00*/  ENDCOLLECTIVE ;  /* 0x000000000000791b */ /* 0x003fe20003800000 */
.L_x_2540:
        /* <DEDUP_REMOVED lines=16> */
.L_x_2541:
[----:B------:R-:W-:Y:S02]  /*14010*/  IMAD.MOV.U32 R13, RZ, RZ, R4 ;  /* 0x000000ffff0d7224 */ /* 0x000fe400078e0004 */
[----:B------:R-:W-:Y:S02]  /*14020*/  IMAD.MOV.U32 R12, RZ, RZ, 0x5 ;  /* 0x00000005ff0c7424 */ /* 0x000fe400078e00ff */
[----:B------:R-:W-:-:S07]  /*14030*/  IMAD.MOV.U32 R7, RZ, RZ, R14 ;  /* 0x000000ffff077224 */ /* 0x000fce00078e000e */
[----:B------:R-:W-:Y:S05]  /*14040*/  WARPSYNC.COLLECTIVE R15, `(.L_x_2542) ;  /* 0x000000000f087348 */ /* 0x000fea0003c00000 */
[----:B------:R0:W1:Y:S02]  /*14050*/  SHFL.IDX P6, R14, R13, R12, R11 ;  /* 0x0000000c0d0e7389 */ /* 0x00006400000c000b */
[----:B01----:R-:W-:Y:S01]  /*14060*/  ENDCOLLECTIVE ;  /* 0x000000000000791b */ /* 0x003fe20003800000 */
.L_x_2542:
        /* <DEDUP_REMOVED lines=16> */
.L_x_2543:
[----:B------:R-:W-:Y:S02]  /*14170*/  IMAD.MOV.U32 R13, RZ, RZ, R4 ;  /* 0x000000ffff0d7224 */ /* 0x000fe400078e0004 */
[----:B------:R-:W-:Y:S02]  /*14180*/  IMAD.MOV.U32 R12, RZ, RZ, 0x6 ;  /* 0x00000006ff0c7424 */ /* 0x000fe400078e00ff */
[----:B------:R-:W-:-:S07]  /*14190*/  IMAD.MOV.U32 R7, RZ, RZ, R14 ;  /* 0x000000ffff077224 */ /* 0x000fce00078e000e */
[----:B------:R-:W-:Y:S05]  /*141a0*/  WARPSYNC.COLLECTIVE R15, `(.L_x_2544) ;  /* 0x000000000f087348 */ /* 0x000fea0003c00000 */
[----:B------:R0:W1:Y:S02]  /*141b0*/  SHFL.IDX P6, R14, R13, R12, R11 ;  /* 0x0000000c0d0e7389 */ /* 0x00006400000c000b */
[----:B01----:R-:W-:Y:S01]  /*141c0*/  ENDCOLLECTIVE ;  /* 0x000000000000791b */ /* 0x003fe20003800000 */
.L_x_2544:
        /* <DEDUP_REMOVED lines=16> */
.L_x_2545:
[----:B------:R-:W-:Y:S01]  /*142d0*/  MOV R13, R4 ;  /* 0x00000004000d7202 */ /* 0x000fe20000000f00 */
[----:B------:R-:W-:Y:S02]  /*142e0*/  IMAD.MOV.U32 R12, RZ, RZ, 0x7 ;  /* 0x00000007ff0c7424 */ /* 0x000fe400078e00ff */
[----:B------:R-:W-:-:S07]  /*142f0*/  IMAD.MOV.U32 R7, RZ, RZ, R14 ;  /* 0x000000ffff077224 */ /* 0x000fce00078e000e */
[----:B------:R-:W-:Y:S05]  /*14300*/  WARPSYNC.COLLECTIVE R15, `(.L_x_2546) ;  /* 0x000000000f087348 */ /* 0x000fea0003c00000 */
[----:B------:R0:W1:Y:S02]  /*14310*/  SHFL.IDX P6, R14, R13, R12, R11 ;  /* 0x0000000c0d0e7389 */ /* 0x00006400000c000b */
[----:B01----:R-:W-:Y:S01]  /*14320*/  ENDCOLLECTIVE ;  /* 0x000000000000791b */ /* 0x003fe20003800000 */
.L_x_2546:
        /* <DEDUP_REMOVED lines=11> */
.L_x_2547:
        /* <DEDUP_REMOVED lines=12> */
.L_x_2548:
        /* <DEDUP_REMOVED lines=12> */
.L_x_2549:
[----:B------:R-:W-:Y:S02]  /*14560*/  IMAD.MOV.U32 R13, RZ, RZ, R2 ;  /* 0x000000ffff0d7224 */ /* 0x000fe400078e0002 */
[----:B------:R-:W-:Y:S02]  /*14570*/  IMAD.MOV.U32 R12, RZ, RZ, 0x1 ;  /* 0x00000001ff0c7424 */ /* 0x000fe400078e00ff */
[----:B------:R-:W-:-:S07]  /*14580*/  IMAD.MOV.U32 R4, RZ, RZ, R14 ;  /* 0x000000ffff047224 */ /* 0x000fce00078e000e */
[----:B------:R-:W-:Y:S05]  /*14590*/  WARPSYNC.COLLECTIVE R15, `(.L_x_2550) ;  /* 0x000000000f087348 */ /* 0x000fea0003c00000 */
[----:B------:R0:W1:Y:S02]  /*145a0*/  SHFL.IDX P6, R14, R13, R12, R11 ;  /* 0x0000000c0d0e7389 */ /* 0x00006400000c000b */
[----:B01----:R-:W-:Y:S01]  /*145b0*/  ENDCOLLECTIVE ;  /* 0x000000000000791b */ /* 0x003fe20003800000 */
.L_x_2550:
[----:B------:R-:W-:-:S04]  /*145c0*/  @!P1 LEA R4, P3, R28, R4, 0x1 ;  /* 0x000000041c049211 */ /* 0x000fc800078608ff */
[----:B------:R-:W-:Y:S01]  /*145d0*/  @!P1 MOV R6, R4 ;  /* 0x0000000400069202 */ /* 0x000fe20000000f00 */
[----:B------:R-:W-:Y:S02]  /*145e0*/  @!P1 IMAD.X R0, RZ, RZ, R0, P3 ;  /* 0x000000ffff009224 */ /* 0x000fe400018e0600 */
[C---:B------:R-:W-:Y:S02]  /*145f0*/  VIADD R4, R17.reuse, 0xa0 ;  /* 0x000000a011047836 */ /* 0x040fe40000000000 */
[----:B------:R-:W-:Y:S02]  /*14600*/  @!P1 IMAD.MOV.U32 R7, RZ, RZ, R0 ;  /* 0x000000ffff079224 */ /* 0x000fe400078e0000 */
[----:B------:R-:W-:Y:S02]  /*14610*/  VIADD R0, R17, 0x90 ;  /* 0x0000009011007836 */ /* 0x000fe40000000000 */
[----:B------:R-:W-:Y:S01]  /*14620*/  IMAD.MOV.U32 R13, RZ, RZ, R5 ;  /* 0x000000ffff0d7224 */ /* 0x000fe200078e0005 */
[----:B------:R-:W-:Y:S01]  /*14630*/  @!PT LDS RZ, [RZ] ;  /* 0x00000000fffff984 */ /* 0x000fe20000000800 */
[----:B------:R-:W-:Y:S01]  /*14640*/  @!PT LDS RZ, [RZ] ;  /* 0x00000000fffff984 */ /* 0x000fe20000000800 */
[----:B------:R-:W-:Y:S01]  /*14650*/  @!PT LDS RZ, [RZ] ;  /* 0x00000000fffff984 */ /* 0x000fe20000000800 */
[----:B------:R0:W-:Y:S02]  /*14660*/  @!P1 LDGSTS.E.BYPASS.LTC128B.128 [R10+0xc400], desc[UR54][R6.64], !P0 ;  /* 0x0c400000060a9fae */ /* 0x0001e4000c101d76 */
[----:B------:R-:W-:Y:S01]  /*14670*/  ISETP.GE.AND P1, PT, R0, R3, PT ;  /* 0x000000030000720c */ /* 0x000fe20003f26270 */
[----:B------:R-:W-:-:S12]  /*14680*/  IMAD.MOV.U32 R0, RZ, RZ, R14 ;  /* 0x000000ffff007224 */ /* 0x000fd800078e000e */
[----:B0-----:R-:W-:Y:S05]  /*14690*/  WARPSYNC.COLLECTIVE R15, `(.L_x_2551) ;  /* 0x000000000f087348 */ /* 0x001fea0003c00000 */
[----:B------:R1:W2:Y:S02]  /*146a0*/  SHFL.IDX P6, R14, R13, R12, R11 ;  /* 0x0000000c0d0e7389 */ /* 0x0002a400000c000b */
[----:B012---:R-:W-:Y:S01]  /*146b0*/  ENDCOLLECTIVE ;  /* 0x000000000000791b */ /* 0x007fe20003800000 */
.L_x_2551:
[----:B------:R-:W-:Y:S02]  /*146c0*/  IMAD.MOV.U32 R13, RZ, RZ, R2 ;  /* 0x000000ffff0d7224 */ /* 0x000fe400078e0002 */
[----:B------:R-:W-:Y:S01]  /*146d0*/  IMAD.MOV.U32 R12, RZ, RZ, 0x2 ;  /* 0x00000002ff0c7424 */ /* 0x000fe200078e00ff */
[----:B------:R-:W-:-:S07]  /*146e0*/  MOV R6, R14 ;  /* 0x0000000e00067202 */ /* 0x000fce0000000f00 */
[----:B------:R-:W-:Y:S05]  /*146f0*/  WARPSYNC.COLLECTIVE R15, `(.L_x_2552) ;  /* 0x000000000f087348 */ /* 0x000fea0003c00000 */
[----:B------:R0:W1:Y:S02]  /*14700*/  SHFL.IDX P6, R14, R13, R12, R11 ;  /* 0x0000000c0d0e7389 */ /* 0x00006400000c000b */
[----:B01----:R-:W-:Y:S01]  /*14710*/  ENDCOLLECTIVE ;  /* 0x000000000000791b */ /* 0x003fe20003800000 */
.L_x_2552:
        /* <DEDUP_REMOVED lines=13> */
.L_x_2553:
[----:B------:R-:W-:Y:S02]  /*147f0*/  IMAD.MOV.U32 R13, RZ, RZ, R2 ;  /* 0x000000ffff0d7224 */ /* 0x000fe400078e0002 */
[----:B------:R-:W-:Y:S01]  /*14800*/  IMAD.MOV.U32 R12, RZ, RZ, 0x3 ;  /* 0x00000003ff0c7424 */ /* 0x000fe200078e00ff */
[----:B------:R-:W-:-:S07]  /*14810*/  MOV R6, R14 ;  /* 0x0000000e00067202 */ /* 0x000fce0000000f00 */
[----:B------:R-:W-:Y:S05]  /*14820*/  WARPSYNC.COLLECTIVE R15, `(.L_x_2554) ;  /* 0x000000000f087348 */ /* 0x000fea0003c00000 */
[----:B------:R0:W1:Y:S02]  /*14830*/  SHFL.IDX P6, R14, R13, R12, R11 ;  /* 0x0000000c0d0e7389 */ /* 0x00006400000c000b */
[----:B01----:R-:W-:Y:S01]  /*14840*/  ENDCOLLECTIVE ;  /* 0x000000000000791b */ /* 0x003fe20003800000 */
.L_x_2554:
        /* <DEDUP_REMOVED lines=12> */
.L_x_2555:
[----:B------:R-:W-:Y:S01]  /*14910*/  IMAD.MOV.U32 R2, RZ, RZ, R14 ;  /* 0x000000ffff027224 */ /* 0x000fe200078e000e */
[----:B------:R-:W-:Y:S06]  /*14920*/  BRA `(.L_x_2556) ;  /* 0xffffffb4002c7947 */ /* 0x000fec000383ffff */
.L_x_2458:
[----:B0-----:R0:W1:Y:S02]  /*14930*/  SYNCS.PHASECHK.TRANS64.TRYWAIT P0, [R22+URZ+0x16820], R3 ;  /* 0x01682003160075a7 */ /* 0x001064000800017f */
[----:B-1----:R-:W-:Y:S05]  /*14940*/  @!P0 NANOSLEEP.SYNCS 0x989680 ;  /* 0x009896800000895d */ /* 0x002fea0003900000 */
[----:B------:R-:W1:Y:S02]  /*14950*/  @!P0 SYNCS.PHASECHK.TRANS64 P0, [R22+URZ+0x16820], R3 ;  /* 0x01682003160085a7 */ /* 0x000e64000800007f */
[----:B-1----:R-:W-:Y:S05]  /*14960*/  @!P0 BRA `(.L_x_2458) ;  /* 0xfffffffc00f08947 */ /* 0x002fea000383ffff */
[----:B------:R-:W-:Y:S05]  /*14970*/  BRA `(.L_x_2557) ;  /* 0xffffffb400987947 */ /* 0x000fea000383ffff */
.L_x_2463:
[----:B0-----:R0:W1:Y:S02]  /*14980*/  SYNCS.PHASECHK.TRANS64.TRYWAIT P0, [R5+URZ+0x16840], R2 ;  /* 0x01684002050075a7 */ /* 0x001064000800017f */
[----:B-1----:R-:W-:Y:S05]  /*14990*/  @!P0 NANOSLEEP.SYNCS 0x989680 ;  /* 0x009896800000895d */ /* 0x002fea0003900000 */
[----:B------:R-:W1:Y:S02]  /*149a0*/  @!P0 SYNCS.PHASECHK.TRANS64 P0, [R5+URZ+0x16840], R2 ;  /* 0x01684002050085a7 */ /* 0x000e64000800007f */
[----:B-1----:R-:W-:Y:S05]  /*149b0*/  @!P0 BRA `(.L_x_2463) ;  /* 0xfffffffc00f08947 */ /* 0x002fea000383ffff */
[----:B------:R-:W-:Y:S05]  /*149c0*/  BRA `(.L_x_2558) ;  /* 0xffffffb800607947 */ /* 0x000fea000383ffff */
.L_x_2464:
        /* <DEDUP_REMOVED lines=8> */
.L_x_2560:
[----:B------:R-:W-:Y:S05]  /*14a50*/  BSYNC B1 ;  /* 0x0000000000017941 */ /* 0x000fea0003800000 */
.L_x_2559:
[----:B------:R-:W-:Y:S01]  /*14a60*/  MOV R13, R8 ;  /* 0x00000008000d7202 */ /* 0x000fe20000000f00 */
[----:B------:R-:W-:Y:S01]  /*14a70*/  IMAD.MOV.U32 R12, RZ, RZ, RZ ;  /* 0x000000ffff0c7224 */ /* 0x000fe200078e00ff */
[----:B------:R-:W-:Y:S01]  /*14a80*/  LEA R9, R9, R22, 0x1 ;  /* 0x0000001609097211 */ /* 0x000fe200078e08ff */
[----:B------:R-:W-:Y:S02]  /*14a90*/  IMAD.MOV.U32 R11, RZ, RZ, 0x181f ;  /* 0x0000181fff0b7424 */ /* 0x000fe400078e00ff */
[----:B------:R-:W-:Y:S02]  /*14aa0*/  IMAD.MOV.U32 R15, RZ, RZ, -0x1 ;  /* 0xffffffffff0f7424 */ /* 0x000fe400078e00ff */
[----:B------:R-:W-:Y:S02]  /*14ab0*/  IMAD.MOV.U32 R3, RZ, RZ, R14 ;  /* 0x000000ffff037224 */ /* 0x000fe400078e000e */
[----:B------:R-:W-:-:S07]  /*14ac0*/  IMAD.SHL.U32 R7, R28, 0x2, RZ ;  /* 0x000000021c077824 */ /* 0x000fce00078e00ff */
[----:B------:R-:W-:Y:S05]  /*14ad0*/  WARPSYNC.COLLECTIVE R15, `(.L_x_2561) ;  /* 0x000000000f087348 */ /* 0x000fea0003c00000 */
[----:B------:R0:W1:Y:S02]  /*14ae0*/  SHFL.IDX P6, R14, R13, R12, R11 ;  /* 0x0000000c0d0e7389 */ /* 0x00006400000c000b */
[----:B01----:R-:W-:Y:S01]  /*14af0*/  ENDCOLLECTIVE ;  /* 0x000000000000791b */ /* 0x003fe20003800000 */
.L_x_2561:
[----:B------:R-:W-:Y:S02]  /*14b00*/  IMAD.MOV.U32 R13, RZ, RZ, R10 ;  /* 0x000000ffff0d7224 */ /* 0x000fe400078e000a */
[----:B------:R-:W-:Y:S02]  /*14b10*/  IMAD.MOV.U32 R12, RZ, RZ, 0x1 ;  /* 0x00000001ff0c7424 */ /* 0x000fe400078e00ff */
[----:B------:R-:W-:-:S07]  /*14b20*/  IMAD.MOV.U32 R2, RZ, RZ, R14 ;  /* 0x000000ffff027224 */ /* 0x000fce00078e000e */
[----:B------:R-:W-:Y:S05]  /*14b30*/  WARPSYNC.COLLECTIVE R15, `(.L_x_2562) ;  /* 0x000000000f087348 */ /* 0x000fea0003c00000 */
[----:B------:R0:W1:Y:S02]  /*14b40*/  SHFL.IDX P6, R14, R13, R12, R11 ;  /* 0x0000000c0d0e7389 */ /* 0x00006400000c000b */
[----:B01----:R-:W-:Y:S01]  /*14b50*/  ENDCOLLECTIVE ;  /* 0x000000000000791b */ /* 0x003fe20003800000 */
.L_x_2562:
        /* <DEDUP_REMOVED lines=11> */
.L_x_2563:
[----:B------:R-:W-:Y:S01]  /*14c10*/  MOV R13, R10 ;  /* 0x0000000a000d7202 */ /* 0x000fe20000000f00 */
[----:B------:R-:W-:Y:S02]  /*14c20*/  IMAD.MOV.U32 R12, RZ, RZ, 0x2 ;  /* 0x00000002ff0c7424 */ /* 0x000fe400078e00ff */
[----:B------:R-:W-:-:S07]  /*14c30*/  IMAD.MOV.U32 R2, RZ, RZ, R14 ;  /* 0x000000ffff027224 */ /* 0x000fce00078e000e */
[----:B------:R-:W-:Y:S05]  /*14c40*/  WARPSYNC.COLLECTIVE R15, `(.L_x_2564) ;  /* 0x000000000f087348 */ /* 0x000fea0003c00000 */
[----:B------:R0:W1:Y:S02]  /*14c50*/  SHFL.IDX P6, R14, R13, R12, R11 ;  /* 0x0000000c0d0e7389 */ /* 0x00006400000c000b */
[----:B01----:R-:W-:Y:S01]  /*14c60*/  ENDCOLLECTIVE ;  /* 0x000000000000791b */ /* 0x003fe20003800000 */
.L_x_2564:
        /* <DEDUP_REMOVED lines=11> */
.L_x_2565:
[----:B------:R-:W-:Y:S01]  /*14d20*/  IMAD.MOV.U32 R13, RZ, RZ, R10 ;  /* 0x000000ffff0d7224 */ /* 0x000fe200078e000a */
[----:B------:R-:W-:Y:S01]  /*14d30*/  MOV R12, 0x3 ;  /* 0x00000003000c7802 */ /* 0x000fe20000000f00 */
[----:B------:R-:W-:-:S07]  /*14d40*/  IMAD.MOV.U32 R2, RZ, RZ, R14 ;  /* 0x000000ffff027224 */ /* 0x000fce00078e000e */
[----:B------:R-:W-:Y:S05]  /*14d50*/  WARPSYNC.COLLECTIVE R15, `(.L_x_2566) ;  /* 0x000000000f087348 */ /* 0x000fea0003c00000 */
[----:B------:R0:W1:Y:S02]  /*14d60*/  SHFL.IDX P6, R14, R13, R12, R11 ;  /* 0x0000000c0d0e7389 */ /* 0x00006400000c000b */
[----:B01----:R-:W-:Y:S01]  /*14d70*/  ENDCOLLECTIVE ;  /* 0x000000000000791b */ /* 0x003fe20003800000 */
.L_x_2566:
        /* <DEDUP_REMOVED lines=11> */
.L_x_2567:
[----:B------:R-:W-:Y:S02]  /*14e30*/  IMAD.MOV.U32 R13, RZ, RZ, R10 ;  /* 0x000000ffff0d7224 */ /* 0x000fe400078e000a */
[----:B------:R-:W-:Y:S02]  /*14e40*/  IMAD.MOV.U32 R12, RZ, RZ, 0x4 ;  /* 0x00000004ff0c7424 */ /* 0x000fe400078e00ff */
[----:B------:R-:W-:-:S07]  /*14e50*/  IMAD.MOV.U32 R2, RZ, RZ, R14 ;  /* 0x000000ffff027224 */ /* 0x000fce00078e000e */
[----:B------:R-:W-:Y:S05]  /*14e60*/  WARPSYNC.COLLECTIVE R15, `(.L_x_2568) ;  /* 0x000000000f087348 */ /* 0x000fea0003c00000 */
[----:B------:R0:W1:Y:S02]  /*14e70*/  SHFL.IDX P6, R14, R13, R12, R11 ;  /* 0x0000000c0d0e7389 */ /* 0x00006400000c000b */
[----:B01----:R-:W-:Y:S01]  /*14e80*/  ENDCOLLECTIVE ;  /* 0x000000000000791b */ /* 0x003fe20003800000 */
.L_x_2568:
        /* <DEDUP_REMOVED lines=11> */
.L_x_2569:
[----:B------:R-:W-:Y:S02]  /*14f40*/  IMAD.MOV.U32 R13, RZ, RZ, R10 ;  /* 0x000000ffff0d7224 */ /* 0x000fe400078e000a */
[----:B------:R-:W-:Y:S02]  /*14f50*/  IMAD.MOV.U32 R12, RZ, RZ, 0x5 ;  /* 0x00000005ff0c7424 */ /* 0x000fe400078e00ff */
[----:B------:R-:W-:-:S07]  /*14f60*/  IMAD.MOV.U32 R2, RZ, RZ, R14 ;  /* 0x000000ffff027224 */ /* 0x000fce00078e000e */
[----:B------:R-:W-:Y:S05]  /*14f70*/  WARPSYNC.COLLECTIVE R15, `(.L_x_2570) ;  /* 0x000000000f087348 */ /* 0x000fea0003c00000 */
[----:B------:R0:W1:Y:S02]  /*14f80*/  SHFL.IDX P6, R14, R13, R12, R11 ;  /* 0x0000000c0d0e7389 */ /* 0x00006400000c000b */
[----:B01----:R-:W-:Y:S01]  /*14f90*/  ENDCOLLECTIVE ;  /* 0x000000000000791b */ /* 0x003fe20003800000 */
.L_x_2570:
        /* <DEDUP_REMOVED lines=11> */
.L_x_2571:
[----:B------:R-:W-:Y:S02]  /*15050*/  IMAD.MOV.U32 R13, RZ, RZ, R10 ;  /* 0x000000ffff0d7224 */ /* 0x000fe400078e000a */
[----:B------:R-:W-:Y:S02]  /*15060*/  IMAD.MOV.U32 R12, RZ, RZ, 0x6 ;  /* 0x00000006ff0c7424 */ /* 0x000fe400078e00ff */
[----:B------:R-:W-:-:S07]  /*15070*/  IMAD.MOV.U32 R2, RZ, RZ, R14 ;  /* 0x000000ffff027224 */ /* 0x000fce00078e000e */
[----:B------:R-:W-:Y:S05]  /*15080*/  WARPSYNC.COLLECTIVE R15, `(.L_x_2572) ;  /* 0x000000000f087348 */ /* 0x000fea0003c00000 */
[----:B------:R0:W1:Y:S02]  /*15090*/  SHFL.IDX P6, R14, R13, R12, R11 ;  /* 0x0000000c0d0e7389 */ /* 0x00006400000c000b */
[----:B01----:R-:W-:Y:S01]  /*150a0*/  ENDCOLLECTIVE ;  /* 0x000000000000791b */ /* 0x003fe20003800000 */
.L_x_2572:
        /* <DEDUP_REMOVED lines=11> */
.L_x_2573:
[----:B------:R-:W-:Y:S02]  /*15160*/  IMAD.MOV.U32 R13, RZ, RZ, R10 ;  /* 0x000000ffff0d7224 */ /* 0x000fe400078e000a */
[----:B------:R-:W-:Y:S01]  /*15170*/  IMAD.MOV.U32 R12, RZ, RZ, 0x7 ;  /* 0x00000007ff0c7424 */ /* 0x000fe200078e00ff */
[----:B------:R-:W-:-:S07]  /*15180*/  MOV R2, R14 ;  /* 0x0000000e00027202 */ /* 0x000fce0000000f00 */
[----:B------:R-:W-:Y:S05]  /*15190*/  WARPSYNC.COLLECTIVE R15, `(.L_x_2574) ;  /* 0x000000000f087348 */ /* 0x000fea0003c00000 */
[----:B------:R0:W1:Y:S02]  /*151a0*/  SHFL.IDX P6, R14, R13, R12, R11 ;  /* 0x0000000c0d0e7389 */ /* 0x00006400000c000b */
[----:B01----:R-:W-:Y:S01]  /*151b0*/  ENDCOLLECTIVE ;  /* 0x000000000000791b */ /* 0x003fe20003800000 */
.L_x_2574:
        /* <DEDUP_REMOVED lines=11> */
.L_x_2575:
[----:B------:R-:W-:Y:S01]  /*15270*/  IMAD.MOV.U32 R2, RZ, RZ, R14 ;  /* 0x000000ffff027224 */ /* 0x000fe200078e000e */
[----:B------:R-:W-:Y:S06]  /*15280*/  BRA `(.L_x_2576) ;  /* 0xffffffb400447947 */ /* 0x000fec000383ffff */
.L_x_2469:
[----:B-1----:R1:W2:Y:S02]  /*15290*/  SYNCS.PHASECHK.TRANS64.TRYWAIT P0, [R5+URZ+0x16860], R2 ;  /* 0x01686002050075a7 */ /* 0x0022a4000800017f */
[----:B--2---:R-:W-:Y:S05]  /*152a0*/  @!P0 NANOSLEEP.SYNCS 0x989680 ;  /* 0x009896800000895d */ /* 0x004fea0003900000 */
[----:B------:R-:W2:Y:S02]  /*152b0*/  @!P0 SYNCS.PHASECHK.TRANS64 P0, [R5+URZ+0x16860], R2 ;  /* 0x01686002050085a7 */ /* 0x000ea4000800007f */
[----:B--2---:R-:W-:Y:S05]  /*152c0*/  @!P0 BRA `(.L_x_2469) ;  /* 0xfffffffc00f08947 */ /* 0x004fea000383ffff */
[----:B------:R-:W-:Y:S05]  /*152d0*/  BRA `(.L_x_2577) ;  /* 0xffffffb4009c7947 */ /* 0x000fea000383ffff */
.L_x_2470:
        /* <DEDUP_REMOVED lines=8> */
.L_x_2579:
[----:B------:R-:W-:Y:S05]  /*15360*/  BSYNC B1 ;  /* 0x0000000000017941 */ /* 0x000fea0003800000 */
.L_x_2578:
[----:B------:R-:W-:Y:S01]  /*15370*/  IMAD.MOV.U32 R13, RZ, RZ, R18 ;  /* 0x000000ffff0d7224 */ /* 0x000fe200078e0012 */
[----:B------:R-:W-:Y:S01]  /*15380*/  MOV R11, 0x181f ;  /* 0x0000181f000b7802 */ /* 0x000fe20000000f00 */
[----:B------:R-:W-:Y:S01]  /*15390*/  IMAD.MOV.U32 R12, RZ, RZ, RZ ;  /* 0x000000ffff0c7224 */ /* 0x000fe200078e00ff */
[----:B------:R-:W-:Y:S01]  /*153a0*/  ISETP.LT.OR P2, PT, R8, 0x1, P1 ;  /* 0x000000010800780c */ /* 0x000fe20000f41670 */
[----:B------:R-:W-:Y:S02]  /*153b0*/  IMAD.MOV.U32 R15, RZ, RZ, -0x1 ;  /* 0xffffffffff0f7424 */ /* 0x000fe400078e00ff */
[----:B------:R-:W-:Y:S02]  /*153c0*/  IMAD.MOV.U32 R3, RZ, RZ, R14 ;  /* 0x000000ffff037224 */ /* 0x000fe400078e000e */
[----:B------:R-:W-:-:S08]  /*153d0*/  IMAD R6, R6, 0x2, R22 ;  /* 0x0000000206067824 */ /* 0x000fd000078e0216 */
[----:B------:R-:W-:Y:S05]  /*153e0*/  WARPSYNC.COLLECTIVE R15, `(.L_x_2580) ;  /* 0x000000000f087348 */ /* 0x000fea0003c00000 */
[----:B------:R0:W1:Y:S02]  /*153f0*/  SHFL.IDX P6, R14, R13, R12, R11 ;  /* 0x0000000c0d0e7389 */ /* 0x00006400000c000b */
[----:B01----:R-:W-:Y:S01]  /*15400*/  ENDCOLLECTIVE ;  /* 0x000000000000791b */ /* 0x003fe20003800000 */
.L_x_2580:
[----:B------:R-:W-:Y:S02]  /*15410*/  IMAD.MOV.U32 R13, RZ, RZ, R23 ;  /* 0x000000ffff0d7224 */ /* 0x000fe400078e0017 */
[----:B------:R-:W-:Y:S02]  /*15420*/  IMAD.MOV.U32 R12, RZ, RZ, 0x1 ;  /* 0x00000001ff0c7424 */ /* 0x000fe400078e00ff */
[----:B------:R-:W-:-:S07]  /*15430*/  IMAD.MOV.U32 R2, RZ, RZ, R14 ;  /* 0x000000ffff027224 */ /* 0x000fce00078e000e */
[----:B------:R-:W-:Y:S05]  /*15440*/  WARPSYNC.COLLECTIVE R15, `(.L_x_2581) ;  /* 0x000000000f087348 */ /* 0x000fea0003c00000 */
[----:B------:R0:W1:Y:S02]  /*15450*/  SHFL.IDX P6, R14, R13, R12, R11 ;  /* 0x0000000c0d0e7389 */ /* 0x00006400000c000b */
[----:B01----:R-:W-:Y:S01]  /*15460*/  ENDCOLLECTIVE ;  /* 0x000000000000791b */ /* 0x003fe20003800000 */
.L_x_2581:
        /* <DEDUP_REMOVED lines=12> */
.L_x_2582:
[----:B------:R-:W-:Y:S02]  /*15530*/  IMAD.MOV.U32 R13, RZ, RZ, R23 ;  /* 0x000000ffff0d7224 */ /* 0x000fe400078e0017 */
[----:B------:R-:W-:Y:S02]  /*15540*/  IMAD.MOV.U32 R12, RZ, RZ, 0x2 ;  /* 0x00000002ff0c7424 */ /* 0x000fe400078e00ff */
[----:B------:R-:W-:-:S07]  /*15550*/  IMAD.MOV.U32 R2, RZ, RZ, R14 ;  /* 0x000000ffff027224 */ /* 0x000fce00078e000e */
[----:B------:R-:W-:Y:S05]  /*15560*/  WARPSYNC.COLLECTIVE R15, `(.L_x_2583) ;  /* 0x000000000f087348 */ /* 0x000fea0003c00000 */
[----:B------:R0:W1:Y:S02]  /*15570*/  SHFL.IDX P6, R14, R13, R12, R11 ;  /* 0x0000000c0d0e7389 */ /* 0x00006400000c000b */
[----:B01----:R-:W-:Y:S01]  /*15580*/  ENDCOLLECTIVE ;  /* 0x000000000000791b */ /* 0x003fe20003800000 */
.L_x_2583:
        /* <DEDUP_REMOVED lines=12> */
.L_x_2584:
[----:B------:R-:W-:Y:S02]  /*15650*/  IMAD.MOV.U32 R13, RZ, RZ, R23 ;  /* 0x000000ffff0d7224 */ /* 0x000fe400078e0017 */
[----:B------:R-:W-:Y:S02]  /*15660*/  IMAD.MOV.U32 R12, RZ, RZ, 0x3 ;  /* 0x00000003ff0c7424 */ /* 0x000fe400078e00ff */
[----:B------:R-:W-:-:S07]  /*15670*/  IMAD.MOV.U32 R2, RZ, RZ, R14 ;  /* 0x000000ffff027224 */ /* 0x000fce00078e000e */
[----:B------:R-:W-:Y:S05]  /*15680*/  WARPSYNC.COLLECTIVE R15, `(.L_x_2585) ;  /* 0x000000000f087348 */ /* 0x000fea0003c00000 */
[----:B------:R0:W1:Y:S02]  /*15690*/  SHFL.IDX P6, R14, R13, R12, R11 ;  /* 0x0000000c0d0e7389 */ /* 0x00006400000c000b */
[----:B01----:R-:W-:Y:S01]  /*156a0*/  ENDCOLLECTIVE ;  /* 0x000000000000791b */ /* 0x003fe20003800000 */
.L_x_2585:
        /* <DEDUP_REMOVED lines=12> */
.L_x_2586:
[----:B------:R-:W-:Y:S02]  /*15770*/  IMAD.MOV.U32 R13, RZ, RZ, R23 ;  /* 0x000000ffff0d7224 */ /* 0x000fe400078e0017 */
[----:B------:R-:W-:Y:S01]  /*15780*/  IMAD.MOV.U32 R12, RZ, RZ, 0x4 ;  /* 0x00000004ff0c7424 */ /* 0x000fe200078e00ff */
[----:B------:R-:W-:-:S07]  /*15790*/  MOV R2, R14 ;  /* 0x0000000e00027202 */ /* 0x000fce0000000f00 */
[----:B------:R-:W-:Y:S05]  /*157a0*/  WARPSYNC.COLLECTIVE R15, `(.L_x_2587) ;  /* 0x000000000f087348 */ /* 0x000fea0003c00000 */
[----:B------:R0:W1:Y:S02]  /*157b0*/  SHFL.IDX P6, R14, R13, R12, R11 ;  /* 0x0000000c0d0e7389 */ /* 0x00006400000c000b */
[----:B01----:R-:W-:Y:S01]  /*157c0*/  ENDCOLLECTIVE ;  /* 0x000000000000791b */ /* 0x003fe20003800000 */
.L_x_2587:
        /* <DEDUP_REMOVED lines=12> */
.L_x_2588:
[----:B------:R-:W-:Y:S02]  /*15890*/  IMAD.MOV.U32 R13, RZ, RZ, R23 ;  /* 0x000000ffff0d7224 */ /* 0x000fe400078e0017 */
[----:B------:R-:W-:Y:S02]  /*158a0*/  IMAD.MOV.U32 R12, RZ, RZ, 0x5 ;  /* 0x00000005ff0c7424 */ /* 0x000fe400078e00ff */
[----:B------:R-:W-:-:S07]  /*158b0*/  IMAD.MOV.U32 R2, RZ, RZ, R14 ;  /* 0x000000ffff027224 */ /* 0x000fce00078e000e */
[----:B------:R-:W-:Y:S05]  /*158c0*/  WARPSYNC.COLLECTIVE R15, `(.L_x_2589) ;  /* 0x000000000f087348 */ /* 0x000fea0003c00000 */
[----:B------:R0:W1:Y:S02]  /*158d0*/  SHFL.IDX P6, R14, R13, R12, R11 ;  /* 0x0000000c0d0e7389 */ /* 0x00006400000c000b */
[----:B01----:R-:W-:Y:S01]  /*158e0*/  ENDCOLLECTIVE ;  /* 0x000000000000791b */ /* 0x003fe20003800000 */
.L_x_2589:
        /* <DEDUP_REMOVED lines=12> */
.L_x_2590:
[----:B------:R-:W-:Y:S01]  /*159b0*/  MOV R13, R23 ;  /* 0x00000017000d7202 */ /* 0x000fe20000000f00 */
[----:B------:R-:W-:Y:S02]  /*159c0*/  IMAD.MOV.U32 R12, RZ, RZ, 0x6 ;  /* 0x00000006ff0c7424 */ /* 0x000fe400078e00ff */
[----:B------:R-:W-:-:S07]  /*159d0*/  IMAD.MOV.U32 R2, RZ, RZ, R14 ;  /* 0x000000ffff027224 */ /* 0x000fce00078e000e */
[----:B------:R-:W-:Y:S05]  /*159e0*/  WARPSYNC.COLLECTIVE R15, `(.L_x_2591) ;  /* 0x000000000f087348 */ /* 0x000fea0003c00000 */
[----:B------:R0:W1:Y:S02]  /*159f0*/  SHFL.IDX P6, R14, R13, R12, R11 ;  /* 0x0000000c0d0e7389 */ /* 0x00006400000c000b */
[----:B01----:R-:W-:Y:S01]  /*15a00*/  ENDCOLLECTIVE ;  /* 0x000000000000791b */ /* 0x003fe20003800000 */
.L_x_2591:
        /* <DEDUP_REMOVED lines=12> */
.L_x_2592:
[----:B------:R-:W-:Y:S01]  /*15ad0*/  IMAD.MOV.U32 R13, RZ, RZ, R23 ;  /* 0x000000ffff0d7224 */ /* 0x000fe200078e0017 */
[----:B------:R-:W-:Y:S01]  /*15ae0*/  MOV R12, 0x7 ;  /* 0x00000007000c7802 */ /* 0x000fe20000000f00 */
[----:B------:R-:W-:-:S07]  /*15af0*/  IMAD.MOV.U32 R2, RZ, RZ, R14 ;  /* 0x000000ffff027224 */ /* 0x000fce00078e000e */
[----:B------:R-:W-:Y:S05]  /*15b00*/  WARPSYNC.COLLECTIVE R15, `(.L_x_2593) ;  /* 0x000000000f087348 */ /* 0x000fea0003c00000 */
[----:B------:R0:W1:Y:S02]  /*15b10*/  SHFL.IDX P6, R14, R13, R12, R11 ;  /* 0x0000000c0d0e7389 */ /* 0x00006400000c000b */
[----:B01----:R-:W-:Y:S01]  /*15b20*/  ENDCOLLECTIVE ;  /* 0x000000000000791b */ /* 0x003fe20003800000 */
.L_x_2593:
        /* <DEDUP_REMOVED lines=11> */
.L_x_2594:
[----:B------:R-:W-:Y:S01]  /*15be0*/  IMAD.MOV.U32 R2, RZ, RZ, R14 ;  /* 0x000000ffff027224 */ /* 0x000fe200078e000e */
[----:B------:R-:W-:Y:S06]  /*15bf0*/  BRA `(.L_x_2595) ;  /* 0xffffffb000487947 */ /* 0x000fec000383ffff */
.L_x_2478:
[----:B0-----:R0:W1:Y:S02]  /*15c00*/  SYNCS.PHASECHK.TRANS64.TRYWAIT P0, [R0+URZ+0x16860], R3 ;  /* 0x01686003000075a7 */ /* 0x001064000800017f */
[----:B-1----:R-:W-:Y:S05]  /*15c10*/  @!P0 NANOSLEEP.SYNCS 0x989680 ;  /* 0x009896800000895d */ /* 0x002fea0003900000 */
[----:B------:R-:W1:Y:S02]  /*15c20*/  @!P0 SYNCS.PHASECHK.TRANS64 P0, [R0+URZ+0x16860], R3 ;  /* 0x01686003000085a7 */ /* 0x000e64000800007f */
[----:B-1----:R-:W-:Y:S05]  /*15c30*/  @!P0 BRA `(.L_x_2478) ;  /* 0xfffffffc00f08947 */ /* 0x002fea000383ffff */
[----:B------:R-:W-:Y:S05]  /*15c40*/  BRA `(.L_x_2596) ;  /* 0xffffffb4005c7947 */ /* 0x000fea000383ffff */
.L_x_2479:
        /* <DEDUP_REMOVED lines=8> */
.L_x_2598:
[----:B------:R-:W-:Y:S05]  /*15cd0*/  BSYNC B0 ;  /* 0x0000000000007941 */ /* 0x000fea0003800000 */
.L_x_2597:
        /* <DEDUP_REMOVED lines=10> */
.L_x_2599:
[----:B------:R-:W-:Y:S02]  /*15d80*/  IMAD R4, R4, 0x2, R22 ;  /* 0x0000000204047824 */ /* 0x000fe400078e0216 */
[----:B------:R-:W-:Y:S02]  /*15d90*/  IMAD.MOV.U32 R13, RZ, RZ, R23 ;  /* 0x000000ffff0d7224 */ /* 0x000fe400078e0017 */
[----:B------:R-:W-:Y:S01]  /*15da0*/  IMAD.MOV.U32 R12, RZ, RZ, 0x1 ;  /* 0x00000001ff0c7424 */ /* 0x000fe200078e00ff */
[----:B------:R-:W-:-:S13]  /*15db0*/  IADD3 R2, P1, R14, R5, RZ ;  /* 0x000000050e027210 */ /* 0x000fda0007f3e0ff */
[----:B------:R-:W-:Y:S05]  /*15dc0*/  WARPSYNC.COLLECTIVE R15, `(.L_x_2600) ;  /* 0x000000000f087348 */ /* 0x000fea0003c00000 */
[----:B------:R0:W1:Y:S02]  /*15dd0*/  SHFL.IDX P6, R14, R13, R12, R11 ;  /* 0x0000000c0d0e7389 */ /* 0x00006400000c000b */
[----:B01----:R-:W-:Y:S01]  /*15de0*/  ENDCOLLECTIVE ;  /* 0x000000000000791b */ /* 0x003fe20003800000 */
.L_x_2600:
[----:B------:R-:W-:-:S05]  /*15df0*/  IADD3.X R3, RZ, R3, RZ, P1, !PT ;  /* 0x00000003ff037210 */ /* 0x000fca0000ffe4ff */
        /* <DEDUP_REMOVED lines=10> */
.L_x_2601:
[----:B------:R-:W-:Y:S02]  /*15ea0*/  IMAD.MOV.U32 R13, RZ, RZ, R23 ;  /* 0x000000ffff0d7224 */ /* 0x000fe400078e0017 */
[----:B------:R-:W-:Y:S02]  /*15eb0*/  IMAD.MOV.U32 R12, RZ, RZ, 0x2 ;  /* 0x00000002ff0c7424 */ /* 0x000fe400078e00ff */
[----:B------:R-:W-:-:S07]  /*15ec0*/  IMAD.MOV.U32 R9, RZ, RZ, R14 ;  /* 0x000000ffff097224 */ /* 0x000fce00078e000e */
[----:B------:R-:W-:Y:S05]  /*15ed0*/  WARPSYNC.COLLECTIVE R15, `(.L_x_2602) ;  /* 0x000000000f087348 */ /* 0x000fea0003c00000 */
[----:B------:R0:W1:Y:S02]  /*15ee0*/  SHFL.IDX P6, R14, R13, R12, R11 ;  /* 0x0000000c0d0e7389 */ /* 0x00006400000c000b */
[----:B01----:R-:W-:Y:S01]  /*15ef0*/  ENDCOLLECTIVE ;  /* 0x000000000000791b */ /* 0x003fe20003800000 */
.L_x_2602:
        /* <DEDUP_REMOVED lines=12> */
.L_x_2603:
[----:B------:R-:W-:Y:S01]  /*15fc0*/  MOV R13, R23 ;  /* 0x00000017000d7202 */ /* 0x000fe20000000f00 */
[----:B------:R-:W-:Y:S02]  /*15fd0*/  IMAD.MOV.U32 R12, RZ, RZ, 0x3 ;  /* 0x00000003ff0c7424 */ /* 0x000fe400078e00ff */
[----:B------:R-:W-:-:S07]  /*15fe0*/  IMAD.MOV.U32 R10, RZ, RZ, R14 ;  /* 0x000000ffff0a7224 */ /* 0x000fce00078e000e */
[----:B------:R-:W-:Y:S05]  /*15ff0*/  WARPSYNC.COLLECTIVE R15, `(.L_x_2604) ;  /* 0x000000000f087348 */ /* 0x000fea0003c00000 */
[----:B------:R0:W1:Y:S02]  /*16000*/  SHFL.IDX P6, R14, R13, R12, R11 ;  /* 0x0000000c0d0e7389 */ /* 0x00006400000c000b */
[----:B01----:R-:W-:Y:S01]  /*16010*/  ENDCOLLECTIVE ;  /* 0x000000000000791b */ /* 0x003fe20003800000 */
.L_x_2604:
        /* <DEDUP_REMOVED lines=12> */
.L_x_2605:
[----:B------:R-:W-:Y:S01]  /*160e0*/  IMAD.MOV.U32 R13, RZ, RZ, R23 ;  /* 0x000000ffff0d7224 */ /* 0x000fe200078e0017 */
[----:B------:R-:W-:Y:S01]  /*160f0*/  MOV R12, 0x4 ;  /* 0x00000004000c7802 */ /* 0x000fe20000000f00 */
[----:B------:R-:W-:-:S07]  /*16100*/  IMAD.MOV.U32 R9, RZ, RZ, R14 ;  /* 0x000000ffff097224 */ /* 0x000fce00078e000e */
[----:B------:R-:W-:Y:S05]  /*16110*/  WARPSYNC.COLLECTIVE R15, `(.L_x_2606) ;  /* 0x000000000f087348 */ /* 0x000fea0003c00000 */
[----:B------:R0:W1:Y:S02]  /*16120*/  SHFL.IDX P6, R14, R13, R12, R11 ;  /* 0x0000000c0d0e7389 */ /* 0x00006400000c000b */
[----:B01----:R-:W-:Y:S01]  /*16130*/  ENDCOLLECTIVE ;  /* 0x000000000000791b */ /* 0x003fe20003800000 */
.L_x_2606:
        /* <DEDUP_REMOVED lines=12> */
.L_x_2607:
[----:B------:R-:W-:Y:S02]  /*16200*/  IMAD.MOV.U32 R13, RZ, RZ, R23 ;  /* 0x000000ffff0d7224 */ /* 0x000fe400078e0017 */
[----:B------:R-:W-:Y:S02]  /*16210*/  IMAD.MOV.U32 R12, RZ, RZ, 0x5 ;  /* 0x00000005ff0c7424 */ /* 0x000fe400078e00ff */
[----:B------:R-:W-:-:S07]  /*16220*/  IMAD.MOV.U32 R10, RZ, RZ, R14 ;  /* 0x000000ffff0a7224 */ /* 0x000fce00078e000e */
[----:B------:R-:W-:Y:S05]  /*16230*/  WARPSYNC.COLLECTIVE R15, `(.L_x_2608) ;  /* 0x000000000f087348 */ /* 0x000fea0003c00000 */
[----:B------:R0:W1:Y:S02]  /*16240*/  SHFL.IDX P6, R14, R13, R12, R11 ;  /* 0x0000000c0d0e7389 */ /* 0x00006400000c000b */
[----:B01----:R-:W-:Y:S01]  /*16250*/  ENDCOLLECTIVE ;  /* 0x000000000000791b */ /* 0x003fe20003800000 */
.L_x_2608:
        /* <DEDUP_REMOVED lines=8> */
[----:B------:R-:W-:-:S11]  /*162e0*/  MOV R7, R14 ;  /* 0x0000000e00077202 */ /* 0x000fd60000000f00 */
[----:B0-----:R-:W-:Y:S05]  /*162f0*/  WARPSYNC.COLLECTIVE R15, `(.L_x_2609) ;  /* 0x000000000f087348 */ /* 0x001fea0003c00000 */
[----:B------:R1:W2:Y:S02]  /*16300*/  SHFL.IDX P6, R14, R13, R12, R11 ;  /* 0x0000000c0d0e7389 */ /* 0x0002a400000c000b */
[----:B012---:R-:W-:Y:S01]  /*16310*/  ENDCOLLECTIVE ;  /* 0x000000000000791b */ /* 0x007fe20003800000 */
.L_x_2609:
[----:B------:R-:W-:Y:S02]  /*16320*/  IMAD.MOV.U32 R13, RZ, RZ, R23 ;  /* 0x000000ffff0d7224 */ /* 0x000fe400078e0017 */
[----:B------:R-:W-:Y:S02]  /*16330*/  IMAD.MOV.U32 R12, RZ, RZ, 0x6 ;  /* 0x00000006ff0c7424 */ /* 0x000fe400078e00ff */
[----:B------:R-:W-:-:S07]  /*16340*/  IMAD.MOV.U32 R9, RZ, RZ, R14 ;  /* 0x000000ffff097224 */ /* 0x000fce00078e000e */
[----:B------:R-:W-:Y:S05]  /*16350*/  WARPSYNC.COLLECTIVE R15, `(.L_x_2610) ;  /* 0x000000000f087348 */ /* 0x000fea0003c00000 */
[----:B------:R0:W1:Y:S02]  /*16360*/  SHFL.IDX P6, R14, R13, R12, R11 ;  /* 0x0000000c0d0e7389 */ /* 0x00006400000c000b */
[----:B01----:R-:W-:Y:S01]  /*16370*/  ENDCOLLECTIVE ;  /* 0x000000000000791b */ /* 0x003fe20003800000 */
.L_x_2610:
        /* <DEDUP_REMOVED lines=8> */
[----:B------:R-:W-:-:S12]  /*16400*/  IMAD.MOV.U32 R8, RZ, RZ, R14 ;  /* 0x000000ffff087224 */ /* 0x000fd800078e000e */
[----:B0-----:R-:W-:Y:S05]  /*16410*/  WARPSYNC.COLLECTIVE R15, `(.L_x_2611) ;  /* 0x000000000f087348 */ /* 0x001fea0003c00000 */
[----:B------:R1:W2:Y:S02]  /*16420*/  SHFL.IDX P6, R14, R13, R12, R11 ;  /* 0x0000000c0d0e7389 */ /* 0x0002a400000c000b */
[----:B012---:R-:W-:Y:S01]  /*16430*/  ENDCOLLECTIVE ;  /* 0x000000000000791b */ /* 0x007fe20003800000 */
.L_x_2611:
[----:B------:R-:W-:Y:S02]  /*16440*/  IMAD.MOV.U32 R13, RZ, RZ, R23 ;  /* 0x000000ffff0d7224 */ /* 0x000fe400078e0017 */
[----:B------:R-:W-:Y:S01]  /*16450*/  IMAD.MOV.U32 R12, RZ, RZ, 0x7 ;  /* 0x00000007ff0c7424 */ /* 0x000fe200078e00ff */
[----:B------:R-:W-:-:S13]  /*16460*/  IADD3 R2, P1, R14, R5, RZ ;  /* 0x000000050e027210 */ /* 0x000fda0007f3e0ff */
[----:B------:R-:W-:Y:S05]  /*16470*/  WARPSYNC.COLLECTIVE R15, `(.L_x_2612) ;  /* 0x000000000f087348 */ /* 0x000fea0003c00000 */
[----:B------:R0:W1:Y:S02]  /*16480*/  SHFL.IDX P6, R14, R13, R12, R11 ;  /* 0x0000000c0d0e7389 */ /* 0x00006400000c000b */
[----:B01----:R-:W-:Y:S01]  /*16490*/  ENDCOLLECTIVE ;  /* 0x000000000000791b */ /* 0x003fe20003800000 */
.L_x_2612:
        /* <DEDUP_REMOVED lines=10> */
.L_x_2613:
[----:B------:R-:W-:Y:S05]  /*16540*/  BRA `(.L_x_2614) ;  /* 0xffffffb000107947 */ /* 0x000fea000383ffff */
.L_x_2484:
        /* <DEDUP_REMOVED lines=8> */
.L_x_2616:
[----:B------:R-:W-:Y:S05]  /*165d0*/  BSYNC B0 ;  /* 0x0000000000007941 */ /* 0x000fea0003800000 */
.L_x_2615:
        /* <DEDUP_REMOVED lines=9> */
.L_x_2617:
        /* <DEDUP_REMOVED lines=23> */
.L_x_2618:
[----:B------:R-:W-:Y:S01]  /*167e0*/  IMAD.MOV.U32 R12, RZ, RZ, 0x2 ;  /* 0x00000002ff0c7424 */ /* 0x000fe200078e00ff */
[----:B------:R-:W-:-:S04]  /*167f0*/  SEL R4, R14, RZ, P1 ;  /* 0x000000ff0e047207 */ /* 0x000fc80000800000 */
[----:B------:R-:W-:-:S05]  /*16800*/  IADD3 R4, R13, R4, RZ ;  /* 0x000000040d047210 */ /* 0x000fca0007ffe0ff */
[----:B------:R-:W-:-:S07]  /*16810*/  IMAD.MOV.U32 R13, RZ, RZ, R4 ;  /* 0x000000ffff0d7224 */ /* 0x000fce00078e0004 */
[----:B------:R-:W-:Y:S05]  /*16820*/  WARPSYNC.COLLECTIVE R15, `(.L_x_2619) ;  /* 0x000000000f087348 */ /* 0x000fea0003c00000 */
[----:B------:R0:W1:Y:S02]  /*16830*/  SHFL.UP P6, R14, R13, R12, R11 ;  /* 0x0400000c0d0e7389 */ /* 0x00006400000c000b */
[----:B01----:R-:W-:Y:S01]  /*16840*/  ENDCOLLECTIVE ;  /* 0x000000000000791b */ /* 0x003fe20003800000 */
.L_x_2619:
[----:B------:R-:W-:Y:S01]  /*16850*/  IMAD.MOV.U32 R12, RZ, RZ, 0x4 ;  /* 0x00000004ff0c7424 */ /* 0x000fe200078e00ff */
[----:B------:R-:W-:-:S05]  /*16860*/  SEL R3, R14, RZ, P2 ;  /* 0x000000ff0e037207 */ /* 0x000fca0001000000 */
[----:B------:R-:W-:-:S04]  /*16870*/  IMAD.IADD R2, R4, 0x1, R3 ;  /* 0x0000000104027824 */ /* 0x000fc800078e0203 */
[----:B------:R-:W-:-:S07]  /*16880*/  IMAD.MOV.U32 R13, RZ, RZ, R2 ;  /* 0x000000ffff0d7224 */ /* 0x000fce00078e0002 */
[----:B------:R-:W-:Y:S05]  /*16890*/  WARPSYNC.COLLECTIVE R15, `(.L_x_2620) ;  /* 0x000000000f087348 */ /* 0x000fea0003c00000 */
[----:B------:R0:W1:Y:S02]  /*168a0*/  SHFL.UP P6, R14, R13, R12, R11 ;  /* 0x0400000c0d0e7389 */ /* 0x00006400000c000b */
[----:B01----:R-:W-:Y:S01]  /*168b0*/  ENDCOLLECTIVE ;  /* 0x000000000000791b */ /* 0x003fe20003800000 */
.L_x_2620:
[----:B------:R-:W-:Y:S01]  /*168c0*/  IMAD.MOV.U32 R12, RZ, RZ, 0x8 ;  /* 0x00000008ff0c7424 */ /* 0x000fe200078e00ff */
[----:B------:R-:W-:-:S05]  /*168d0*/  SEL R3, R14, RZ, P3 ;  /* 0x000000ff0e037207 */ /* 0x000fca0001800000 */
[----:B------:R-:W-:-:S05]  /*168e0*/  IMAD.IADD R3, R2, 0x1, R3 ;  /* 0x0000000102037824 */ /* 0x000fca00078e0203 */
[----:B------:R-:W-:-:S07]  /*168f0*/  MOV R13, R3 ;  /* 0x00000003000d7202 */ /* 0x000fce0000000f00 */
[----:B------:R-:W-:Y:S05]  /*16900*/  WARPSYNC.COLLECTIVE R15, `(.L_x_2621) ;  /* 0x000000000f087348 */ /* 0x000fea0003c00000 */
[----:B------:R0:W1:Y:S02]  /*16910*/  SHFL.UP P6, R14, R13, R12, R11 ;  /* 0x0400000c0d0e7389 */ /* 0x00006400000c000b */
[----:B01----:R-:W-:Y:S01]  /*16920*/  ENDCOLLECTIVE ;  /* 0x000000000000791b */ /* 0x003fe20003800000 */
.L_x_2621:
[----:B------:R-:W-:Y:S01]  /*16930*/  IMAD.MOV.U32 R12, RZ, RZ, 0x10 ;  /* 0x00000010ff0c7424 */ /* 0x000fe200078e00ff */
[----:B------:R-:W-:-:S05]  /*16940*/  SEL R4, R14, RZ, P4 ;  /* 0x000000ff0e047207 */ /* 0x000fca0002000000 */
[----:B------:R-:W-:-:S04]  /*16950*/  IMAD.IADD R4, R3, 0x1, R4 ;  /* 0x0000000103047824 */ /* 0x000fc800078e0204 */
[----:B------:R-:W-:-:S07]  /*16960*/  IMAD.MOV.U32 R13, RZ, RZ, R4 ;  /* 0x000000ffff0d7224 */ /* 0x000fce00078e0004 */
[----:B------:R-:W-:Y:S05]  /*16970*/  WARPSYNC.COLLECTIVE R15, `(.L_x_2622) ;  /* 0x000000000f087348 */ /* 0x000fea0003c00000 */
[----:B------:R0:W1:Y:S02]  /*16980*/  SHFL.UP P6, R14, R13, R12, R11 ;  /* 0x0400000c0d0e7389 */ /* 0x00006400000c000b */
[----:B01----:R-:W-:Y:S01]  /*16990*/  ENDCOLLECTIVE ;  /* 0x000000000000791b */ /* 0x003fe20003800000 */
.L_x_2622:
        /* <DEDUP_REMOVED lines=8> */
.L_x_2623:
[----:B------:R-:W-:Y:S05]  /*16a20*/  BRA `(.L_x_2624) ;  /* 0xffffffb000207947 */ /* 0x000fea000383ffff */
.L_x_2487:
[----:B------:R-:W-:Y:S01]  /*16a30*/  BSSY B0, `(.L_x_2625) ;  /* 0x0000007000007945 */ /* 0x000fe20003800000 */
[----:B------:R-:W-:Y:S02]  /*16a40*/  IMAD.MOV.U32 R12, RZ, RZ, 0x1 ;  /* 0x00000001ff0c7424 */ /* 0x000fe400078e00ff */
[----:B------:R-:W-:Y:S02]  /*16a50*/  IMAD.MOV.U32 R11, RZ, RZ, RZ ;  /* 0x000000ffff0b7224 */ /* 0x000fe400078e00ff */
[----:B------:R-:W-:-:S07]  /*16a60*/  IMAD.MOV.U32 R15, RZ, RZ, -0x1 ;  /* 0xffffffffff0f7424 */ /* 0x000fce00078e00ff */
[----:B------:R-:W-:Y:S05]  /*16a70*/  WARPSYNC.COLLECTIVE R15, `(.L_x_2626) ;  /* 0x000000000f087348 */ /* 0x000fea0003c00000 */
[----:B------:R0:W1:Y:S02]  /*16a80*/  SHFL.UP P6, R14, R13, R12, R11 ;  /* 0x0400000c0d0e7389 */ /* 0x00006400000c000b */
[----:B01----:R-:W-:Y:S01]  /*16a90*/  ENDCOLLECTIVE ;  /* 0x000000000000791b */ /* 0x003fe20003800000 */
.L_x_2626:
[----:B------:R-:W-:Y:S05]  /*16aa0*/  BSYNC B0 ;  /* 0x0000000000007941 */ /* 0x000fea0003800000 */
.L_x_2625:
[----:B------:R-:W-:Y:S01]  /*16ab0*/  SEL R14, R14, RZ, P1 ;  /* 0x000000ff0e0e7207 */ /* 0x000fe20000800000 */
[----:B------:R-:W-:Y:S01]  /*16ac0*/  IMAD.MOV.U32 R12, RZ, RZ, 0x2 ;  /* 0x00000002ff0c7424 */ /* 0x000fe200078e00ff */
[----:B------:R-:W-:Y:S01]  /*16ad0*/  MOV R11, RZ ;  /* 0x000000ff000b7202 */ /* 0x000fe20000000f00 */
[----:B------:R-:W-:Y:S02]  /*16ae0*/  IMAD.MOV.U32 R15, RZ, RZ, -0x1 ;  /* 0xffffffffff0f7424 */ /* 0x000fe400078e00ff */
[----:B------:R-:W-:-:S07]  /*16af0*/  IMAD.IADD R13, R13, 0x1, R14 ;  /* 0x000000010d0d7824 */ /* 0x000fce00078e020e */
[----:B------:R-:W-:Y:S05]  /*16b00*/  WARPSYNC.COLLECTIVE R15, `(.L_x_2627) ;  /* 0x000000000f087348 */ /* 0x000fea0003c00000 */
[----:B------:R0:W1:Y:S02]  /*16b10*/  SHFL.UP P6, R14, R13, R12, R11 ;  /* 0x0400000c0d0e7389 */ /* 0x00006400000c000b */
[----:B01----:R-:W-:Y:S01]  /*16b20*/  ENDCOLLECTIVE ;  /* 0x000000000000791b */ /* 0x003fe20003800000 */
.L_x_2627:
[----:B------:R-:W-:Y:S01]  /*16b30*/  IMAD.MOV.U32 R12, RZ, RZ, 0x4 ;  /* 0x00000004ff0c7424 */ /* 0x000fe200078e00ff */
[----:B------:R-:W-:-:S05]  /*16b40*/  SEL R2, R14, RZ, P2 ;  /* 0x000000ff0e027207 */ /* 0x000fca0001000000 */
[----:B------:R-:W-:-:S04]  /*16b50*/  IMAD.IADD R2, R13, 0x1, R2 ;  /* 0x000000010d027824 */ /* 0x000fc800078e0202 */
[----:B------:R-:W-:-:S07]  /*16b60*/  IMAD.MOV.U32 R13, RZ, RZ, R2 ;  /* 0x000000ffff0d7224 */ /* 0x000fce00078e0002 */
[----:B------:R-:W-:Y:S05]  /*16b70*/  WARPSYNC.COLLECTIVE R15, `(.L_x_2628) ;  /* 0x000000000f087348 */ /* 0x000fea0003c00000 */
[----:B------:R0:W1:Y:S02]  /*16b80*/  SHFL.UP P6, R14, R13, R12, R11 ;  /* 0x0400000c0d0e7389 */ /* 0x00006400000c000b */
[----:B01----:R-:W-:Y:S01]  /*16b90*/  ENDCOLLECTIVE ;  /* 0x000000000000791b */ /* 0x003fe20003800000 */
.L_x_2628:
[----:B------:R-:W-:Y:S02]  /*16ba0*/  MOV R12, 0x8 ;  /* 0x00000008000c7802 */ /* 0x000fe40000000f00 */
[----:B------:R-:W-:-:S05]  /*16bb0*/  SEL R3, R14, RZ, P3 ;  /* 0x000000ff0e037207 */ /* 0x000fca0001800000 */
[----:B------:R-:W-:-:S04]  /*16bc0*/  IMAD.IADD R3, R2, 0x1, R3 ;  /* 0x0000000102037824 */ /* 0x000fc800078e0203 */
[----:B------:R-:W-:-:S07]  /*16bd0*/  IMAD.MOV.U32 R13, RZ, RZ, R3 ;  /* 0x000000ffff0d7224 */ /* 0x000fce00078e0003 */
[----:B------:R-:W-:Y:S05]  /*16be0*/  WARPSYNC.COLLECTIVE R15, `(.L_x_2629) ;  /* 0x000000000f087348 */ /* 0x000fea0003c00000 */
[----:B------:R0:W1:Y:S02]  /*16bf0*/  SHFL.UP P6, R14, R13, R12, R11 ;  /* 0x0400000c0d0e7389 */ /* 0x00006400000c000b */
[----:B01----:R-:W-:Y:S01]  /*16c00*/  ENDCOLLECTIVE ;  /* 0x000000000000791b */ /* 0x003fe20003800000 */
.L_x_2629:
[----:B------:R-:W-:Y:S01]  /*16c10*/  IMAD.MOV.U32 R12, RZ, RZ, 0x10 ;  /* 0x00000010ff0c7424 */ /* 0x000fe200078e00ff */
[----:B------:R-:W-:-:S05]  /*16c20*/  SEL R4, R14, RZ, P4 ;  /* 0x000000ff0e047207 */ /* 0x000fca0002000000 */
[----:B------:R-:W-:-:S04]  /*16c30*/  IMAD.IADD R4, R3, 0x1, R4 ;  /* 0x0000000103047824 */ /* 0x000fc800078e0204 */
[----:B------:R-:W-:-:S07]  /*16c40*/  IMAD.MOV.U32 R13, RZ, RZ, R4 ;  /* 0x000000ffff0d7224 */ /* 0x000fce00078e0004 */
[----:B------:R-:W-:Y:S05]  /*16c50*/  WARPSYNC.COLLECTIVE R15, `(.L_x_2630) ;  /* 0x000000000f087348 */ /* 0x000fea0003c00000 */
[----:B------:R0:W1:Y:S02]  /*16c60*/  SHFL.UP P6, R14, R13, R12, R11 ;  /* 0x0400000c0d0e7389 */ /* 0x00006400000c000b */
[----:B01----:R-:W-:Y:S01]  /*16c70*/  ENDCOLLECTIVE ;  /* 0x000000000000791b */ /* 0x003fe20003800000 */
.L_x_2630:
        /* <DEDUP_REMOVED lines=8> */
.L_x_2631:
[----:B------:R-:W-:Y:S05]  /*16d00*/  BRA `(.L_x_2632) ;  /* 0xffffffb0000c7947 */ /* 0x000fea000383ffff */
.L_x_2489:
[----:B------:R-:W-:Y:S01]  /*16d10*/  BSSY B0, `(.L_x_2633) ;  /* 0x0000006000007945 */ /* 0x000fe20003800000 */
[----:B------:R-:W-:Y:S01]  /*16d20*/  PLOP3.LUT P6, PT, P6, PT, PT, 0x8, 0x0 ;  /* 0x000000000000781c */ /* 0x000fe200037ce170 */
[----:B------:R-:W-:-:S12]  /*16d30*/  IMAD.MOV.U32 R15, RZ, RZ, -0x1 ;  /* 0xffffffffff0f7424 */ /* 0x000fd800078e00ff */
[----:B0-----:R-:W-:Y:S05]  /*16d40*/  WARPSYNC.COLLECTIVE R15, `(.L_x_2634) ;  /* 0x000000000f087348 */ /* 0x001fea0003c00000 */
[----:B------:R-:W-:Y:S01]  /*16d50*/  VOTE.ANY R14, PT, P6 ;  /* 0x00000000000e7806 */ /* 0x000fe200030e0100 */
[----:B0-----:R-:W-:Y:S06]  /*16d60*/  ENDCOLLECTIVE ;  /* 0x000000000000791b */ /* 0x001fec0003800000 */
.L_x_2634:
[----:B------:R-:W-:Y:S05]  /*16d70*/  BSYNC B0 ;  /* 0x0000000000007941 */ /* 0x000fea0003800000 */
.L_x_2633:
        /* <DEDUP_REMOVED lines=10> */
.L_x_2635:
[----:B------:R-:W-:Y:S01]  /*16e20*/  IMAD.MOV.U32 R13, RZ, RZ, R5 ;  /* 0x000000ffff0d7224 */ /* 0x000fe200078e0005 */
[----:B------:R-:W-:-:S07]  /*16e30*/  MOV R17, R14 ;  /* 0x0000000e00117202 */ /* 0x000fce0000000f00 */
[----:B------:R-:W-:Y:S05]  /*16e40*/  WARPSYNC.COLLECTIVE R15, `(.L_x_2636) ;  /* 0x000000000f087348 */ /* 0x000fea0003c00000 */
[----:B------:R0:W1:Y:S02]  /*16e50*/  SHFL.IDX P6, R14, R13, R12, R11 ;  /* 0x0000000c0d0e7389 */ /* 0x00006400000c000b */
[----:B01----:R-:W-:Y:S01]  /*16e60*/  ENDCOLLECTIVE ;  /* 0x000000000000791b */ /* 0x003fe20003800000 */
.L_x_2636:
[----:B------:R-:W-:Y:S01]  /*16e70*/  IMAD.MOV.U32 R5, RZ, RZ, R14 ;  /* 0x000000ffff057224 */ /* 0x000fe200078e000e */
[----:B------:R-:W-:Y:S06]  /*16e80*/  BRA `(.L_x_2637) ;  /* 0xffffffac00ec7947 */ /* 0x000fec000383ffff */
.L_x_2491:
[----:B------:R-:W-:Y:S01]  /*16e90*/  BSSY B0, `(.L_x_2638) ;  /* 0x0000007000007945 */ /* 0x000fe20003800000 */
[----:B------:R-:W-:Y:S02]  /*16ea0*/  IMAD.MOV.U32 R13, RZ, RZ, R2 ;  /* 0x000000ffff0d7224 */ /* 0x000fe400078e0002 */
[----:B------:R-:W-:Y:S02]  /*16eb0*/  IMAD.MOV.U32 R11, RZ, RZ, 0x1f ;  /* 0x0000001fff0b7424 */ /* 0x000fe400078e00ff */
[----:B------:R-:W-:-:S07]  /*16ec0*/  IMAD.MOV.U32 R15, RZ, RZ, -0x1 ;  /* 0xffffffffff0f7424 */ /* 0x000fce00078e00ff */
[----:B0123--:R-:W-:Y:S05]  /*16ed0*/  WARPSYNC.COLLECTIVE R15, `(.L_x_2639) ;  /* 0x000000000f087348 */ /* 0x00ffea0003c00000 */
[----:B------:R4:W0:Y:S02]  /*16ee0*/  SHFL.IDX P6, R14, R13, R12, R11 ;  /* 0x0000000c0d0e7389 */ /* 0x00082400000c000b */
[----:B01234-:R-:W-:Y:S01]  /*16ef0*/  ENDCOLLECTIVE ;  /* 0x000000000000791b */ /* 0x01ffe20003800000 */
.L_x_2639:
[----:B------:R-:W-:Y:S05]  /*16f00*/  BSYNC B0 ;  /* 0x0000000000007941 */ /* 0x000fea0003800000 */
.L_x_2638:
[----:B------:R-:W-:Y:S01]  /*16f10*/  MOV R16, R14 ;  /* 0x0000000e00107202 */ /* 0x000fe20000000f00 */
[----:B------:R-:W-:Y:S06]  /*16f20*/  BRA `(.L_x_2490) ;  /* 0xffffffac00dc7947 */ /* 0x000fec000383ffff */
.L_x_2497:
[----:B0-----:R0:W1:Y:S02]  /*16f30*/  SYNCS.PHASECHK.TRANS64.TRYWAIT P0, [R5+URZ+0x16820], R0 ;  /* 0x01682000050075a7 */ /* 0x001064000800017f */
[----:B-1----:R-:W-:Y:S05]  /*16f40*/  @!P0 NANOSLEEP.SYNCS 0x989680 ;  /* 0x009896800000895d */ /* 0x002fea0003900000 */
[----:B------:R-:W1:Y:S02]  /*16f50*/  @!P0 SYNCS.PHASECHK.TRANS64 P0, [R5+URZ+0x16820], R0 ;  /* 0x01682000050085a7 */ /* 0x000e64000800007f */
[----:B-1----:R-:W-:Y:S05]  /*16f60*/  @!P0 BRA `(.L_x_2497) ;  /* 0xfffffffc00f08947 */ /* 0x002fea000383ffff */
[----:B------:R-:W-:Y:S05]  /*16f70*/  BRA `(.L_x_2640) ;  /* 0xffffffb800347947 */ /* 0x000fea000383ffff */
.L_x_2498:
        /* <DEDUP_REMOVED lines=8> */
[----:B0-----:R-:W-:Y:S05]  /*17000*/  WARPSYNC.COLLECTIVE R15, `(.L_x_2642) ;  /* 0x000000000f087348 */ /* 0x001fea0003c00000 */
[----:B------:R1:W2:Y:S02]  /*17010*/  SHFL.IDX P6, R14, R13, R12, R11 ;  /* 0x0000000c0d0e7389 */ /* 0x0002a400000c000b */
[----:B012---:R-:W-:Y:S01]  /*17020*/  ENDCOLLECTIVE ;  /* 0x000000000000791b */ /* 0x007fe20003800000 */
.L_x_2642:
[----:B------:R-:W-:Y:S05]  /*17030*/  BSYNC B0 ;  /* 0x0000000000007941 */ /* 0x000fea0003800000 */
.L_x_2641:
[----:B------:R-:W-:Y:S05]  /*17040*/  BRA `(.L_x_2643) ;  /* 0xffffffb8001c7947 */ /* 0x000fea000383ffff */
.L_x_2501:
[----:B------:R-:W-:Y:S01]  /*17050*/  BSSY B1, `(.L_x_2644) ;  /* 0x0000006000017945 */ /* 0x000fe20003800000 */
[----:B------:R-:W-:-:S07]  /*17060*/  IMAD.MOV.U32 R15, RZ, RZ, -0x1 ;  /* 0xffffffffff0f7424 */ /* 0x000fce00078e00ff */
[----:B0-----:R-:W-:Y:S05]  /*17070*/  WARPSYNC.COLLECTIVE R15, `(.L_x_2645) ;  /* 0x000000000f0c7348 */ /* 0x001fea0003c00000 */
[----:B------:R-:W-:Y:S02]  /*17080*/  ELECT P6, UR62, PT ;  /* 0x00000000003e782f */ /* 0x000fe400038c0000 */
[----:B------:R-:W-:Y:S01]  /*17090*/  MOV R14, UR62 ;  /* 0x0000003e000e7c02 */ /* 0x000fe20008000f00 */
[----:B0-----:R-:W-:Y:S10]  /*170a0*/  ENDCOLLECTIVE ;  /* 0x000000000000791b */ /* 0x001ff40003800000 */
.L_x_2645:
[----:B------:R-:W-:Y:S05]  /*170b0*/  BSYNC B1 ;  /* 0x0000000000017941 */ /* 0x000fea0003800000 */
.L_x_2644:
[----:B------:R-:W-:Y:S05]  /*170c0*/  BRA `(.L_x_2646) ;  /* 0xffffffb800147947 */ /* 0x000fea000383ffff */
.L_x_2503:
[----:B0-----:R0:W1:Y:S02]  /*170d0*/  SYNCS.PHASECHK.TRANS64.TRYWAIT P1, [R3+URZ+0x16840], R2 ;  /* 0x01684002030075a7 */ /* 0x001064000802017f */
[----:B-1----:R-:W-:Y:S05]  /*170e0*/  @!P1 NANOSLEEP.SYNCS 0x989680 ;  /* 0x009896800000995d */ /* 0x002fea0003900000 */
[----:B------:R-:W1:Y:S02]  /*170f0*/  @!P1 SYNCS.PHASECHK.TRANS64 P1, [R3+URZ+0x16840], R2 ;  /* 0x01684002030095a7 */ /* 0x000e64000802007f */
[----:B-1----:R-:W-:Y:S05]  /*17100*/  @!P1 BRA `(.L_x_2503) ;  /* 0xfffffffc00f09947 */ /* 0x002fea000383ffff */
[----:B------:R-:W-:Y:S05]  /*17110*/  BRA `(.L_x_2647) ;  /* 0xffffffb800347947 */ /* 0x000fea000383ffff */
.L_x_2505:
[----:B-1----:R1:W2:Y:S02]  /*17120*/  SYNCS.PHASECHK.TRANS64.TRYWAIT P1, [R25+URZ+0x16840], R0 ;  /* 0x01684000190075a7 */ /* 0x0022a4000802017f */
[----:B--2---:R-:W-:Y:S05]  /*17130*/  @!P1 NANOSLEEP.SYNCS 0x989680 ;  /* 0x009896800000995d */ /* 0x004fea0003900000 */
[----:B------:R-:W2:Y:S02]  /*17140*/  @!P1 SYNCS.PHASECHK.TRANS64 P1, [R25+URZ+0x16840], R0 ;  /* 0x01684000190095a7 */ /* 0x000ea4000802007f */
[----:B--2---:R-:W-:Y:S05]  /*17150*/  @!P1 BRA `(.L_x_2505) ;  /* 0xfffffffc00f09947 */ /* 0x004fea000383ffff */
[----:B------:R-:W-:Y:S05]  /*17160*/  BRA `(.L_x_2648) ;  /* 0xffffffb800407947 */ /* 0x000fea000383ffff */
.L_x_2507:
[----:B--2---:R2:W3:Y:S02]  /*17170*/  SYNCS.PHASECHK.TRANS64.TRYWAIT P1, [R3+URZ+0x16860], R2 ;  /* 0x01686002030075a7 */ /* 0x0044e4000802017f */
[----:B---3--:R-:W-:Y:S05]  /*17180*/  @!P1 NANOSLEEP.SYNCS 0x989680 ;  /* 0x009896800000995d */ /* 0x008fea0003900000 */
[----:B------:R-:W3:Y:S02]  /*17190*/  @!P1 SYNCS.PHASECHK.TRANS64 P1, [R3+URZ+0x16860], R2 ;  /* 0x01686002030095a7 */ /* 0x000ee4000802007f */
[----:B---3--:R-:W-:Y:S05]  /*171a0*/  @!P1 BRA `(.L_x_2507) ;  /* 0xfffffffc00f09947 */ /* 0x008fea000383ffff */
[----:B------:R-:W-:Y:S05]  /*171b0*/  BRA `(.L_x_2649) ;  /* 0xffffffb8003c7947 */ /* 0x000fea000383ffff */
.L_x_2650:
        /* <DEDUP_REMOVED lines=12> */
.L_x_3173:


//--------------------- .text._ZN7cutlass13device_kernelIN5flash11enable_sm90INS1_16FlashAttnFwdSm90INS1_25CollectiveMainloopFwdSm90ILi2EN4cute5tupleIJNS5_1CILi1EEES8_S8_EEENS6_IJNS7_ILi192EEENS7_ILi128EEENS7_ILi64EEEEEELi64ENS_6half_tEfNS_4arch4Sm90ELb1ELb0ELb1ELb1ELb1ELb1ELb0ELb1ELb1ELb1ELb1ELb0EEENS1_21CollectiveEpilogueFwdINS6_IJSA_SC_SB_EEES9_SE_SG_Li384ELb1ELb1ELb1ELb0EEENS1_36VarlenDynamicPersistentTileSchedulerILi192ELi128ELi384ELi128ELb1ELb1ELb1ELb1ELb1ELb1EEEEEEEEEvNT_6ParamsE --------------------------
	.section	.text._ZN7cutlass13device_kernelIN5flash11enable_sm90INS1_16FlashAttnFwdSm90INS1_25CollectiveMainloopFwdSm90ILi2EN4cute5tupleIJNS5_1CILi1EEES8_S8_EEENS6_IJNS7_ILi192EEENS7_ILi128EEENS7_ILi64EEEEEELi64ENS_6half_tEfNS_4arch4Sm90ELb1ELb0ELb1ELb1ELb1ELb1ELb0ELb1ELb1ELb1ELb1ELb0EEENS1_21CollectiveEpilogueFwdINS6_IJSA_SC_SB_EEES9_SE_SG_Li384ELb1ELb1ELb1ELb0EEENS1_36VarlenDynamicPersistentTileSchedulerILi192ELi128ELi384ELi128ELb1ELb1ELb1ELb1ELb1ELb1EEEEEEEEEvNT_6ParamsE,"ax",@progbits
	.align	128
.text._ZN7cutlass13device_kernelIN5flash11enable_sm90INS1_16FlashAttnFwdSm90INS1_25CollectiveMainloopFwdSm90ILi2EN4cute5tupleIJNS5_1CILi1EEES8_S8_EEENS6_IJNS7_ILi192EEENS7_ILi128EEENS7_ILi64EEEEEELi64ENS_6half_tEfNS_4arch4Sm90ELb1ELb0ELb1ELb1ELb1ELb1ELb0ELb1ELb1ELb1ELb1ELb0EEENS1_21CollectiveEpilogueFwdINS6_IJSA_SC_SB_EEES9_SE_SG_Li384ELb1ELb1ELb1ELb0EEENS1_36VarlenDynamicPersistentTileSchedulerILi192ELi128ELi384ELi128ELb1ELb1ELb1ELb1ELb1ELb1EEEEEEEEEvNT_6ParamsE:
        .type           _ZN7cutlass13device_kernelIN5flash11enable_sm90INS1_16FlashAttnFwdSm90INS1_25CollectiveMainloopFwdSm90ILi2EN4cute5tupleIJNS5_1CILi1EEES8_S8_EEENS6_IJNS7_ILi192EEENS7_ILi128EEENS7_ILi64EEEEEELi64ENS_6half_tEfNS_4arch4Sm90ELb1ELb0ELb1ELb1ELb1ELb1ELb0ELb1ELb1ELb1ELb1ELb0EEENS1_21CollectiveEpilogueFwdINS6_IJSA_SC_SB_EEES9_SE_SG_Li384ELb1ELb1ELb1ELb0EEENS1_36VarlenDynamicPersistentTileSchedulerILi192ELi128ELi384ELi128ELb1ELb1ELb1ELb1ELb1ELb1EEEEEEEEEvNT_6ParamsE,@function
        .size           _ZN7cutlass13device_kernelIN5flash11enable_sm90INS1_16FlashAttnFwdSm90INS1_25CollectiveMainloopFwdSm90ILi2EN4cute5tupleIJNS5_1CILi1EEES8_S8_EEENS6_IJNS7_ILi192EEENS7_ILi128EEENS7_ILi64EEEEEELi64ENS_6half_tEfNS_4arch4Sm90ELb1ELb0ELb1ELb1ELb1ELb1ELb0ELb1ELb1ELb1ELb1ELb0EEENS1_21CollectiveEpilogueFwdINS6_IJSA_SC_SB_EEES9_SE_SG_Li384ELb1ELb1ELb1ELb0EEENS1_36VarlenDynamicPersistentTileSchedulerILi192ELi128ELi384ELi128ELb1ELb1ELb1ELb1ELb1ELb1EEEEEEEEEvNT_6ParamsE,(.L_x_3174 - _ZN7cutlass13device_kernelIN5flash11enable_sm90INS1_16FlashAttnFwdSm90INS1_25CollectiveMainloopFwdSm90ILi2EN4cute5tupleIJNS5_1CILi1EEES8_S8_EEENS6_IJNS7_ILi192EEENS7_ILi128EEENS7_ILi64EEEEEELi64ENS_6half_tEfNS_4arch4Sm90ELb1ELb0ELb1ELb1ELb1ELb1ELb0ELb1ELb1ELb1ELb1ELb0EEENS1_21CollectiveEpilogueFwdINS6_IJSA_SC_SB_EEES9_SE_SG_Li384ELb1ELb1ELb1ELb0EEENS1_36VarlenDynamicPersistentTileSchedulerILi192ELi128ELi384ELi128ELb1ELb1ELb1ELb1ELb1ELb1EEEEEEEEEvNT_6ParamsE)
        .other          _ZN7cutlass13device_kernelIN5flash11enable_sm90INS1_16FlashAttnFwdSm90INS1_25CollectiveMainloopFwdSm90ILi2EN4cute5tupleIJNS5_1CILi1EEES8_S8_EEENS6_IJNS7_ILi192EEENS7_ILi128EEENS7_ILi64EEEEEELi64ENS_6half_tEfNS_4arch4Sm90ELb1ELb0ELb1ELb1ELb1ELb1ELb0ELb1ELb1ELb1ELb1ELb0EEENS1_21CollectiveEpilogueFwdINS6_IJSA_SC_SB_EEES9_SE_SG_Li384ELb1ELb1ELb1ELb0EEENS1_36VarlenDynamicPersistentTileSchedulerILi192ELi128ELi384ELi128ELb1ELb1ELb1ELb1ELb1ELb1EEEEEEEEEvNT_6ParamsE,@"STO_CUDA_ENTRY STV_DEFAULT"
_ZN7cutlass13device_kernelIN5flash11enable_sm90INS1_16FlashAttnFwdSm90INS1_25CollectiveMainloopFwdSm90ILi2EN4cute5tupleIJNS5_1CILi1EEES8_S8_EEENS6_IJNS7_ILi192EEENS7_ILi128EEENS7_ILi64EEEEEELi64ENS_6half_tEfNS_4arch4Sm90ELb1ELb0ELb1ELb1ELb1ELb1ELb0ELb1ELb1ELb1ELb1ELb0EEENS1_21CollectiveEpilogueFwdINS6_IJSA_SC_SB_EEES9_SE_SG_Li384ELb1ELb1ELb1ELb0EEENS1_36VarlenDynamicPersistentTileSchedulerILi192ELi128ELi384ELi128ELb1ELb1ELb1ELb1ELb1ELb1EEEEEEEEEvNT_6ParamsE:
[----:B------:R-:W0:Y:S02]  /*0000*/  LDC R1, c[0x0][0x28] ;  /* 0x00000a00ff017b82 */ /* 0x000e240000000800 */
[----:B0-----:R-:W-:Y:S01]  /*0010*/  VIADD R1, R1, 0xffffff98 ;  /* 0xffffff9801017836 */ /* 0x001fe20000000000 */
[----:B------:R-:W0:Y:S01]  /*0020*/  S2R R3, SR_TID.X ;  /* 0x0000000000037919 */ /* 0x000e220000002100 */
[----:B------:R-:W-:Y:S01]  /*0030*/  ELECT P0, URZ, PT ;  /* 0x00000000003f782f */ /* 0x000fe20003800000 */
[----:B------:R-:W-:Y:S01]  /*0040*/  BSSY B0, `(.L_x_2651) ;  /* 0x000000d000007945 */ /* 0x000fe20003800000 */
[----:B0-----:R-:W-:-:S05]  /*0050*/  SHF.R.U32.HI R0, RZ, 0x5, R3 ;  /* 0x00000005ff007819 */ /* 0x001fca0000011603 */
        /* <DEDUP_REMOVED lines=11> */
.L_x_2652:
[----:B------:R-:W-:Y:S05]  /*0110*/  BSYNC B0 ;  /* 0x0000000000007941 */ /* 0x000fea0003800000 */
.L_x_2651:
[----:B------:R-:W-:Y:S01]  /*0120*/  VOTEU.ANY UP0, P0 ;  /* 0x00000000003f7886 */ /* 0x000fe20000000100 */
[----:B------:R-:W0:Y:S01]  /*0130*/  SHFL.IDX PT, R2, R0, RZ, 0x1f ;  /* 0x00001fff00027589 */ /* 0x000e2200000e0000 */
[----:B------:R-:W-:Y:S01]  /*0140*/  UMOV UR4, 0x80 ;  /* 0x0000008000047882 */ /* 0x000fe20000000000 */
[----:B------:R-:W-:Y:S01]  /*0150*/  UMOV UR7, 0x180 ;  /* 0x0000018000077882 */ /* 0x000fe20000000000 */
[----:B------:R-:W-:Y:S01]  /*0160*/  SHF.R.U32.HI R3, RZ, 0x7, R3 ;  /* 0x00000007ff037819 */ /* 0x000fe20000011603 */
[----:B------:R-:W1:Y:S01]  /*0170*/  @UP0 S2UR UR8, SR_CgaCtaId ;  /* 0x00000000000809c3 */ /* 0x000e620000008800 */
[----:B------:R-:W-:Y:S01]  /*0180*/  @UP0 UMOV UR6, 0x400 ;  /* 0x0000040000060882 */ /* 0x000fe20000000000 */
[----:B------:R-:W-:-:S04]  /*0190*/  @UP0 UIADD3 UR4, -UR4, 0x100000, URZ ;  /* 0x0010000004040890 */ /* 0x000fc8000fffe13f */
[----:B------:R-:W-:Y:S02]  /*01a0*/  @UP0 USHF.L.U32 UR5, UR4, 0xb, URZ ;  /* 0x0000000b04050899 */ /* 0x000fe4000800063f */
[----:B------:R-:W-:Y:S01]  /*01b0*/  @UP0 USHF.L.U32 UR4, UR4, 0x1, URZ ;  /* 0x0000000104040899 */ /* 0x000fe2000800063f */
[----:B------:R-:W-:Y:S01]  /*01c0*/  VOTEU.ANY UP1, P0 ;  /* 0x00000000003f7886 */ /* 0x000fe20000020100 */
[----:B0-----:R-:W-:Y:S02]  /*01d0*/  ISETP.NE.AND P1, PT, R2, RZ, PT ;  /* 0x000000ff0200720c */ /* 0x001fe40003f25270 */
[----:B------:R0:W2:Y:S01]  /*01e0*/  SHFL.IDX PT, R2, R3, RZ, 0x1f ;  /* 0x00001fff03027589 */ /* 0x0000a200000e0000 */
[----:B-1----:R-:W-:Y:S02]  /*01f0*/  @UP0 ULEA UR8, UR8, UR6, 0x18 ;  /* 0x0000000608080291 */ /* 0x002fe4000f8ec03f */
[----:B------:R-:W-:-:S04]  /*0200*/  @UP0 UIADD3 UR6, -UR7, 0x100000, URZ ;  /* 0x0010000007060890 */ /* 0x000fc8000fffe13f */
[----:B------:R-:W-:Y:S02]  /*0210*/  @UP0 USHF.L.U32 UR7, UR6, 0xb, URZ ;  /* 0x0000000b06070899 */ /* 0x000fe4000800063f */
[----:B------:R-:W-:Y:S01]  /*0220*/  @UP0 USHF.L.U32 UR6, UR6, 0x1, URZ ;  /* 0x0000000106060899 */ /* 0x000fe2000800063f */
[----:B------:R-:W-:Y:S01]  /*0230*/  VOTEU.ANY UP0, P0 ;  /* 0x00000000003f7886 */ /* 0x000fe20000000100 */
[----:B------:R-:W1:Y:S04]  /*0240*/  FENCE.VIEW.ASYNC.S ;  /* 0x00000000000073c6 */ /* 0x000e680000000000 */
[----:B-1----:R0:W1:Y:S06]  /*0250*/  @UP0 SYNCS.EXCH.64 URZ, [UR8+0x16800], UR4 ;  /* 0x01680004083f05b2 */ /* 0x00206c0008000100 */
[----:B------:R0:W3:Y:S02]  /*0260*/  @UP1 SYNCS.EXCH.64 URZ, [UR8+0x16820], UR6 ;  /* 0x01682006083f15b2 */ /* 0x0000e40008000100 */
[----:B0-----:R-:W-:Y:S05]  /*0270*/  @P1 BRA `(.L_x_2653) ;  /* 0x0000000000481947 */ /* 0x001fea0003800000 */
        /* <DEDUP_REMOVED lines=16> */
[----:B------:R0:W0:Y:S01]  /*0380*/  SYNCS.EXCH.64 URZ, [UR8+0x16848], UR6 ;  /* 0x01684806083f75b2 */ /* 0x0000220008000100 */
[----:B------:R-:W-:Y:S01]  /*0390*/  NOP ;  /* 0x0000000000007918 */ /* 0x000fe20000000000 */
.L_x_2653:
        /* <DEDUP_REMOVED lines=22> */
.L_x_2654:
        /* <DEDUP_REMOVED lines=18> */
.L_x_2655:
        /* <DEDUP_REMOVED lines=22> */
.L_x_2656:
        /* <DEDUP_REMOVED lines=22> */
.L_x_2657:
[----:B--2---:R-:W-:Y:S01]  /*08e0*/  ISETP.NE.AND P0, PT, R2, RZ, PT ;  /* 0x000000ff0200720c */ /* 0x004fe20003f05270 */
[----:B------:R-:W-:Y:S01]  /*08f0*/  IMAD.MOV.U32 R2, RZ, RZ, 0x1 ;  /* 0x00000001ff027424 */ /* 0x000fe200078e00ff */
[----:B------:R-:W-:Y:S01]  /*0900*/  NOP ;  /* 0x0000000000007918 */ /* 0x000fe20000000000 */
[----:B------:R-:W-:Y:S01]  /*0910*/  ULDC.64 UR40, c[0x0][0x208] ;  /* 0x0000820000287ab9 */ /* 0x000fe20000000a00 */
[----:B------:R-:W-:Y:S02]  /*0920*/  BSSY B9, `(.L_x_2658) ;  /* 0x0001b2e000097945 */ /* 0x000fe40003800000 */
[----:B------:R-:W-:-:S05]  /*0930*/  SEL R2, R2, 0x2, !P0 ;  /* 0x0000000202027807 */ /* 0x000fca0004000000 */
[----:B------:R2:W-:Y:S01]  /*0940*/  STL [R1+0x3c], R2 ;  /* 0x00003c0201007387 */ /* 0x0005e20000100800 */
[----:B01-34-:R-:W-:Y:S06]  /*0950*/  BAR.SYNC.DEFER_BLOCKING 0x0 ;  /* 0x0000000000007b1d */ /* 0x01bfec0000010000 */
[----:B------:R-:W-:Y:S05]  /*0960*/  @!P0 BRA `(.L_x_2659) ;  /* 0x0000013800608947 */ /* 0x000fea0003800000 */
.L_x_2660:
[----:B------:R-:W-:-:S08]  /*0970*/  NOP ;  /* 0x0000000000007918 */ /* 0x000fd00000000000 */
[----:B------:R-:W0:Y:S02]  /*0980*/  USETMAXREG.TRY_ALLOC.CTAPOOL UP0, 0xa0 ;  /* 0x000000a0000079c8 */ /* 0x000e240008000600 */
[----:B0-----:R-:W-:-:S13]  /*0990*/  PLOP3.LUT P0, PT, PT, PT, UP0, 0x80, 0x0 ;  /* 0x000000000000781c */ /* 0x001fda0003f0f008 */
[----:B------:R-:W-:Y:S05]  /*09a0*/  @!P0 BRA `(.L_x_2660) ;  /* 0xfffffffc00f08947 */ /* 0x000fea000383ffff */
[----:B------:R-:W2:Y:S01]  /*09b0*/  S2R R0, SR_TID.X ;  /* 0x0000000000007919 */ /* 0x000ea20000002100 */
[----:B------:R-:W-:Y:S01]  /*09c0*/  ULDC UR4, c[0x0][0xc3c] ;  /* 0x00030f0000047ab9 */ /* 0x000fe20000000800 */
[----:B--2---:R-:W-:Y:S02]  /*09d0*/  SHF.R.U32.HI R2, RZ, 0x7, R0 ;  /* 0x00000007ff027819 */ /* 0x004fe40000011600 */
[----:B------:R-:W2:Y:S01]  /*09e0*/  LDL.LU R0, [R1+0x10] ;  /* 0x0000100001007983 */ /* 0x000ea20000300800 */
[----:B------:R-:W-:Y:S06]  /*09f0*/  BAR.ARV 0x8, 0x200 ;  /* 0x0208000000007b1d */ /* 0x000fec0000002000 */
[----:B------:R-:W-:Y:S01]  /*0a00*/  ISETP.NE.AND P0, PT, R2, 0x1, PT ;  /* 0x000000010200780c */ /* 0x000fe20003f05270 */
[----:B------:R-:W0:Y:S01]  /*0a10*/  S2R R3, SR_CgaCtaId ;  /* 0x0000000000037919 */ /* 0x000e220000008800 */
[----:B------:R-:W-:-:S11]  /*0a20*/  MOV R2, 0x400 ;  /* 0x0000040000027802 */ /* 0x000fd60000000f00 */
[----:B------:R-:W-:Y:S08]  /*0a30*/  @!P0 BAR.ARV 0x9, 0x100 ;  /* 0x0244000000008b1d */ /* 0x000ff00000002000 */
[----:B------:R-:W-:Y:S01]  /*0a40*/  BAR.SYNC.DEFER_BLOCKING 0x5, 0x200 ;  /* 0x0148000000007b1d */ /* 0x000fe20000010000 */
[----:B0-----:R-:W-:-:S05]  /*0a50*/  LEA R2, R3, R2, 0x18 ;  /* 0x0000000203027211 */ /* 0x001fca00078ec0ff */
[----:B------:R-:W0:Y:S02]  /*0a60*/  LDS.128 R28, [R2+0x168d0] ;  /* 0x0168d000021c7984 */ /* 0x000e240000000c00 */
[----:B------:R-:W-:Y:S06]  /*0a70*/  BAR.ARV 0x4, 0x200 ;  /* 0x0108000000007b1d */ /* 0x000fec0000002000 */
[----:B--2---:R-:W-:-:S04]  /*0a80*/  LOP3.LUT R0, R0, 0xfffffffb, RZ, 0xc0, !PT ;  /* 0xfffffffb00007812 */ /* 0x004fc800078ec0ff */
[----:B------:R-:W-:Y:S02]  /*0a90*/  @P0 LOP3.LUT R0, R0, 0x4, RZ, 0xfc, !PT ;  /* 0x0000000400000812 */ /* 0x000fe400078efcff */
[----:B0-----:R-:W-:-:S03]  /*0aa0*/  ISETP.GE.AND P0, PT, R31, UR4, PT ;  /* 0x000000041f007c0c */ /* 0x001fc6000bf06270 */
[----:B------:R0:W-:Y:S10]  /*0ab0*/  STL [R1+0x10], R0 ;  /* 0x0000100001007387 */ /* 0x0001f40000100800 */
[----:B0-----:R-:W-:Y:S05]  /*0ac0*/  @P0 BRA `(.L_x_2661) ;  /* 0x000001b0004c0947 */ /* 0x001fea0003800000 */
[----:B------:R-:W2:Y:S01]  /*0ad0*/  LDL.LU R13, [R1+0x3c] ;  /* 0x00003c00010d7983 */ /* 0x000ea20000300800 */
[----:B------:R-:W0:Y:S02]  /*0ae0*/  S2R R0, SR_TID.X ;  /* 0x0000000000007919 */ /* 0x000e240000002100 */
[----:B0-----:R-:W-:-:S05]  /*0af0*/  VIADD R12, R0, 0xffffff80 ;  /* 0xffffff80000c7836 */ /* 0x001fca0000000000 */
[----:B------:R-:W-:-:S04]  /*0b00*/  SHF.R.S32.HI R0, RZ, 0x1f, R12 ;  /* 0x0000001fff007819 */ /* 0x000fc8000001140c */
[----:B------:R-:W-:-:S04]  /*0b10*/  LEA.HI R3, R0, R12, RZ, 0x7 ;  /* 0x0000000c00037211 */ /* 0x000fc800078f38ff */
[----:B------:R-:W-:-:S05]  /*0b20*/  LOP3.LUT R4, R3, 0xffffff80, RZ, 0xc0, !PT ;  /* 0xffffff8003047812 */ /* 0x000fca00078ec0ff */
[----:B------:R-:W-:Y:S01]  /*0b30*/  IMAD.IADD R11, R12, 0x1, -R4 ;  /* 0x000000010c0b7824 */ /* 0x000fe200078e0a04 */
[----:B------:R-:W-:-:S04]  /*0b40*/  LEA.HI R4, R0, R12, RZ, 0x4 ;  /* 0x0000000c00047211 */ /* 0x000fc800078f20ff */
[----:B------:R-:W-:Y:S02]  /*0b50*/  SHF.R.S32.HI R6, RZ, 0x1f, R11 ;  /* 0x0000001fff067819 */ /* 0x000fe4000001140b */
[----:B------:R-:W-:Y:S02]  /*0b60*/  SHF.R.S32.HI R7, RZ, 0x4, R4 ;  /* 0x00000004ff077819 */ /* 0x000fe40000011404 */
[----:B------:R-:W-:Y:S02]  /*0b70*/  LEA.HI R8, R6, R11, RZ, 0x2 ;  /* 0x0000000b06087211 */ /* 0x000fe400078f10ff */
[----:B------:R-:W-:Y:S02]  /*0b80*/  SHF.R.S32.HI R14, RZ, 0x7, R3 ;  /* 0x00000007ff0e7819 */ /* 0x000fe40000011403 */
[----:B------:R-:W-:Y:S02]  /*0b90*/  LOP3.LUT R3, R4, 0x3fffff0, RZ, 0xc0, !PT ;  /* 0x03fffff004037812 */ /* 0x000fe400078ec0ff */
[----:B------:R-:W-:-:S02]  /*0ba0*/  LEA.HI R5, R0, R12, RZ, 0x5 ;  /* 0x0000000c00057211 */ /* 0x000fc400078f28ff */
[----:B------:R-:W-:Y:S02]  /*0bb0*/  LEA.HI R4, R4, R7, RZ, 0x1 ;  /* 0x0000000704047211 */ /* 0x000fe400078f08ff */
[--C-:B------:R-:W-:Y:S02]  /*0bc0*/  SHF.R.S32.HI R9, RZ, 0x2, R8.reuse ;  /* 0x00000002ff097819 */ /* 0x100fe40000011408 */
[----:B------:R-:W-:Y:S02]  /*0bd0*/  SHF.R.S32.HI R10, RZ, 0x1f, R8 ;  /* 0x0000001fff0a7819 */ /* 0x000fe40000011408 */
[----:B------:R-:W-:Y:S02]  /*0be0*/  SHF.R.S32.HI R15, RZ, 0x5, R5 ;  /* 0x00000005ff0f7819 */ /* 0x000fe40000011405 */
[----:B------:R-:W-:Y:S02]  /*0bf0*/  IADD3 R3, R12, -R3, RZ ;  /* 0x800000030c037210 */ /* 0x000fe40007ffe0ff */
[----:B------:R-:W-:-:S02]  /*0c00*/  LOP3.LUT R4, R4, 0x1ffffffe, RZ, 0xc0, !PT ;  /* 0x1ffffffe04047812 */ /* 0x000fc400078ec0ff */
[----:B------:R-:W-:Y:S01]  /*0c10*/  LEA.HI R10, R10, R9, RZ, 0x3 ;  /* 0x000000090a0a7211 */ /* 0x000fe200078f18ff */
[----:B------:R-:W-:Y:S01]  /*0c20*/  IMAD.HI R5, R14, 0x55555556, RZ ;  /* 0x555555560e057827 */ /* 0x000fe200078e02ff */
[----:B------:R-:W-:Y:S02]  /*0c30*/  LEA.HI R6, R6, R11, RZ, 0x5 ;  /* 0x0000000b06067211 */ /* 0x000fe400078f28ff */
[----:B------:R-:W-:Y:S01]  /*0c40*/  LOP3.LUT R10, R10, 0xfffffff8, RZ, 0xc0, !PT ;  /* 0xfffffff80a0a7812 */ /* 0x000fe200078ec0ff */
[----:B------:R-:W-:Y:S02]  /*0c50*/  IMAD.IADD R4, R7, 0x1, -R4 ;  /* 0x0000000107047824 */ /* 0x000fe400078e0a04 */
[----:B------:R-:W-:Y:S01]  /*0c60*/  IMAD R3, R15, 0x10, R3 ;  /* 0x000000100f037824 */ /* 0x000fe200078e0203 */
[----:B------:R-:W-:Y:S01]  /*0c70*/  LEA.HI R5, R5, R5, RZ, 0x1 ;  /* 0x0000000505057211 */ /* 0x000fe200078f08ff */
[----:B------:R-:W-:Y:S01]  /*0c80*/  IMAD.IADD R9, R9, 0x1, -R10 ;  /* 0x0000000109097824 */ /* 0x000fe200078e0a0a */
[----:B------:R-:W-:-:S02]  /*0c90*/  SHF.R.S32.HI R6, RZ, 0x5, R6 ;  /* 0x00000005ff067819 */ /* 0x000fc40000011406 */
[----:B------:R-:W-:Y:S02]  /*0ca0*/  LEA R7, R3, R4, 0x3 ;  /* 0x0000000403077211 */ /* 0x000fe400078e18ff */
[----:B------:R-:W-:Y:S01]  /*0cb0*/  LEA.HI R3, R0, R12, RZ, 0x2 ;  /* 0x0000000c00037211 */ /* 0x000fe200078f10ff */
[----:B------:R-:W-:Y:S02]  /*0cc0*/  IMAD R5, R5, -0x3, R14 ;  /* 0xfffffffd05057824 */ /* 0x000fe400078e020e */
[----:B------:R-:W-:Y:S01]  /*0cd0*/  IMAD R6, R6, 0x10, R9 ;  /* 0x0000001006067824 */ /* 0x000fe200078e0209 */
[----:B------:R-:W-:-:S03]  /*0ce0*/  SHF.R.S32.HI R154, RZ, 0x2, R3 ;  /* 0x00000002ff9a7819 */ /* 0x000fc60000011403 */
[----:B------:R-:W-:Y:S01]  /*0cf0*/  IMAD R10, R5, 0x40, R6 ;  /* 0x00000040050a7824 */ /* 0x000fe200078e0206 */
[----:B------:R-:W-:Y:S01]  /*0d00*/  SHF.R.S32.HI R5, RZ, 0x1f, R3 ;  /* 0x0000001fff057819 */ /* 0x000fe20000011403 */
[----:B------:R-:W-:Y:S01]  /*0d10*/  VIADD R9, R154, 0x60 ;  /* 0x000000609a097836 */ /* 0x000fe20000000000 */
[----:B------:R-:W-:Y:S02]  /*0d20*/  LEA.HI R0, R0, R12, RZ, 0x3 ;  /* 0x0000000c00007211 */ /* 0x000fe400078f18ff */
[----:B------:R-:W-:Y:S02]  /*0d30*/  LEA.HI R5, R5, R154, RZ, 0x3 ;  /* 0x0000009a05057211 */ /* 0x000fe400078f18ff */
[----:B------:R-:W-:Y:S02]  /*0d40*/  LOP3.LUT R3, R3, 0xfffffffc, RZ, 0xc0, !PT ;  /* 0xfffffffc03037812 */ /* 0x000fe400078ec0ff */
[----:B------:R-:W-:Y:S02]  /*0d50*/  SHF.R.S32.HI R4, RZ, 0x3, R0 ;  /* 0x00000003ff047819 */ /* 0x000fe40000011400 */
[----:B------:R-:W-:-:S02]  /*0d60*/  SHF.R.S32.HI R4, RZ, 0x1f, R9 ;  /* 0x0000001fff047819 */ /* 0x000fc40000011409 */
[----:B------:R-:W-:Y:S02]  /*0d70*/  LOP3.LUT R5, R5, 0xfffffff8, RZ, 0xc0, !PT ;  /* 0xfffffff805057812 */ /* 0x000fe400078ec0ff */
[----:B------:R-:W-:Y:S01]  /*0d80*/  IADD3 R6, R12, -R3, RZ ;  /* 0x800000030c067210 */ /* 0x000fe20007ffe0ff */
[----:B------:R-:W-:Y:S01]  /*0d90*/  IMAD.SHL.U32 R3, R9, 0x40, RZ ;  /* 0x0000004009037824 */ /* 0x000fe200078e00ff */
[----:B------:R-:W-:Y:S02]  /*0da0*/  LOP3.LUT R0, R0, 0xfffffff8, RZ, 0xc0, !PT ;  /* 0xfffffff800007812 */ /* 0x000fe400078ec0ff */
[----:B------:R-:W-:Y:S01]  /*0db0*/  LEA.HI R4, R4, R9, RZ, 0x3 ;  /* 0x0000000904047211 */ /* 0x000fe200078f18ff */
[----:B------:R-:W-:Y:S01]  /*0dc0*/  IMAD.IADD R5, R154, 0x1, -R5 ;  /* 0x000000019a057824 */ /* 0x000fe200078e0a05 */
[----:B------:R-:W-:Y:S01]  /*0dd0*/  STL [R1+0x60], R10 ;  /* 0x0000600a01007387 */ /* 0x000fe20000100800 */
[----:B------:R-:W-:Y:S01]  /*0de0*/  IMAD.IADD R0, R12, 0x1, -R0 ;  /* 0x000000010c007824 */ /* 0x000fe200078e0a00 */
[C---:B------:R-:W-:Y:S01]  /*0df0*/  SHF.L.U32 R152, R6.reuse, 0x2, RZ ;  /* 0x0000000206987819 */ /* 0x040fe200000006ff */
[----:B------:R-:W-:Y:S01]  /*0e00*/  IMAD.SHL.U32 R16, R6, 0x8, RZ ;  /* 0x0000000806107824 */ /* 0x000fe200078e00ff */
[----:B------:R-:W-:Y:S01]  /*0e10*/  LOP3.LUT R3, R3, 0x1c0, RZ, 0xc0, !PT ;  /* 0x000001c003037812 */ /* 0x000fe200078ec0ff */
[----:B------:R-:W-:Y:S01]  /*0e20*/  IMAD.SHL.U32 R4, R4, 0x40, RZ ;  /* 0x0000004004047824 */ /* 0x000fe200078e00ff */
[----:B------:R-:W-:Y:S01]  /*0e30*/  STL [R1+0x54], RZ ;  /* 0x000054ff01007387 */ /* 0x000fe20000100800 */
[----:B------:R-:W-:-:S02]  /*0e40*/  LEA.HI R0, R6, R6, RZ, 0x1 ;  /* 0x0000000606007211 */ /* 0x000fc400078f08ff */
[----:B------:R-:W-:Y:S01]  /*0e50*/  LOP3.LUT R8, R8, 0x7ffffffc, RZ, 0xc0, !PT ;  /* 0x7ffffffc08087812 */ /* 0x000fe200078ec0ff */
[----:B------:R-:W-:Y:S01]  /*0e60*/  STL [R1], RZ ;  /* 0x000000ff01007387 */ /* 0x000fe20000100800 */
[----:B------:R-:W-:Y:S01]  /*0e70*/  LOP3.LUT R0, R0, 0x1ffffffe, RZ, 0xc0, !PT ;  /* 0x1ffffffe00007812 */ /* 0x000fe200078ec0ff */
[----:B------:R-:W-:Y:S02]  /*0e80*/  VIADD R9, R152, 0x10 ;  /* 0x0000001098097836 */ /* 0x000fe40000000000 */
[----:B------:R0:W-:Y:S01]  /*0e90*/  STL [R1+0x3c], R5 ;  /* 0x00003c0501007387 */ /* 0x0001e20000100800 */
[----:B------:R-:W-:Y:S01]  /*0ea0*/  LOP3.LUT R4, R4, 0xfffffe00, RZ, 0xc0, !PT ;  /* 0xfffffe0004047812 */ /* 0x000fe200078ec0ff */
[----:B------:R-:W-:Y:S01]  /*0eb0*/  IMAD.IADD R8, R11, 0x1, -R8 ;  /* 0x000000010b087824 */ /* 0x000fe200078e0a08 */
[----:B------:R-:W-:Y:S01]  /*0ec0*/  IADD3 R0, R6, -R0, RZ ;  /* 0x8000000006007210 */ /* 0x000fe20007ffe0ff */
[----:B------:R-:W-:Y:S01]  /*0ed0*/  STL [R1+0x4], R9 ;  /* 0x0000040901007387 */ /* 0x000fe20000100800 */
[----:B0-----:R-:W-:-:S02]  /*0ee0*/  SHF.R.U32.HI R5, RZ, 0x3, R3 ;  /* 0x00000003ff057819 */ /* 0x001fc40000011603 */
[----:B------:R-:W-:Y:S01]  /*0ef0*/  LOP3.LUT R3, R3, 0x38, R16, 0xf8, !PT ;  /* 0x0000003803037812 */ /* 0x000fe200078ef810 */
[----:B------:R0:W-:Y:S03]  /*0f00*/  STL [R1+0x40], R4 ;  /* 0x0000400401007387 */ /* 0x0001e60000100800 */
[----:B------:R-:W-:Y:S01]  /*0f10*/  LOP3.LUT R3, R4, R3, R5, 0xf6, !PT ;  /* 0x0000000304037212 */ /* 0x000fe200078ef605 */
[----:B------:R-:W-:Y:S01]  /*0f20*/  IMAD.SHL.U32 R5, R7, 0x8, RZ ;  /* 0x0000000807057824 */ /* 0x000fe200078e00ff */
[----:B------:R-:W-:-:S03]  /*0f30*/  LEA R0, R0, R10, 0x3 ;  /* 0x0000000a00007211 */ /* 0x000fc600078e18ff */
[----:B------:R-:W-:Y:S02]  /*0f40*/  IMAD R3, R3, 0x2, R2 ;  /* 0x0000000203037824 */ /* 0x000fe400078e0202 */
[----:B0-----:R-:W-:Y:S01]  /*0f50*/  IMAD.SHL.U32 R4, R8, 0x2, RZ ;  /* 0x0000000208047824 */ /* 0x001fe200078e00ff */
[----:B------:R0:W-:Y:S04]  /*0f60*/  STL [R1+0x64], R5 ;  /* 0x0000640501007387 */ /* 0x0001e80000100800 */
[----:B------:R0:W-:Y:S04]  /*0f70*/  STL [R1+0x2c], R4 ;  /* 0x00002c0401007387 */ /* 0x0001e80000100800 */
[----:B------:R0:W-:Y:S04]  /*0f80*/  STL [R1+0x44], R0 ;  /* 0x0000440001007387 */ /* 0x0001e80000100800 */
[----:B------:R0:W-:Y:S01]  /*0f90*/  STL [R1+0x5c], R3 ;  /* 0x00005c0301007387 */ /* 0x0001e20000100800 */
[----:B------:R-:W-:Y:S01]  /*0fa0*/  VIADD R18, R16, 0x20 ;  /* 0x0000002010127836 */ /* 0x000fe20000000000 */
[----:B------:R-:W-:Y:S01]  /*0fb0*/  SHF.R.S32.HI R17, RZ, 0x1f, R16 ;  /* 0x0000001fff117819 */ /* 0x000fe20000011410 */
[----:B------:R-:W-:-:S02]  /*0fc0*/  IMAD.MOV.U32 R19, RZ, RZ, RZ ;  /* 0x000000ffff137224 */ /* 0x000fc400078e00ff */
[----:B------:R-:W-:Y:S01]  /*0fd0*/  IMAD.MOV.U32 R155, RZ, RZ, RZ ;  /* 0x000000ffff9b7224 */ /* 0x000fe200078e00ff */
[----:B------:R-:W-:Y:S01]  /*0fe0*/  SHF.R.S32.HI R156, RZ, 0x1f, R18 ;  /* 0x0000001fff9c7819 */ /* 0x000fe20000011412 */
[----:B------:R-:W-:Y:S01]  /*0ff0*/  IMAD.MOV.U32 R22, RZ, RZ, RZ ;  /* 0x000000ffff167224 */ /* 0x000fe200078e00ff */
[----:B0-2---:R-:W-:-:S07]  /*1000*/  LOP3.LUT R157, R13, 0x1, RZ, 0xfc, !PT ;  /* 0x000000010d9d7812 */ /* 0x005fce00078efcff */
.L_x_2816:
[----:B01----:R-:W0:Y:S02]  /*1010*/  LDC.64 R4, c[0x0][0xc88] ;  /* 0x00032200ff047b82 */ /* 0x003e240000000a00 */
[----:B0-----:R-:W-:-:S05]  /*1020*/  IMAD.WIDE R4, R31, 0x4, R4 ;  /* 0x000000041f047825 */ /* 0x001fca00078e0204 */
[----:B--2---:R-:W2:Y:S01]  /*1030*/  LDG.E R33, desc[UR40][R4.64] ;  /* 0x0000002804217981 */ /* 0x004ea2000c1e1900 */
[----:B------:R-:W-:Y:S05]  /*1040*/  YIELD ;  /* 0x0000000000007946 */ /* 0x000fea0003800000 */
[----:B------:R-:W-:Y:S01]  /*1050*/  ULDC.64 UR4, c[0x0][0xa28] ;  /* 0x00028a0000047ab9 */ /* 0x000fe20000000a00 */
[----:B------:R-:W-:Y:S01]  /*1060*/  ULDC.64 UR8, c[0x0][0xa18] ;  /* 0x0002860000087ab9 */ /* 0x000fe20000000a00 */
[----:B------:R-:W-:Y:S01]  /*1070*/  ISETP.NE.U32.AND P1, PT, RZ, UR4, PT ;  /* 0x00000004ff007c0c */ /* 0x000fe2000bf25070 */
[----:B------:R-:W-:Y:S01]  /*1080*/  IMAD.MOV.U32 R10, RZ, RZ, RZ ;  /* 0x000000ffff0a7224 */ /* 0x000fe200078e00ff */
[----:B------:R-:W-:Y:S01]  /*1090*/  ULDC.64 UR6, c[0x0][0xa08] ;  /* 0x0002820000067ab9 */ /* 0x000fe20000000a00 */
[----:B------:R-:W-:Y:S01]  /*10a0*/  IMAD.MOV.U32 R66, RZ, RZ, RZ ;  /* 0x000000ffff427224 */ /* 0x000fe200078e00ff */
[----:B------:R-:W-:-:S02]  /*10b0*/  ISETP.NE.AND.EX P1, PT, RZ, UR5, PT, P1 ;  /* 0x00000005ff007c0c */ /* 0x000fc4000bf25310 */
[----:B------:R-:W-:-:S04]  /*10c0*/  ISETP.NE.U32.AND P0, PT, RZ, UR6, PT ;  /* 0x00000006ff007c0c */ /* 0x000fc8000bf05070 */
[----:B------:R-:W-:Y:S02]  /*10d0*/  ISETP.NE.AND.EX P0, PT, RZ, UR7, PT, P0 ;  /* 0x00000007ff007c0c */ /* 0x000fe4000bf05300 */
[----:B--2---:R-:W-:Y:S01]  /*10e0*/  SHF.R.S32.HI R0, RZ, 0x1f, R33 ;  /* 0x0000001fff007819 */ /* 0x004fe20000011421 */
[----:B------:R-:W-:-:S04]  /*10f0*/  IMAD.SHL.U32 R34, R33, 0x4, RZ ;  /* 0x0000000421227824 */ /* 0x000fc800078e00ff */
[C---:B------:R-:W-:Y:S01]  /*1100*/  @P1 LEA R6, P2, R33.reuse, UR4, 0x2 ;  /* 0x0000000421061c11 */ /* 0x040fe2000f8410ff */
[----:B------:R0:W-:Y:S01]  /*1110*/  STL [R1+0x48], R33 ;  /* 0x0000482101007387 */ /* 0x0001e20000100800 */
[C-C-:B------:R-:W-:Y:S02]  /*1120*/  SHF.L.U64.HI R32, R33.reuse, 0x2, R0.reuse ;  /* 0x0000000221207819 */ /* 0x140fe40000010200 */
[----:B------:R-:W-:Y:S01]  /*1130*/  @P1 LEA.HI.X R7, R33, UR5, R0, 0x2, P2 ;  /* 0x0000000521071c11 */ /* 0x000fe200090f1400 */
[----:B------:R-:W-:Y:S01]  /*1140*/  ULDC UR4, c[0x0][0x288] ;  /* 0x0000a20000047ab9 */ /* 0x000fe20000000800 */
[----:B------:R-:W-:Y:S01]  /*1150*/  ISETP.NE.U32.AND P2, PT, RZ, UR8, PT ;  /* 0x00000008ff007c0c */ /* 0x000fe2000bf45070 */
[----:B------:R0:W-:Y:S01]  /*1160*/  STL [R1+0x50], R34 ;  /* 0x0000502201007387 */ /* 0x0001e20000100800 */
[----:B------:R-:W-:Y:S02]  /*1170*/  IADD3 R8, P3, R34, UR6, RZ ;  /* 0x0000000622087c10 */ /* 0x000fe4000ff7e0ff */
[----:B------:R-:W-:Y:S01]  /*1180*/  ISETP.NE.AND.EX P2, PT, RZ, UR9, PT, P2 ;  /* 0x00000009ff007c0c */ /* 0x000fe2000bf45320 */
[----:B------:R0:W5:Y:S01]  /*1190*/  @P1 LDG.E R10, desc[UR40][R6.64] ;  /* 0x00000028060a1981 */ /* 0x000162000c1e1900 */
[----:B----4-:R-:W-:Y:S01]  /*11a0*/  IMAD.U32 R3, RZ, RZ, UR4 ;  /* 0x00000004ff037e24 */ /* 0x010fe2000f8e00ff */
[----:B------:R-:W-:Y:S01]  /*11b0*/  IADD3.X R9, R32, UR7, RZ, P3, !PT ;  /* 0x0000000720097c10 */ /* 0x000fe20009ffe4ff */
[----:B------:R-:W-:-:S04]  /*11c0*/  ULDC.64 UR4, c[0x0][0x418] ;  /* 0x0001060000047ab9 */ /* 0x000fc80000000a00 */
[----:B------:R0:W5:Y:S05]  /*11d0*/  @P0 LDG.E R66, desc[UR40][R8.64] ;  /* 0x0000002808420981 */ /* 0x00016a000c1e1900 */
[----:B------:R-:W-:-:S04]  /*11e0*/  @P2 IADD3 R4, P1, R34, UR8, RZ ;  /* 0x0000000822042c10 */ /* 0x000fc8000ff3e0ff */
[----:B------:R-:W-:-:S05]  /*11f0*/  @P2 IADD3.X R5, R32, UR9, RZ, P1, !PT ;  /* 0x0000000920052c10 */ /* 0x000fca0008ffe4ff */
[----:B------:R-:W2:Y:S01]  /*1200*/  @P2 LDG.E R3, desc[UR40][R4.64] ;  /* 0x0000002804032981 */ /* 0x000ea2000c1e1900 */
        /* <DEDUP_REMOVED lines=9> */
[----:B--2---:R0:W-:Y:S01]  /*12a0*/  STL [R1+0x14], R3 ;  /* 0x0000140301007387 */ /* 0x0041e20000100800 */
[----:B------:R-:W-:Y:S01]  /*12b0*/  MOV R12, R3 ;  /* 0x00000003000c7202 */ /* 0x000fe20000000f00 */
[----:B------:R-:W-:Y:S06]  /*12c0*/  @P2 BRA `(.L_x_2662) ;  /* 0x0000000000282947 */ /* 0x000fec0003800000 */
[----:B------:R-:W-:Y:S02]  /*12d0*/  ULDC.64 UR4, c[0x0][0xa00] ;  /* 0x0002800000047ab9 */ /* 0x000fe40000000a00 */
[----:B------:R-:W-:-:S04]  /*12e0*/  ISETP.NE.U32.AND P1, PT, RZ, UR4, PT ;  /* 0x00000004ff007c0c */ /* 0x000fc8000bf25070 */
[----:B------:R-:W-:-:S13]  /*12f0*/  ISETP.NE.AND.EX P1, PT, RZ, UR5, PT, P1 ;  /* 0x00000005ff007c0c */ /* 0x000fda000bf25310 */
[----:B------:R-:W-:Y:S05]  /*1300*/  @!P1 BRA `(.L_x_2662) ;  /* 0x0000000000189947 */ /* 0x000fea0003800000 */
[----:B------:R-:W1:Y:S02]  /*1310*/  LDC.64 R4, c[0x0][0xa00] ;  /* 0x00028000ff047b82 */ /* 0x000e640000000a00 */
[----:B-1----:R-:W-:-:S05]  /*1320*/  IMAD.WIDE R4, R33, 0x4, R4 ;  /* 0x0000000421047825 */ /* 0x002fca00078e0204 */
[----:B------:R-:W2:Y:S04]  /*1330*/  LDG.E R0, desc[UR40][R4.64] ;  /* 0x0000002804007981 */ /* 0x000ea8000c1e1900 */
[----:B0-----:R-:W2:Y:S02]  /*1340*/  LDG.E R3, desc[UR40][R4.64+0x4] ;  /* 0x0000042804037981 */ /* 0x001ea4000c1e1900 */
[----:B--2---:R-:W-:-:S05]  /*1350*/  IMAD.IADD R12, R3, 0x1, -R0 ;  /* 0x00000001030c7824 */ /* 0x004fca00078e0a00 */
[----:B------:R1:W-:Y:S02]  /*1360*/  STL [R1+0x14], R12 ;  /* 0x0000140c01007387 */ /* 0x0003e40000100800 */
.L_x_2662:
[----:B------:R-:W-:Y:S01]  /*1370*/  ULDC.64 UR4, c[0x0][0xa20] ;  /* 0x0002880000047ab9 */ /* 0x000fe20000000a00 */
[C---:B0-----:R-:W-:Y:S02]  /*1380*/  LOP3.LUT R3, R30.reuse, 0xff000000, RZ, 0xc0, !PT ;  /* 0xff0000001e037812 */ /* 0x041fe400078ec0ff */
[----:B------:R-:W-:Y:S02]  /*1390*/  ISETP.NE.U32.AND P1, PT, RZ, UR4, PT ;  /* 0x00000004ff007c0c */ /* 0x000fe4000bf25070 */
[C---:B------:R-:W-:Y:S02]  /*13a0*/  LOP3.LUT R0, R30.reuse, 0xff0000, RZ, 0xc0, !PT ;  /* 0x00ff00001e007812 */ /* 0x040fe400078ec0ff */
[----:B------:R-:W-:Y:S02]  /*13b0*/  ISETP.NE.AND.EX P1, PT, RZ, UR5, PT, P1 ;  /* 0x00000005ff007c0c */ /* 0x000fe4000bf25310 */
[----:B------:R-:W-:Y:S02]  /*13c0*/  SHF.R.U32.HI R3, RZ, 0x8, R3 ;  /* 0x00000008ff037819 */ /* 0x000fe40000011603 */
[----:B------:R-:W-:-:S02]  /*13d0*/  LOP3.LUT R23, R30, 0xffff, RZ, 0xc0, !PT ;  /* 0x0000ffff1e177812 */ /* 0x000fc400078ec0ff */
[----:B------:R-:W-:-:S07]  /*13e0*/  LEA.HI R11, R0, R3, RZ, 0x10 ;  /* 0x00000003000b7211 */ /* 0x000fce00078f80ff */
[----:B------:R-:W-:Y:S05]  /*13f0*/  @!P1 BRA `(.L_x_2663) ;  /* 0x0000000000109947 */ /* 0x000fea0003800000 */
[----:B------:R-:W-:-:S04]  /*1400*/  IADD3 R4, P0, R34, UR4, RZ ;  /* 0x0000000422047c10 */ /* 0x000fc8000ff1e0ff */
[----:B------:R-:W-:-:S05]  /*1410*/  IADD3.X R5, R32, UR5, RZ, P0, !PT ;  /* 0x0000000520057c10 */ /* 0x000fca00087fe4ff */
[----:B------:R0:W5:Y:S01]  /*1420*/  LDG.E R31, desc[UR40][R4.64] ;  /* 0x00000028041f7981 */ /* 0x000162000c1e1900 */
[----:B------:R-:W-:Y:S05]  /*1430*/  BRA `(.L_x_2664) ;  /* 0x0000000000107947 */ /* 0x000fea0003800000 */
.L_x_2663:
[----:B------:R-:W-:Y:S05]  /*1440*/  @!P0 BRA `(.L_x_2664) ;  /* 0x00000000000c8947 */ /* 0x000fea0003800000 */
[----:B------:R-:W2:Y:S04]  /*1450*/  LDG.E R0, desc[UR40][R8.64] ;  /* 0x0000002808007981 */ /* 0x000ea8000c1e1900 */
[----:B------:R-:W2:Y:S02]  /*1460*/  LDG.E R31, desc[UR40][R8.64+0x4] ;  /* 0x00000428081f7981 */ /* 0x000ea4000c1e1900 */
[----:B--2---:R-:W-:-:S07]  /*1470*/  IMAD.IADD R31, R31, 0x1, -R0 ;  /* 0x000000011f1f7824 */ /* 0x004fce00078e0a00 */
.L_x_2664:
[----:B------:R-:W-:Y:S01]  /*1480*/  ULDC.64 UR4, c[0x0][0xa10] ;  /* 0x0002840000047ab9 */ /* 0x000fe20000000a00 */
[----:B------:R-:W2:Y:S01]  /*1490*/  LDC R8, c[0x0][0x448] ;  /* 0x00011200ff087b82 */ /* 0x000ea20000000800 */
[----:B------:R-:W-:-:S04]  /*14a0*/  ISETP.NE.U32.AND P0, PT, RZ, UR4, PT ;  /* 0x00000004ff007c0c */ /* 0x000fc8000bf05070 */
[----:B------:R-:W-:Y:S01]  /*14b0*/  ISETP.NE.AND.EX P0, PT, RZ, UR5, PT, P0 ;  /* 0x00000005ff007c0c */ /* 0x000fe2000bf05300 */
[----:B------:R-:W-:-:S12]  /*14c0*/  ULDC.64 UR4, c[0x0][0xa30] ;  /* 0x00028c0000047ab9 */ /* 0x000fd80000000a00 */
[----:B0-----:R-:W0:Y:S02]  /*14d0*/  @P0 LDC.64 R4, c[0x0][0xa10] ;  /* 0x00028400ff040b82 */ /* 0x001e240000000a00 */
[----:B0-----:R-:W-:-:S05]  /*14e0*/  @P0 IMAD.WIDE R4, R33, 0x4, R4 ;  /* 0x0000000421040825 */ /* 0x001fca00078e0204 */
[----:B------:R-:W3:Y:S04]  /*14f0*/  @P0 LDG.E R0, desc[UR40][R4.64] ;  /* 0x0000002804000981 */ /* 0x000ee8000c1e1900 */
[----:B------:R0:W3:Y:S01]  /*1500*/  @P0 LDG.E R3, desc[UR40][R4.64+0x4] ;  /* 0x0000042804030981 */ /* 0x0000e2000c1e1900 */
[----:B------:R-:W-:Y:S02]  /*1510*/  ISETP.NE.U32.AND P1, PT, RZ, UR4, PT ;  /* 0x00000004ff007c0c */ /* 0x000fe4000bf25070 */
[----:B-----5:R-:W-:Y:S02]  /*1520*/  MOV R24, R31 ;  /* 0x0000001f00187202 */ /* 0x020fe40000000f00 */
[----:B------:R-:W-:-:S13]  /*1530*/  ISETP.NE.AND.EX P1, PT, RZ, UR5, PT, P1 ;  /* 0x00000005ff007c0c */ /* 0x000fda000bf25310 */
[----:B------:R-:W-:-:S04]  /*1540*/  @P1 IADD3 R6, P2, R34, UR4, RZ ;  /* 0x0000000422061c10 */ /* 0x000fc8000ff5e0ff */
[----:B------:R-:W-:-:S05]  /*1550*/  @P1 IADD3.X R7, R32, UR5, RZ, P2, !PT ;  /* 0x0000000520071c10 */ /* 0x000fca00097fe4ff */
[----:B------:R4:W5:Y:S01]  /*1560*/  @P1 LDG.E R24, desc[UR40][R6.64] ;  /* 0x0000002806181981 */ /* 0x000962000c1e1900 */
[----:B--2---:R-:W-:Y:S01]  /*1570*/  ISETP.NE.AND P1, PT, R8, 0x1, PT ;  /* 0x000000010800780c */ /* 0x004fe20003f25270 */
[----:B------:R-:W-:Y:S01]  /*1580*/  IMAD R13, R29, 0xc0, RZ ;  /* 0x000000c01d0d7824 */ /* 0x000fe200078e02ff */
[----:B------:R-:W-:Y:S01]  /*1590*/  BSSY B0, `(.L_x_2665) ;  /* 0x0000039000007945 */ /* 0x000fe20003800000 */
[----:B------:R-:W-:Y:S02]  /*15a0*/  IMAD.IADD R10, R31, 0x1, -R10 ;  /* 0x000000011f0a7824 */ /* 0x000fe400078e0a0a */
[----:B0-----:R-:W-:Y:S01]  /*15b0*/  VIADD R4, R13, 0xbf ;  /* 0x000000bf0d047836 */ /* 0x001fe20000000000 */
[----:B------:R0:W-:Y:S07]  /*15c0*/  STL [R1+0x28], R13 ;  /* 0x0000280d01007387 */ /* 0x0001ee0000100800 */
[----:B------:R-:W2:Y:S01]  /*15d0*/  @P1 LDC R9, c[0x0][0x44c] ;  /* 0x00011300ff091b82 */ /* 0x000ea20000000800 */
[----:B0-----:R-:W-:-:S07]  /*15e0*/  LOP3.LUT R13, R11, 0xff, RZ, 0xc0, !PT ;  /* 0x000000ff0b0d7812 */ /* 0x001fce00078ec0ff */
[----:B------:R-:W0:Y:S01]  /*15f0*/  @P1 LDC R5, c[0x0][0x450] ;  /* 0x00011400ff051b82 */ /* 0x000e220000000800 */
[----:B---3--:R-:W-:Y:S02]  /*1600*/  @P0 IMAD.IADD R25, R3, 0x1, -R0 ;  /* 0x0000000103190824 */ /* 0x008fe400078e0a00 */
[----:B--2---:R-:W-:-:S04]  /*1610*/  @P1 IMAD.HI.U32 R0, R4, R9, RZ ;  /* 0x0000000904001227 */ /* 0x004fc800078e00ff */
[----:B----4-:R-:W-:Y:S01]  /*1620*/  IMAD.IADD R6, R10, 0x1, R25 ;  /* 0x000000010a067824 */ /* 0x010fe200078e0219 */
[----:B0-----:R-:W-:-:S04]  /*1630*/  @P1 SHF.R.U32.HI R4, RZ, R5, R0 ;  /* 0x00000005ff041219 */ /* 0x001fc80000011600 */
[C---:B------:R-:W-:Y:S01]  /*1640*/  IADD3 R82, R6.reuse, 0x80, -R12 ;  /* 0x0000008006527810 */ /* 0x040fe20007ffe80c */
[----:B------:R0:W-:Y:S01]  /*1650*/  STL [R1+0x20], R6 ;  /* 0x0000200601007387 */ /* 0x0001e20000100800 */
[----:B------:R-:W-:-:S03]  /*1660*/  IADD3 R0, R6, 0x7f, RZ ;  /* 0x0000007f06007810 */ /* 0x000fc60007ffe0ff */
[----:B------:R-:W-:Y:S01]  /*1670*/  IMAD.IADD R4, R82, 0x1, R4 ;  /* 0x0000000152047824 */ /* 0x000fe200078e0204 */
[----:B------:R-:W-:Y:S01]  /*1680*/  SHF.R.S32.HI R3, RZ, 0x1f, R0 ;  /* 0x0000001fff037819 */ /* 0x000fe20000011400 */
[----:B------:R2:W-:Y:S03]  /*1690*/  STL [R1+0x58], R13 ;  /* 0x0000580d01007387 */ /* 0x0005e60000100800 */
[----:B------:R-:W-:Y:S02]  /*16a0*/  SHF.R.S32.HI R5, RZ, 0x1f, R4 ;  /* 0x0000001fff057819 */ /* 0x000fe40000011404 */
[----:B------:R-:W-:Y:S02]  /*16b0*/  LEA.HI R3, R3, R0, RZ, 0x7 ;  /* 0x0000000003037211 */ /* 0x000fe400078f38ff */
[----:B------:R-:W-:Y:S02]  /*16c0*/  LEA.HI R5, R5, R4, RZ, 0x7 ;  /* 0x0000000405057211 */ /* 0x000fe400078f38ff */
[----:B0-----:R-:W-:-:S02]  /*16d0*/  SHF.R.U32.HI R6, RZ, 0x10, R11 ;  /* 0x00000010ff067819 */ /* 0x001fc4000001160b */
[----:B------:R-:W-:Y:S02]  /*16e0*/  SHF.R.S32.HI R83, RZ, 0x7, R3 ;  /* 0x00000007ff537819 */ /* 0x000fe40000011403 */
[----:B------:R-:W-:Y:S01]  /*16f0*/  SHF.R.S32.HI R0, RZ, 0x7, R5 ;  /* 0x00000007ff007819 */ /* 0x000fe20000011405 */
[----:B------:R2:W-:Y:S03]  /*1700*/  STL [R1+0x4c], R6 ;  /* 0x00004c0601007387 */ /* 0x0005e60000100800 */
[----:B------:R-:W-:Y:S01]  /*1710*/  VIMNMX R9, R83, R0, PT ;  /* 0x0000000053097248 */ /* 0x000fe20003fe0100 */
[----:B------:R-:W-:-:S03]  /*1720*/  IMAD.MOV.U32 R0, RZ, RZ, RZ ;  /* 0x000000ffff007224 */ /* 0x000fc600078e00ff */
[----:B------:R-:W-:-:S13]  /*1730*/  ISETP.GE.AND P0, PT, R9, 0x1, PT ;  /* 0x000000010900780c */ /* 0x000fda0003f06270 */
[----:B--2---:R-:W-:Y:S05]  /*1740*/  @!P0 BRA `(.L_x_2666) ;  /* 0x0000000000748947 */ /* 0x004fea0003800000 */
[----:B------:R-:W-:Y:S01]  /*1750*/  ISETP.NE.AND P0, PT, R6, RZ, PT ;  /* 0x000000ff0600720c */ /* 0x000fe20003f05270 */
[----:B------:R-:W-:-:S03]  /*1760*/  ULDC UR4, c[0x0][0x9f0] ;  /* 0x00027c0000047ab9 */ /* 0x000fc60000000800 */
[----:B------:R-:W-:-:S04]  /*1770*/  SEL R11, R6, UR4, P0 ;  /* 0x00000004060b7c07 */ /* 0x000fc80008000000 */
[-C--:B------:R-:W-:Y:S02]  /*1780*/  IABS R6, R11.reuse ;  /* 0x0000000b00067213 */ /* 0x080fe40000000000 */
[----:B------:R-:W-:Y:S02]  /*1790*/  IADD3 R0, R11, -0x1, R9 ;  /* 0xffffffff0b007810 */ /* 0x000fe40007ffe009 */
[----:B------:R-:W0:Y:S01]  /*17a0*/  I2F.RP R3, R6 ;  /* 0x0000000600037306 */ /* 0x000e220000209400 */
[-C--:B-1----:R-:W-:Y:S02]  /*17b0*/  IABS R12, R11.reuse ;  /* 0x0000000b000c7213 */ /* 0x082fe40000000000 */
        /* <DEDUP_REMOVED lines=22> */
.L_x_2666:
[----:B------:R-:W-:Y:S05]  /*1920*/  BSYNC B0 ;  /* 0x0000000000007941 */ /* 0x000fea0003800000 */
.L_x_2665:
[----:B------:R-:W-:-:S05]  /*1930*/  IMAD R3, R13, R0, RZ ;  /* 0x000000000d037224 */ /* 0x000fca00078e02ff */
        /* <DEDUP_REMOVED lines=32> */
[----:B01----:R-:W-:-:S07]  /*1b40*/  IMAD.MOV.U32 R12, RZ, RZ, 0x1 ;  /* 0x00000001ff0c7424 */ /* 0x003fce00078e00ff */
[----:B------:R-:W-:-:S07]  /*1b50*/  LEPC R20, `(.L_x_2669) ;  /* 0x000000001014794e */ /* 0x000fce0000000000 */
[----:B--2--5:R-:W-:Y:S05]  /*1b60*/  CALL.ABS.NOINC R14 ;  /* 0x000000000e007343 */ /* 0x024fea0003c00000 */
.L_x_2669:
[----:B------:R-:W-:Y:S05]  /*1b70*/  BSYNC B6 ;  /* 0x0000000000067941 */ /* 0x000fea0003800000 */
.L_x_2668:
        /* <DEDUP_REMOVED lines=20> */
.L_x_2671:
[----:B------:R-:W-:Y:S05]  /*1cc0*/  BSYNC B6 ;  /* 0x0000000000067941 */ /* 0x000fea0003800000 */
.L_x_2670:
[----:B------:R-:W-:Y:S01]  /*1cd0*/  ULDC.64 UR4, c[0x0][0x9f8] ;  /* 0x00027e0000047ab9 */ /* 0x000fe20000000a00 */
[----:B------:R-:W2:Y:S01]  /*1ce0*/  LDL R36, [R1+0x3c] ;  /* 0x00003c0001247983 */ /* 0x000ea20000100800 */
[----:B------:R-:W-:Y:S01]  /*1cf0*/  ISETP.NE.U32.AND P0, PT, RZ, UR4, PT ;  /* 0x00000004ff007c0c */ /* 0x000fe2000bf05070 */
[----:B------:R-:W-:Y:S01]  /*1d00*/  IMAD.MOV.U32 R67, RZ, RZ, R33 ;  /* 0x000000ffff437224 */ /* 0x000fe200078e0021 */
[----:B------:R-:W0:Y:S02]  /*1d10*/  LDC.64 R4, c[0x0][0x3f8] ;  /* 0x0000fe00ff047b82 */ /* 0x000e240000000a00 */
[----:B------:R-:W-:-:S06]  /*1d20*/  ISETP.NE.AND.EX P0, PT, RZ, UR5, PT, P0 ;  /* 0x00000005ff007c0c */ /* 0x000fcc000bf05300 */
[----:B------:R-:W3:Y:S07]  /*1d30*/  LDC.64 R60, c[0x0][0x408] ;  /* 0x00010200ff3c7b82 */ /* 0x000eee0000000a00 */
[----:B------:R-:W-:Y:S01]  /*1d40*/  @P0 IADD3 R6, P1, R34, UR4, RZ ;  /* 0x0000000422060c10 */ /* 0x000fe2000ff3e0ff */
[----:B------:R-:W4:Y:S03]  /*1d50*/  LDC R33, c[0x0][0x3f4] ;  /* 0x0000fd00ff217b82 */ /* 0x000f260000000800 */
[----:B------:R-:W-:-:S02]  /*1d60*/  @P0 IADD3.X R7, R32, UR5, RZ, P1, !PT ;  /* 0x0000000520070c10 */ /* 0x000fc40008ffe4ff */
[----:B------:R-:W2:Y:S04]  /*1d70*/  LDL.LU R32, [R1+0x10] ;  /* 0x0000100001207983 */ /* 0x000ea80000300800 */
[----:B------:R-:W2:Y:S04]  /*1d80*/  LDL R14, [R1+0x40] ;  /* 0x00004000010e7983 */ /* 0x000ea80000100800 */
[----:B------:R1:W2:Y:S01]  /*1d90*/  @P0 LDG.E R67, desc[UR40][R6.64] ;  /* 0x0000002806430981 */ /* 0x0002a2000c1e1900 */
[----:B------:R-:W1:Y:S01]  /*1da0*/  S2R R34, SR_TID.X ;  /* 0x0000000000227919 */ /* 0x000e620000002100 */
[----:B------:R-:W-:-:S02]  /*1db0*/  SHF.R.S32.HI R3, RZ, 0x1f, R154 ;  /* 0x0000001fff037819 */ /* 0x000fc4000001149a */
[----:B------:R-:W-:-:S03]  /*1dc0*/  SHF.R.S32.HI R153, RZ, 0x1f, R152 ;  /* 0x0000001fff997819 */ /* 0x000fc60000011498 */
[-C--:B0-----:R-:W-:Y:S02]  /*1dd0*/  IMAD R0, R3, R4.reuse, RZ ;  /* 0x0000000403007224 */ /* 0x081fe400078e02ff */
[----:B------:R-:W-:Y:S01]  /*1de0*/  IMAD.WIDE.U32 R8, R154, R4, R152 ;  /* 0x000000049a087225 */ /* 0x000fe200078e0098 */
[----:B----4-:R-:W-:-:S03]  /*1df0*/  ISETP.GE.AND P0, PT, R16, R33, PT ;  /* 0x000000211000720c */ /* 0x010fc60003f06270 */
[C---:B------:R-:W-:Y:S02]  /*1e00*/  IMAD R13, R154.reuse, R5, R0 ;  /* 0x000000059a0d7224 */ /* 0x040fe400078e0200 */
[----:B------:R-:W-:-:S04]  /*1e10*/  IMAD.WIDE.U32 R10, R154, R4, R16 ;  /* 0x000000049a0a7225 */ /* 0x000fc800078e0010 */
[----:B---3--:R-:W-:Y:S02]  /*1e20*/  IMAD R3, R3, R60, RZ ;  /* 0x0000003c03037224 */ /* 0x008fe400078e02ff */
[----:B------:R-:W-:Y:S01]  /*1e30*/  IMAD.IADD R9, R9, 0x1, R13 ;  /* 0x0000000109097824 */ /* 0x000fe200078e020d */
[----:B-1----:R-:W-:Y:S01]  /*1e40*/  SHF.R.U32.HI R35, RZ, 0x7, R34 ;  /* 0x00000007ff237819 */ /* 0x002fe20000011622 */
[----:B------:R-:W-:Y:S01]  /*1e50*/  IMAD.IADD R11, R13, 0x1, R11 ;  /* 0x000000010d0b7824 */ /* 0x000fe200078e020b */
[----:B-----5:R-:W-:Y:S01]  /*1e60*/  SHF.R.S32.HI R13, RZ, 0x1f, R24 ;  /* 0x0000001fff0d7819 */ /* 0x020fe20000011418 */
[----:B------:R-:W-:Y:S01]  /*1e70*/  IMAD R15, R154, R61, R3 ;  /* 0x0000003d9a0f7224 */ /* 0x000fe200078e0203 */
[----:B------:R-:W-:-:S03]  /*1e80*/  SEL R3, R33, RZ, P0 ;  /* 0x000000ff21037207 */ /* 0x000fc60000000000 */
[C---:B------:R-:W-:Y:S02]  /*1e90*/  IMAD R12, R13.reuse, R4, RZ ;  /* 0x000000040d0c7224 */ /* 0x040fe400078e02ff */
[----:B------:R-:W-:Y:S02]  /*1ea0*/  IMAD R13, R13, R60, RZ ;  /* 0x0000003c0d0d7224 */ /* 0x000fe400078e02ff */
[----:B------:R-:W-:Y:S01]  /*1eb0*/  IMAD.IADD R3, R16, 0x1, R3 ;  /* 0x0000000110037824 */ /* 0x000fe200078e0203 */
[----:B------:R-:W-:Y:S01]  /*1ec0*/  ISETP.NE.AND P6, PT, R35, 0x1, PT ;  /* 0x000000012300780c */ /* 0x000fe20003fc5270 */
[----:B------:R-:W-:Y:S01]  /*1ed0*/  IMAD.IADD R66, R66, 0x1, R31 ;  /* 0x0000000142427824 */ /* 0x000fe200078e021f */
[----:B------:R-:W-:Y:S01]  /*1ee0*/  SHF.L.U64.HI R64, R4, 0x7, R5 ;  /* 0x0000000704407819 */ /* 0x000fe20000010205 */
[----:B------:R-:W-:Y:S01]  /*1ef0*/  IMAD.WIDE.U32 R20, R24, R4, R8 ;  /* 0x0000000418147225 */ /* 0x000fe200078e0008 */
[----:B------:R-:W-:-:S03]  /*1f00*/  SHF.L.U64.HI R62, R60, 0x7, R61 ;  /* 0x000000073c3e7819 */ /* 0x000fc6000001023d */
[----:B------:R-:W-:Y:S01]  /*1f10*/  IMAD.WIDE.U32 R30, R24, R4, R10 ;  /* 0x00000004181e7225 */ /* 0x000fe200078e000a */
[----:B------:R-:W-:-:S03]  /*1f20*/  SHF.R.S32.HI R0, RZ, 0x1f, R3 ;  /* 0x0000001fff007819 */ /* 0x000fc60000011403 */
[----:B------:R-:W-:Y:S02]  /*1f30*/  IMAD.SHL.U32 R63, R4, 0x80, RZ ;  /* 0x00000080043f7824 */ /* 0x000fe400078e00ff */
[----:B------:R-:W-:Y:S01]  /*1f40*/  IMAD R13, R24, R61, R13 ;  /* 0x0000003d180d7224 */ /* 0x000fe200078e020d */
[----:B------:R-:W-:Y:S01]  /*1f50*/  LEA.HI R0, R0, R3, RZ, 0x3 ;  /* 0x0000000300007211 */ /* 0x000fe200078f18ff */
[----:B------:R-:W-:Y:S05]  /*1f60*/  @!P6 WARPSYNC.ALL ;  /* 0x000000000000e948 */ /* 0x000fea0003800000 */
[----:B------:R-:W-:Y:S01]  /*1f70*/  SHF.R.S32.HI R52, RZ, 0x3, R0 ;  /* 0x00000003ff347819 */ /* 0x000fe20000011400 */
[----:B------:R-:W-:Y:S01]  /*1f80*/  IMAD.WIDE.U32 R48, R154, R60, R152 ;  /* 0x0000003c9a307225 */ /* 0x000fe200078e0098 */
[----:B------:R-:W-:Y:S01]  /*1f90*/  LOP3.LUT R10, R0, 0xfffffff8, RZ, 0xc0, !PT ;  /* 0xfffffff8000a7812 */ /* 0x000fe200078ec0ff */
[----:B------:R-:W-:-:S02]  /*1fa0*/  ULDC UR4, c[0x0][0x2f4] ;  /* 0x0000bd0000047ab9 */ /* 0x000fc40000000800 */
[----:B------:R-:W-:Y:S01]  /*1fb0*/  IMAD.WIDE.U32 R6, R154, R60, R16 ;  /* 0x0000003c9a067225 */ /* 0x000fe200078e0010 */
[----:B------:R-:W-:-:S03]  /*1fc0*/  IADD3 R49, R49, R15, RZ ;  /* 0x0000000f31317210 */ /* 0x000fc60007ffe0ff */
[----:B------:R-:W-:Y:S02]  /*1fd0*/  IMAD.IADD R7, R15, 0x1, R7 ;  /* 0x000000010f077824 */ /* 0x000fe400078e0207 */
[C---:B------:R-:W-:Y:S02]  /*1fe0*/  IMAD R55, R24.reuse, R5, R12 ;  /* 0x0000000518377224 */ /* 0x040fe400078e020c */
[----:B------:R-:W-:-:S04]  /*1ff0*/  IMAD.WIDE.U32 R48, R24, R60, R48 ;  /* 0x0000003c18307225 */ /* 0x000fc800078e0030 */
[----:B------:R-:W-:Y:S01]  /*2000*/  IMAD.WIDE.U32 R50, R24, R60, R6 ;  /* 0x0000003c18327225 */ /* 0x000fe200078e0006 */
[----:B------:R-:W-:Y:S02]  /*2010*/  SHF.L.U32 R60, R60, 0x7, RZ ;  /* 0x000000073c3c7819 */ /* 0x000fe400000006ff */
[----:B------:R-:W-:Y:S01]  /*2020*/  ISETP.GE.AND P2, PT, R18, UR4, PT ;  /* 0x0000000412007c0c */ /* 0x000fe2000bf46270 */
[----:B------:R-:W-:Y:S01]  /*2030*/  IMAD.IADD R56, R21, 0x1, R55 ;  /* 0x0000000115387824 */ /* 0x000fe200078e0237 */
[----:B------:R-:W-:Y:S01]  /*2040*/  SHF.R.S32.HI R8, RZ, 0x1f, R10 ;  /* 0x0000001fff087819 */ /* 0x000fe2000001140a */
[----:B------:R-:W-:Y:S02]  /*2050*/  VIADD R76, R35, 0x8 ;  /* 0x00000008234c7836 */ /* 0x000fe40000000000 */
[----:B------:R-:W-:Y:S02]  /*2060*/  IMAD.SHL.U32 R58, R33, 0x2, RZ ;  /* 0x00000002213a7824 */ /* 0x000fe400078e00ff */
[----:B------:R-:W-:-:S02]  /*2070*/  IMAD.IADD R55, R55, 0x1, R31 ;  /* 0x0000000137377824 */ /* 0x000fc400078e021f */
[----:B------:R-:W-:Y:S02]  /*2080*/  IMAD.IADD R54, R49, 0x1, R13 ;  /* 0x0000000131367824 */ /* 0x000fe400078e020d */
[----:B------:R-:W-:Y:S02]  /*2090*/  IMAD.IADD R53, R13, 0x1, R51 ;  /* 0x000000010d357824 */ /* 0x000fe400078e0233 */
[C---:B--2---:R-:W-:Y:S01]  /*20a0*/  IMAD.SHL.U32 R65, R36.reuse, 0x40, RZ ;  /* 0x0000004024417824 */ /* 0x044fe200078e00ff */
[----:B------:R-:W-:Y:S01]  /*20b0*/  @!P6 BAR.SYNC.DEFER_BLOCKING 0x9, 0x100 ;  /* 0x024400000000eb1d */ /* 0x000fe20000010000 */
[----:B------:R-:W-:Y:S01]  /*20c0*/  LOP3.LUT P1, RZ, R36, 0x4, RZ, 0xc0, !PT ;  /* 0x0000000424ff7812 */ /* 0x000fe2000782c0ff */
[----:B------:R-:W-:-:S05]  /*20d0*/  VIADD R36, R34, 0xffffff80 ;  /* 0xffffff8022247836 */ /* 0x000fca0000000000 */
[----:B------:R-:W-:-:S04]  /*20e0*/  SHF.R.S32.HI R34, RZ, 0x1f, R36 ;  /* 0x0000001fff227819 */ /* 0x000fc80000011424 */
[----:B------:R-:W-:-:S04]  /*20f0*/  LEA.HI R34, R34, R36, RZ, 0x2 ;  /* 0x0000002422227211 */ /* 0x000fc800078f10ff */
[----:B------:R-:W-:Y:S02]  /*2100*/  LOP3.LUT R34, R34, 0xfffffffc, RZ, 0xc0, !PT ;  /* 0xfffffffc22227812 */ /* 0x000fe400078ec0ff */
[----:B------:R-:W-:-:S03]  /*2110*/  LOP3.LUT R32, R32, 0xfffffffd, RZ, 0xc0, !PT ;  /* 0xfffffffd20207812 */ /* 0x000fc600078ec0ff */
[----:B------:R-:W-:Y:S01]  /*2120*/  IMAD.IADD R34, R36, 0x1, -R34 ;  /* 0x0000000124227824 */ /* 0x000fe200078e0a22 */
[----:B------:R-:W-:-:S03]  /*2130*/  @P1 LOP3.LUT R32, R32, 0x2, RZ, 0xfc, !PT ;  /* 0x0000000220201812 */ /* 0x000fc600078efcff */
[----:B------:R-:W-:Y:S01]  /*2140*/  IMAD R59, R34, 0x60, R154 ;  /* 0x00000060223b7824 */ /* 0x000fe200078e029a */
[----:B------:R-:W-:Y:S02]  /*2150*/  LOP3.LUT R65, R65, 0x1c0, RZ, 0xc0, !PT ;  /* 0x000001c041417812 */ /* 0x000fe400078ec0ff */
[----:B------:R-:W-:Y:S01]  /*2160*/  IADD3 R34, R154, 0x60, RZ ;  /* 0x000000609a227810 */ /* 0x000fe20007ffe0ff */
[----:B------:R0:W-:Y:S01]  /*2170*/  STL [R1+0x10], R32 ;  /* 0x0000102001007387 */ /* 0x0001e20000100800 */
[----:B------:R-:W-:Y:S02]  /*2180*/  SHF.R.U32.HI R61, RZ, 0x3, R65 ;  /* 0x00000003ff3d7819 */ /* 0x000fe40000011641 */
[----:B------:R-:W-:Y:S01]  /*2190*/  LOP3.LUT R4, R65, 0x18, R16, 0xf8, !PT ;  /* 0x0000001841047812 */ /* 0x000fe200078ef810 */
[----:B------:R-:W-:Y:S01]  /*21a0*/  IMAD.SHL.U32 R34, R34, 0x40, RZ ;  /* 0x0000004022227824 */ /* 0x000fe200078e00ff */
[----:B0-----:R-:W-:-:S04]  /*21b0*/  SHF.R.S32.HI R32, RZ, 0x1f, R36 ;  /* 0x0000001fff207819 */ /* 0x001fc80000011424 */
[----:B------:R-:W-:Y:S02]  /*21c0*/  LEA.HI R32, R32, R36, RZ, 0x5 ;  /* 0x0000002420207211 */ /* 0x000fe400078f28ff */
[----:B------:R-:W-:Y:S02]  /*21d0*/  LOP3.LUT R4, R4, R61, RZ, 0x3c, !PT ;  /* 0x0000003d04047212 */ /* 0x000fe400078e3cff */
[----:B------:R-:W-:Y:S02]  /*21e0*/  SHF.R.S32.HI R32, RZ, 0x5, R32 ;  /* 0x00000005ff207819 */ /* 0x000fe40000011420 */
[----:B------:R-:W-:Y:S02]  /*21f0*/  LOP3.LUT R34, R34, 0x1c0, RZ, 0xc0, !PT ;  /* 0x000001c022227812 */ /* 0x000fe400078ec0ff */
[----:B------:R-:W-:Y:S02]  /*2200*/  LEA R57, R32, R4, 0x9 ;  /* 0x0000000420397211 */ /* 0x000fe400078e48ff */
[----:B------:R-:W-:-:S02]  /*2210*/  LOP3.LUT R4, R65, 0x38, R0, 0xf8, !PT ;  /* 0x0000003841047812 */ /* 0x000fc400078ef800 */
[----:B------:R-:W-:Y:S01]  /*2220*/  LOP3.LUT R0, R34, 0x38, R0, 0xf8, !PT ;  /* 0x0000003822007812 */ /* 0x000fe200078ef800 */
[----:B------:R-:W-:-:S04]  /*2230*/  VIADD R34, R154, 0x60 ;  /* 0x000000609a227836 */ /* 0x000fc80000000000 */
[----:B------:R-:W-:-:S05]  /*2240*/  IMAD.SHL.U32 R34, R34, 0x40, RZ ;  /* 0x0000004022227824 */ /* 0x000fca00078e00ff */
[----:B------:R-:W-:-:S04]  /*2250*/  LOP3.LUT R34, R34, 0x1c0, RZ, 0xc0, !PT ;  /* 0x000001c022227812 */ /* 0x000fc800078ec0ff */
[----:B------:R-:W-:Y:S02]  /*2260*/  SHF.R.U32.HI R34, RZ, 0x3, R34 ;  /* 0x00000003ff227819 */ /* 0x000fe40000011622 */
[----:B------:R-:W-:Y:S02]  /*2270*/  LOP3.LUT R3, R4, R61, RZ, 0x3c, !PT ;  /* 0x0000003d04037212 */ /* 0x000fe400078e3cff */
[----:B------:R-:W-:Y:S02]  /*2280*/  LOP3.LUT R0, R0, R34, RZ, 0x3c, !PT ;  /* 0x0000002200007212 */ /* 0x000fe400078e3cff */
[----:B------:R-:W-:Y:S01]  /*2290*/  ISETP.GE.AND P1, PT, R16, UR4, PT ;  /* 0x0000000410007c0c */ /* 0x000fe2000bf26270 */
[----:B------:R-:W-:Y:S01]  /*22a0*/  IMAD R3, R32, 0x200, R3 ;  /* 0x0000020020037824 */ /* 0x000fe200078e0203 */
[----:B------:R-:W-:Y:S02]  /*22b0*/  SHF.R.S32.HI R9, RZ, 0x1f, R67 ;  /* 0x0000001fff097819 */ /* 0x000fe40000011443 */
[----:B------:R-:W-:-:S09]  /*22c0*/  IADD3 R0, R14, R0, RZ ;  /* 0x000000000e007210 */ /* 0x000fd20007ffe0ff */
.L_x_2727:
[----:B--2---:R-:W2:Y:S01]  /*22d0*/  LDL R33, [R1+0x3c] ;  /* 0x00003c0001217983 */ /* 0x004ea20000100800 */
[----:B0-----:R-:W0:Y:S03]  /*22e0*/  LDC R72, c[0x0][0x430] ;  /* 0x00010c00ff487b82 */ /* 0x001e260000000800 */
[----:B------:R-:W3:Y:S01]  /*22f0*/  LDL.LU R15, [R1+0x10] ;  /* 0x00001000010f7983 */ /* 0x000ee20000300800 */
[----:B------:R-:W-:Y:S02]  /*2300*/  VIADD R27, R27, 0xffffffff ;  /* 0xffffffff1b1b7836 */ /* 0x000fe40000000000 */
[----:B------:R-:W-:Y:S02]  /*2310*/  IMAD.MOV.U32 R71, RZ, RZ, RZ ;  /* 0x000000ffff477224 */ /* 0x000fe400078e00ff */
[----:B------:R-:W-:Y:S01]  /*2320*/  IMAD R4, R27, 0x80, R59 ;  /* 0x000000801b047824 */ /* 0x000fe200078e023b */
[----:B------:R-:W1:Y:S03]  /*2330*/  LDC R78, c[0x0][0x3f4] ;  /* 0x0000fd00ff4e7b82 */ /* 0x000e660000000800 */
[----:B------:R-:W-:Y:S01]  /*2340*/  IMAD.IADD R32, R66, 0x1, R4 ;  /* 0x0000000142207824 */ /* 0x000fe200078e0204 */
[----:B------:R-:W-:-:S03]  /*2350*/  ISETP.GE.AND P3, PT, R4, R25, PT ;  /* 0x000000190400720c */ /* 0x000fc60003f66270 */
[----:B------:R-:W-:Y:S01]  /*2360*/  IMAD.MOV.U32 R12, RZ, RZ, R32 ;  /* 0x000000ffff0c7224 */ /* 0x000fe200078e0020 */
[----:B------:R-:W-:Y:S02]  /*2370*/  ISETP.GT.OR P3, PT, R59, 0x7f, P3 ;  /* 0x0000007f3b00780c */ /* 0x000fe40001f64670 */
[----:B0-----:R-:W-:-:S11]  /*2380*/  ISETP.NE.AND P4, PT, R72, 0x1, PT ;  /* 0x000000014800780c */ /* 0x001fd60003f85270 */
[----:B------:R-:W0:Y:S08]  /*2390*/  @!P3 LDC.64 R6, c[0x0][0x428] ;  /* 0x00010a00ff06bb82 */ /* 0x000e300000000a00 */
[----:B----4-:R-:W4:Y:S08]  /*23a0*/  @P4 LDC R11, c[0x0][0x434] ;  /* 0x00010d00ff0b4b82 */ /* 0x010f300000000800 */
[----:B------:R-:W1:Y:S08]  /*23b0*/  @P4 LDC R14, c[0x0][0x438] ;  /* 0x00010e00ff0e4b82 */ /* 0x000e700000000800 */
[----:B------:R-:W0:Y:S01]  /*23c0*/  @!P3 LDC.64 R4, c[0x0][0x418] ;  /* 0x00010600ff04bb82 */ /* 0x000e220000000a00 */
[----:B----4-:R-:W-:-:S05]  /*23d0*/  @P4 IMAD.HI.U32 R11, R32, R11, RZ ;  /* 0x0000000b200b4227 */ /* 0x010fca00078e00ff */
[----:B-1----:R-:W-:Y:S01]  /*23e0*/  @P4 SHF.R.U32.HI R12, RZ, R14, R11 ;  /* 0x0000000eff0c4219 */ /* 0x002fe2000001160b */
[----:B0-----:R-:W-:-:S03]  /*23f0*/  @!P3 IMAD R14, R9, R6, RZ ;  /* 0x00000006090eb224 */ /* 0x001fc600078e02ff */
[----:B------:R-:W-:Y:S01]  /*2400*/  @!P3 SHF.R.S32.HI R13, RZ, 0x1f, R12 ;  /* 0x0000001fff0db819 */ /* 0x000fe2000001140c */
[C---:B------:R-:W-:Y:S02]  /*2410*/  @!P3 IMAD R11, R67.reuse, R7, R14 ;  /* 0x00000007430bb224 */ /* 0x040fe400078e020e */
[----:B------:R-:W-:-:S05]  /*2420*/  @!P3 IMAD.WIDE.U32 R6, R67, R6, R12 ;  /* 0x000000064306b225 */ /* 0x000fca00078e000c */
[----:B------:R-:W-:Y:S02]  /*2430*/  @!P3 IADD3 R7, R7, R11, RZ ;  /* 0x0000000b0707b210 */ /* 0x000fe40007ffe0ff */
[----:B------:R-:W-:-:S04]  /*2440*/  @!P3 LEA R4, P4, R6, R4, 0x2 ;  /* 0x000000040604b211 */ /* 0x000fc800078810ff */
        /* <DEDUP_REMOVED lines=13> */
[----:B------:R-:W-:-:S03]  /*2520*/  ISETP.GE.AND P3, PT, R78, 0x1, PT ;  /* 0x000000014e00780c */ /* 0x000fc60003f66270 */
[----:B------:R0:W-:Y:S02]  /*2530*/  STL [R1+0x10], R15 ;  /* 0x0000100f01007387 */ /* 0x0001e40000100800 */
[----:B------:R-:W-:-:S05]  /*2540*/  @P5 IADD3 R69, R7, -0x20, RZ ;  /* 0xffffffe007455810 */ /* 0x000fca0007ffe0ff */
[----:B------:R-:W-:-:S03]  /*2550*/  IMAD R69, R69, 0x2, R26 ;  /* 0x0000000245457824 */ /* 0x000fc600078e021a */
[----:B0-----:R-:W-:Y:S05]  /*2560*/  @!P3 BRA `(.L_x_2673) ;  /* 0x0000002800ccb947 */ /* 0x001fea0003800000 */
        /* <DEDUP_REMOVED lines=8> */
[----:B------:R-:W-:Y:S01]  /*25f0*/  IMAD.WIDE.U32 R14, R63, R27, RZ ;  /* 0x0000001b3f0e7225 */ /* 0x000fe200078e00ff */
[----:B------:R-:W-:-:S03]  /*2600*/  VIMNMX R75, R75, 0x80, PT ;  /* 0x000000804b4b7848 */ /* 0x000fc60003fe0100 */
[----:B------:R-:W-:Y:S02]  /*2610*/  IMAD R6, R74, UR4, RZ ;  /* 0x000000044a067c24 */ /* 0x000fe4000f8e02ff */
[----:B------:R-:W-:Y:S02]  /*2620*/  IMAD.IADD R5, R5, 0x1, R7 ;  /* 0x0000000105057824 */ /* 0x000fe400078e0207 */
[C---:B------:R-:W-:Y:S01]  /*2630*/  IMAD R7, R71.reuse, UR5, R6 ;  /* 0x0000000547077c24 */ /* 0x040fe2000f8e0206 */
[----:B------:R-:W-:Y:S01]  /*2640*/  SHF.R.S32.HI R6, RZ, 0x1f, R27 ;  /* 0x0000001fff067819 */ /* 0x000fe2000001141b */
[----:B------:R-:W-:Y:S01]  /*2650*/  IMAD.WIDE.U32 R4, R71, UR4, R4 ;  /* 0x0000000447047c25 */ /* 0x000fe2000f8e0004 */
[----:B------:R-:W-:-:S03]  /*2660*/  ULDC.64 UR4, c[0x0][0x308] ;  /* 0x0000c20000047ab9 */ /* 0x000fc60000000a00 */
[----:B------:R-:W-:Y:S02]  /*2670*/  IMAD.IADD R5, R5, 0x1, R7 ;  /* 0x0000000105057824 */ /* 0x000fe400078e0207 */
[----:B------:R-:W-:Y:S02]  /*2680*/  IMAD R7, R64, R27, RZ ;  /* 0x0000001b40077224 */ /* 0x000fe400078e02ff */
[----:B------:R-:W-:-:S04]  /*2690*/  IMAD.WIDE.U32 R4, R23, UR4, R4 ;  /* 0x0000000417047c25 */ /* 0x000fc8000f8e0004 */
[----:B------:R-:W-:Y:S01]  /*26a0*/  IMAD R85, R23, UR5, R5 ;  /* 0x0000000517557c24 */ /* 0x000fe2000f8e0205 */
[----:B------:R-:W-:Y:S01]  /*26b0*/  ULDC.64 UR4, c[0x0][0x2e8] ;  /* 0x0000ba0000047ab9 */ /* 0x000fe20000000a00 */
[----:B------:R-:W-:Y:S01]  /*26c0*/  IMAD R5, R62, R27, RZ ;  /* 0x0000001b3e057224 */ /* 0x000fe200078e02ff */
[----:B------:R-:W-:Y:S01]  /*26d0*/  LEA R84, P3, R4, UR4, 0x1 ;  /* 0x0000000404547c11 */ /* 0x000fe2000f8608ff */
[----:B------:R-:W-:Y:S01]  /*26e0*/  ULDC.U8 UR4, c[0x0][0x410] ;  /* 0x0001040000047ab9 */ /* 0x000fe20000000000 */
[----:B------:R-:W-:Y:S02]  /*26f0*/  IMAD R7, R6, R63, R7 ;  /* 0x0000003f06077224 */ /* 0x000fe400078e0207 */
[----:B------:R-:W-:Y:S01]  /*2700*/  LEA.HI.X R85, R4, UR5, R85, 0x1, P3 ;  /* 0x0000000504557c11 */ /* 0x000fe200098f0c55 */
[----:B------:R-:W-:Y:S01]  /*2710*/  IMAD R5, R6, R60, R5 ;  /* 0x0000003c06057224 */ /* 0x000fe200078e0205 */
[----:B------:R-:W-:Y:S01]  /*2720*/  ISETP.NE.AND P3, PT, RZ, UR4, PT ;  /* 0x00000004ff007c0c */ /* 0x000fe2000bf65270 */
[----:B------:R-:W-:Y:S01]  /*2730*/  IMAD.WIDE.U32 R12, R60, R27, RZ ;  /* 0x0000001b3c0c7225 */ /* 0x000fe200078e00ff */
[----:B------:R-:W-:-:S03]  /*2740*/  IADD3 R77, R15, R7, RZ ;  /* 0x000000070f4d7210 */ /* 0x000fc60007ffe0ff */
[----:B------:R-:W-:-:S08]  /*2750*/  IMAD.IADD R11, R13, 0x1, R5 ;  /* 0x000000010d0b7824 */ /* 0x000fd000078e0205 */
[----:B------:R-:W-:Y:S05]  /*2760*/  @!P3 BRA `(.L_x_2674) ;  /* 0x000000140004b947 */ /* 0x000fea0003800000 */
[----:B------:R0:W5:Y:S01]  /*2770*/  LDL R80, [R1+0x4] ;  /* 0x0000040001507983 */ /* 0x0001620000100800 */
        /* <DEDUP_REMOVED lines=14> */
[----:B------:R-:W-:Y:S01]  /*2860*/  CS2R R46, SRZ ;  /* 0x00000000002e7805 */ /* 0x000fe2000001ff00 */
[----:B------:R-:W-:Y:S01]  /*2870*/  IMAD.X R6, R77, 0x1, R56, P4 ;  /* 0x000000014d067824 */ /* 0x000fe200020e0638 */
        /* <DEDUP_REMOVED lines=15> */
.L_x_2676:
[----:B------:R-:W-:Y:S05]  /*2970*/  BSYNC B1 ;  /* 0x0000000000017941 */ /* 0x000fea0003800000 */
.L_x_2675:
[----:B0-----:R-:W-:Y:S01]  /*2980*/  VIADD R4, R154, 0x60 ;  /* 0x000000609a047836 */ /* 0x001fe20000000000 */
[----:B------:R-:W-:Y:S01]  /*2990*/  BSSY B1, `(.L_x_2677) ;  /* 0x0000021000017945 */ /* 0x000fe20003800000 */
[----:B-----5:R-:W-:Y:S01]  /*29a0*/  MOV R68, R40 ;  /* 0x0000002800447202 */ /* 0x020fe20000000f00 */
[----:B------:R-:W-:Y:S02]  /*29b0*/  IMAD.MOV.U32 R79, RZ, RZ, R41 ;  /* 0x000000ffff4f7224 */ /* 0x000fe400078e0029 */
        /* <DEDUP_REMOVED lines=30> */
.L_x_2678:
[----:B------:R-:W-:Y:S05]  /*2ba0*/  BSYNC B1 ;  /* 0x0000000000017941 */ /* 0x000fea0003800000 */
.L_x_2677:
[----:B0-----:R-:W-:Y:S01]  /*2bb0*/  IMAD.MOV.U32 R4, RZ, RZ, R44 ;  /* 0x000000ffff047224 */ /* 0x001fe200078e002c */
[----:B------:R-:W-:Y:S01]  /*2bc0*/  MOV R5, R45 ;  /* 0x0000002d00057202 */ /* 0x000fe20000000f00 */
[----:B------:R-:W-:Y:S01]  /*2bd0*/  IMAD.MOV.U32 R6, RZ, RZ, R46 ;  /* 0x000000ffff067224 */ /* 0x000fe200078e002e */
[----:B------:R-:W-:Y:S01]  /*2be0*/  PRMT R88, R79, 0x7610, R88 ;  /* 0x000076104f587816 */ /* 0x000fe20000000058 */
[----:B------:R-:W-:Y:S01]  /*2bf0*/  IMAD.MOV.U32 R7, RZ, RZ, R47 ;  /* 0x000000ffff077224 */ /* 0x000fe200078e002f */
[----:B------:R-:W-:Y:S01]  /*2c00*/  PRMT R95, R4, 0x5410, R5 ;  /* 0x00005410045f7816 */ /* 0x000fe20000000005 */
[----:B------:R-:W-:Y:S01]  /*2c10*/  IMAD.MOV.U32 R5, RZ, RZ, R43 ;  /* 0x000000ffff057224 */ /* 0x000fe200078e002b */
[----:B------:R-:W-:Y:S01]  /*2c20*/  PRMT R89, R89, 0x5410, R68 ;  /* 0x0000541059597816 */ /* 0x000fe20000000044 */
[----:B------:R-:W-:Y:S01]  /*2c30*/  IMAD.MOV.U32 R4, RZ, RZ, R42 ;  /* 0x000000ffff047224 */ /* 0x000fe200078e002a */
[----:B------:R-:W-:Y:S02]  /*2c40*/  ISETP.NE.AND P5, PT, R157, 0x3, PT ;  /* 0x000000039d00780c */ /* 0x000fe40003fa5270 */
        /* <DEDUP_REMOVED lines=17> */
.L_x_2679:
[----:B------:R-:W2:Y:S01]  /*2d60*/  LDL R4, [R1] ;  /* 0x0000000001047983 */ /* 0x000ea20000100800 */
[----:B------:R-:W-:Y:S01]  /*2d70*/  IMAD R68, R19, 0x8, R2 ;  /* 0x0000000813447824 */ /* 0x000fe200078e0202 */
[----:B------:R-:W-:Y:S01]  /*2d80*/  BSSY B1, `(.L_x_2680) ;  /* 0x0000004000017945 */ /* 0x000fe20003800000 */
[----:B--2---:R-:W-:-:S04]  /*2d90*/  SHF.L.U32 R77, R4, 0x1f, RZ ;  /* 0x0000001f044d7819 */ /* 0x004fc800000006ff */
[----:B------:R-:W0:Y:S02]  /*2da0*/  SYNCS.PHASECHK.TRANS64.TRYWAIT P6, [R68+URZ+0x16890], R77 ;  /* 0x0168904d440075a7 */ /* 0x000e2400080c017f */
[----:B0-----:R-:W-:Y:S05]  /*2db0*/  @!P6 BRA `(.L_x_2681) ;  /* 0x0000018c0098e947 */ /* 0x001fea0003800000 */
.L_x_2935:
[----:B------:R-:W-:Y:S05]  /*2dc0*/  BSYNC B1 ;  /* 0x0000000000017941 */ /* 0x000fea0003800000 */
.L_x_2680:
[----:B------:R-:W-:-:S03]  /*2dd0*/  UMOV UR4, 0xffffffff ;  /* 0xffffffff00047882 */ /* 0x000fc60000000000 */
[----:B------:R-:W-:Y:S05]  /*2de0*/  BRA.DIV UR4, `(.L_x_2682) ;  /* 0x0000018e04a07947 */ /* 0x000fea000b800000 */
[----:B------:R1:W2:Y:S04]  /*2df0*/  SHFL.IDX PT, R79, R85, RZ, 0x1c1f ;  /* 0x001c1fff554f7589 */ /* 0x0002a800000e0000 */
[----:B------:R1:W3:Y:S02]  /*2e00*/  SHFL.IDX PT, R14, R84, RZ, 0x1c1f ;  /* 0x001c1fff540e7589 */ /* 0x0002e400000e0000 */
.L_x_2939:
        /* <DEDUP_REMOVED lines=22> */
[----:B------:R-:W-:Y:S02]  /*2f70*/  HADD2.F32 R7, -RZ, R7.H0_H0 ;  /* 0x20000007ff077230 */ /* 0x000fe40000004100 */
[----:B------:R-:W-:Y:S01]  /*2f80*/  FMUL.FTZ R45, R5, R45 ;  /* 0x0000002d052d7220 */ /* 0x000fe20000410000 */
[----:B------:R-:W-:Y:S02]  /*2f90*/  HADD2.F32 R46, -RZ, R91.H0_H0 ;  /* 0x2000005bff2e7230 */ /* 0x000fe40000004100 */
[----:B------:R-:W-:Y:S01]  /*2fa0*/  FMUL.FTZ R94, R15, R90 ;  /* 0x0000005a0f5e7220 */ /* 0x000fe20000410000 */
[-C--:B------:R-:W-:Y:S01]  /*2fb0*/  FFMA.FTZ R92, R5, R44.reuse, -R92 ;  /* 0x0000002c055c7223 */ /* 0x080fe2000001085c */
[----:B------:R-:W-:Y:S01]  /*2fc0*/  FFMA.FTZ R91, R6, R44, R45 ;  /* 0x0000002c065b7223 */ /* 0x000fe2000001002d */
[----:B------:R-:W-:Y:S01]  /*2fd0*/  FMUL.FTZ R90, R7, R90 ;  /* 0x0000005a075a7220 */ /* 0x000fe20000410000 */
[----:B------:R-:W-:-:S02]  /*2fe0*/  HADD2.F32 R44, -RZ, R96.H0_H0 ;  /* 0x20000060ff2c7230 */ /* 0x000fc40000004100 */
[-C--:B------:R-:W-:Y:S01]  /*2ff0*/  FFMA.FTZ R94, R7, R46.reuse, -R94 ;  /* 0x0000002e075e7223 */ /* 0x080fe2000001085e */
[----:B------:R-:W-:Y:S02]  /*3000*/  HADD2.F32 R45, -RZ, R96.H1_H1 ;  /* 0x30000060ff2d7230 */ /* 0x000fe40000004100 */
[----:B------:R-:W-:Y:S01]  /*3010*/  FFMA.FTZ R93, R15, R46, R90 ;  /* 0x0000002e0f5d7223 */ /* 0x000fe2000001005a */
        /* <DEDUP_REMOVED lines=18> */
.L_x_2688:
[----:B------:R-:W-:Y:S05]  /*3140*/  BSYNC B3 ;  /* 0x0000000000037941 */ /* 0x000fea0003800000 */
.L_x_2687:
[----:B0-----:R4:W-:Y:S02]  /*3150*/  ST.E.128 desc[UR40][R12.64], R4 ;  /* 0x000000040c007985 */ /* 0x0019e4000c101d28 */
.L_x_2686:
[----:B------:R-:W-:Y:S05]  /*3160*/  BSYNC B2 ;  /* 0x0000000000027941 */ /* 0x000fea0003800000 */
.L_x_2685:
[----:B------:R-:W-:Y:S05]  /*3170*/  @P2 BRA `(.L_x_2684) ;  /* 0x0000000000c82947 */ /* 0x000fea0003800000 */
[----:B------:R-:W5:Y:S01]  /*3180*/  LDL R11, [R1+0x4] ;  /* 0x00000400010b7983 */ /* 0x000f620000100800 */
[C---:B---34-:R-:W-:Y:S01]  /*3190*/  LEA R12, P3, R18.reuse, R14, 0x1 ;  /* 0x0000000e120c7211 */ /* 0x058fe200078608ff */
[----:B------:R-:W-:Y:S02]  /*31a0*/  BSSY B2, `(.L_x_2689) ;  /* 0x000002e000027945 */ /* 0x000fe40003800000 */
[----:B------:R3:W4:Y:S01]  /*31b0*/  LDS.128 R4, [R69+0xe000] ;  /* 0x00e0000045047984 */ /* 0x0007220000000c00 */
[----:B--2---:R-:W-:Y:S02]  /*31c0*/  LEA.HI.X R13, R18, R79, R156, 0x1, P3 ;  /* 0x0000004f120d7211 */ /* 0x004fe400018f0c9c */
[----:B-----5:R-:W-:-:S13]  /*31d0*/  ISETP.GE.AND P3, PT, R11, R78, PT ;  /* 0x0000004e0b00720c */ /* 0x020fda0003f66270 */
[----:B---34-:R-:W-:Y:S05]  /*31e0*/  @P3 BRA `(.L_x_2690) ;  /* 0x0000000000a43947 */ /* 0x018fea0003800000 */
[--C-:B------:R-:W-:Y:S01]  /*31f0*/  SHF.R.U64 R15, R40, 0x10, R41.reuse ;  /* 0x00000010280f7819 */ /* 0x100fe20000001229 */
[--C-:B------:R-:W-:Y:S01]  /*3200*/  HADD2.F32 R14, -RZ, R7.reuse.H1_H1 ;  /* 0x30000007ff0e7230 */ /* 0x100fe20000004100 */
[----:B------:R-:W-:Y:S01]  /*3210*/  SHF.R.U32.HI R40, RZ, 0x10, R41 ;  /* 0x00000010ff287819 */ /* 0x000fe20000011629 */
[----:B------:R-:W-:Y:S01]  /*3220*/  HADD2.F32 R7, -RZ, R7.H0_H0 ;  /* 0x20000007ff077230 */ /* 0x000fe20000004100 */
[--C-:B------:R-:W-:Y:S01]  /*3230*/  SHF.R.U64 R41, R42, 0x10, R43.reuse ;  /* 0x000000102a297819 */ /* 0x100fe2000000122b */
[----:B------:R-:W-:Y:S01]  /*3240*/  HADD2.F32 R15, -RZ, R15.H0_H0 ;  /* 0x2000000fff0f7230 */ /* 0x000fe20000004100 */
[----:B------:R-:W-:Y:S01]  /*3250*/  SHF.R.U32.HI R42, RZ, 0x10, R43 ;  /* 0x00000010ff2a7819 */ /* 0x000fe2000001162b */
[----:B------:R-:W-:Y:S01]  /*3260*/  HADD2.F32 R40, -RZ, R40.H0_H0 ;  /* 0x20000028ff287230 */ /* 0x000fe20000004100 */
[----:B------:R-:W-:Y:S01]  /*3270*/  MOV R11, R6 ;  /* 0x00000006000b7202 */ /* 0x000fe20000000f00 */
[----:B------:R-:W-:Y:S02]  /*3280*/  HADD2.F32 R41, -RZ, R41.H0_H0 ;  /* 0x20000029ff297230 */ /* 0x000fe40000004100 */
[----:B------:R-:W-:-:S02]  /*3290*/  HADD2.F32 R6, -RZ, R5.H1_H1 ;  /* 0x30000005ff067230 */ /* 0x000fc40000004100 */
[----:B------:R-:W-:Y:S02]  /*32a0*/  HADD2.F32 R42, -RZ, R42.H0_H0 ;  /* 0x2000002aff2a7230 */ /* 0x000fe40000004100 */
[----:B------:R-:W-:Y:S02]  /*32b0*/  HADD2.F32 R5, -RZ, R5.H0_H0 ;  /* 0x20000005ff057230 */ /* 0x000fe40000004100 */
[-C--:B------:R-:W-:Y:S01]  /*32c0*/  FMUL.FTZ R44, R6, R41.reuse ;  /* 0x00000029062c7220 */ /* 0x080fe20000410000 */
[CC--:B------:R-:W-:Y:S01]  /*32d0*/  FMUL.FTZ R46, R14.reuse, R42.reuse ;  /* 0x0000002a0e2e7220 */ /* 0x0c0fe20000410000 */
[----:B------:R-:W-:Y:S01]  /*32e0*/  FMUL.FTZ R43, R7, R42 ;  /* 0x0000002a072b7220 */ /* 0x000fe20000410000 */
[C---:B------:R-:W-:Y:S01]  /*32f0*/  FMUL.FTZ R41, R5.reuse, R41 ;  /* 0x0000002905297220 */ /* 0x040fe20000410000 */
[-C--:B------:R-:W-:Y:S01]  /*3300*/  FFMA.FTZ R44, R5, R15.reuse, -R44 ;  /* 0x0000000f052c7223 */ /* 0x080fe2000001082c */
[-C--:B------:R-:W-:Y:S01]  /*3310*/  FFMA.FTZ R46, R7, R40.reuse, -R46 ;  /* 0x00000028072e7223 */ /* 0x080fe2000001082e */
[----:B------:R-:W-:Y:S01]  /*3320*/  FFMA.FTZ R45, R14, R40, R43 ;  /* 0x000000280e2d7223 */ /* 0x000fe2000001002b */
[----:B------:R-:W-:Y:S01]  /*3330*/  FFMA.FTZ R41, R6, R15, R41 ;  /* 0x0000000f06297223 */ /* 0x000fe20000010029 */
[----:B------:R-:W-:-:S02]  /*3340*/  HADD2.F32 R7, -RZ, R89.H1_H1 ;  /* 0x30000059ff077230 */ /* 0x000fc40000004100 */
[----:B------:R-:W-:Y:S02]  /*3350*/  HADD2.F32 R5, -RZ, R4.H1_H1 ;  /* 0x30000004ff057230 */ /* 0x000fe40000004100 */
[----:B------:R-:W-:Y:S02]  /*3360*/  HADD2.F32 R6, -RZ, R11.H1_H1 ;  /* 0x3000000bff067230 */ /* 0x000fe40000004100 */
[----:B------:R-:W-:Y:S02]  /*3370*/  HADD2.F32 R89, -RZ, R89.H0_H0 ;  /* 0x20000059ff597230 */ /* 0x000fe40000004100 */
[----:B------:R-:W-:Y:S02]  /*3380*/  HADD2.F32 R14, -RZ, R88.H1_H1 ;  /* 0x30000058ff0e7230 */ /* 0x000fe40000004100 */
[----:B------:R-:W-:Y:S02]  /*3390*/  HADD2.F32 R4, -RZ, R4.H0_H0 ;  /* 0x20000004ff047230 */ /* 0x000fe40000004100 */
[----:B------:R-:W-:Y:S01]  /*33a0*/  FMUL.FTZ R15, R5, R89 ;  /* 0x00000059050f7220 */ /* 0x000fe20000410000 */
[----:B------:R-:W-:-:S02]  /*33b0*/  HADD2.F32 R11, -RZ, R11.H0_H0 ;  /* 0x2000000bff0b7230 */ /* 0x000fc40000004100 */
[-C--:B------:R-:W-:Y:S01]  /*33c0*/  FMUL.FTZ R42, R6, R14.reuse ;  /* 0x0000000e062a7220 */ /* 0x080fe20000410000 */
[----:B------:R-:W-:Y:S02]  /*33d0*/  HADD2.F32 R88, -RZ, R88.H0_H0 ;  /* 0x20000058ff587230 */ /* 0x000fe40000004100 */
[C---:B------:R-:W-:Y:S01]  /*33e0*/  FMUL.FTZ R40, R4.reuse, R89 ;  /* 0x0000005904287220 */ /* 0x040fe20000410000 */
[-C--:B------:R-:W-:Y:S01]  /*33f0*/  FFMA.FTZ R15, R4, R7.reuse, -R15 ;  /* 0x00000007040f7223 */ /* 0x080fe2000001080f */
[----:B------:R-:W-:Y:S02]  /*3400*/  FMUL.FTZ R43, R11, R14 ;  /* 0x0000000e0b2b7220 */ /* 0x000fe40000410000 */
[----:B------:R-:W-:Y:S01]  /*3410*/  FFMA.FTZ R40, R5, R7, R40 ;  /* 0x0000000705287223 */ /* 0x000fe20000010028 */
[-C--:B------:R-:W-:Y:S01]  /*3420*/  FFMA.FTZ R42, R11, R88.reuse, -R42 ;  /* 0x000000580b2a7223 */ /* 0x080fe2000001082a */
[----:B------:R-:W-:Y:S01]  /*3430*/  FFMA.FTZ R43, R6, R88, R43 ;  /* 0x00000058062b7223 */ /* 0x000fe2000001002b */
[----:B------:R-:W-:-:S02]  /*3440*/  F2FP.F16.F32.PACK_AB R5, R41, R44 ;  /* 0x0000002c2905723e */ /* 0x000fc400000000ff */
[----:B------:R-:W-:Y:S02]  /*3450*/  F2FP.F16.F32.PACK_AB R7, R45, R46 ;  /* 0x0000002e2d07723e */ /* 0x000fe400000000ff */
[----:B------:R-:W-:Y:S02]  /*3460*/  F2FP.F16.F32.PACK_AB R4, R40, R15 ;  /* 0x0000000f2804723e */ /* 0x000fe400000000ff */
[----:B------:R-:W-:-:S07]  /*3470*/  F2FP.F16.F32.PACK_AB R6, R43, R42 ;  /* 0x0000002a2b06723e */ /* 0x000fce00000000ff */
.L_x_2690:
[----:B------:R-:W-:Y:S05]  /*3480*/  BSYNC B2 ;  /* 0x0000000000027941 */ /* 0x000fea0003800000 */
.L_x_2689:
[----:B------:R2:W-:Y:S02]  /*3490*/  ST.E.128 desc[UR40][R12.64], R4 ;  /* 0x000000040c007985 */ /* 0x0005e4000c101d28 */
.L_x_2684:
[----:B------:R-:W-:Y:S05]  /*34a0*/  BSYNC B1 ;  /* 0x0000000000017941 */ /* 0x000fea0003800000 */
.L_x_2683:
[----:B------:R-:W-:-:S03]  /*34b0*/  UMOV UR4, 0xffffffff ;  /* 0xffffffff00047882 */ /* 0x000fc60000000000 */
[----:B------:R-:W-:Y:S05]  /*34c0*/  BRA.DIV UR4, `(.L_x_2691) ;  /* 0x0000018a04307947 */ /* 0x000fea000b800000 */
[----:B-1----:R-:W1:Y:S04]  /*34d0*/  SHFL.IDX PT, R85, R85, 0x1, 0x1c1f ;  /* 0x003c1f0055557f89 */ /* 0x002e6800000e0000 */
[----:B---3--:R3:W0:Y:S02]  /*34e0*/  SHFL.IDX PT, R14, R84, 0x1, 0x1c1f ;  /* 0x003c1f00540e7f89 */ /* 0x00862400000e0000 */
.L_x_2943:
        /* <DEDUP_REMOVED lines=9> */
[--C-:B------:R-:W-:Y:S01]  /*3580*/  SHF.R.U64 R36, R36, 0x10, R37.reuse ;  /* 0x0000001024247819 */ /* 0x100fe20000001225 */
[----:B----4-:R-:W-:Y:S01]  /*3590*/  IMAD.MOV.U32 R11, RZ, RZ, R6 ;  /* 0x000000ffff0b7224 */ /* 0x010fe200078e0006 */
[----:B------:R-:W-:Y:S01]  /*35a0*/  SHF.R.U32.HI R41, RZ, 0x10, R37 ;  /* 0x00000010ff297819 */ /* 0x000fe20000011625 */
[----:B------:R-:W-:Y:S01]  /*35b0*/  HADD2.F32 R15, -RZ, R7.H1_H1 ;  /* 0x30000007ff0f7230 */ /* 0x000fe20000004100 */
[--C-:B------:R-:W-:Y:S01]  /*35c0*/  SHF.R.U32.HI R40, RZ, 0x10, R39.reuse ;  /* 0x00000010ff287819 */ /* 0x100fe20000011627 */
[----:B------:R-:W-:Y:S01]  /*35d0*/  HADD2.F32 R6, -RZ, R5.H1_H1 ;  /* 0x30000005ff067230 */ /* 0x000fe20000004100 */
[----:B------:R-:W-:Y:S01]  /*35e0*/  SHF.R.U64 R37, R38, 0x10, R39 ;  /* 0x0000001026257819 */ /* 0x000fe20000001227 */
        /* <DEDUP_REMOVED lines=9> */
[----:B------:R-:W-:Y:S01]  /*3680*/  FMUL.FTZ R37, R5, R37 ;  /* 0x0000002505257220 */ /* 0x000fe20000410000 */
[----:B------:R-:W-:Y:S01]  /*3690*/  FFMA.FTZ R44, R7, R38, -R44 ;  /* 0x00000026072c7223 */ /* 0x000fe2000001082c */
[----:B------:R-:W-:-:S02]  /*36a0*/  HADD2.F32 R7, -RZ, R86.H0_H0 ;  /* 0x20000056ff077230 */ /* 0x000fc40000004100 */
[----:B------:R-:W-:Y:S01]  /*36b0*/  FFMA.FTZ R41, R15, R38, R40 ;  /* 0x000000260f297223 */ /* 0x000fe20000010028 */
[-C--:B------:R-:W-:Y:S01]  /*36c0*/  FFMA.FTZ R42, R5, R36.reuse, -R42 ;  /* 0x00000024052a7223 */ /* 0x080fe2000001082a */
[----:B------:R-:W-:Y:S01]  /*36d0*/  FFMA.FTZ R39, R6, R36, R37 ;  /* 0x0000002406277223 */ /* 0x000fe20000010025 */
[--C-:B------:R-:W-:Y:S02]  /*36e0*/  HADD2.F32 R15, -RZ, R87.reuse.H0_H0 ;  /* 0x20000057ff0f7230 */ /* 0x100fe40000004100 */
[----:B------:R-:W-:Y:S02]  /*36f0*/  HADD2.F32 R87, -RZ, R87.H1_H1 ;  /* 0x30000057ff577230 */ /* 0x000fe40000004100 */
[--C-:B------:R-:W-:Y:S02]  /*3700*/  HADD2.F32 R5, -RZ, R4.reuse.H1_H1 ;  /* 0x30000004ff057230 */ /* 0x100fe40000004100 */
[----:B------:R-:W-:Y:S02]  /*3710*/  HADD2.F32 R6, -RZ, R11.H1_H1 ;  /* 0x3000000bff067230 */ /* 0x000fe40000004100 */
[----:B------:R-:W-:-:S02]  /*3720*/  HADD2.F32 R4, -RZ, R4.H0_H0 ;  /* 0x20000004ff047230 */ /* 0x000fc40000004100 */
[----:B------:R-:W-:Y:S01]  /*3730*/  FMUL.FTZ R37, R5, R15 ;  /* 0x0000000f05257220 */ /* 0x000fe20000410000 */
[----:B------:R-:W-:Y:S02]  /*3740*/  HADD2.F32 R11, -RZ, R11.H0_H0 ;  /* 0x2000000bff0b7230 */ /* 0x000fe40000004100 */
[----:B------:R-:W-:Y:S01]  /*3750*/  FMUL.FTZ R38, R6, R87 ;  /* 0x0000005706267220 */ /* 0x000fe20000410000 */
[----:B------:R-:W-:Y:S02]  /*3760*/  HADD2.F32 R86, -RZ, R86.H1_H1 ;  /* 0x30000056ff567230 */ /* 0x000fe40000004100 */
[C---:B------:R-:W-:Y:S01]  /*3770*/  FMUL.FTZ R36, R4.reuse, R15 ;  /* 0x0000000f04247220 */ /* 0x040fe20000410000 */
[----:B------:R-:W-:Y:S01]  /*3780*/  FFMA.FTZ R37, R4, R7, -R37 ;  /* 0x0000000704257223 */ /* 0x000fe20000010825 */
        /* <DEDUP_REMOVED lines=8> */
.L_x_2696:
[----:B------:R-:W-:Y:S05]  /*3810*/  BSYNC B2 ;  /* 0x0000000000027941 */ /* 0x000fea0003800000 */
.L_x_2695:
[----:B----4-:R0:W-:Y:S02]  /*3820*/  ST.E.128 desc[UR40][R12.64], R4 ;  /* 0x000000040c007985 */ /* 0x0101e4000c101d28 */
.L_x_2694:
[----:B------:R-:W-:Y:S05]  /*3830*/  BSYNC B1 ;  /* 0x0000000000017941 */ /* 0x000fea0003800000 */
.L_x_2693:
[----:B------:R-:W-:Y:S05]  /*3840*/  @P2 BRA `(.L_x_2692) ;  /* 0x0000001c00202947 */ /* 0x000fea0003800000 */
[----:B------:R-:W5:Y:S01]  /*3850*/  LDL R11, [R1+0x4] ;  /* 0x00000400010b7983 */ /* 0x000f620000100800 */
[C---:B0-2-4-:R-:W-:Y:S01]  /*3860*/  LEA R12, P3, R18.reuse, R14, 0x1 ;  /* 0x0000000e120c7211 */ /* 0x055fe200078608ff */
[----:B------:R-:W-:Y:S02]  /*3870*/  BSSY B1, `(.L_x_2697) ;  /* 0x000002e000017945 */ /* 0x000fe40003800000 */
[----:B------:R0:W2:Y:S01]  /*3880*/  LDS.128 R4, [R69+0x11000] ;  /* 0x0110000045047984 */ /* 0x0000a20000000c00 */
[----:B-1----:R-:W-:Y:S02]  /*3890*/  LEA.HI.X R13, R18, R85, R156, 0x1, P3 ;  /* 0x00000055120d7211 */ /* 0x002fe400018f0c9c */
[----:B-----5:R-:W-:-:S13]  /*38a0*/  ISETP.GE.AND P3, PT, R11, R78, PT ;  /* 0x0000004e0b00720c */ /* 0x020fda0003f66270 */
[----:B0-2---:R-:W-:Y:S05]  /*38b0*/  @P3 BRA `(.L_x_2698) ;  /* 0x0000000000a43947 */ /* 0x005fea0003800000 */
[--C-:B------:R-:W-:Y:S01]  /*38c0*/  SHF.R.U64 R15, R32, 0x10, R33.reuse ;  /* 0x00000010200f7819 */ /* 0x100fe20000001221 */
[----:B------:R-:W-:Y:S01]  /*38d0*/  IMAD.MOV.U32 R11, RZ, RZ, R6 ;  /* 0x000000ffff0b7224 */ /* 0x000fe200078e0006 */
        /* <DEDUP_REMOVED lines=15> */
[----:B------:R-:W-:Y:S01]  /*39d0*/  FFMA.FTZ R35, R14, R32, R35 ;  /* 0x000000200e237223 */ /* 0x000fe20000010023 */
[----:B------:R-:W-:-:S02]  /*39e0*/  HADD2.F32 R14, -RZ, R81.H0_H0 ;  /* 0x20000051ff0e7230 */ /* 0x000fc40000004100 */
[-C--:B------:R-:W-:Y:S01]  /*39f0*/  FFMA.FTZ R36, R5, R15.reuse, -R36 ;  /* 0x0000000f05247223 */ /* 0x080fe20000010824 */
[----:B------:R-:W-:Y:S01]  /*3a00*/  FFMA.FTZ R33, R6, R15, R33 ;  /* 0x0000000f06217223 */ /* 0x000fe20000010021 */
[----:B------:R-:W-:Y:S02]  /*3a10*/  HADD2.F32 R81, -RZ, R81.H1_H1 ;  /* 0x30000051ff517230 */ /* 0x000fe40000004100 */
[----:B------:R-:W-:Y:S01]  /*3a20*/  FFMA.FTZ R38, R7, R32, -R38 ;  /* 0x0000002007267223 */ /* 0x000fe20000010826 */
        /* <DEDUP_REMOVED lines=18> */
.L_x_2698:
[----:B------:R-:W-:Y:S05]  /*3b50*/  BSYNC B1 ;  /* 0x0000000000017941 */ /* 0x000fea0003800000 */
.L_x_2697:
[----:B------:R0:W-:Y:S01]  /*3b60*/  ST.E.128 desc[UR40][R12.64], R4 ;  /* 0x000000040c007985 */ /* 0x0001e2000c101d28 */
[----:B------:R-:W-:Y:S05]  /*3b70*/  BRA `(.L_x_2692) ;  /* 0x0000001800547947 */ /* 0x000fea0003800000 */
.L_x_2674:
[C---:B------:R-:W-:Y:S02]  /*3b80*/  ISETP.GE.AND P3, PT, R154.reuse, R75, PT ;  /* 0x0000004b9a00720c */ /* 0x040fe40003f66270 */
[----:B------:R-:W-:Y:S02]  /*3b90*/  CS2R R34, SRZ ;  /* 0x0000000000227805 */ /* 0x000fe4000001ff00 */
[----:B------:R-:W-:Y:S02]  /*3ba0*/  IADD3 R40, R154, 0x60, RZ ;  /* 0x000000609a287810 */ /* 0x000fe40007ffe0ff */
[----:B------:R-:W-:Y:S02]  /*3bb0*/  CS2R R32, SRZ ;  /* 0x0000000000207805 */ /* 0x000fe4000001ff00 */
[----:B------:R-:W-:-:S13]  /*3bc0*/  ISETP.GE.OR P3, PT, R16, R78, P3 ;  /* 0x0000004e1000720c */ /* 0x000fda0001f66670 */
[----:B------:R-:W0:Y:S01]  /*3bd0*/  @!P3 LDC.64 R36, c[0x0][0x3e8] ;  /* 0x0000fa00ff24bb82 */ /* 0x000e220000000a00 */
[----:B------:R-:W-:-:S05]  /*3be0*/  @!P3 IADD3 R6, P4, R30, R14, RZ ;  /* 0x0000000e1e06b210 */ /* 0x000fca0007f9e0ff */
[----:B------:R-:W-:Y:S01]  /*3bf0*/  @!P3 IMAD.X R7, R77, 0x1, R55, P4 ;  /* 0x000000014d07b824 */ /* 0x000fe200020e0637 */
[----:B------:R-:W-:Y:S01]  /*3c00*/  @!P3 IADD3 R4, P4, R50, R12, RZ ;  /* 0x0000000c3204b210 */ /* 0x000fe20007f9e0ff */
[----:B------:R-:W1:Y:S04]  /*3c10*/  @!P3 LDC.64 R38, c[0x0][0x400] ;  /* 0x00010000ff26bb82 */ /* 0x000e680000000a00 */
[----:B------:R-:W-:Y:S01]  /*3c20*/  @!P3 IMAD.X R5, R11, 0x1, R53, P4 ;  /* 0x000000010b05b824 */ /* 0x000fe200020e0635 */
[----:B0-----:R-:W-:-:S04]  /*3c30*/  @!P3 LEA R36, P4, R6, R36, 0x1 ;  /* 0x000000240624b211 */ /* 0x001fc800078808ff */
[----:B------:R-:W-:Y:S02]  /*3c40*/  @!P3 LEA.HI.X R37, R6, R37, R7, 0x1, P4 ;  /* 0x000000250625b211 */ /* 0x000fe400020f0c07 */
[----:B------:R-:W-:Y:S02]  /*3c50*/  CS2R R6, SRZ ;  /* 0x0000000000067805 */ /* 0x000fe4000001ff00 */
[----:B-1----:R-:W-:-:S04]  /*3c60*/  @!P3 LEA R38, P4, R4, R38, 0x1 ;  /* 0x000000260426b211 */ /* 0x002fc800078808ff */
[----:B------:R-:W-:Y:S02]  /*3c70*/  @!P3 LEA.HI.X R39, R4, R39, R5, 0x1, P4 ;  /* 0x000000270427b211 */ /* 0x000fe400020f0c05 */
[----:B------:R-:W-:Y:S02]  /*3c80*/  CS2R R4, SRZ ;  /* 0x0000000000047805 */ /* 0x000fe4000001ff00 */
[----:B------:R-:W-:Y:S01]  /*3c90*/  ISETP.GE.AND P4, PT, R40, R75, PT ;  /* 0x0000004b2800720c */ /* 0x000fe20003f86270 */
[----:B------:R-:W-:Y:S01]  /*3ca0*/  BSSY B1, `(.L_x_2699) ;  /* 0x000001e000017945 */ /* 0x000fe20003800000 */
[----:B------:R-:W-:Y:S01]  /*3cb0*/  CS2R R42, SRZ ;  /* 0x00000000002a7805 */ /* 0x000fe2000001ff00 */
[----:B------:R0:W5:Y:S01]  /*3cc0*/  @!P3 LDG.E.128 R32, desc[UR40][R38.64] ;  /* 0x000000282620b981 */ /* 0x000162000c1e1d00 */
[CC--:B------:R-:W-:Y:S02]  /*3cd0*/  ISETP.GE.OR P4, PT, R16.reuse, R78.reuse, P4 ;  /* 0x0000004e1000720c */ /* 0x0c0fe40002786670 */
[----:B------:R-:W-:Y:S01]  /*3ce0*/  CS2R R40, SRZ ;  /* 0x0000000000287805 */ /* 0x000fe2000001ff00 */
[----:B------:R1:W5:Y:S01]  /*3cf0*/  @!P3 LDG.E.128 R4, desc[UR40][R36.64] ;  /* 0x000000282404b981 */ /* 0x000362000c1e1d00 */
[----:B------:R-:W-:-:S02]  /*3d00*/  ISETP.GE.AND P3, PT, R16, R78, PT ;  /* 0x0000004e1000720c */ /* 0x000fc40003f66270 */
[----:B0-----:R-:W-:Y:S02]  /*3d10*/  CS2R R38, SRZ ;  /* 0x0000000000267805 */ /* 0x001fe4000001ff00 */
[----:B-1----:R-:W-:-:S05]  /*3d20*/  CS2R R36, SRZ ;  /* 0x0000000000247805 */ /* 0x002fca000001ff00 */
[----:B------:R-:W-:Y:S05]  /*3d30*/  @P4 BRA `(.L_x_2700) ;  /* 0x0000000000504947 */ /* 0x000fea0003800000 */
[----:B------:R-:W0:Y:S01]  /*3d40*/  LDC.64 R36, c[0x0][0x3f8] ;  /* 0x0000fe00ff247b82 */ /* 0x000e220000000a00 */
        /* <DEDUP_REMOVED lines=19> */
.L_x_2700:
[----:B------:R-:W-:Y:S05]  /*3e80*/  BSYNC B1 ;  /* 0x0000000000017941 */ /* 0x000fea0003800000 */
.L_x_2699:
[----:B-----5:R-:W-:Y:S01]  /*3e90*/  IMAD.MOV.U32 R11, RZ, RZ, R38 ;  /* 0x000000ffff0b7224 */ /* 0x020fe200078e0026 */
[----:B------:R-:W-:Y:S01]  /*3ea0*/  MOV R13, R36 ;  /* 0x00000024000d7202 */ /* 0x000fe20000000f00 */
[----:B------:R-:W-:Y:S01]  /*3eb0*/  IMAD.MOV.U32 R12, RZ, RZ, R39 ;  /* 0x000000ffff0c7224 */ /* 0x000fe200078e0027 */
[----:B------:R-:W-:Y:S01]  /*3ec0*/  ISETP.NE.AND P5, PT, R157, 0x3, PT ;  /* 0x000000039d00780c */ /* 0x000fe20003fa5270 */
        /* <DEDUP_REMOVED lines=25> */
[----:B------:R-:W-:Y:S02]  /*4060*/  PRMT R95, R13, 0x7610, R95 ;  /* 0x000076100d5f7816 */ /* 0x000fe4000000005f */
[----:B------:R-:W-:Y:S01]  /*4070*/  PRMT R100, R14, 0x7610, R100 ;  /* 0x000076100e647816 */ /* 0x000fe20000000064 */
[----:B------:R-:W-:Y:S06]  /*4080*/  @!P5 BRA `(.L_x_2701) ;  /* 0x000000000004d947 */ /* 0x000fec0003800000 */
[----:B------:R-:W-:Y:S01]  /*4090*/  BPT.TRAP 0x1 ;  /* 0x000000040000795c */ /* 0x000fe20000300000 */
.L_x_2701:
[----:B------:R-:W2:Y:S01]  /*40a0*/  LDL R11, [R1] ;  /* 0x00000000010b7983 */ /* 0x000ea20000100800 */
[----:B------:R-:W-:Y:S01]  /*40b0*/  IMAD R68, R19, 0x8, R2 ;  /* 0x0000000813447824 */ /* 0x000fe200078e0202 */
[----:B------:R-:W0:Y:S01]  /*40c0*/  LDC R87, c[0x0][0x2f4] ;  /* 0x0000bd00ff577b82 */ /* 0x000e220000000800 */
[----:B------:R-:W-:Y:S01]  /*40d0*/  BSSY B1, `(.L_x_2702) ;  /* 0x0000004000017945 */ /* 0x000fe20003800000 */
[----:B--2---:R-:W-:-:S04]  /*40e0*/  SHF.L.U32 R77, R11, 0x1f, RZ ;  /* 0x0000001f0b4d7819 */ /* 0x004fc800000006ff */
[----:B------:R-:W1:Y:S02]  /*40f0*/  SYNCS.PHASECHK.TRANS64.TRYWAIT P4, [R68+URZ+0x16890], R77 ;  /* 0x0168904d440075a7 */ /* 0x000e64000808017f */
[----:B01----:R-:W-:Y:S05]  /*4100*/  @!P4 BRA `(.L_x_2703) ;  /* 0x0000017c0068c947 */ /* 0x003fea0003800000 */
.L_x_2944:
[----:B------:R-:W-:Y:S05]  /*4110*/  BSYNC B1 ;  /* 0x0000000000017941 */ /* 0x000fea0003800000 */
.L_x_2702:
[----:B------:R-:W-:Y:S01]  /*4120*/  UMOV UR4, 0xffffffff ;  /* 0xffffffff00047882 */ /* 0x000fe20000000000 */
[----:B------:R-:W-:Y:S02]  /*4130*/  IADD3 R89, -R58, R87, RZ ;  /* 0x000000573a597210 */ /* 0x000fe40007ffe1ff */
[----:B------:R-:W-:Y:S05]  /*4140*/  BRA.DIV UR4, `(.L_x_2704) ;  /* 0x0000017e046c7947 */ /* 0x000fea000b800000 */
[----:B------:R1:W2:Y:S04]  /*4150*/  SHFL.IDX PT, R81, R85, RZ, 0x1c1f ;  /* 0x001c1fff55517589 */ /* 0x0002a800000e0000 */
[----:B------:R1:W3:Y:S02]  /*4160*/  SHFL.IDX PT, R80, R84, RZ, 0x1c1f ;  /* 0x001c1fff54507589 */ /* 0x0002e400000e0000 */
.L_x_2948:
[----:B------:R-:W-:Y:S01]  /*4170*/  ISETP.GE.OR P4, PT, R154, R75, P1 ;  /* 0x0000004b9a00720c */ /* 0x000fe20000f86670 */
[----:B------:R-:W-:-:S12]  /*4180*/  BSSY B1, `(.L_x_2705) ;  /* 0x0000070000017945 */ /* 0x000fd80003800000 */
[----:B------:R-:W-:Y:S05]  /*4190*/  @P4 BRA `(.L_x_2706) ;  /* 0x0000000400b84947 */ /* 0x000fea0003800000 */
[----:B------:R-:W4:Y:S01]  /*41a0*/  S2R R12, SR_TID.X ;  /* 0x00000000000c7919 */ /* 0x000f220000002100 */
[----:B------:R-:W-:Y:S01]  /*41b0*/  SEL R11, R58, R89, !P0 ;  /* 0x000000593a0b7207 */ /* 0x000fe20004000000 */
[----:B------:R-:W-:Y:S01]  /*41c0*/  BSSY B2, `(.L_x_2707) ;  /* 0x0000067000027945 */ /* 0x000fe20003800000 */
[----:B---3--:R-:W-:-:S04]  /*41d0*/  LEA R78, P4, R10, R80, 0x1 ;  /* 0x000000500a4e7211 */ /* 0x008fc800078808ff */
[----:B--2---:R-:W-:Y:S01]  /*41e0*/  LEA.HI.X R79, R10, R81, R8, 0x1, P4 ;  /* 0x000000510a4f7211 */ /* 0x004fe200020f0c08 */
[----:B----4-:R-:W-:Y:S01]  /*41f0*/  VIADD R14, R12, 0xffffff80 ;  /* 0xffffff800c0e7836 */ /* 0x010fe20000000000 */
[----:B------:R-:W-:-:S04]  /*4200*/  SHF.R.S32.HI R12, RZ, 0x1f, R11 ;  /* 0x0000001fff0c7819 */ /* 0x000fc8000001140b */
[----:B------:R-:W-:Y:S02]  /*4210*/  LEA.HI R11, R12, R11, RZ, 0x4 ;  /* 0x0000000b0c0b7211 */ /* 0x000fe400078f20ff */
[----:B------:R-:W-:Y:S02]  /*4220*/  SHF.R.S32.HI R13, RZ, 0x1f, R14 ;  /* 0x0000001fff0d7819 */ /* 0x000fe4000001140e */
[----:B------:R-:W-:Y:S02]  /*4230*/  LEA.HI.SX32 R11, R11, R52, 0x1c ;  /* 0x000000340b0b7211 */ /* 0x000fe400078fe2ff */
[----:B------:R-:W-:-:S03]  /*4240*/  LEA.HI R13, R13, R14, RZ, 0x5 ;  /* 0x0000000e0d0d7211 */ /* 0x000fc600078f28ff */
[----:B------:R-:W-:Y:S01]  /*4250*/  IMAD.SHL.U32 R86, R11, 0x8, RZ ;  /* 0x000000080b567824 */ /* 0x000fe200078e00ff */
[----:B------:R-:W-:Y:S01]  /*4260*/  SHF.R.S32.HI R13, RZ, 0x5, R13 ;  /* 0x00000005ff0d7819 */ /* 0x000fe2000001140d */
[----:B------:R-:W-:-:S03]  /*4270*/  IMAD R11, R19, 0x2000, R3 ;  /* 0x00002000130b7824 */ /* 0x000fc600078e0203 */
[----:B------:R-:W-:Y:S01]  /*4280*/  LOP3.LUT R12, R65, 0x38, R86, 0xf8, !PT ;  /* 0x00000038410c7812 */ /* 0x000fe200078ef856 */
[----:B------:R-:W-:-:S03]  /*4290*/  IMAD R11, R11, 0x2, R2 ;  /* 0x000000020b0b7824 */ /* 0x000fc600078e0202 */
[----:B------:R-:W-:-:S05]  /*42a0*/  LOP3.LUT R12, R12, R61, RZ, 0x3c, !PT ;  /* 0x0000003d0c0c7212 */ /* 0x000fca00078e3cff */
[----:B------:R-:W-:-:S05]  /*42b0*/  IMAD R12, R13, 0x200, R12 ;  /* 0x000002000d0c7824 */ /* 0x000fca00078e020c */
[----:B------:R-:W-:-:S05]  /*42c0*/  LEA R13, R19, R12, 0xd ;  /* 0x0000000c130d7211 */ /* 0x000fca00078e68ff */
[----:B------:R-:W-:Y:S02]  /*42d0*/  IMAD R44, R13, 0x2, R2 ;  /* 0x000000020d2c7824 */ /* 0x000fe400078e0202 */
[----:B------:R2:W3:Y:S04]  /*42e0*/  LDS.128 R12, [R11+0xe400] ;  /* 0x00e400000b0c7984 */ /* 0x0004e80000000c00 */
[----:B------:R-:W4:Y:S01]  /*42f0*/  LDS.128 R44, [R44+0xe400] ;  /* 0x00e400002c2c7984 */ /* 0x000f220000000c00 */
[----:B------:R-:W-:Y:S05]  /*4300*/  @P3 BRA `(.L_x_2708) ;  /* 0x0000000400483947 */ /* 0x000fea0003800000 */
[----:B------:R-:W-:Y:S01]  /*4310*/  SHF.R.U32.HI R97, RZ, 0x10, R33 ;  /* 0x00000010ff617819 */ /* 0x000fe20000011621 */
[----:B------:R-:W-:Y:S01]  /*4320*/  HADD2.F32 R100, -RZ, R100.H0_H0 ;  /* 0x20000064ff647230 */ /* 0x000fe20000004100 */
[--C-:B------:R-:W-:Y:S01]  /*4330*/  SHF.R.U64 R4, R4, 0x10, R5.reuse ;  /* 0x0000001004047819 */ /* 0x100fe20000001205 */
[----:B------:R-:W-:Y:S01]  /*4340*/  HADD2.F32 R98, -RZ, R98.H0_H0 ;  /* 0x20000062ff627230 */ /* 0x000fe20000004100 */
[----:B------:R-:W-:Y:S01]  /*4350*/  SHF.R.U32.HI R94, RZ, 0x10, R5 ;  /* 0x00000010ff5e7819 */ /* 0x000fe20000011605 */
[----:B------:R-:W-:Y:S01]  /*4360*/  HADD2.F32 R97, -RZ, R97.H0_H0 ;  /* 0x20000061ff617230 */ /* 0x000fe20000004100 */
[----:B--2---:R-:W-:Y:S01]  /*4370*/  SHF.R.U64 R11, R32, 0x10, R33 ;  /* 0x00000010200b7819 */ /* 0x004fe20000001221 */
[--C-:B----4-:R-:W-:Y:S01]  /*4380*/  HADD2.F32 R33, -RZ, R45.reuse.H0_H0 ;  /* 0x2000002dff217230 */ /* 0x110fe20000004100 */
[--C-:B------:R-:W-:Y:S01]  /*4390*/  SHF.R.U64 R5, R6, 0x10, R7.reuse ;  /* 0x0000001006057819 */ /* 0x100fe20000001207 */
[----:B------:R-:W-:Y:S01]  /*43a0*/  HADD2.F32 R45, -RZ, R45.H1_H1 ;  /* 0x3000002dff2d7230 */ /* 0x000fe20000004100 */
[----:B------:R-:W-:Y:S01]  /*43b0*/  SHF.R.U32.HI R32, RZ, 0x10, R7 ;  /* 0x00000010ff207819 */ /* 0x000fe20000011607 */
[--C-:B---3--:R-:W-:Y:S01]  /*43c0*/  HADD2.F32 R7, -RZ, R13.reuse.H0_H0 ;  /* 0x2000000dff077230 */ /* 0x108fe20000004100 */
[----:B------:R-:W-:Y:S01]  /*43d0*/  SHF.R.U64 R6, R34, 0x10, R35 ;  /* 0x0000001022067819 */ /* 0x000fe20000001223 */
[----:B------:R-:W-:-:S02]  /*43e0*/  HADD2.F32 R34, -RZ, R13.H1_H1 ;  /* 0x3000000dff227230 */ /* 0x000fc40000004100 */
[-C--:B------:R-:W-:Y:S01]  /*43f0*/  FMUL.FTZ R102, R33, R100.reuse ;  /* 0x0000006421667220 */ /* 0x080fe20000410000 */
[----:B------:R-:W-:Y:S02]  /*4400*/  HADD2.F32 R94, -RZ, R94.H0_H0 ;  /* 0x2000005eff5e7230 */ /* 0x000fe40000004100 */
[-C--:B------:R-:W-:Y:S01]  /*4410*/  FMUL.FTZ R99, R45, R97.reuse ;  /* 0x000000612d637220 */ /* 0x080fe20000410000 */
[C---:B------:R-:W-:Y:S01]  /*4420*/  FMUL.FTZ R100, R7.reuse, R100 ;  /* 0x0000006407647220 */ /* 0x040fe20000410000 */
[C---:B------:R-:W-:Y:S01]  /*4430*/  FMUL.FTZ R104, R34.reuse, R97 ;  /* 0x0000006122687220 */ /* 0x040fe20000410000 */
[----:B------:R-:W-:Y:S01]  /*4440*/  SHF.R.U32.HI R35, RZ, 0x10, R35 ;  /* 0x00000010ff237819 */ /* 0x000fe20000011623 */
[----:B------:R-:W-:Y:S01]  /*4450*/  FFMA.FTZ R34, R34, R94, -R99 ;  /* 0x0000005e22227223 */ /* 0x000fe20000010863 */
[-C--:B------:R-:W-:Y:S01]  /*4460*/  FFMA.FTZ R7, R7, R98.reuse, -R102 ;  /* 0x0000006207077223 */ /* 0x080fe20000010866 */
[----:B------:R-:W-:Y:S01]  /*4470*/  FFMA.FTZ R13, R33, R98, R100 ;  /* 0x00000062210d7223 */ /* 0x000fe20000010064 */
[----:B------:R-:W-:Y:S01]  /*4480*/  FFMA.FTZ R94, R45, R94, R104 ;  /* 0x0000005e2d5e7223 */ /* 0x000fe20000010068 */
[----:B------:R-:W-:-:S02]  /*4490*/  HADD2.F32 R98, -RZ, R96.H0_H0 ;  /* 0x20000060ff627230 */ /* 0x000fc40000004100 */
[----:B------:R-:W-:Y:S01]  /*44a0*/  HADD2.F32 R100, -RZ, R96.H1_H1 ;  /* 0x30000060ff647230 */ /* 0x000fe20000004100 */
[----:B------:R-:W-:Y:S01]  /*44b0*/  F2FP.F16.F32.PACK_AB R7, R34, R7 ;  /* 0x000000072207723e */ /* 0x000fe200000000ff */
[--C-:B------:R-:W-:Y:S02]  /*44c0*/  HADD2.F32 R45, -RZ, R47.reuse.H0_H0 ;  /* 0x2000002fff2d7230 */ /* 0x100fe40000004100 */
[----:B------:R-:W-:Y:S02]  /*44d0*/  HADD2.F32 R47, -RZ, R47.H1_H1 ;  /* 0x3000002fff2f7230 */ /* 0x000fe40000004100 */
[----:B------:R-:W-:Y:S02]  /*44e0*/  HADD2.F32 R97, -RZ, R35.H0_H0 ;  /* 0x20000023ff617230 */ /* 0x000fe40000004100 */
[--C-:B------:R-:W-:Y:S02]  /*44f0*/  HADD2.F32 R96, -RZ, R15.reuse.H1_H1 ;  /* 0x3000000fff607230 */ /* 0x100fe40000004100 */
[----:B------:R-:W-:-:S02]  /*4500*/  HADD2.F32 R33, -RZ, R15.H0_H0 ;  /* 0x2000000fff217230 */ /* 0x000fc40000004100 */
[-C--:B------:R-:W-:Y:S01]  /*4510*/  FMUL.FTZ R99, R47, R97.reuse ;  /* 0x000000612f637220 */ /* 0x080fe20000410000 */
[----:B------:R-:W-:Y:S02]  /*4520*/  HADD2.F32 R35, -RZ, R32.H0_H0 ;  /* 0x20000020ff237230 */ /* 0x000fe40000004100 */
[-C--:B------:R-:W-:Y:S01]  /*4530*/  FMUL.FTZ R32, R45, R100.reuse ;  /* 0x000000642d207220 */ /* 0x080fe20000410000 */
[C---:B------:R-:W-:Y:S01]  /*4540*/  FMUL.FTZ R102, R96.reuse, R97 ;  /* 0x0000006160667220 */ /* 0x040fe20000410000 */
[C---:B------:R-:W-:Y:S01]  /*4550*/  FMUL.FTZ R100, R33.reuse, R100 ;  /* 0x0000006421647220 */ /* 0x040fe20000410000 */
[----:B------:R-:W-:Y:S02]  /*4560*/  HADD2.F32 R5, -RZ, R5.H0_H0 ;  /* 0x20000005ff057230 */ /* 0x000fe40000004100 */
[-C--:B------:R-:W-:Y:S01]  /*4570*/  FFMA.FTZ R15, R33, R98.reuse, -R32 ;  /* 0x00000062210f7223 */ /* 0x080fe20000010820 */
[-C--:B------:R-:W-:Y:S01]  /*4580*/  FFMA.FTZ R96, R96, R35.reuse, -R99 ;  /* 0x0000002360607223 */ /* 0x080fe20000010863 */
[----:B------:R-:W-:Y:S01]  /*4590*/  FFMA.FTZ R33, R47, R35, R102 ;  /* 0x000000232f217223 */ /* 0x000fe20000010066 */
[----:B------:R-:W-:Y:S01]  /*45a0*/  FFMA.FTZ R32, R45, R98, R100 ;  /* 0x000000622d207223 */ /* 0x000fe20000010064 */
[----:B------:R-:W-:-:S02]  /*45b0*/  HADD2.F32 R47, -RZ, R11.H0_H0 ;  /* 0x2000000bff2f7230 */ /* 0x000fc40000004100 */
[----:B------:R-:W-:Y:S01]  /*45c0*/  HADD2.F32 R35, -RZ, R44.H0_H0 ;  /* 0x2000002cff237230 */ /* 0x000fe20000004100 */
[----:B------:R-:W-:Y:S01]  /*45d0*/  F2FP.F16.F32.PACK_AB R15, R96, R15 ;  /* 0x0000000f600f723e */ /* 0x000fe200000000ff */
[--C-:B------:R-:W-:Y:S01]  /*45e0*/  HADD2.F32 R100, -RZ, R95.reuse.H0_H0 ;  /* 0x2000005fff647230 */ /* 0x100fe20000004100 */
[----:B------:R-:W-:Y:S01]  /*45f0*/  F2FP.F16.F32.PACK_AB R32, R33, R32 ;  /* 0x000000202120723e */ /* 0x000fe200000000ff */
[----:B------:R-:W-:Y:S02]  /*4600*/  HADD2.F32 R11, -RZ, R12.H0_H0 ;  /* 0x2000000cff0b7230 */ /* 0x000fe40000004100 */
[----:B------:R-:W-:Y:S02]  /*4610*/  HADD2.F32 R44, -RZ, R44.H1_H1 ;  /* 0x3000002cff2c7230 */ /* 0x000fe40000004100 */
[----:B------:R-:W-:Y:S02]  /*4620*/  HADD2.F32 R12, -RZ, R12.H1_H1 ;  /* 0x3000000cff0c7230 */ /* 0x000fe40000004100 */
[----:B------:R-:W-:-:S02]  /*4630*/  HADD2.F32 R98, -RZ, R95.H1_H1 ;  /* 0x3000005fff627230 */ /* 0x000fc40000004100 */
[-C--:B------:R-:W-:Y:S01]  /*4640*/  FMUL.FTZ R95, R44, R47.reuse ;  /* 0x0000002f2c5f7220 */ /* 0x080fe20000410000 */
[----:B------:R-:W-:Y:S02]  /*4650*/  HADD2.F32 R45, -RZ, R4.H0_H0 ;  /* 0x20000004ff2d7230 */ /* 0x000fe40000004100 */
[-C--:B------:R-:W-:Y:S01]  /*4660*/  FMUL.FTZ R4, R35, R100.reuse ;  /* 0x0000006423047220 */ /* 0x080fe20000410000 */
[C---:B------:R-:W-:Y:S01]  /*4670*/  FMUL.FTZ R100, R11.reuse, R100 ;  /* 0x000000640b647220 */ /* 0x040fe20000410000 */
[C---:B------:R-:W-:Y:S02]  /*4680*/  FMUL.FTZ R47, R12.reuse, R47 ;  /* 0x0000002f0c2f7220 */ /* 0x040fe40000410000 */
[-C--:B------:R-:W-:Y:S01]  /*4690*/  FFMA.FTZ R4, R11, R98.reuse, -R4 ;  /* 0x000000620b047223 */ /* 0x080fe20000010804 */
[----:B------:R-:W-:Y:S01]  /*46a0*/  FFMA.FTZ R11, R35, R98, R100 ;  /* 0x00000062230b7223 */ /* 0x000fe20000010064 */
[-C--:B------:R-:W-:Y:S01]  /*46b0*/  FFMA.FTZ R95, R12, R45.reuse, -R95 ;  /* 0x0000002d0c5f7223 */ /* 0x080fe2000001085f */
[----:B------:R-:W-:Y:S01]  /*46c0*/  FFMA.FTZ R44, R44, R45, R47 ;  /* 0x0000002d2c2c7223 */ /* 0x000fe2000001002f */
[----:B------:R-:W-:-:S02]  /*46d0*/  HADD2.F32 R35, -RZ, R93.H1_H1 ;  /* 0x3000005dff237230 */ /* 0x000fc40000004100 */
[----:B------:R-:W-:Y:S02]  /*46e0*/  HADD2.F32 R45, -RZ, R6.H0_H0 ;  /* 0x20000006ff2d7230 */ /* 0x000fe40000004100 */
[----:B------:R-:W-:Y:S01]  /*46f0*/  HADD2.F32 R12, -RZ, R46.H0_H0 ;  /* 0x2000002eff0c7230 */ /* 0x000fe20000004100 */
[----:B------:R-:W-:Y:S01]  /*4700*/  F2FP.F16.F32.PACK_AB R44, R44, R11 ;  /* 0x0000000b2c2c723e */ /* 0x000fe200000000ff */
[----:B------:R-:W-:Y:S02]  /*4710*/  HADD2.F32 R93, -RZ, R93.H0_H0 ;  /* 0x2000005dff5d7230 */ /* 0x000fe40000004100 */
[----:B------:R-:W-:Y:S02]  /*4720*/  HADD2.F32 R6, -RZ, R14.H0_H0 ;  /* 0x2000000eff067230 */ /* 0x000fe40000004100 */
[----:B------:R-:W-:Y:S02]  /*4730*/  HADD2.F32 R46, -RZ, R46.H1_H1 ;  /* 0x3000002eff2e7230 */ /* 0x000fe40000004100 */
[----:B------:R-:W-:Y:S01]  /*4740*/  FMUL.FTZ R47, R12, R93 ;  /* 0x0000005d0c2f7220 */ /* 0x000fe20000410000 */
[----:B------:R-:W-:-:S02]  /*4750*/  HADD2.F32 R14, -RZ, R14.H1_H1 ;  /* 0x3000000eff0e7230 */ /* 0x000fc40000004100 */
[----:B------:R-:W-:Y:S01]  /*4760*/  FMUL.FTZ R93, R6, R93 ;  /* 0x0000005d065d7220 */ /* 0x000fe20000410000 */
[----:B------:R-:W-:Y:S01]  /*4770*/  FMUL.FTZ R97, R46, R45 ;  /* 0x0000002d2e617220 */ /* 0x000fe20000410000 */
[----:B------:R-:W-:Y:S01]  /*4780*/  FFMA.FTZ R47, R6, R35, -R47 ;  /* 0x00000023062f7223 */ /* 0x000fe2000001082f */
[----:B------:R-:W-:Y:S01]  /*4790*/  FMUL.FTZ R45, R14, R45 ;  /* 0x0000002d0e2d7220 */ /* 0x000fe20000410000 */
[----:B------:R-:W-:Y:S01]  /*47a0*/  FFMA.FTZ R93, R12, R35, R93 ;  /* 0x000000230c5d7223 */ /* 0x000fe2000001005d */
[-C--:B------:R-:W-:Y:S01]  /*47b0*/  FFMA.FTZ R14, R14, R5.reuse, -R97 ;  /* 0x000000050e0e7223 */ /* 0x080fe20000010861 */
[----:B------:R-:W-:Y:S01]  /*47c0*/  F2FP.F16.F32.PACK_AB R12, R95, R4 ;  /* 0x000000045f0c723e */ /* 0x000fe200000000ff */
[----:B------:R-:W-:Y:S01]  /*47d0*/  FFMA.FTZ R46, R46, R5, R45 ;  /* 0x000000052e2e7223 */ /* 0x000fe2000001002d */
[----:B------:R-:W-:Y:S01]  /*47e0*/  F2FP.F16.F32.PACK_AB R45, R94, R13 ;  /* 0x0000000d5e2d723e */ /* 0x000fe200000000ff */
[----:B------:R-:W-:Y:S01]  /*47f0*/  IMAD.MOV.U32 R13, RZ, RZ, R7 ;  /* 0x000000ffff0d7224 */ /* 0x000fe200078e0007 */
[----:B------:R-:W-:Y:S01]  /*4800*/  F2FP.F16.F32.PACK_AB R14, R14, R47 ;  /* 0x0000002f0e0e723e */ /* 0x000fe200000000ff */
[----:B------:R-:W-:Y:S01]  /*4810*/  IMAD.MOV.U32 R47, RZ, RZ, R32 ;  /* 0x000000ffff2f7224 */ /* 0x000fe200078e0020 */
[----:B------:R-:W-:-:S07]  /*4820*/  F2FP.F16.F32.PACK_AB R46, R46, R93 ;  /* 0x0000005d2e2e723e */ /* 0x000fce00000000ff */
.L_x_2708:
[----:B------:R-:W-:Y:S05]  /*4830*/  BSYNC B2 ;  /* 0x0000000000027941 */ /* 0x000fea0003800000 */
.L_x_2707:
[----:B------:R-:W-:Y:S01]  /*4840*/  ISETP.GE.AND P4, PT, R86, R87, PT ;  /* 0x000000575600720c */ /* 0x000fe20003f86270 */
[----:B---3--:R3:W-:-:S12]  /*4850*/  ST.E.128 desc[UR40][R78.64], R12 ;  /* 0x0000000c4e007985 */ /* 0x0087d8000c101d28 */
[----:B------:R-:W-:-:S05]  /*4860*/  @!P4 IMAD.WIDE R80, R86, 0x2, R80 ;  /* 0x000000025650c825 */ /* 0x000fca00078e0250 */
[----:B----4-:R3:W-:Y:S02]  /*4870*/  @!P4 ST.E.128 desc[UR40][R80.64], R44 ;  /* 0x0000002c5000c985 */ /* 0x0107e4000c101d28 */
.L_x_2706:
[----:B------:R-:W-:Y:S05]  /*4880*/  BSYNC B1 ;  /* 0x0000000000017941 */ /* 0x000fea0003800000 */
.L_x_2705:
[----:B------:R-:W-:-:S03]  /*4890*/  UMOV UR4, 0xffffffff ;  /* 0xffffffff00047882 */ /* 0x000fc60000000000 */
[----:B------:R-:W-:Y:S05]  /*48a0*/  BRA.DIV UR4, `(.L_x_2709) ;  /* 0x0000017604e07947 */ /* 0x000fea000b800000 */
[----:B-1----:R-:W1:Y:S04]  /*48b0*/  SHFL.IDX PT, R85, R85, 0x1, 0x1c1f ;  /* 0x003c1f0055557f89 */ /* 0x002e6800000e0000 */
[----:B------:R-:W4:Y:S02]  /*48c0*/  SHFL.IDX PT, R84, R84, 0x1, 0x1c1f ;  /* 0x003c1f0054547f89 */ /* 0x000f2400000e0000 */
.L_x_2952:
[----:B------:R-:W-:-:S04]  /*48d0*/  IADD3 R4, R154, 0x60, RZ ;  /* 0x000000609a047810 */ /* 0x000fc80007ffe0ff */
[----:B------:R-:W-:-:S13]  /*48e0*/  ISETP.GE.OR P4, PT, R4, R75, P1 ;  /* 0x0000004b0400720c */ /* 0x000fda0000f86670 */
[----:B------:R-:W-:Y:S05]  /*48f0*/  @P4 BRA `(.L_x_2692) ;  /* 0x0000000800f44947 */ /* 0x000fea0003800000 */
[----:B------:R-:W5:Y:S01]  /*4900*/  LDL R5, [R1+0x40] ;  /* 0x0000400001057983 */ /* 0x000f620000100800 */
[----:B------:R-:W-:Y:S01]  /*4910*/  SEL R89, R58, R89, !P0 ;  /* 0x000000593a597207 */ /* 0x000fe20004000000 */
[----:B------:R-:W-:Y:S01]  /*4920*/  VIADD R6, R154, 0x60 ;  /* 0x000000609a067836 */ /* 0x000fe20000000000 */
[----:B----4-:R-:W-:Y:S01]  /*4930*/  LEA R32, P4, R10, R84, 0x1 ;  /* 0x000000540a207211 */ /* 0x010fe200078808ff */
[----:B------:R-:W-:Y:S01]  /*4940*/  VIADD R7, R154, 0x60 ;  /* 0x000000609a077836 */ /* 0x000fe20000000000 */
[----:B------:R-:W-:Y:S01]  /*4950*/  SHF.R.S32.HI R4, RZ, 0x1f, R89 ;  /* 0x0000001fff047819 */ /* 0x000fe20000011459 */
[----:B------:R-:W-:Y:S01]  /*4960*/  IMAD.SHL.U32 R6, R6, 0x40, RZ ;  /* 0x0000004006067824 */ /* 0x000fe200078e00ff */
[----:B------:R-:W-:Y:S01]  /*4970*/  BSSY B1, `(.L_x_2710) ;  /* 0x000006a000017945 */ /* 0x000fe20003800000 */
[----:B------:R-:W-:Y:S01]  /*4980*/  IMAD.SHL.U32 R7, R7, 0x40, RZ ;  /* 0x0000004007077824 */ /* 0x000fe200078e00ff */
[----:B------:R-:W-:Y:S02]  /*4990*/  LEA.HI R89, R4, R89, RZ, 0x4 ;  /* 0x0000005904597211 */ /* 0x000fe400078f20ff */
[----:B------:R-:W-:-:S02]  /*49a0*/  LOP3.LUT R6, R6, 0x1c0, RZ, 0xc0, !PT ;  /* 0x000001c006067812 */ /* 0x000fc400078ec0ff */
[----:B--2---:R-:W-:Y:S02]  /*49b0*/  LEA.HI.SX32 R11, R89, R52, 0x1c ;  /* 0x00000034590b7211 */ /* 0x004fe400078fe2ff */
[----:B------:R-:W-:Y:S02]  /*49c0*/  LOP3.LUT R7, R7, 0x1c0, RZ, 0xc0, !PT ;  /* 0x000001c007077812 */ /* 0x000fe400078ec0ff */
[----:B------:R-:W-:Y:S02]  /*49d0*/  SHF.L.U32 R11, R11, 0x3, RZ ;  /* 0x000000030b0b7819 */ /* 0x000fe400000006ff */
[----:B------:R-:W-:Y:S02]  /*49e0*/  SHF.R.U32.HI R6, RZ, 0x3, R6 ;  /* 0x00000003ff067819 */ /* 0x000fe40000011606 */
[----:B------:R-:W-:Y:S02]  /*49f0*/  LOP3.LUT R4, R7, 0x38, R11, 0xf8, !PT ;  /* 0x0000003807047812 */ /* 0x000fe400078ef80b */
[----:B-1----:R-:W-:-:S02]  /*4a00*/  LEA.HI.X R33, R10, R85, R8, 0x1, P4 ;  /* 0x000000550a217211 */ /* 0x002fc400020f0c08 */
[----:B------:R-:W-:-:S05]  /*4a10*/  LOP3.LUT R4, R4, R6, RZ, 0x3c, !PT ;  /* 0x0000000604047212 */ /* 0x000fca00078e3cff */
[----:B-----5:R-:W-:Y:S02]  /*4a20*/  IMAD.IADD R4, R5, 0x1, R4 ;  /* 0x0000000105047824 */ /* 0x020fe400078e0204 */
[C---:B------:R-:W-:Y:S02]  /*4a30*/  IMAD R5, R19.reuse, 0x2000, R0 ;  /* 0x0000200013057824 */ /* 0x040fe400078e0200 */
[----:B------:R-:W-:Y:S02]  /*4a40*/  IMAD R7, R19, 0x2000, R4 ;  /* 0x0000200013077824 */ /* 0x000fe400078e0204 */
[----:B------:R-:W-:-:S03]  /*4a50*/  IMAD R5, R5, 0x2, R2 ;  /* 0x0000000205057824 */ /* 0x000fc600078e0202 */
[----:B---3--:R-:W-:-:S03]  /*4a60*/  LEA R12, R7, R2, 0x1 ;  /* 0x00000002070c7211 */ /* 0x008fc600078e08ff */
[----:B------:R-:W1:Y:S04]  /*4a70*/  LDS.128 R4, [R5+0xe400] ;  /* 0x00e4000005047984 */ /* 0x000e680000000c00 */
[----:B------:R-:W2:Y:S01]  /*4a80*/  LDS.128 R12, [R12+0xe400] ;  /* 0x00e400000c0c7984 */ /* 0x000ea20000000c00 */
[----:B------:R-:W-:Y:S05]  /*4a90*/  @P3 BRA `(.L_x_2711) ;  /* 0x00000004005c3947 */ /* 0x000fea0003800000 */
[----:B------:R-:W-:Y:S01]  /*4aa0*/  SHF.R.U64 R34, R38, 0x10, R39 ;  /* 0x0000001026227819 */ /* 0x000fe20000001227 */
[----:B-1----:R-:W-:Y:S01]  /*4ab0*/  IMAD.MOV.U32 R38, RZ, RZ, R4 ;  /* 0x000000ffff267224 */ /* 0x002fe200078e0004 */
[----:B------:R-:W-:Y:S01]  /*4ac0*/  SHF.R.U32.HI R44, RZ, 0x10, R41 ;  /* 0x00000010ff2c7819 */ /* 0x000fe20000011629 */
[----:B--2---:R-:W-:Y:S01]  /*4ad0*/  IMAD.MOV.U32 R4, RZ, RZ, R13 ;  /* 0x000000ffff047224 */ /* 0x004fe200078e000d */
[----:B------:R-:W-:Y:S01]  /*4ae0*/  SHF.R.U64 R35, R36, 0x10, R37 ;  /* 0x0000001024237819 */ /* 0x000fe20000001225 */
[----:B------:R-:W-:Y:S01]  /*4af0*/  IMAD.MOV.U32 R13, RZ, RZ, R7 ;  /* 0x000000ffff0d7224 */ /* 0x000fe200078e0007 */
[----:B------:R-:W-:Y:S01]  /*4b00*/  SHF.R.U32.HI R46, RZ, 0x10, R37 ;  /* 0x00000010ff2e7819 */ /* 0x000fe20000011625 */
[----:B------:R-:W-:Y:S01]  /*4b10*/  HADD2.F32 R44, -RZ, R44.H0_H0 ;  /* 0x2000002cff2c7230 */ /* 0x000fe20000004100 */
[----:B------:R-:W-:Y:S01]  /*4b20*/  SHF.R.U64 R37, R40, 0x10, R41 ;  /* 0x0000001028257819 */ /* 0x000fe20000001229 */
[----:B------:R-:W-:Y:S01]  /*4b30*/  HADD2.F32 R7, -RZ, R5.H1_H1 ;  /* 0x30000005ff077230 */ /* 0x000fe20000004100 */
[----:B------:R-:W-:Y:S01]  /*4b40*/  SHF.R.U32.HI R47, RZ, 0x10, R39 ;  /* 0x00000010ff2f7819 */ /* 0x000fe20000011627 */
[----:B------:R-:W-:Y:S01]  /*4b50*/  IMAD.MOV.U32 R39, RZ, RZ, R12 ;  /* 0x000000ffff277224 */ /* 0x000fe200078e000c */
[--C-:B------:R-:W-:Y:S01]  /*4b60*/  SHF.R.U64 R36, R42, 0x10, R43.reuse ;  /* 0x000000102a247819 */ /* 0x100fe2000000122b */
[----:B------:R-:W-:Y:S01]  /*4b70*/  HADD2.F32 R12, -RZ, R4.H0_H0 ;  /* 0x20000004ff0c7230 */ /* 0x000fe20000004100 */
[----:B------:R-:W-:Y:S01]  /*4b80*/  SHF.R.U32.HI R45, RZ, 0x10, R43 ;  /* 0x00000010ff2d7819 */ /* 0x000fe2000001162b */
[----:B------:R-:W-:Y:S01]  /*4b90*/  HADD2.F32 R43, -RZ, R92.H1_H1 ;  /* 0x3000005cff2b7230 */ /* 0x000fe20000004100 */
[----:B------:R-:W-:Y:S01]  /*4ba0*/  MOV R40, R15 ;  /* 0x0000000f00287202 */ /* 0x000fe20000000f00 */
[----:B------:R-:W-:-:S02]  /*4bb0*/  HADD2.F32 R15, -RZ, R4.H1_H1 ;  /* 0x30000004ff0f7230 */ /* 0x000fc40000004100 */
[----:B------:R-:W-:Y:S02]  /*4bc0*/  HADD2.F32 R4, -RZ, R5.H0_H0 ;  /* 0x20000005ff047230 */ /* 0x000fe40000004100 */
[-C--:B------:R-:W-:Y:S01]  /*4bd0*/  FMUL.FTZ R5, R12, R43.reuse ;  /* 0x0000002b0c057220 */ /* 0x080fe20000410000 */
[----:B------:R-:W-:Y:S02]  /*4be0*/  HADD2.F32 R41, -RZ, R92.H0_H0 ;  /* 0x2000005cff297230 */ /* 0x000fe40000004100 */
        /* <DEDUP_REMOVED lines=11> */
[----:B------:R-:W-:Y:S02]  /*4ca0*/  HADD2.F32 R15, -RZ, R13.H0_H0 ;  /* 0x2000000dff0f7230 */ /* 0x000fe40000004100 */
[----:B------:R-:W-:Y:S02]  /*4cb0*/  HADD2.F32 R42, -RZ, R40.H1_H1 ;  /* 0x30000028ff2a7230 */ /* 0x000fe40000004100 */
[-C--:B------:R-:W-:Y:S01]  /*4cc0*/  FMUL.FTZ R78, R41, R46.reuse ;  /* 0x0000002e294e7220 */ /* 0x080fe20000410000 */
[----:B------:R-:W-:Y:S02]  /*4cd0*/  HADD2.F32 R45, -RZ, R45.H0_H0 ;  /* 0x2000002dff2d7230 */ /* 0x000fe40000004100 */
[----:B------:R-:W-:Y:S01]  /*4ce0*/  FMUL.FTZ R46, R15, R46 ;  /* 0x0000002e0f2e7220 */ /* 0x000fe20000410000 */
[----:B------:R-:W-:-:S02]  /*4cf0*/  HADD2.F32 R40, -RZ, R13.H1_H1 ;  /* 0x3000000dff287230 */ /* 0x000fc40000004100 */
[----:B------:R-:W-:Y:S02]  /*4d00*/  HADD2.F32 R44, -RZ, R91.H0_H0 ;  /* 0x2000005bff2c7230 */ /* 0x000fe40000004100 */
[-C--:B------:R-:W-:Y:S01]  /*4d10*/  FMUL.FTZ R79, R42, R45.reuse ;  /* 0x0000002d2a4f7220 */ /* 0x080fe20000410000 */
[----:B------:R-:W-:Y:S02]  /*4d20*/  HADD2.F32 R43, -RZ, R47.H0_H0 ;  /* 0x2000002fff2b7230 */ /* 0x000fe40000004100 */
[----:B------:R-:W-:Y:S01]  /*4d30*/  FMUL.FTZ R45, R40, R45 ;  /* 0x0000002d282d7220 */ /* 0x000fe20000410000 */
[----:B------:R-:W-:Y:S02]  /*4d40*/  HADD2.F32 R35, -RZ, R35.H0_H0 ;  /* 0x20000023ff237230 */ /* 0x000fe40000004100 */
[-C--:B------:R-:W-:Y:S01]  /*4d50*/  FFMA.FTZ R47, R41, R44.reuse, R46 ;  /* 0x0000002c292f7223 */ /* 0x080fe2000001002e */
[----:B------:R-:W-:Y:S01]  /*4d60*/  FFMA.FTZ R13, R15, R44, -R78 ;  /* 0x0000002c0f0d7223 */ /* 0x000fe2000001084e */
[----:B------:R-:W-:-:S02]  /*4d70*/  HADD2.F32 R41, -RZ, R37.H0_H0 ;  /* 0x20000025ff297230 */ /* 0x000fc40000004100 */
[-C--:B------:R-:W-:Y:S01]  /*4d80*/  FFMA.FTZ R80, R42, R43.reuse, R45 ;  /* 0x0000002b2a507223 */ /* 0x080fe2000001002d */
[--C-:B------:R-:W-:Y:S02]  /*4d90*/  HADD2.F32 R37, -RZ, R39.reuse.H0_H0 ;  /* 0x20000027ff257230 */ /* 0x100fe40000004100 */
[----:B------:R-:W-:Y:S01]  /*4da0*/  FFMA.FTZ R78, R40, R43, -R79 ;  /* 0x0000002b284e7223 */ /* 0x000fe2000001084f */
[--C-:B------:R-:W-:Y:S02]  /*4db0*/  HADD2.F32 R15, -RZ, R38.reuse.H0_H0 ;  /* 0x20000026ff0f7230 */ /* 0x100fe40000004100 */
[----:B------:R-:W-:Y:S02]  /*4dc0*/  HADD2.F32 R39, -RZ, R39.H1_H1 ;  /* 0x30000027ff277230 */ /* 0x000fe40000004100 */
[----:B------:R-:W-:Y:S01]  /*4dd0*/  HADD2.F32 R38, -RZ, R38.H1_H1 ;  /* 0x30000026ff267230 */ /* 0x000fe20000004100 */
[----:B------:R-:W-:Y:S01]  /*4de0*/  F2FP.F16.F32.PACK_AB R78, R78, R13 ;  /* 0x0000000d4e4e723e */ /* 0x000fe200000000ff */
[----:B------:R-:W-:-:S02]  /*4df0*/  HADD2.F32 R42, -RZ, R88.H0_H0 ;  /* 0x20000058ff2a7230 */ /* 0x000fc40000004100 */
[-C--:B------:R-:W-:Y:S01]  /*4e00*/  FMUL.FTZ R43, R39, R41.reuse ;  /* 0x00000029272b7220 */ /* 0x080fe20000410000 */
[----:B------:R-:W-:Y:S02]  /*4e10*/  HADD2.F32 R40, -RZ, R90.H0_H0 ;  /* 0x2000005aff287230 */ /* 0x000fe40000004100 */
[C---:B------:R-:W-:Y:S01]  /*4e20*/  FMUL.FTZ R46, R38.reuse, R41 ;  /* 0x00000029262e7220 */ /* 0x040fe20000410000 */
[----:B------:R-:W-:Y:S02]  /*4e30*/  HADD2.F32 R88, -RZ, R88.H1_H1 ;  /* 0x30000058ff587230 */ /* 0x000fe40000004100 */
[-C--:B------:R-:W-:Y:S01]  /*4e40*/  FMUL.FTZ R44, R37, R42.reuse ;  /* 0x0000002a252c7220 */ /* 0x080fe20000410000 */
[-C--:B------:R-:W-:Y:S01]  /*4e50*/  FFMA.FTZ R43, R38, R35.reuse, -R43 ;  /* 0x00000023262b7223 */ /* 0x080fe2000001082b */
[----:B------:R-:W-:Y:S01]  /*4e60*/  FFMA.FTZ R41, R39, R35, R46 ;  /* 0x0000002327297223 */ /* 0x000fe2000001002e */
[C---:B------:R-:W-:Y:S01]  /*4e70*/  FMUL.FTZ R42, R15.reuse, R42 ;  /* 0x0000002a0f2a7220 */ /* 0x040fe20000410000 */
[----:B------:R-:W-:Y:S01]  /*4e80*/  FFMA.FTZ R44, R15, R40, -R44 ;  /* 0x000000280f2c7223 */ /* 0x000fe2000001082c */
[----:B------:R-:W-:Y:S01]  /*4e90*/  HADD2.F32 R35, -RZ, R14.H0_H0 ;  /* 0x2000000eff237230 */ /* 0x000fe20000004100 */
[----:B------:R-:W-:Y:S01]  /*4ea0*/  F2FP.F16.F32.PACK_AB R13, R12, R5 ;  /* 0x000000050c0d723e */ /* 0x000fe200000000ff */
[----:B------:R-:W-:-:S02]  /*4eb0*/  HADD2.F32 R39, -RZ, R36.H0_H0 ;  /* 0x20000024ff277230 */ /* 0x000fc40000004100 */
[----:B------:R-:W-:Y:S01]  /*4ec0*/  FFMA.FTZ R42, R37, R40, R42 ;  /* 0x00000028252a7223 */ /* 0x000fe2000001002a */
[----:B------:R-:W-:Y:S01]  /*4ed0*/  HADD2.F32 R15, -RZ, R6.H0_H0 ;  /* 0x20000006ff0f7230 */ /* 0x000fe20000004100 */
[----:B------:R-:W-:Y:S01]  /*4ee0*/  F2FP.F16.F32.PACK_AB R4, R43, R44 ;  /* 0x0000002c2b04723e */ /* 0x000fe200000000ff */
[----:B------:R-:W-:Y:S02]  /*4ef0*/  HADD2.F32 R14, -RZ, R14.H1_H1 ;  /* 0x3000000eff0e7230 */ /* 0x000fe40000004100 */
[----:B------:R-:W-:Y:S01]  /*4f00*/  HADD2.F32 R6, -RZ, R6.H1_H1 ;  /* 0x30000006ff067230 */ /* 0x000fe20000004100 */
[----:B------:R-:W-:Y:S01]  /*4f10*/  F2FP.F16.F32.PACK_AB R12, R41, R42 ;  /* 0x0000002a290c723e */ /* 0x000fe200000000ff */
[----:B------:R-:W-:Y:S02]  /*4f20*/  HADD2.F32 R37, -RZ, R34.H0_H0 ;  /* 0x20000022ff257230 */ /* 0x000fe40000004100 */
[----:B------:R-:W-:Y:S01]  /*4f30*/  FMUL.FTZ R34, R35, R88 ;  /* 0x0000005823227220 */ /* 0x000fe20000410000 */
[----:B------:R-:W-:-:S02]  /*4f40*/  HADD2.F32 R90, -RZ, R90.H1_H1 ;  /* 0x3000005aff5a7230 */ /* 0x000fc40000004100 */
[-C--:B------:R-:W-:Y:S01]  /*4f50*/  FMUL.FTZ R45, R14, R39.reuse ;  /* 0x000000270e2d7220 */ /* 0x080fe20000410000 */
[C---:B------:R-:W-:Y:S01]  /*4f60*/  FMUL.FTZ R88, R15.reuse, R88 ;  /* 0x000000580f587220 */ /* 0x040fe20000410000 */
[C---:B------:R-:W-:Y:S01]  /*4f70*/  FMUL.FTZ R39, R6.reuse, R39 ;  /* 0x0000002706277220 */ /* 0x040fe20000410000 */
[----:B------:R-:W-:Y:S02]  /*4f80*/  IMAD.MOV.U32 R5, RZ, RZ, R7 ;  /* 0x000000ffff057224 */ /* 0x000fe400078e0007 */
[-C--:B------:R-:W-:Y:S01]  /*4f90*/  FFMA.FTZ R34, R15, R90.reuse, -R34 ;  /* 0x0000005a0f227223 */ /* 0x080fe20000010822 */
[----:B------:R-:W-:Y:S01]  /*4fa0*/  FFMA.FTZ R88, R35, R90, R88 ;  /* 0x0000005a23587223 */ /* 0x000fe20000010058 */
[-C--:B------:R-:W-:Y:S01]  /*4fb0*/  FFMA.FTZ R45, R6, R37.reuse, -R45 ;  /* 0x00000025062d7223 */ /* 0x080fe2000001082d */
[----:B------:R-:W-:Y:S01]  /*4fc0*/  FFMA.FTZ R39, R14, R37, R39 ;  /* 0x000000250e277223 */ /* 0x000fe20000010027 */
[----:B------:R-:W-:Y:S01]  /*4fd0*/  F2FP.F16.F32.PACK_AB R15, R80, R47 ;  /* 0x0000002f500f723e */ /* 0x000fe200000000ff */
[----:B------:R-:W-:-:S02]  /*4fe0*/  IMAD.MOV.U32 R7, RZ, RZ, R78 ;  /* 0x000000ffff077224 */ /* 0x000fc400078e004e */
[----:B------:R-:W-:Y:S02]  /*4ff0*/  F2FP.F16.F32.PACK_AB R6, R45, R34 ;  /* 0x000000222d06723e */ /* 0x000fe400000000ff */
[----:B------:R-:W-:-:S07]  /*5000*/  F2FP.F16.F32.PACK_AB R14, R39, R88 ;  /* 0x00000058270e723e */ /* 0x000fce00000000ff */
.L_x_2711:
[----:B------:R-:W-:Y:S05]  /*5010*/  BSYNC B1 ;  /* 0x0000000000017941 */ /* 0x000fea0003800000 */
.L_x_2710:
[----:B------:R-:W-:Y:S01]  /*5020*/  ISETP.GE.AND P3, PT, R11, R87, PT ;  /* 0x000000570b00720c */ /* 0x000fe20003f66270 */
[----:B-1----:R1:W-:Y:S02]  /*5030*/  ST.E.128 desc[UR40][R32.64], R4 ;  /* 0x0000000420007985 */ /* 0x0023e4000c101d28 */
[----:B-1----:R-:W-:Y:S02]  /*5040*/  IMAD.MOV.U32 R4, RZ, RZ, R84 ;  /* 0x000000ffff047224 */ /* 0x002fe400078e0054 */
[----:B------:R-:W-:-:S08]  /*5050*/  IMAD.MOV.U32 R5, RZ, RZ, R85 ;  /* 0x000000ffff057224 */ /* 0x000fd000078e0055 */
[----:B------:R-:W-:Y:S05]  /*5060*/  @P3 BRA `(.L_x_2692) ;  /* 0x0000000400183947 */ /* 0x000fea0003800000 */
[----:B------:R-:W-:-:S05]  /*5070*/  IMAD.WIDE R4, R11, 0x2, R4 ;  /* 0x000000020b047825 */ /* 0x000fca00078e0204 */
[----:B--2---:R1:W-:Y:S01]  /*5080*/  ST.E.128 desc[UR40][R4.64], R12 ;  /* 0x0000000c04007985 */ /* 0x0043e2000c101d28 */
[----:B------:R-:W-:Y:S05]  /*5090*/  BRA `(.L_x_2692) ;  /* 0x00000004000c7947 */ /* 0x000fea0003800000 */
.L_x_2673:
[----:B------:R-:W-:-:S13]  /*50a0*/  ISETP.NE.AND P5, PT, R157, 0x3, PT ;  /* 0x000000039d00780c */ /* 0x000fda0003fa5270 */
[----:B------:R-:W-:Y:S05]  /*50b0*/  @!P5 BRA `(.L_x_2712) ;  /* 0x000000000004d947 */ /* 0x000fea0003800000 */
[----:B------:R-:W-:Y:S01]  /*50c0*/  BPT.TRAP 0x1 ;  /* 0x000000040000795c */ /* 0x000fe20000300000 */
.L_x_2712:
[----:B------:R-:W2:Y:S01]  /*50d0*/  LDL R4, [R1] ;  /* 0x0000000001047983 */ /* 0x000ea20000100800 */
[----:B------:R-:W-:Y:S01]  /*50e0*/  LEA R68, R19, R2, 0x3 ;  /* 0x0000000213447211 */ /* 0x000fe200078e18ff */
[----:B------:R-:W-:Y:S01]  /*50f0*/  BSSY B1, `(.L_x_2713) ;  /* 0x0000005000017945 */ /* 0x000fe20003800000 */
[----:B------:R-:W-:Y:S02]  /*5100*/  SHF.R.S32.HI R73, RZ, 0x1f, R72 ;  /* 0x0000001fff497819 */ /* 0x000fe40000011448 */
[----:B--2---:R-:W-:-:S04]  /*5110*/  SHF.L.U32 R77, R4, 0x1f, RZ ;  /* 0x0000001f044d7819 */ /* 0x004fc800000006ff */
[----:B------:R-:W0:Y:S02]  /*5120*/  SYNCS.PHASECHK.TRANS64.TRYWAIT P3, [R68+URZ+0x16890], R77 ;  /* 0x0168904d440075a7 */ /* 0x000e24000806017f */
[----:B0-----:R-:W-:Y:S05]  /*5130*/  @!P3 BRA `(.L_x_2714) ;  /* 0x000001700008b947 */ /* 0x001fea0003800000 */
.L_x_2953:
[----:B------:R-:W-:Y:S05]  /*5140*/  BSYNC B1 ;  /* 0x0000000000017941 */ /* 0x000fea0003800000 */
.L_x_2713:
        /* <DEDUP_REMOVED lines=15> */
[----:B------:R-:W-:Y:S02]  /*5240*/  IMAD.IADD R34, R75, 0x1, -R154 ;  /* 0x000000014b227824 */ /* 0x000fe400078e0a9a */
        /* <DEDUP_REMOVED lines=9> */
.L_x_2957:
        /* <DEDUP_REMOVED lines=13> */
.L_x_2717:
[----:B------:R-:W-:Y:S05]  /*53b0*/  BSYNC B1 ;  /* 0x0000000000017941 */ /* 0x000fea0003800000 */
.L_x_2716:
[----:B------:R-:W-:-:S03]  /*53c0*/  UMOV UR4, 0xffffffff ;  /* 0xffffffff00047882 */ /* 0x000fc60000000000 */
[----:B------:R-:W-:Y:S05]  /*53d0*/  BRA.DIV UR4, `(.L_x_2718) ;  /* 0x0000016e04c07947 */ /* 0x000fea000b800000 */
[----:B--2-4-:R2:W4:Y:S04]  /*53e0*/  SHFL.IDX PT, R5, R33, 0x1, 0x1c1f ;  /* 0x003c1f0021057f89 */ /* 0x01452800000e0000 */
[----:B---3--:R2:W3:Y:S02]  /*53f0*/  SHFL.IDX PT, R7, R32, 0x1, 0x1c1f ;  /* 0x003c1f0020077f89 */ /* 0x0084e400000e0000 */
.L_x_2961:
        /* <DEDUP_REMOVED lines=13> */
.L_x_2692:
[----:B------:R-:W-:Y:S05]  /*54d0*/  BSYNC B0 ;  /* 0x0000000000007941 */ /* 0x000fea0003800000 */
.L_x_2672:
[----:B01234-:R-:W0:Y:S01]  /*54e0*/  S2R R4, SR_TID.X ;  /* 0x0000000000047919 */ /* 0x01fe220000002100 */
[----:B------:R-:W-:Y:S01]  /*54f0*/  @!PT LDS RZ, [RZ] ;  /* 0x00000000fffff984 */ /* 0x000fe20000000800 */
[----:B------:R-:W-:Y:S01]  /*5500*/  @!PT LDS RZ, [RZ] ;  /* 0x00000000fffff984 */ /* 0x000fe20000000800 */
[----:B------:R-:W-:Y:S01]  /*5510*/  @!PT LDS RZ, [RZ] ;  /* 0x00000000fffff984 */ /* 0x000fe20000000800 */
[----:B------:R-:W-:Y:S01]  /*5520*/  @!PT LDS RZ, [RZ] ;  /* 0x00000000fffff984 */ /* 0x000fe20000000800 */
[----:B------:R1:W-:Y:S06]  /*5530*/  MEMBAR.ALL.CTA ;  /* 0x0000000000007992 */ /* 0x0003ec0000008000 */
[----:B-1----:R-:W1:Y:S01]  /*5540*/  FENCE.VIEW.ASYNC.S ;  /* 0x00000000000073c6 */ /* 0x002e620000000000 */
[----:B------:R-:W-:Y:S05]  /*5550*/  WARPSYNC.ALL ;  /* 0x0000000000007948 */ /* 0x000fea0003800000 */
[----:B------:R-:W-:Y:S01]  /*5560*/  BSSY B0, `(.L_x_2719) ;  /* 0x0000008000007945 */ /* 0x000fe20003800000 */
[----:B-1----:R1:W-:Y:S01]  /*5570*/  BAR.SYNC.DEFER_BLOCKING R76, 0x80 ;  /* 0x0002004c0000751d */ /* 0x0023e20000010000 */
[----:B0-----:R-:W-:-:S13]  /*5580*/  LOP3.LUT P3, RZ, R4, 0x7f, RZ, 0xc0, !PT ;  /* 0x0000007f04ff7812 */ /* 0x001fda000786c0ff */
[----:B------:R-:W-:-:S05]  /*5590*/  @!P3 VIADD R4, R68, 0x168a0 ;  /* 0x000168a04404b836 */ /* 0x000fca0000000000 */
[----:B------:R-:W-:-:S04]  /*55a0*/  @!P3 PRMT R4, RZ, 0x654, R4 ;  /* 0x00000654ff04b816 */ /* 0x000fc80000000004 */
[----:B------:R1:W-:Y:S01]  /*55b0*/  @!P3 SYNCS.ARRIVE.TRANS64.RED.A1T0 RZ, [R4+URZ], RZ ;  /* 0x000000ff04ffb9a7 */ /* 0x0003e2000810043f */
[----:B------:R-:W-:Y:S05]  /*55c0*/  @!P5 BRA `(.L_x_2720) ;  /* 0x000000000004d947 */ /* 0x000fea0003800000 */
[----:B------:R-:W-:Y:S01]  /*55d0*/  BPT.TRAP 0x1 ;  /* 0x000000040000795c */ /* 0x000fe20000300000 */
.L_x_2720:
[----:B------:R-:W-:Y:S05]  /*55e0*/  BSYNC B0 ;  /* 0x0000000000007941 */ /* 0x000fea0003800000 */
.L_x_2719:
[----:B------:R-:W0:Y:S01]  /*55f0*/  SYNCS.PHASECHK.TRANS64.TRYWAIT P4, [R68+URZ+0x168b0], R77 ;  /* 0x0168b04d440075a7 */ /* 0x000e22000808017f */
[----:B------:R-:W-:Y:S01]  /*5600*/  ULDC UR36, c[0x0][0x2f4] ;  /* 0x0000bd0000247ab9 */ /* 0x000fe20000000800 */
[----:B------:R-:W-:Y:S04]  /*5610*/  BSSY B0, `(.L_x_2721) ;  /* 0x0000002000007945 */ /* 0x000fe80003800000 */
[----:B0-----:R-:W-:Y:S05]  /*5620*/  @!P4 BRA `(.L_x_2722) ;  /* 0x0000016c0078c947 */ /* 0x001fea0003800000 */
.L_x_2962:
[----:B------:R-:W-:Y:S05]  /*5630*/  BSYNC B0 ;  /* 0x0000000000007941 */ /* 0x000fea0003800000 */
.L_x_2721:
[----:B------:R-:W-:Y:S01]  /*5640*/  ULDC.64 UR4, c[0x0][0x328] ;  /* 0x0000ca0000047ab9 */ /* 0x000fe20000000a00 */
[----:B------:R-:W-:Y:S01]  /*5650*/  ULDC.64 UR6, c[0x0][0x318] ;  /* 0x0000c60000067ab9 */ /* 0x000fe20000000a00 */
[----:B------:R-:W-:Y:S01]  /*5660*/  IMAD R73, R73, UR4, RZ ;  /* 0x0000000449497c24 */ /* 0x000fe2000f8e02ff */
[----:B------:R-:W-:Y:S01]  /*5670*/  BSSY B0, `(.L_x_2723) ;  /* 0x000001d000007945 */ /* 0x000fe20003800000 */
[----:B-1----:R-:W-:-:S04]  /*5680*/  IMAD.WIDE.U32 R4, R72, UR4, RZ ;  /* 0x0000000448047c25 */ /* 0x002fc8000f8e00ff */
[----:B------:R-:W-:Y:S01]  /*5690*/  IMAD R73, R72, UR5, R73 ;  /* 0x0000000548497c24 */ /* 0x000fe2000f8e0249 */
[----:B------:R-:W-:Y:S01]  /*56a0*/  ULDC.64 UR4, c[0x0][0x338] ;  /* 0x0000ce0000047ab9 */ /* 0x000fe20000000a00 */
[----:B------:R-:W-:Y:S02]  /*56b0*/  IMAD.IADD R75, R75, 0x1, -R154 ;  /* 0x000000014b4b7824 */ /* 0x000fe400078e0a9a */
[----:B------:R-:W-:Y:S01]  /*56c0*/  IMAD R74, R74, UR4, RZ ;  /* 0x000000044a4a7c24 */ /* 0x000fe2000f8e02ff */
[----:B------:R-:W-:-:S03]  /*56d0*/  IADD3 R5, R5, R73, RZ ;  /* 0x0000004905057210 */ /* 0x000fc60007ffe0ff */
[C---:B------:R-:W-:Y:S02]  /*56e0*/  IMAD R7, R71.reuse, UR5, R74 ;  /* 0x0000000547077c24 */ /* 0x040fe4000f8e024a */
[----:B------:R-:W-:Y:S01]  /*56f0*/  IMAD.WIDE.U32 R4, R71, UR4, R4 ;  /* 0x0000000447047c25 */ /* 0x000fe2000f8e0004 */
[----:B------:R-:W-:-:S03]  /*5700*/  ULDC.64 UR4, c[0x0][0x330] ;  /* 0x0000cc0000047ab9 */ /* 0x000fc60000000a00 */
[----:B------:R-:W-:Y:S02]  /*5710*/  IMAD.IADD R5, R5, 0x1, R7 ;  /* 0x0000000105057824 */ /* 0x000fe400078e0207 */
[----:B------:R-:W-:-:S04]  /*5720*/  IMAD.WIDE.U32 R4, R23, UR4, R4 ;  /* 0x0000000417047c25 */ /* 0x000fc8000f8e0004 */
        /* <DEDUP_REMOVED lines=17> */
.L_x_2724:
[----:B------:R-:W-:Y:S05]  /*5840*/  BSYNC B0 ;  /* 0x0000000000007941 */ /* 0x000fea0003800000 */
.L_x_2723:
[----:B------:R-:W-:Y:S01]  /*5850*/  ISETP.GE.AND P4, PT, R75, 0x61, PT ;  /* 0x000000614b00780c */ /* 0x000fe20003f86270 */
[----:B-1-3--:R1:W3:Y:S01]  /*5860*/  SHFL.IDX PT, R5, R32, 0x1, 0x1c1f ;  /* 0x003c1f0020057f89 */ /* 0x00a2e200000e0000 */
[----:B------:R-:W-:Y:S03]  /*5870*/  BSSY B0, `(.L_x_2725) ;  /* 0x000000d000007945 */ /* 0x000fe60003800000 */
[----:B------:R-:W4:Y:S08]  /*5880*/  SHFL.IDX PT, R11, R11, 0x1, 0x1c1f ;  /* 0x003c1f000b0b7f89 */ /* 0x000f3000000e0000 */
[----:B-1----:R-:W-:Y:S05]  /*5890*/  @!P4 BRA `(.L_x_2726) ;  /* 0x000000000028c947 */ /* 0x002fea0003800000 */
[----:B------:R-:W-:-:S13]  /*58a0*/  ISETP.GE.AND P4, PT, R16, UR36, PT ;  /* 0x0000002410007c0c */ /* 0x000fda000bf86270 */
[----:B----4-:R-:W-:-:S04]  /*58b0*/  @!P4 LEA R14, P5, R16, R11, 0x1 ;  /* 0x0000000b100ec211 */ /* 0x010fc800078a08ff */
[----:B---3--:R-:W-:Y:S02]  /*58c0*/  @!P4 LEA.HI.X R15, R16, R5, R17, 0x1, P5 ;  /* 0x00000005100fc211 */ /* 0x008fe400028f0c11 */
[----:B------:R-:W-:-:S13]  /*58d0*/  ISETP.GE.AND P5, PT, R18, UR36, PT ;  /* 0x0000002412007c0c */ /* 0x000fda000bfa6270 */
[----:B------:R-:W-:-:S04]  /*58e0*/  @!P5 LEA R12, P6, R18, R11, 0x1 ;  /* 0x0000000b120cd211 */ /* 0x000fc800078c08ff */
[----:B--2---:R-:W-:Y:S02]  /*58f0*/  @!P5 LEA.HI.X R13, R18, R5, R156, 0x1, P6 ;  /* 0x00000005120dd211 */ /* 0x004fe400030f0c9c */
[----:B------:R-:W1:Y:S04]  /*5900*/  @!P4 LDS.128 R4, [R70+0x3000] ;  /* 0x003000004604c984 */ /* 0x000e680000000c00 */
[----:B-1----:R-:W-:Y:S04]  /*5910*/  @!P4 ST.E.128 desc[UR40][R14.64], R4 ;  /* 0x000000040e00c985 */ /* 0x002fe8000c101d28 */
[----:B------:R-:W1:Y:S04]  /*5920*/  @!P5 LDS.128 R4, [R69+0x3000] ;  /* 0x003000004504d984 */ /* 0x000e680000000c00 */
[----:B-1----:R1:W-:Y:S02]  /*5930*/  @!P5 ST.E.128 desc[UR40][R12.64], R4 ;  /* 0x000000040c00d985 */ /* 0x0023e4000c101d28 */
.L_x_2726:
[----:B------:R-:W-:Y:S05]  /*5940*/  BSYNC B0 ;  /* 0x0000000000007941 */ /* 0x000fea0003800000 */
.L_x_2725:
[----:B-1----:R-:W5:Y:S04]  /*5950*/  LDL R4, [R1+0x10] ;  /* 0x0000100001047983 */ /* 0x002f680000100800 */
[----:B---3--:R-:W3:Y:S01]  /*5960*/  LDL.LU R5, [R1] ;  /* 0x0000000001057983 */ /* 0x008ee20000300800 */
        /* <DEDUP_REMOVED lines=15> */
[----:B---3--:R-:W-:-:S05]  /*5a60*/  LOP3.LUT R5, R5, R4, RZ, 0x3c, !PT ;  /* 0x0000000405057212 */ /* 0x008fca00078e3cff */
[----:B------:R0:W-:Y:S02]  /*5a70*/  STL [R1], R5 ;  /* 0x0000000501007387 */ /* 0x0001e40000100800 */
[----:B------:R-:W-:Y:S05]  /*5a80*/  @P4 BRA `(.L_x_2727) ;  /* 0xffffffc800104947 */ /* 0x000fea000383ffff */
[----:B0-----:R-:W0:Y:S01]  /*5a90*/  S2R R5, SR_TID.X ;  /* 0x0000000000057919 */ /* 0x001e220000002100 */
[----:B------:R-:W-:Y:S02]  /*5aa0*/  PLOP3.LUT P0, PT, PT, PT, PT, 0x8, 0x0 ;  /* 0x000000000000781c */ /* 0x000fe40003f0e170 */
[----:B0-----:R-:W-:-:S04]  /*5ab0*/  SHF.R.U32.HI R5, RZ, 0x7, R5 ;  /* 0x00000007ff057819 */ /* 0x001fc80000011605 */
[----:B------:R-:W-:-:S13]  /*5ac0*/  ISETP.NE.AND P4, PT, R5, 0x1, PT ;  /* 0x000000010500780c */ /* 0x000fda0003f85270 */
[----:B------:R-:W-:Y:S06]  /*5ad0*/  @!P4 BAR.ARV 0x9, 0x100 ;  /* 0x024400000000cb1d */ /* 0x000fec0000002000 */
.L_x_2667:
[----:B------:R-:W3:Y:S01]  /*5ae0*/  LDL R3, [R1+0x28] ;  /* 0x0000280001037983 */ /* 0x000ee20000100800 */
[----:B------:R-:W0:Y:S01]  /*5af0*/  LDC R0, c[0x0][0x448] ;  /* 0x00011200ff007b82 */ /* 0x000e220000000800 */
[----:B------:R-:W-:Y:S01]  /*5b00*/  IMAD.MOV.U32 R88, RZ, RZ, RZ ;  /* 0x000000ffff587224 */ /* 0x000fe200078e00ff */
[----:B0-----:R-:W-:-:S13]  /*5b10*/  ISETP.NE.AND P1, PT, R0, 0x1, PT ;  /* 0x000000010000780c */ /* 0x001fda0003f25270 */
[----:B------:R-:W0:Y:S08]  /*5b20*/  @P1 LDC R0, c[0x0][0x44c] ;  /* 0x00011300ff001b82 */ /* 0x000e300000000800 */
[----:B------:R-:W1:Y:S01]  /*5b30*/  @P1 LDC R5, c[0x0][0x450] ;  /* 0x00011400ff051b82 */ /* 0x000e620000000800 */
[----:B---3--:R-:W-:-:S05]  /*5b40*/  IADD3 R3, R3, 0xbf, RZ ;  /* 0x000000bf03037810 */ /* 0x008fca0007ffe0ff */
[----:B0-----:R-:W-:-:S05]  /*5b50*/  @P1 IMAD.HI.U32 R0, R3, R0, RZ ;  /* 0x0000000003001227 */ /* 0x001fca00078e00ff */
[----:B-1----:R-:W-:-:S05]  /*5b60*/  @P1 SHF.R.U32.HI R3, RZ, R5, R0 ;  /* 0x00000005ff031219 */ /* 0x002fca0000011600 */
[----:B------:R-:W-:-:S05]  /*5b70*/  IMAD.IADD R3, R82, 0x1, R3 ;  /* 0x0000000152037824 */ /* 0x000fca00078e0203 */
[----:B------:R-:W-:-:S04]  /*5b80*/  SHF.R.S32.HI R0, RZ, 0x1f, R3 ;  /* 0x0000001fff007819 */ /* 0x000fc80000011403 */
[----:B------:R-:W-:-:S04]  /*5b90*/  LEA.HI R0, R0, R3, RZ, 0x7 ;  /* 0x0000000300007211 */ /* 0x000fc800078f38ff */
[----:B------:R-:W-:-:S04]  /*5ba0*/  SHF.R.S32.HI R0, RZ, 0x7, R0 ;  /* 0x00000007ff007819 */ /* 0x000fc80000011400 */
[----:B------:R-:W-:-:S04]  /*5bb0*/  VIMNMX R83, R83, R0, PT ;  /* 0x0000000053537248 */ /* 0x000fc80003fe0100 */
[----:B------:R-:W-:Y:S01]  /*5bc0*/  ISETP.GE.AND P1, PT, R83, 0x1, PT ;  /* 0x000000015300780c */ /* 0x000fe20003f26270 */
[----:B------:R-:W-:-:S12]  /*5bd0*/  @P0 BRA `(.L_x_2728) ;  /* 0x00000000000c0947 */ /* 0x000fd80003800000 */
[----:B------:R-:W0:Y:S01]  /*5be0*/  FENCE.VIEW.ASYNC.G ;  /* 0x00000000000073c6 */ /* 0x000e220000000100 */
[----:B------:R-:W-:Y:S05]  /*5bf0*/  WARPSYNC.ALL ;  /* 0x0000000000007948 */ /* 0x000fea0003800000 */
[----:B0-----:R-:W-:Y:S06]  /*5c00*/  BAR.ARV 0xc, 0x200 ;  /* 0x0308000000007b1d */ /* 0x001fec0000002000 */
.L_x_2728:
[----:B------:R-:W-:Y:S04]  /*5c10*/  BSSY B0, `(.L_x_2729) ;  /* 0x0000020000007945 */ /* 0x000fe80003800000 */
[----:B------:R-:W-:Y:S05]  /*5c20*/  @!P1 BRA `(.L_x_2730) ;  /* 0x0000000000789947 */ /* 0x000fea0003800000 */
[----:B------:R-:W3:Y:S01]  /*5c30*/  LDL R0, [R1+0x4c] ;  /* 0x00004c0001007983 */ /* 0x000ee20000100800 */
[----:B------:R-:W-:Y:S01]  /*5c40*/  ULDC UR4, c[0x0][0x9f0] ;  /* 0x00027c0000047ab9 */ /* 0x000fe20000000800 */
[----:B---3--:R-:W-:-:S04]  /*5c50*/  ISETP.NE.AND P0, PT, R0, RZ, PT ;  /* 0x000000ff0000720c */ /* 0x008fc80003f05270 */
[----:B------:R-:W-:-:S04]  /*5c60*/  SEL R9, R0, UR4, P0 ;  /* 0x0000000400097c07 */ /* 0x000fc80008000000 */
[-C--:B------:R-:W-:Y:S02]  /*5c70*/  IABS R6, R9.reuse ;  /* 0x0000000900067213 */ /* 0x080fe40000000000 */
        /* <DEDUP_REMOVED lines=25> */
.L_x_2730:
[----:B------:R-:W-:Y:S05]  /*5e10*/  BSYNC B0 ;  /* 0x0000000000007941 */ /* 0x000fea0003800000 */
.L_x_2729:
[----:B------:R-:W3:Y:S01]  /*5e20*/  LDL R0, [R1+0x58] ;  /* 0x0000580001007983 */ /* 0x000ee20000100800 */
        /* <DEDUP_REMOVED lines=18> */
[----:B---3--:R-:W-:Y:S02]  /*5f50*/  IMAD R4, R0, R88, RZ ;  /* 0x0000005800047224 */ /* 0x008fe400078e02ff */
        /* <DEDUP_REMOVED lines=14> */
.L_x_2965:
[----:B------:R-:W0:Y:S01]  /*6040*/  LDL R3, [R1+0x18] ;  /* 0x0000180001037983 */ /* 0x000e220000100800 */
[----:B------:R-:W-:Y:S01]  /*6050*/  BSSY B6, `(.L_x_2733) ;  /* 0x000001b000067945 */ /* 0x000fe20003800000 */
[----:B0-----:R-:W-:-:S05]  /*6060*/  IMAD.HI R0, R3, 0x55555556, RZ ;  /* 0x5555555603007827 */ /* 0x001fca00078e02ff */
[----:B------:R-:W-:-:S05]  /*6070*/  LEA.HI R0, R0, R0, RZ, 0x1 ;  /* 0x0000000000007211 */ /* 0x000fca00078f08ff */
[----:B------:R-:W-:Y:S01]  /*6080*/  IMAD R0, R0, -0x3, R3 ;  /* 0xfffffffd00007824 */ /* 0x000fe200078e0203 */
[----:B------:R-:W-:-:S04]  /*6090*/  IADD3 R3, R2, 0x8400, RZ ;  /* 0x0000840002037810 */ /* 0x000fc80007ffe0ff */
[----:B------:R-:W-:Y:S01]  /*60a0*/  LOP3.LUT P0, RZ, R3, 0x3ff, RZ, 0xc0, !PT ;  /* 0x000003ff03ff7812 */ /* 0x000fe2000780c0ff */
[----:B------:R-:W-:-:S03]  /*60b0*/  IMAD R0, R0, 0x2000, R3 ;  /* 0x0000200000007824 */ /* 0x000fc600078e0203 */
[----:B------:R-:W-:Y:S02]  /*60c0*/  P2R R25, PR, RZ, 0x1 ;  /* 0x00000001ff197803 */ /* 0x000fe40000000000 */
[----:B------:R-:W-:-:S04]  /*60d0*/  SHF.R.U32.HI R0, RZ, 0x4, R0 ;  /* 0x00000004ff007819 */ /* 0x000fc80000011600 */
[----:B------:R-:W-:-:S03]  /*60e0*/  LOP3.LUT R28, R0, 0x3fff, RZ, 0xc0, !PT ;  /* 0x00003fff001c7812 */ /* 0x000fc600078ec0ff */
[----:B------:R-:W-:Y:S05]  /*60f0*/  @!P0 BRA `(.L_x_2734) ;  /* 0x0000000000408947 */ /* 0x000fea0003800000 */
[----:B------:R-:W-:Y:S01]  /*6100*/  MOV R0, 0x0 ;  /* 0x0000000000007802 */ /* 0x000fe20000000f00 */
[----:B------:R-:W-:Y:S01]  /*6110*/  ULDC.64 UR4, c[0x4][0x88] ;  /* 0x0100220000047ab9 */ /* 0x000fe20000000a00 */
[----:B------:R-:W-:Y:S01]  /*6120*/  ULDC.64 UR6, c[0x4][0x90] ;  /* 0x0100240000067ab9 */ /* 0x000fe20000000a00 */
[----:B------:R-:W-:Y:S01]  /*6130*/  IMAD.U32 R4, RZ, RZ, UR4 ;  /* 0x00000004ff047e24 */ /* 0x000fe2000f8e00ff */
[----:B-1----:R0:W1:Y:S01]  /*6140*/  LDC.64 R14, c[0x4][R0] ;  /* 0x01000000000e7b82 */ /* 0x0020620000000a00 */
[----:B------:R-:W-:Y:S01]  /*6150*/  IMAD.U32 R5, RZ, RZ, UR5 ;  /* 0x00000005ff057e24 */ /* 0x000fe2000f8e00ff */
[----:B------:R-:W-:Y:S01]  /*6160*/  ULDC.64 UR4, c[0x4][0x28] ;  /* 0x01000a0000047ab9 */ /* 0x000fe20000000a00 */
[----:B------:R-:W-:Y:S01]  /*6170*/  IMAD.U32 R6, RZ, RZ, UR6 ;  /* 0x00000006ff067e24 */ /* 0x000fe2000f8e00ff */
[----:B------:R-:W-:Y:S01]  /*6180*/  MOV R7, UR7 ;  /* 0x0000000700077c02 */ /* 0x000fe20008000f00 */
[----:B------:R-:W-:Y:S01]  /*6190*/  IMAD.U32 R10, RZ, RZ, UR4 ;  /* 0x00000004ff0a7e24 */ /* 0x000fe2000f8e00ff */
[----:B--2---:R-:W-:Y:S01]  /*61a0*/  MOV R13, RZ ;  /* 0x000000ff000d7202 */ /* 0x004fe20000000f00 */
[----:B----4-:R-:W-:-:S02]  /*61b0*/  IMAD.U32 R11, RZ, RZ, UR5 ;  /* 0x00000005ff0b7e24 */ /* 0x010fc4000f8e00ff */
[----:B------:R-:W-:Y:S02]  /*61c0*/  IMAD.MOV.U32 R8, RZ, RZ, 0x70 ;  /* 0x00000070ff087424 */ /* 0x000fe400078e00ff */
[----:B0-----:R-:W-:-:S07]  /*61d0*/  IMAD.MOV.U32 R12, RZ, RZ, 0x1 ;  /* 0x00000001ff0c7424 */ /* 0x001fce00078e00ff */
[----:B------:R-:W-:-:S07]  /*61e0*/  LEPC R20, `(.L_x_2734) ;  /* 0x000000001014794e */ /* 0x000fce0000000000 */
[----:B-1---5:R-:W-:Y:S05]  /*61f0*/  CALL.ABS.NOINC R14 ;  /* 0x000000000e007343 */ /* 0x022fea0003c00000 */
.L_x_2734:
[----:B------:R-:W-:Y:S05]  /*6200*/  BSYNC B6 ;  /* 0x0000000000067941 */ /* 0x000fea0003800000 */
.L_x_2733:
[----:B------:R-:W-:Y:S02]  /*6210*/  ULDC UR4, c[0x0][0x3f4] ;  /* 0x0000fd0000047ab9 */ /* 0x000fe40000000800 */
[----:B------:R-:W-:-:S13]  /*6220*/  ISETP.LT.AND P0, PT, RZ, UR4, PT ;  /* 0x00000004ff007c0c */ /* 0x000fda000bf01270 */
[----:B------:R-:W-:Y:S05]  /*6230*/  @P0 BRA `(.L_x_2735) ;  /* 0x0000000000400947 */ /* 0x000fea0003800000 */
[----:B------:R-:W3:Y:S02]  /*6240*/  LDL R20, [R1+0x54] ;  /* 0x0000540001147983 */ /* 0x000ee40000100800 */
[----:B---3--:R-:W-:-:S04]  /*6250*/  LEA.HI R0, R20, R20, RZ, 0x1 ;  /* 0x0000001414007211 */ /* 0x008fc800078f08ff */
[----:B------:R-:W-:-:S05]  /*6260*/  LOP3.LUT R0, R0, 0xfffffffe, RZ, 0xc0, !PT ;  /* 0xfffffffe00007812 */ /* 0x000fca00078ec0ff */
[----:B------:R-:W-:-:S05]  /*6270*/  IMAD.IADD R0, R20, 0x1, -R0 ;  /* 0x0000000114007824 */ /* 0x000fca00078e0a00 */
[----:B------:R-:W-:-:S04]  /*6280*/  SHF.L.U32 R3, R0, 0x1f, RZ ;  /* 0x0000001f00037819 */ /* 0x000fc800000006ff */
[----:B------:R0:W3:Y:S03]  /*6290*/  SYNCS.PHASECHK.TRANS64.TRYWAIT P0, [R2+URZ+0x16800], R3 ;  /* 0x01680003020075a7 */ /* 0x0000e6000800017f */
[----:B---3--:R-:W-:Y:S05]  /*62a0*/  @!P0 NANOSLEEP.SYNCS 0x989680 ;  /* 0x009896800000895d */ /* 0x008fea0003900000 */
[----:B------:R-:W3:Y:S01]  /*62b0*/  @!P0 SYNCS.PHASECHK.TRANS64 P0, [R2+URZ+0x16800], R3 ;  /* 0x01680003020085a7 */ /* 0x000ee2000800007f */
[----:B------:R-:W-:Y:S04]  /*62c0*/  BSSY B0, `(.L_x_2736) ;  /* 0x0000006000007945 */ /* 0x000fe80003800000 */
[----:B---3--:R-:W-:Y:S05]  /*62d0*/  @P0 BRA `(.L_x_2737) ;  /* 0x0000000000100947 */ /* 0x008fea0003800000 */
.L_x_2738:
[----:B---3--:R3:W0:Y:S02]  /*62e0*/  SYNCS.PHASECHK.TRANS64.TRYWAIT P0, [R2+URZ+0x16800], R3 ;  /* 0x01680003020075a7 */ /* 0x008624000800017f */
[----:B0-----:R-:W-:Y:S05]  /*62f0*/  @!P0 NANOSLEEP.SYNCS 0x989680 ;  /* 0x009896800000895d */ /* 0x001fea0003900000 */
[----:B------:R-:W0:Y:S02]  /*6300*/  @!P0 SYNCS.PHASECHK.TRANS64 P0, [R2+URZ+0x16800], R3 ;  /* 0x01680003020085a7 */ /* 0x000e24000800007f */
[----:B0-----:R-:W-:Y:S05]  /*6310*/  @!P0 BRA `(.L_x_2738) ;  /* 0xfffffffc00f08947 */ /* 0x001fea000383ffff */
.L_x_2737:
[----:B------:R-:W-:Y:S05]  /*6320*/  BSYNC B0 ;  /* 0x0000000000007941 */ /* 0x000fea0003800000 */
.L_x_2736:
[----:B------:R-:W-:Y:S05]  /*6330*/  BRA `(.L_x_2739) ;  /* 0x0000002c00947947 */ /* 0x000fea0003800000 */
.L_x_2735:
        /* <DEDUP_REMOVED lines=11> */
[----:B------:R-:W-:Y:S02]  /*63f0*/  IMAD.IADD R31, R3, 0x1, R27 ;  /* 0x00000001031f7824 */ /* 0x000fe400078e021b */
[----:B------:R-:W-:Y:S01]  /*6400*/  IMAD.IADD R33, R5, 0x1, R25 ;  /* 0x0000000105217824 */ /* 0x000fe200078e0219 */
[----:B------:R-:W-:Y:S06]  /*6410*/  @!P0 BRA `(.L_x_2741) ;  /* 0x0000000000408947 */ /* 0x000fec0003800000 */
[----:B------:R-:W-:Y:S01]  /*6420*/  MOV R0, 0x0 ;  /* 0x0000000000007802 */ /* 0x000fe20000000f00 */
[----:B------:R-:W-:Y:S01]  /*6430*/  ULDC.64 UR4, c[0x4][0x88] ;  /* 0x0100220000047ab9 */ /* 0x000fe20000000a00 */
[----:B------:R-:W-:Y:S01]  /*6440*/  ULDC.64 UR6, c[0x4][0x90] ;  /* 0x0100240000067ab9 */ /* 0x000fe20000000a00 */
[----:B------:R-:W-:Y:S01]  /*6450*/  IMAD.U32 R4, RZ, RZ, UR4 ;  /* 0x00000004ff047e24 */ /* 0x000fe2000f8e00ff */
[----:B-1----:R0:W1:Y:S01]  /*6460*/  LDC.64 R14, c[0x4][R0] ;  /* 0x01000000000e7b82 */ /* 0x0020620000000a00 */
[----:B------:R-:W-:Y:S01]  /*6470*/  MOV R5, UR5 ;  /* 0x0000000500057c02 */ /* 0x000fe20008000f00 */
[----:B------:R-:W-:Y:S01]  /*6480*/  ULDC.64 UR4, c[0x4][0x20] ;  /* 0x0100080000047ab9 */ /* 0x000fe20000000a00 */
[----:B------:R-:W-:Y:S01]  /*6490*/  IMAD.U32 R6, RZ, RZ, UR6 ;  /* 0x00000006ff067e24 */ /* 0x000fe2000f8e00ff */
[----:B------:R-:W-:Y:S01]  /*64a0*/  MOV R8, 0x70 ;  /* 0x0000007000087802 */ /* 0x000fe20000000f00 */
[----:B------:R-:W-:Y:S02]  /*64b0*/  IMAD.U32 R7, RZ, RZ, UR7 ;  /* 0x00000007ff077e24 */ /* 0x000fe4000f8e00ff */
[----:B------:R-:W-:-:S02]  /*64c0*/  IMAD.U32 R10, RZ, RZ, UR4 ;  /* 0x00000004ff0a7e24 */ /* 0x000fc4000f8e00ff */
[----:B----4-:R-:W-:Y:S02]  /*64d0*/  IMAD.U32 R11, RZ, RZ, UR5 ;  /* 0x00000005ff0b7e24 */ /* 0x010fe4000f8e00ff */
[----:B------:R-:W-:Y:S02]  /*64e0*/  IMAD.MOV.U32 R12, RZ, RZ, 0x1 ;  /* 0x00000001ff0c7424 */ /* 0x000fe400078e00ff */
[----:B0-2---:R-:W-:-:S07]  /*64f0*/  IMAD.MOV.U32 R13, RZ, RZ, RZ ;  /* 0x000000ffff0d7224 */ /* 0x005fce00078e00ff */
[----:B------:R-:W-:-:S07]  /*6500*/  LEPC R20, `(.L_x_2741) ;  /* 0x000000001014794e */ /* 0x000fce0000000000 */
[----:B-1----:R-:W-:Y:S05]  /*6510*/  CALL.ABS.NOINC R14 ;  /* 0x000000000e007343 */ /* 0x002fea0003c00000 */
.L_x_2741:
[----:B------:R-:W-:Y:S05]  /*6520*/  BSYNC B6 ;  /* 0x0000000000067941 */ /* 0x000fea0003800000 */
.L_x_2740:
[----:B------:R-:W3:Y:S01]  /*6530*/  LDL R20, [R1+0x28] ;  /* 0x0000280001147983 */ /* 0x000ee20000100800 */
[----:B------:R-:W-:Y:S01]  /*6540*/  ULDC.U8 UR4, c[0x0][0x410] ;  /* 0x0001040000047ab9 */ /* 0x000fe20000000000 */
[----:B------:R-:W-:Y:S01]  /*6550*/  BSSY B0, `(.L_x_2742) ;  /* 0x00002bb000007945 */ /* 0x000fe20003800000 */
[----:B------:R-:W-:Y:S01]  /*6560*/  ISETP.NE.AND P0, PT, RZ, UR4, PT ;  /* 0x00000004ff007c0c */ /* 0x000fe2000bf05270 */
[----:B---3--:R-:W-:-:S12]  /*6570*/  IMAD.IADD R39, R154, 0x1, R20 ;  /* 0x000000019a277824 */ /* 0x008fd800078e0214 */
[----:B------:R-:W-:Y:S05]  /*6580*/  @!P0 BRA `(.L_x_2743) ;  /* 0x0000001400a08947 */ /* 0x000fea0003800000 */
[----:B------:R-:W3:Y:S01]  /*6590*/  LDL R37, [R1+0x4] ;  /* 0x0000040001257983 */ /* 0x000ee20000100800 */
[----:B------:R-:W0:Y:S01]  /*65a0*/  LDC R38, c[0x0][0x448] ;  /* 0x00011200ff267b82 */ /* 0x000e220000000800 */
[----:B------:R-:W-:Y:S01]  /*65b0*/  ULDC.64 UR4, c[0x0][0x3f8] ;  /* 0x0000fe0000047ab9 */ /* 0x000fe20000000a00 */
[----:B------:R-:W-:Y:S01]  /*65c0*/  ULDC.64 UR6, c[0x0][0x408] ;  /* 0x0001020000067ab9 */ /* 0x000fe20000000a00 */
[----:B------:R-:W5:Y:S01]  /*65d0*/  S2R R20, SR_TID.X ;  /* 0x0000000000147919 */ /* 0x000f620000002100 */
[----:B0-----:R-:W-:Y:S01]  /*65e0*/  ISETP.NE.AND P0, PT, R38, 0x1, PT ;  /* 0x000000012600780c */ /* 0x001fe20003f05270 */
[----:B-----5:R-:W-:-:S12]  /*65f0*/  VIADD R21, R20, 0xffffff80 ;  /* 0xffffff8014157836 */ /* 0x020fd80000000000 */
[----:B------:R-:W0:Y:S01]  /*6600*/  @P0 LDC R0, c[0x0][0x44c] ;  /* 0x00011300ff000b82 */ /* 0x000e220000000800 */
[----:B------:R-:W-:-:S07]  /*6610*/  SHF.R.S32.HI R20, RZ, 0x1f, R21 ;  /* 0x0000001fff147819 */ /* 0x000fce0000011415 */
[----:B------:R-:W5:Y:S01]  /*6620*/  @P0 LDC R5, c[0x0][0x450] ;  /* 0x00011400ff050b82 */ /* 0x000f620000000800 */
[----:B------:R-:W-:-:S04]  /*6630*/  LEA.HI R20, R20, R21, RZ, 0x2 ;  /* 0x0000001514147211 */ /* 0x000fc800078f10ff */
[----:B------:R-:W-:-:S04]  /*6640*/  LOP3.LUT R20, R20, 0xfffffffc, RZ, 0xc0, !PT ;  /* 0xfffffffc14147812 */ /* 0x000fc800078ec0ff */
[----:B------:R-:W-:-:S05]  /*6650*/  IADD3 R20, R21, -R20, RZ ;  /* 0x8000001415147210 */ /* 0x000fca0007ffe0ff */
[----:B------:R-:W-:-:S04]  /*6660*/  IMAD R3, R20, 0x60, R39 ;  /* 0x0000006014037824 */ /* 0x000fc800078e0227 */
[----:B0-----:R-:W-:-:S05]  /*6670*/  @P0 IMAD.HI.U32 R0, R3, R0, RZ ;  /* 0x0000000003000227 */ /* 0x001fca00078e00ff */
[----:B-----5:R-:W-:-:S04]  /*6680*/  @P0 SHF.R.U32.HI R3, RZ, R5, R0 ;  /* 0x00000005ff030219 */ /* 0x020fc80000011600 */
[----:B------:R-:W-:Y:S01]  /*6690*/  SHF.R.S32.HI R0, RZ, 0x1f, R3 ;  /* 0x0000001fff007819 */ /* 0x000fe20000011403 */
[----:B------:R-:W-:Y:S02]  /*66a0*/  IMAD.MOV.U32 R8, RZ, RZ, R26 ;  /* 0x000000ffff087224 */ /* 0x000fe400078e001a */
[----:B------:R-:W-:Y:S02]  /*66b0*/  IMAD.MOV.U32 R9, RZ, RZ, R31 ;  /* 0x000000ffff097224 */ /* 0x000fe400078e001f */
[C---:B------:R-:W-:Y:S02]  /*66c0*/  IMAD R4, R0.reuse, UR4, RZ ;  /* 0x0000000400047c24 */ /* 0x040fe4000f8e02ff */
[----:B------:R-:W-:Y:S02]  /*66d0*/  IMAD.MOV.U32 R10, RZ, RZ, R24 ;  /* 0x000000ffff0a7224 */ /* 0x000fe400078e0018 */
[----:B----4-:R-:W-:Y:S02]  /*66e0*/  IMAD.MOV.U32 R11, RZ, RZ, R33 ;  /* 0x000000ffff0b7224 */ /* 0x010fe400078e0021 */
[----:B------:R-:W-:-:S02]  /*66f0*/  IMAD R0, R0, UR6, RZ ;  /* 0x0000000600007c24 */ /* 0x000fc4000f8e02ff */
[----:B------:R-:W-:-:S04]  /*6700*/  IMAD.WIDE.U32 R8, R3, UR4, R8 ;  /* 0x0000000403087c25 */ /* 0x000fc8000f8e0008 */
[C---:B------:R-:W-:Y:S01]  /*6710*/  IMAD R5, R3.reuse, UR5, R4 ;  /* 0x0000000503057c24 */ /* 0x040fe2000f8e0204 */
[----:B------:R-:W-:Y:S01]  /*6720*/  ULDC.64 UR4, c[0x0][0x3e8] ;  /* 0x0000fa0000047ab9 */ /* 0x000fe20000000a00 */
[----:B------:R-:W-:-:S04]  /*6730*/  IMAD.WIDE.U32 R10, R3, UR6, R10 ;  /* 0x00000006030a7c25 */ /* 0x000fc8000f8e000a */
[----:B------:R-:W-:Y:S01]  /*6740*/  IMAD R3, R3, UR7, R0 ;  /* 0x0000000703037c24 */ /* 0x000fe2000f8e0200 */
[----:B------:R-:W-:Y:S01]  /*6750*/  ULDC.64 UR6, c[0x0][0x400] ;  /* 0x0001000000067ab9 */ /* 0x000fe20000000a00 */
[----:B------:R-:W-:Y:S02]  /*6760*/  LEA R4, P0, R8, UR4, 0x1 ;  /* 0x0000000408047c11 */ /* 0x000fe4000f8008ff */
[----:B------:R-:W-:Y:S01]  /*6770*/  IADD3 R5, R9, R5, RZ ;  /* 0x0000000509057210 */ /* 0x000fe20007ffe0ff */
[----:B------:R-:W-:Y:S01]  /*6780*/  IMAD.IADD R3, R11, 0x1, R3 ;  /* 0x000000010b037824 */ /* 0x000fe200078e0203 */
[----:B------:R-:W-:Y:S01]  /*6790*/  LEA R7, P1, R10, UR6, 0x1 ;  /* 0x000000060a077c11 */ /* 0x000fe2000f8208ff */
[----:B------:R-:W-:Y:S01]  /*67a0*/  UMOV UR4, 0xffffffff ;  /* 0xffffffff00047882 */ /* 0x000fe20000000000 */
[----:B------:R-:W-:Y:S02]  /*67b0*/  LEA.HI.X R6, R8, UR5, R5, 0x1, P0 ;  /* 0x0000000508067c11 */ /* 0x000fe400080f0c05 */
[----:B------:R-:W-:-:S02]  /*67c0*/  LEA.HI.X R8, R10, UR7, R3, 0x1, P1 ;  /* 0x000000070a087c11 */ /* 0x000fc400088f0c03 */
[----:B---3--:R-:W-:Y:S01]  /*67d0*/  SHF.R.S32.HI R36, RZ, 0x1f, R37 ;  /* 0x0000001fff247819 */ /* 0x008fe20000011425 */
[----:B------:R-:W-:Y:S06]  /*67e0*/  BRA.DIV UR4, `(.L_x_2744) ;  /* 0x0000015e045c7947 */ /* 0x000fec000b800000 */
[----:B------:R0:W3:Y:S04]  /*67f0*/  SHFL.IDX PT, R3, R6, RZ, 0x1c1f ;  /* 0x001c1fff06037589 */ /* 0x0000e800000e0000 */
[----:B------:R0:W4:Y:S04]  /*6800*/  SHFL.IDX PT, R0, R4, RZ, 0x1c1f ;  /* 0x001c1fff04007589 */ /* 0x00012800000e0000 */
[----:B------:R0:W0:Y:S04]  /*6810*/  SHFL.IDX PT, R5, R8, RZ, 0x1c1f ;  /* 0x001c1fff08057589 */ /* 0x00002800000e0000 */
[----:B-1----:R1:W0:Y:S02]  /*6820*/  SHFL.IDX PT, R14, R7, RZ, 0x1c1f ;  /* 0x001c1fff070e7589 */ /* 0x00222400000e0000 */
.L_x_2971:
[----:B------:R-:W5:Y:S01]  /*6830*/  LDL R9, [R1+0x14] ;  /* 0x0000140001097983 */ /* 0x000f620000100800 */
        /* <DEDUP_REMOVED lines=9> */
[----:B----4-:R-:W-:Y:S01]  /*68d0*/  IMAD.MOV.U32 R10, RZ, RZ, R0 ;  /* 0x000000ffff0a7224 */ /* 0x010fe200078e0000 */
[----:B------:R-:W-:Y:S01]  /*68e0*/  ISETP.GE.AND P3, PT, R37, UR4, PT ;  /* 0x0000000425007c0c */ /* 0x000fe2000bf66270 */
[----:B---3--:R-:W-:Y:S01]  /*68f0*/  IMAD.MOV.U32 R11, RZ, RZ, R3 ;  /* 0x000000ffff0b7224 */ /* 0x008fe200078e0003 */
[----:B------:R-:W-:Y:S02]  /*6900*/  ISETP.GE.AND P2, PT, R152, UR4, PT ;  /* 0x0000000498007c0c */ /* 0x000fe4000bf46270 */
[----:B------:R-:W-:Y:S02]  /*6910*/  CS2R R30, SRZ ;  /* 0x00000000001e7805 */ /* 0x000fe4000001ff00 */
[----:B0-----:R-:W-:-:S07]  /*6920*/  MOV R15, R5 ;  /* 0x00000005000f7202 */ /* 0x001fce0000000f00 */
[C---:B------:R-:W-:Y:S01]  /*6930*/  @!P3 IMAD.SHL.U32 R35, R37.reuse, 0x2, RZ ;  /* 0x000000022523b824 */ /* 0x040fe200078e00ff */
[----:B------:R-:W-:Y:S02]  /*6940*/  @!P3 SHF.L.U64.HI R20, R37, 0x1, R36 ;  /* 0x000000012514b819 */ /* 0x000fe40000010224 */
[----:B------:R-:W-:Y:S02]  /*6950*/  CS2R R32, SRZ ;  /* 0x0000000000207805 */ /* 0x000fe4000001ff00 */
[----:B------:R-:W-:Y:S01]  /*6960*/  CS2R R24, SRZ ;  /* 0x0000000000187805 */ /* 0x000fe2000001ff00 */
[----:B------:R-:W-:Y:S01]  /*6970*/  @!P2 IMAD.WIDE R10, R152, 0x2, R10 ;  /* 0x00000002980aa825 */ /* 0x000fe200078e020a */
[-C--:B------:R-:W-:Y:S02]  /*6980*/  @!P3 IADD3 R26, P0, R0, R35.reuse, RZ ;  /* 0x00000023001ab210 */ /* 0x080fe40007f1e0ff */
[----:B------:R-:W-:Y:S01]  /*6990*/  @!P3 IADD3 R34, P1, R14, R35, RZ ;  /* 0x000000230e22b210 */ /* 0x000fe20007f3e0ff */
[----:B--2---:R-:W-:Y:S01]  /*69a0*/  @!P2 IMAD.WIDE R12, R152, 0x2, R14 ;  /* 0x00000002980ca825 */ /* 0x004fe200078e020e */
[----:B------:R0:W5:Y:S03]  /*69b0*/  @!P2 LD.E.64 R30, desc[UR40][R10.64] ;  /* 0x000000280a1ea980 */ /* 0x000166000c101b00 */
[--C-:B------:R-:W-:Y:S01]  /*69c0*/  @!P3 IMAD.X R27, R3, 0x1, R20.reuse, P0 ;  /* 0x00000001031bb824 */ /* 0x100fe200000e0614 */
[----:B------:R0:W5:Y:S01]  /*69d0*/  @!P2 LD.E.64 R32, desc[UR40][R12.64] ;  /* 0x000000280c20a980 */ /* 0x000162000c101b00 */
[----:B------:R-:W-:Y:S01]  /*69e0*/  @!P3 IMAD.X R35, R5, 0x1, R20, P1 ;  /* 0x000000010523b824 */ /* 0x000fe200008e0614 */
[----:B------:R-:W-:-:S02]  /*69f0*/  CS2R R20, SRZ ;  /* 0x0000000000147805 */ /* 0x000fc4000001ff00 */
[----:B------:R0:W5:Y:S04]  /*6a00*/  @!P3 LD.E.64 R24, desc[UR40][R26.64] ;  /* 0x000000281a18b980 */ /* 0x000168000c101b00 */
[----:B------:R0:W5:Y:S02]  /*6a10*/  @!P3 LD.E.64 R20, desc[UR40][R34.64] ;  /* 0x000000282214b980 */ /* 0x000164000c101b00 */
.L_x_2746:
[----:B------:R-:W-:Y:S05]  /*6a20*/  BSYNC B1 ;  /* 0x0000000000017941 */ /* 0x000fea0003800000 */
.L_x_2745:
[----:B----45:R-:W-:Y:S01]  /*6a30*/  IMAD.MOV.U32 R0, RZ, RZ, R32 ;  /* 0x000000ffff007224 */ /* 0x030fe200078e0020 */
[----:B0-----:R-:W-:Y:S01]  /*6a40*/  MOV R5, R20 ;  /* 0x0000001400057202 */ /* 0x001fe20000000f00 */
[----:B---3--:R-:W-:Y:S01]  /*6a50*/  IMAD.MOV.U32 R3, RZ, RZ, R33 ;  /* 0x000000ffff037224 */ /* 0x008fe200078e0021 */
[----:B------:R-:W-:Y:S01]  /*6a60*/  UMOV UR4, 0xffffffff ;  /* 0xffffffff00047882 */ /* 0x000fe20000000000 */
        /* <DEDUP_REMOVED lines=8> */
[----:B------:R-:W-:Y:S02]  /*6af0*/  CS2R R26, SRZ ;  /* 0x00000000001a7805 */ /* 0x000fe4000001ff00 */
[----:B------:R-:W-:Y:S02]  /*6b00*/  PRMT R40, R40, 0x5410, R0 ;  /* 0x0000541028287816 */ /* 0x000fe40000000000 */
[----:B------:R-:W-:Y:S02]  /*6b10*/  PRMT R47, R3, 0x5410, R5 ;  /* 0x00005410032f7816 */ /* 0x000fe40000000005 */
[----:B------:R-:W-:Y:S01]  /*6b20*/  PRMT R35, R9, 0x7610, R35 ;  /* 0x0000761009237816 */ /* 0x000fe20000000023 */
[----:B------:R-:W-:Y:S06]  /*6b30*/  BRA.DIV UR4, `(.L_x_2747) ;  /* 0x0000015a04f87947 */ /* 0x000fec000b800000 */
[----:B------:R0:W3:Y:S04]  /*6b40*/  SHFL.IDX PT, R3, R6, 0x1, 0x1c1f ;  /* 0x003c1f0006037f89 */ /* 0x0000e800000e0000 */
[----:B------:R0:W4:Y:S04]  /*6b50*/  SHFL.IDX PT, R0, R4, 0x1, 0x1c1f ;  /* 0x003c1f0004007f89 */ /* 0x00012800000e0000 */
[----:B------:R0:W0:Y:S04]  /*6b60*/  SHFL.IDX PT, R5, R8, 0x1, 0x1c1f ;  /* 0x003c1f0008057f89 */ /* 0x00002800000e0000 */
[----:B------:R0:W0:Y:S02]  /*6b70*/  SHFL.IDX PT, R14, R7, 0x1, 0x1c1f ;  /* 0x003c1f00070e7f89 */ /* 0x00002400000e0000 */
.L_x_2977:
[----:B0-----:R-:W5:Y:S04]  /*6b80*/  LDL R6, [R1+0x54] ;  /* 0x0000540001067983 */ /* 0x001f680000100800 */
[----:B------:R-:W3:Y:S01]  /*6b90*/  LDL R41, [R1+0x3c] ;  /* 0x00003c0001297983 */ /* 0x000ee20000100800 */
[----:B------:R-:W-:Y:S01]  /*6ba0*/  VIADD R39, R39, 0x60 ;  /* 0x0000006027277836 */ /* 0x000fe20000000000 */
[----:B------:R-:W-:Y:S01]  /*6bb0*/  BSSY B1, `(.L_x_2748) ;  /* 0x0000021000017945 */ /* 0x000fe20003800000 */
[----:B------:R-:W-:Y:S02]  /*6bc0*/  CS2R R10, SRZ ;  /* 0x00000000000a7805 */ /* 0x000fe4000001ff00 */
[----:B--2---:R-:W-:Y:S02]  /*6bd0*/  CS2R R12, SRZ ;  /* 0x00000000000c7805 */ /* 0x004fe4000001ff00 */
[----:B------:R-:W-:-:S02]  /*6be0*/  CS2R R8, SRZ ;  /* 0x0000000000087805 */ /* 0x000fc4000001ff00 */
[----:B------:R-:W-:Y:S02]  /*6bf0*/  ISETP.GE.AND P0, PT, R39, R38, PT ;  /* 0x000000262700720c */ /* 0x000fe40003f06270 */
[----:B-----5:R-:W-:-:S04]  /*6c00*/  LEA.HI R4, R6, R6, RZ, 0x1 ;  /* 0x0000000606047211 */ /* 0x020fc800078f08ff */
[----:B------:R-:W-:Y:S01]  /*6c10*/  LOP3.LUT R4, R4, 0xfffffffe, RZ, 0xc0, !PT ;  /* 0xfffffffe04047812 */ /* 0x000fe200078ec0ff */
[----:B---3--:R-:W-:-:S04]  /*6c20*/  IMAD.SHL.U32 R34, R41, 0x40, RZ ;  /* 0x0000004029227824 */ /* 0x008fc800078e00ff */
[----:B------:R-:W-:-:S05]  /*6c30*/  IMAD.IADD R4, R6, 0x1, -R4 ;  /* 0x0000000106047824 */ /* 0x000fca00078e0a04 */
[----:B------:R-:W-:Y:S01]  /*6c40*/  SHF.L.U32 R39, R4, 0x1f, RZ ;  /* 0x0000001f04277819 */ /* 0x000fe200000006ff */
[----:B------:R-:W-:Y:S06]  /*6c50*/  @P0 BRA `(.L_x_2749) ;  /* 0x0000000000580947 */ /* 0x000fec0003800000 */
[----:B------:R-:W-:Y:S01]  /*6c60*/  ULDC UR4, c[0x0][0x3f4] ;  /* 0x0000fd0000047ab9 */ /* 0x000fe20000000800 */
[----:B-1----:R-:W-:Y:S01]  /*6c70*/  MOV R7, R3 ;  /* 0x0000000300077202 */ /* 0x002fe20000000f00 */
[----:B----4-:R-:W-:Y:S01]  /*6c80*/  IMAD.MOV.U32 R6, RZ, RZ, R0 ;  /* 0x000000ffff067224 */ /* 0x010fe200078e0000 */
[----:B------:R-:W-:Y:S02]  /*6c90*/  ISETP.GE.AND P3, PT, R37, UR4, PT ;  /* 0x0000000425007c0c */ /* 0x000fe4000bf66270 */
[----:B------:R-:W-:Y:S02]  /*6ca0*/  CS2R R12, SRZ ;  /* 0x00000000000c7805 */ /* 0x000fe4000001ff00 */
[----:B------:R-:W-:Y:S01]  /*6cb0*/  ISETP.GE.AND P2, PT, R152, UR4, PT ;  /* 0x0000000498007c0c */ /* 0x000fe2000bf46270 */
[----:B------:R-:W-:-:S08]  /*6cc0*/  IMAD.MOV.U32 R15, RZ, RZ, R5 ;  /* 0x000000ffff0f7224 */ /* 0x000fd000078e0005 */
[C---:B------:R-:W-:Y:S01]  /*6cd0*/  @!P3 IMAD.SHL.U32 R9, R37.reuse, 0x2, RZ ;  /* 0x000000022509b824 */ /* 0x040fe200078e00ff */
[----:B------:R-:W-:Y:S02]  /*6ce0*/  @!P3 SHF.L.U64.HI R10, R37, 0x1, R36 ;  /* 0x00000001250ab819 */ /* 0x000fe40000010224 */
[----:B------:R-:W-:Y:S01]  /*6cf0*/  CS2R R26, SRZ ;  /* 0x00000000001a7805 */ /* 0x000fe2000001ff00 */
[----:B------:R-:W-:Y:S01]  /*6d00*/  @!P2 IMAD.WIDE R6, R152, 0x2, R6 ;  /* 0x000000029806a825 */ /* 0x000fe200078e0206 */
[-C--:B------:R-:W-:Y:S02]  /*6d10*/  @!P3 IADD3 R36, P0, R0, R9.reuse, RZ ;  /* 0x000000090024b210 */ /* 0x080fe40007f1e0ff */
[----:B------:R-:W-:Y:S02]  /*6d20*/  @!P3 IADD3 R4, P1, R14, R9, RZ ;  /* 0x000000090e04b210 */ /* 0x000fe40007f3e0ff */
[----:B------:R-:W-:Y:S01]  /*6d30*/  CS2R R8, SRZ ;  /* 0x0000000000087805 */ /* 0x000fe2000001ff00 */
[----:B------:R0:W5:Y:S01]  /*6d40*/  @!P2 LD.E.64 R12, desc[UR40][R6.64] ;  /* 0x00000028060ca980 */ /* 0x000162000c101b00 */
[----:B------:R-:W-:-:S02]  /*6d50*/  @!P3 IMAD.X R37, R3, 0x1, R10, P0 ;  /* 0x000000010325b824 */ /* 0x000fc400000e060a */
[----:B------:R-:W-:Y:S01]  /*6d60*/  @!P3 IMAD.X R5, R5, 0x1, R10, P1 ;  /* 0x000000010505b824 */ /* 0x000fe200008e060a */
[----:B------:R-:W-:Y:S01]  /*6d70*/  CS2R R10, SRZ ;  /* 0x00000000000a7805 */ /* 0x000fe2000001ff00 */
[----:B------:R-:W-:Y:S01]  /*6d80*/  @!P2 IMAD.WIDE R14, R152, 0x2, R14 ;  /* 0x00000002980ea825 */ /* 0x000fe200078e020e */
[----:B------:R0:W5:Y:S04]  /*6d90*/  @!P3 LD.E.64 R8, desc[UR40][R36.64] ;  /* 0x000000282408b980 */ /* 0x000168000c101b00 */
[----:B------:R0:W5:Y:S04]  /*6da0*/  @!P2 LD.E.64 R26, desc[UR40][R14.64] ;  /* 0x000000280e1aa980 */ /* 0x000168000c101b00 */
[----:B------:R0:W5:Y:S02]  /*6db0*/  @!P3 LD.E.64 R10, desc[UR40][R4.64] ;  /* 0x00000028040ab980 */ /* 0x000164000c101b00 */
.L_x_2749:
[----:B------:R-:W-:Y:S05]  /*6dc0*/  BSYNC B1 ;  /* 0x0000000000017941 */ /* 0x000fea0003800000 */
.L_x_2748:
[----:B01----:R-:W0:Y:S01]  /*6dd0*/  S2R R7, SR_TID.X ;  /* 0x0000000000077919 */ /* 0x003e220000002100 */
[----:B------:R-:W1:Y:S01]  /*6de0*/  SYNCS.PHASECHK.TRANS64.TRYWAIT P0, [R2+URZ+0x16800], R39 ;  /* 0x01680027020075a7 */ /* 0x000e62000800017f */
[----:B------:R-:W-:Y:S01]  /*6df0*/  LOP3.LUT R3, R34, 0x1c0, RZ, 0xc0, !PT ;  /* 0x000001c022037812 */ /* 0x000fe200078ec0ff */
[----:B-----5:R-:W-:Y:S01]  /*6e00*/  IMAD.MOV.U32 R5, RZ, RZ, R11 ;  /* 0x000000ffff057224 */ /* 0x020fe200078e000b */
[----:B------:R-:W-:Y:S01]  /*6e10*/  MOV R4, R26 ;  /* 0x0000001a00047202 */ /* 0x000fe20000000f00 */
[----:B------:R-:W-:Y:S01]  /*6e20*/  IMAD R29, R29, -0xc0, R38 ;  /* 0xffffff401d1d7824 */ /* 0x000fe200078e0226 */
[----:B----4-:R-:W-:Y:S01]  /*6e30*/  LOP3.LUT R0, R3, 0x18, R16, 0xf8, !PT ;  /* 0x0000001803007812 */ /* 0x010fe200078ef810 */
[----:B------:R-:W-:Y:S01]  /*6e40*/  IMAD.MOV.U32 R6, RZ, RZ, R12 ;  /* 0x000000ffff067224 */ /* 0x000fe200078e000c */
[----:B------:R-:W-:Y:S01]  /*6e50*/  SHF.R.U32.HI R3, RZ, 0x3, R3 ;  /* 0x00000003ff037819 */ /* 0x000fe20000011603 */
[----:B------:R-:W-:Y:S01]  /*6e60*/  BSSY B1, `(.L_x_2750) ;  /* 0x0000019000017945 */ /* 0x000fe20003800000 */
[----:B------:R-:W-:Y:S01]  /*6e70*/  PRMT R48, R4, 0x7610, R48 ;  /* 0x0000761004307816 */ /* 0x000fe20000000030 */
[----:B------:R-:W-:Y:S01]  /*6e80*/  IMAD.MOV.U32 R4, RZ, RZ, R10 ;  /* 0x000000ffff047224 */ /* 0x000fe200078e000a */
[----:B------:R-:W-:Y:S01]  /*6e90*/  LOP3.LUT R0, R0, R3, RZ, 0x3c, !PT ;  /* 0x0000000300007212 */ /* 0x000fe200078e3cff */
[----:B------:R-:W-:Y:S01]  /*6ea0*/  IMAD.MOV.U32 R3, RZ, RZ, R27 ;  /* 0x000000ffff037224 */ /* 0x000fe200078e001b */
[----:B------:R-:W-:-:S02]  /*6eb0*/  VIMNMX R29, R29, 0xc0, PT ;  /* 0x000000c01d1d7848 */ /* 0x000fc40003fe0100 */
[----:B------:R-:W-:Y:S01]  /*6ec0*/  PRMT R14, R4, 0x5410, R5 ;  /* 0x00005410040e7816 */ /* 0x000fe20000000005 */
[----:B------:R-:W-:Y:S01]  /*6ed0*/  IMAD.MOV.U32 R4, RZ, RZ, R8 ;  /* 0x000000ffff047224 */ /* 0x000fe200078e0008 */
[----:B------:R-:W-:Y:S02]  /*6ee0*/  PRMT R34, R3, 0x7610, R34 ;  /* 0x0000761003227816 */ /* 0x000fe40000000022 */
[----:B------:R-:W-:Y:S02]  /*6ef0*/  PRMT R48, R48, 0x5410, R6 ;  /* 0x0000541030307816 */ /* 0x000fe40000000006 */
[----:B------:R-:W-:Y:S02]  /*6f00*/  PRMT R15, R4, 0x7610, R15 ;  /* 0x00007610040f7816 */ /* 0x000fe4000000000f */
[----:B------:R-:W-:Y:S02]  /*6f10*/  LOP3.LUT P2, RZ, R41, 0x4, RZ, 0xc0, !PT ;  /* 0x0000000429ff7812 */ /* 0x000fe4000784c0ff */
[----:B------:R-:W-:-:S02]  /*6f20*/  ISETP.GE.AND P1, PT, R154, R29, PT ;  /* 0x0000001d9a00720c */ /* 0x000fc40003f26270 */
[----:B------:R-:W-:Y:S02]  /*6f30*/  MOV R5, R9 ;  /* 0x0000000900057202 */ /* 0x000fe40000000f00 */
[----:B0-----:R-:W-:-:S04]  /*6f40*/  IADD3 R36, R7, -0x80, RZ ;  /* 0xffffff8007247810 */ /* 0x001fc80007ffe0ff */
[----:B------:R-:W-:-:S04]  /*6f50*/  SHF.R.S32.HI R7, RZ, 0x1f, R36 ;  /* 0x0000001fff077819 */ /* 0x000fc80000011424 */
[----:B------:R-:W-:-:S04]  /*6f60*/  LEA.HI R7, R7, R36, RZ, 0x5 ;  /* 0x0000002407077211 */ /* 0x000fc800078f28ff */
[----:B------:R-:W-:-:S05]  /*6f70*/  SHF.R.S32.HI R7, RZ, 0x5, R7 ;  /* 0x00000005ff077819 */ /* 0x000fca0000011407 */
[----:B------:R-:W-:Y:S02]  /*6f80*/  IMAD R3, R7, 0x200, R0 ;  /* 0x0000020007037824 */ /* 0x000fe400078e0200 */
[----:B------:R-:W-:Y:S02]  /*6f90*/  IMAD.MOV.U32 R0, RZ, RZ, R13 ;  /* 0x000000ffff007224 */ /* 0x000fe400078e000d */
[----:B------:R-:W-:-:S03]  /*6fa0*/  IMAD R3, R3, 0x2, R2 ;  /* 0x0000000203037824 */ /* 0x000fc600078e0202 */
[----:B------:R-:W-:Y:S01]  /*6fb0*/  PRMT R34, R34, 0x5410, R0 ;  /* 0x0000541022227816 */ /* 0x000fe20000000000 */
[C---:B------:R-:W-:Y:S02]  /*6fc0*/  VIADD R4, R3.reuse, 0x8400 ;  /* 0x0000840003047836 */ /* 0x040fe40000000000 */
[----:B------:R-:W-:Y:S01]  /*6fd0*/  VIADD R0, R3, 0x8440 ;  /* 0x0000844003007836 */ /* 0x000fe20000000000 */
[----:B-1----:R-:W-:Y:S06]  /*6fe0*/  @!P0 BRA `(.L_x_2751) ;  /* 0x00000158003c8947 */ /* 0x002fec0003800000 */
.L_x_2978:
[----:B------:R-:W-:Y:S05]  /*6ff0*/  BSYNC B1 ;  /* 0x0000000000017941 */ /* 0x000fea0003800000 */
.L_x_2750:
[----:B------:R-:W-:Y:S01]  /*7000*/  BSSY B1, `(.L_x_2752) ;  /* 0x0000060000017945 */ /* 0x000fe20003800000 */
[----:B------:R-:W-:Y:S01]  /*7010*/  PRMT R15, R15, 0x5410, R5 ;  /* 0x000054100f0f7816 */ /* 0x000fe20000000005 */
[----:B------:R-:W-:Y:S02]  /*7020*/  @P2 VIADD R0, R4, 0xffffffc0 ;  /* 0xffffffc004002836 */ /* 0x000fe40000000000 */
[----:B------:R-:W-:Y:S05]  /*7030*/  @P1 BRA `(.L_x_2753) ;  /* 0x0000000400701947 */ /* 0x000fea0003800000 */
[----:B------:R-:W2:Y:S01]  /*7040*/  LDL R6, [R1+0x4] ;  /* 0x0000040001067983 */ /* 0x000ea20000100800 */
[----:B------:R-:W1:Y:S01]  /*7050*/  LDC R5, c[0x0][0x3f4] ;  /* 0x0000fd00ff057b82 */ /* 0x000e620000000800 */
[----:B------:R-:W-:Y:S01]  /*7060*/  BSSY B2, `(.L_x_2754) ;  /* 0x000002e000027945 */ /* 0x000fe20003800000 */
[-C--:B-1----:R-:W-:Y:S02]  /*7070*/  ISETP.GE.AND P0, PT, R152, R5.reuse, PT ;  /* 0x000000059800720c */ /* 0x082fe40003f06270 */
[----:B--2---:R-:W-:-:S11]  /*7080*/  ISETP.GE.AND P1, PT, R6, R5, PT ;  /* 0x000000050600720c */ /* 0x004fd60003f26270 */
[----:B------:R-:W-:Y:S05]  /*7090*/  @P0 BRA `(.L_x_2755) ;  /* 0x0000000000a80947 */ /* 0x000fea0003800000 */
[----:B------:R-:W1:Y:S01]  /*70a0*/  LDS.128 R4, [R3+0x8400] ;  /* 0x0084000003047984 */ /* 0x000e620000000c00 */
[----:B------:R-:W-:Y:S01]  /*70b0*/  SHF.R.U32.HI R37, RZ, 0x10, R31 ;  /* 0x00000010ff257819 */ /* 0x000fe2000001161f */
[--C-:B------:R-:W-:Y:S01]  /*70c0*/  HADD2.F32 R38, -RZ, R40.reuse.H0_H0 ;  /* 0x20000028ff267230 */ /* 0x100fe20000004100 */
[--C-:B0-----:R-:W-:Y:S01]  /*70d0*/  SHF.R.U32.HI R39, RZ, 0x10, R33.reuse ;  /* 0x00000010ff277819 */ /* 0x101fe20000011621 */
[----:B------:R-:W-:Y:S01]  /*70e0*/  HADD2.F32 R36, -RZ, R40.H1_H1 ;  /* 0x30000028ff247230 */ /* 0x000fe20000004100 */
[----:B------:R-:W-:Y:S01]  /*70f0*/  SHF.R.U64 R43, R32, 0x10, R33 ;  /* 0x00000010202b7819 */ /* 0x000fe20000001221 */
[----:B------:R-:W-:Y:S01]  /*7100*/  HADD2.F32 R37, -RZ, R37.H0_H0 ;  /* 0x20000025ff257230 */ /* 0x000fe20000004100 */
[----:B------:R-:W-:Y:S01]  /*7110*/  SHF.R.U64 R45, R30, 0x10, R31 ;  /* 0x000000101e2d7819 */ /* 0x000fe2000000121f */
[----:B------:R-:W-:Y:S02]  /*7120*/  HADD2.F32 R39, -RZ, R39.H0_H0 ;  /* 0x20000027ff277230 */ /* 0x000fe40000004100 */
[----:B-1----:R-:W-:-:S02]  /*7130*/  HADD2.F32 R32, -RZ, R7.H0_H0 ;  /* 0x20000007ff207230 */ /* 0x002fc40000004100 */
[----:B------:R-:W-:Y:S02]  /*7140*/  HADD2.F32 R33, -RZ, R7.H1_H1 ;  /* 0x30000007ff217230 */ /* 0x000fe40000004100 */
[--C-:B------:R-:W-:Y:S02]  /*7150*/  HADD2.F32 R7, -RZ, R4.reuse.H0_H0 ;  /* 0x20000004ff077230 */ /* 0x100fe40000004100 */
[----:B------:R-:W-:Y:S02]  /*7160*/  HADD2.F32 R4, -RZ, R4.H1_H1 ;  /* 0x30000004ff047230 */ /* 0x000fe40000004100 */
[C---:B------:R-:W-:Y:S01]  /*7170*/  FMUL.FTZ R42, R33.reuse, R37 ;  /* 0x00000025212a7220 */ /* 0x040fe20000410000 */
[-C--:B------:R-:W-:Y:S01]  /*7180*/  FMUL.FTZ R41, R33, R39.reuse ;  /* 0x0000002721297220 */ /* 0x080fe20000410000 */
[--C-:B------:R-:W-:Y:S02]  /*7190*/  HADD2.F32 R30, -RZ, R6.reuse.H0_H0 ;  /* 0x20000006ff1e7230 */ /* 0x100fe40000004100 */
[----:B------:R-:W-:Y:S01]  /*71a0*/  FMUL.FTZ R40, R4, R38 ;  /* 0x0000002604287220 */ /* 0x000fe20000410000 */
[----:B------:R-:W-:Y:S01]  /*71b0*/  FFMA.FTZ R44, R32, R39, R42 ;  /* 0x00000027202c7223 */ /* 0x000fe2000001002a */
[----:B------:R-:W-:-:S02]  /*71c0*/  HADD2.F32 R31, -RZ, R6.H1_H1 ;  /* 0x30000006ff1f7230 */ /* 0x000fc40000004100 */
[-C--:B------:R-:W-:Y:S01]  /*71d0*/  FMUL.FTZ R42, R4, R36.reuse ;  /* 0x00000024042a7220 */ /* 0x080fe20000410000 */
[C---:B------:R-:W-:Y:S01]  /*71e0*/  FFMA.FTZ R40, R7.reuse, R36, -R40 ;  /* 0x0000002407287223 */ /* 0x040fe20000010828 */
[--C-:B------:R-:W-:Y:S02]  /*71f0*/  HADD2.F32 R6, -RZ, R5.reuse.H0_H0 ;  /* 0x20000005ff067230 */ /* 0x100fe40000004100 */
[----:B------:R-:W-:Y:S01]  /*7200*/  FFMA.FTZ R41, R32, R37, -R41 ;  /* 0x0000002520297223 */ /* 0x000fe20000010829 */
[----:B------:R-:W-:Y:S02]  /*7210*/  HADD2.F32 R36, -RZ, R46.H0_H0 ;  /* 0x2000002eff247230 */ /* 0x000fe40000004100 */
[----:B------:R-:W-:Y:S01]  /*7220*/  FFMA.FTZ R37, R7, R38, R42 ;  /* 0x0000002607257223 */ /* 0x000fe2000001002a */
[----:B------:R-:W-:Y:S02]  /*7230*/  HADD2.F32 R5, -RZ, R5.H1_H1 ;  /* 0x30000005ff057230 */ /* 0x000fe40000004100 */
[----:B------:R-:W-:-:S02]  /*7240*/  HADD2.F32 R32, -RZ, R47.H0_H0 ;  /* 0x2000002fff207230 */ /* 0x000fc40000004100 */
[C---:B------:R-:W-:Y:S01]  /*7250*/  FMUL.FTZ R39, R31.reuse, R36 ;  /* 0x000000241f277220 */ /* 0x040fe20000410000 */
[----:B------:R-:W-:Y:S02]  /*7260*/  HADD2.F32 R33, -RZ, R43.H0_H0 ;  /* 0x2000002bff217230 */ /* 0x000fe40000004100 */
[----:B------:R-:W-:Y:S02]  /*7270*/  HADD2.F32 R4, -RZ, R45.H0_H0 ;  /* 0x2000002dff047230 */ /* 0x000fe40000004100 */
[-C--:B------:R-:W-:Y:S01]  /*7280*/  FMUL.FTZ R31, R31, R32.reuse ;  /* 0x000000201f1f7220 */ /* 0x080fe20000410000 */
[C---:B------:R-:W-:Y:S01]  /*7290*/  FFMA.FTZ R39, R30.reuse, R32, -R39 ;  /* 0x000000201e277223 */ /* 0x040fe20000010827 */
[C---:B------:R-:W-:Y:S01]  /*72a0*/  FMUL.FTZ R7, R5.reuse, R33 ;  /* 0x0000002105077220 */ /* 0x040fe20000410000 */
[----:B------:R-:W-:Y:S01]  /*72b0*/  FMUL.FTZ R38, R5, R4 ;  /* 0x0000000405267220 */ /* 0x000fe20000410000 */
[----:B------:R-:W-:Y:S02]  /*72c0*/  FFMA.FTZ R30, R30, R36, R31 ;  /* 0x000000241e1e7223 */ /* 0x000fe4000001001f */
[----:B------:R-:W-:Y:S01]  /*72d0*/  FFMA.FTZ R5, R6, R4, -R7 ;  /* 0x0000000406057223 */ /* 0x000fe20000010807 */
[----:B------:R-:W-:Y:S01]  /*72e0*/  F2FP.F16.F32.PACK_AB R7, R44, R41 ;  /* 0x000000292c07723e */ /* 0x000fe200000000ff */
[----:B------:R-:W-:Y:S01]  /*72f0*/  FFMA.FTZ R38, R6, R33, R38 ;  /* 0x0000002106267223 */ /* 0x000fe20000010026 */
[----:B------:R-:W-:-:S02]  /*7300*/  F2FP.F16.F32.PACK_AB R4, R37, R40 ;  /* 0x000000282504723e */ /* 0x000fc400000000ff */
[----:B------:R-:W-:Y:S02]  /*7310*/  F2FP.F16.F32.PACK_AB R6, R30, R39 ;  /* 0x000000271e06723e */ /* 0x000fe400000000ff */
[----:B------:R-:W-:-:S05]  /*7320*/  F2FP.F16.F32.PACK_AB R5, R38, R5 ;  /* 0x000000052605723e */ /* 0x000fca00000000ff */
[----:B------:R1:W-:Y:S02]  /*7330*/  STS.128 [R3+0x8400], R4 ;  /* 0x0084000403007388 */ /* 0x0003e40000000c00 */
.L_x_2755:
[----:B------:R-:W-:Y:S05]  /*7340*/  BSYNC B2 ;  /* 0x0000000000027941 */ /* 0x000fea0003800000 */
.L_x_2754:
[----:B------:R-:W-:Y:S05]  /*7350*/  @P1 BRA `(.L_x_2753) ;  /* 0x0000000000a81947 */ /* 0x000fea0003800000 */
[----:B-1----:R-:W1:Y:S01]  /*7360*/  LDS.128 R4, [R0] ;  /* 0x0000000000047984 */ /* 0x002e620000000c00 */
[----:B------:R-:W-:Y:S01]  /*7370*/  SHF.R.U32.HI R31, RZ, 0x10, R25 ;  /* 0x00000010ff1f7819 */ /* 0x000fe20000011619 */
[----:B------:R-:W-:Y:S01]  /*7380*/  HADD2.F32 R30, -RZ, R47.H1_H1 ;  /* 0x3000002fff1e7230 */ /* 0x000fe20000004100 */
[----:B------:R-:W-:Y:S01]  /*7390*/  SHF.R.U32.HI R33, RZ, 0x10, R21 ;  /* 0x00000010ff217819 */ /* 0x000fe20000011615 */
[----:B------:R-:W-:Y:S01]  /*73a0*/  HADD2.F32 R32, -RZ, R46.H1_H1 ;  /* 0x3000002eff207230 */ /* 0x000fe20000004100 */
[----:B------:R-:W-:Y:S01]  /*73b0*/  SHF.R.U64 R41, R24, 0x10, R25 ;  /* 0x0000001018297819 */ /* 0x000fe20000001219 */
[----:B------:R-:W-:Y:S01]  /*73c0*/  HADD2.F32 R31, -RZ, R31.H0_H0 ;  /* 0x2000001fff1f7230 */ /* 0x000fe20000004100 */
[----:B0-----:R-:W-:Y:S01]  /*73d0*/  SHF.R.U64 R39, R20, 0x10, R21 ;  /* 0x0000001014277819 */ /* 0x001fe20000001215 */
[----:B------:R-:W-:Y:S02]  /*73e0*/  HADD2.F32 R33, -RZ, R33.H0_H0 ;  /* 0x20000021ff217230 */ /* 0x000fe40000004100 */
[----:B-1----:R-:W-:-:S02]  /*73f0*/  HADD2.F32 R25, -RZ, R7.H1_H1 ;  /* 0x30000007ff197230 */ /* 0x002fc40000004100 */
        /* <DEDUP_REMOVED lines=9> */
[----:B------:R-:W-:Y:S02]  /*7490*/  HADD2.F32 R25, -RZ, R35.H1_H1 ;  /* 0x30000023ff197230 */ /* 0x000fe40000004100 */
[----:B------:R-:W-:Y:S01]  /*74a0*/  FFMA.FTZ R37, R24, R31, -R37 ;  /* 0x0000001f18257223 */ /* 0x000fe20000010825 */
[----:B------:R-:W-:Y:S02]  /*74b0*/  HADD2.F32 R6, -RZ, R5.H0_H0 ;  /* 0x20000005ff067230 */ /* 0x000fe40000004100 */
[-C--:B------:R-:W-:Y:S01]  /*74c0*/  FMUL.FTZ R38, R4, R30.reuse ;  /* 0x0000001e04267220 */ /* 0x080fe20000410000 */
[----:B------:R-:W-:Y:S02]  /*74d0*/  HADD2.F32 R35, -RZ, R35.H0_H0 ;  /* 0x20000023ff237230 */ /* 0x000fe40000004100 */
[----:B------:R-:W-:Y:S01]  /*74e0*/  FFMA.FTZ R36, R7, R30, -R36 ;  /* 0x0000001e07247223 */ /* 0x000fe20000010824 */
[----:B------:R-:W-:-:S02]  /*74f0*/  HADD2.F32 R5, -RZ, R5.H1_H1 ;  /* 0x30000005ff057230 */ /* 0x000fc40000004100 */
[----:B------:R-:W-:Y:S01]  /*7500*/  FFMA.FTZ R31, R7, R32, R38 ;  /* 0x00000020071f7223 */ /* 0x000fe20000010026 */
        /* <DEDUP_REMOVED lines=15> */
.L_x_2753:
[----:B------:R-:W-:Y:S05]  /*7600*/  BSYNC B1 ;  /* 0x0000000000017941 */ /* 0x000fea0003800000 */
.L_x_2752:
[----:B-12---:R-:W-:-:S05]  /*7610*/  VIADD R4, R154, 0x60 ;  /* 0x000000609a047836 */ /* 0x006fca0000000000 */
[----:B------:R-:W-:-:S13]  /*7620*/  ISETP.GE.AND P0, PT, R4, R29, PT ;  /* 0x0000001d0400720c */ /* 0x000fda0003f06270 */
        /* <DEDUP_REMOVED lines=9> */
[--C-:B------:R-:W-:Y:S01]  /*76c0*/  HADD2.F32 R24, -RZ, R48.reuse.H1_H1 ;  /* 0x30000030ff187230 */ /* 0x100fe20000004100 */
[--C-:B------:R-:W-:Y:S01]  /*76d0*/  SHF.R.U64 R31, R26, 0x10, R27.reuse ;  /* 0x000000101a1f7819 */ /* 0x100fe2000000121b */
[----:B------:R-:W-:Y:S01]  /*76e0*/  HADD2.F32 R26, -RZ, R48.H0_H0 ;  /* 0x20000030ff1a7230 */ /* 0x000fe20000004100 */
[----:B------:R-:W-:Y:S01]  /*76f0*/  SHF.R.U32.HI R27, RZ, 0x10, R27 ;  /* 0x00000010ff1b7819 */ /* 0x000fe2000001161b */
[----:B------:R-:W-:Y:S01]  /*7700*/  HADD2.F32 R25, -RZ, R25.H0_H0 ;  /* 0x20000019ff197230 */ /* 0x000fe20000004100 */
[----:B------:R-:W-:-:S03]  /*7710*/  SHF.R.U64 R33, R12, 0x10, R13 ;  /* 0x000000100c217819 */ /* 0x000fc6000000120d */
[----:B------:R-:W-:Y:S02]  /*7720*/  HADD2.F32 R27, -RZ, R27.H0_H0 ;  /* 0x2000001bff1b7230 */ /* 0x000fe40000004100 */
[--C-:B-1----:R-:W-:Y:S02]  /*7730*/  HADD2.F32 R21, -RZ, R7.reuse.H1_H1 ;  /* 0x30000007ff157230 */ /* 0x102fe40000004100 */
[----:B------:R-:W-:Y:S02]  /*7740*/  HADD2.F32 R20, -RZ, R7.H0_H0 ;  /* 0x20000007ff147230 */ /* 0x000fe40000004100 */
[--C-:B------:R-:W-:Y:S02]  /*7750*/  HADD2.F32 R7, -RZ, R4.reuse.H0_H0 ;  /* 0x20000004ff077230 */ /* 0x100fe40000004100 */
[C---:B------:R-:W-:Y:S01]  /*7760*/  FMUL.FTZ R32, R21.reuse, R25 ;  /* 0x0000001915207220 */ /* 0x040fe20000410000 */
[----:B------:R-:W-:Y:S02]  /*7770*/  HADD2.F32 R4, -RZ, R4.H1_H1 ;  /* 0x30000004ff047230 */ /* 0x000fe40000004100 */
[----:B------:R-:W-:Y:S01]  /*7780*/  FMUL.FTZ R29, R21, R27 ;  /* 0x0000001b151d7220 */ /* 0x000fe20000410000 */
[----:B------:R-:W-:-:S02]  /*7790*/  HADD2.F32 R12, -RZ, R6.H0_H0 ;  /* 0x20000006ff0c7230 */ /* 0x000fc40000004100 */
[----:B------:R-:W-:Y:S01]  /*77a0*/  FFMA.FTZ R36, R20, R27, R32 ;  /* 0x0000001b14247223 */ /* 0x000fe20000010020 */
[----:B------:R-:W-:Y:S02]  /*77b0*/  HADD2.F32 R13, -RZ, R6.H1_H1 ;  /* 0x30000006ff0d7230 */ /* 0x000fe40000004100 */
[----:B------:R-:W-:Y:S01]  /*77c0*/  FMUL.FTZ R30, R4, R26 ;  /* 0x0000001a041e7220 */ /* 0x000fe20000410000 */
[--C-:B------:R-:W-:Y:S02]  /*77d0*/  HADD2.F32 R21, -RZ, R34.reuse.H0_H0 ;  /* 0x20000022ff157230 */ /* 0x100fe40000004100 */
[----:B------:R-:W-:Y:S01]  /*77e0*/  FFMA.FTZ R29, R20, R25, -R29 ;  /* 0x00000019141d7223 */ /* 0x000fe2000001081d */
[----:B------:R-:W-:Y:S02]  /*77f0*/  HADD2.F32 R6, -RZ, R5.H0_H0 ;  /* 0x20000005ff067230 */ /* 0x000fe40000004100 */
[----:B------:R-:W-:Y:S01]  /*7800*/  FMUL.FTZ R32, R4, R24 ;  /* 0x0000001804207220 */ /* 0x000fe20000410000 */
[----:B------:R-:W-:-:S02]  /*7810*/  HADD2.F32 R34, -RZ, R34.H1_H1 ;  /* 0x30000022ff227230 */ /* 0x000fc40000004100 */
[C---:B------:R-:W-:Y:S01]  /*7820*/  FFMA.FTZ R30, R7.reuse, R24, -R30 ;  /* 0x00000018071e7223 */ /* 0x040fe2000001081e */
[----:B------:R-:W-:Y:S02]  /*7830*/  HADD2.F32 R5, -RZ, R5.H1_H1 ;  /* 0x30000005ff057230 */ /* 0x000fe40000004100 */
        /* <DEDUP_REMOVED lines=16> */
.L_x_2758:
[----:B------:R-:W-:Y:S05]  /*7940*/  BSYNC B1 ;  /* 0x0000000000017941 */ /* 0x000fea0003800000 */
.L_x_2757:
[----:B------:R-:W-:Y:S05]  /*7950*/  @P1 BRA `(.L_x_2756) ;  /* 0x0000001400e81947 */ /* 0x000fea0003800000 */
[----:B-1----:R-:W1:Y:S01]  /*7960*/  LDS.128 R4, [R0+0x3000] ;  /* 0x0030000000047984 */ /* 0x002e620000000c00 */
[----:B------:R-:W-:Y:S01]  /*7970*/  SHF.R.U32.HI R20, RZ, 0x10, R11 ;  /* 0x00000010ff147819 */ /* 0x000fe2000001160b */
[--C-:B------:R-:W-:Y:S01]  /*7980*/  HADD2.F32 R13, -RZ, R14.reuse.H0_H0 ;  /* 0x2000000eff0d7230 */ /* 0x100fe20000004100 */
[----:B------:R-:W-:Y:S01]  /*7990*/  SHF.R.U32.HI R12, RZ, 0x10, R9 ;  /* 0x00000010ff0c7819 */ /* 0x000fe20000011609 */
[----:B------:R-:W-:Y:S01]  /*79a0*/  HADD2.F32 R14, -RZ, R14.H1_H1 ;  /* 0x3000000eff0e7230 */ /* 0x000fe20000004100 */
[----:B------:R-:W-:Y:S01]  /*79b0*/  SHF.R.U64 R25, R10, 0x10, R11 ;  /* 0x000000100a197819 */ /* 0x000fe2000000120b */
[----:B------:R-:W-:Y:S01]  /*79c0*/  HADD2.F32 R20, -RZ, R20.H0_H0 ;  /* 0x20000014ff147230 */ /* 0x000fe20000004100 */
[----:B------:R-:W-:Y:S01]  /*79d0*/  SHF.R.U64 R26, R8, 0x10, R9 ;  /* 0x00000010081a7819 */ /* 0x000fe20000001209 */
[----:B------:R-:W-:Y:S02]  /*79e0*/  HADD2.F32 R12, -RZ, R12.H0_H0 ;  /* 0x2000000cff0c7230 */ /* 0x000fe40000004100 */
[----:B------:R-:W-:-:S02]  /*79f0*/  HADD2.F32 R11, -RZ, R15.H0_H0 ;  /* 0x2000000fff0b7230 */ /* 0x000fc40000004100 */
[----:B------:R-:W-:Y:S02]  /*7a00*/  HADD2.F32 R15, -RZ, R15.H1_H1 ;  /* 0x3000000fff0f7230 */ /* 0x000fe40000004100 */
[--C-:B-1----:R-:W-:Y:S02]  /*7a10*/  HADD2.F32 R10, -RZ, R7.reuse.H1_H1 ;  /* 0x30000007ff0a7230 */ /* 0x102fe40000004100 */
        /* <DEDUP_REMOVED lines=31> */
.L_x_2743:
[----:B------:R-:W0:Y:S01]  /*7c10*/  S2R R0, SR_TID.X ;  /* 0x0000000000007919 */ /* 0x000e220000002100 */
[----:B------:R-:W3:Y:S01]  /*7c20*/  LDC R32, c[0x0][0x448] ;  /* 0x00011200ff207b82 */ /* 0x000ee20000000800 */
[----:B------:R-:W-:Y:S01]  /*7c30*/  ULDC.64 UR4, c[0x0][0x3f8] ;  /* 0x0000fe0000047ab9 */ /* 0x000fe20000000a00 */
[----:B------:R-:W-:Y:S01]  /*7c40*/  ULDC.64 UR6, c[0x0][0x408] ;  /* 0x0001020000067ab9 */ /* 0x000fe20000000a00 */
[----:B------:R-:W-:Y:S01]  /*7c50*/  MOV R7, R33 ;  /* 0x0000002100077202 */ /* 0x000fe20000000f00 */
[----:B------:R-:W-:Y:S02]  /*7c60*/  IMAD.MOV.U32 R4, RZ, RZ, R26 ;  /* 0x000000ffff047224 */ /* 0x000fe400078e001a */
[----:B------:R-:W-:Y:S01]  /*7c70*/  IMAD.MOV.U32 R6, RZ, RZ, R24 ;  /* 0x000000ffff067224 */ /* 0x000fe200078e0018 */
[----:B---3--:R-:W-:Y:S02]  /*7c80*/  ISETP.NE.AND P0, PT, R32, 0x1, PT ;  /* 0x000000012000780c */ /* 0x008fe40003f05270 */
[----:B0-----:R-:W-:-:S04]  /*7c90*/  IADD3 R0, R0, -0x80, RZ ;  /* 0xffffff8000007810 */ /* 0x001fc80007ffe0ff */
[----:B------:R-:W-:-:S07]  /*7ca0*/  SHF.R.S32.HI R3, RZ, 0x1f, R0 ;  /* 0x0000001fff037819 */ /* 0x000fce0000011400 */
[----:B------:R-:W0:Y:S01]  /*7cb0*/  @P0 LDC R5, c[0x0][0x450] ;  /* 0x00011400ff050b82 */ /* 0x000e220000000800 */
[----:B------:R-:W-:-:S04]  /*7cc0*/  LEA.HI R3, R3, R0, RZ, 0x2 ;  /* 0x0000000003037211 */ /* 0x000fc800078f10ff */
[----:B------:R-:W-:-:S05]  /*7cd0*/  LOP3.LUT R3, R3, 0xfffffffc, RZ, 0xc0, !PT ;  /* 0xfffffffc03037812 */ /* 0x000fca00078ec0ff */
[----:B------:R-:W-:Y:S02]  /*7ce0*/  IMAD.IADD R3, R0, 0x1, -R3 ;  /* 0x0000000100037824 */ /* 0x000fe400078e0a03 */
[----:B------:R-:W3:Y:S02]  /*7cf0*/  @P0 LDC R0, c[0x0][0x44c] ;  /* 0x00011300ff000b82 */ /* 0x000ee40000000800 */
[----:B------:R-:W-:-:S04]  /*7d00*/  IMAD R3, R3, 0x60, R39 ;  /* 0x0000006003037824 */ /* 0x000fc800078e0227 */
[----:B---3--:R-:W-:-:S05]  /*7d10*/  @P0 IMAD.HI.U32 R0, R3, R0, RZ ;  /* 0x0000000003000227 */ /* 0x008fca00078e00ff */
[----:B0-----:R-:W-:Y:S01]  /*7d20*/  @P0 SHF.R.U32.HI R3, RZ, R5, R0 ;  /* 0x00000005ff030219 */ /* 0x001fe20000011600 */
        /* <DEDUP_REMOVED lines=18> */
[----:B------:R-:W3:Y:S01]  /*7e50*/  LDL R6, [R1+0x14] ;  /* 0x0000140001067983 */ /* 0x000ee20000100800 */
[----:B------:R-:W0:Y:S03]  /*7e60*/  LDC R43, c[0x0][0x3f4] ;  /* 0x0000fd00ff2b7b82 */ /* 0x000e260000000800 */
[----:B------:R-:W5:Y:S04]  /*7e70*/  SHFL.IDX PT, R3, R25, RZ, 0x1c1f ;  /* 0x001c1fff19037589 */ /* 0x000f6800000e0000 */
[----:B------:R-:W2:Y:S04]  /*7e80*/  SHFL.IDX PT, R0, R26, RZ, 0x1c1f ;  /* 0x001c1fff1a007589 */ /* 0x000ea800000e0000 */
[----:B-1----:R-:W1:Y:S04]  /*7e90*/  SHFL.IDX PT, R14, R27, RZ, 0x1c1f ;  /* 0x001c1fff1b0e7589 */ /* 0x002e6800000e0000 */
[----:B------:R-:W1:Y:S01]  /*7ea0*/  SHFL.IDX PT, R4, R24, RZ, 0x1c1f ;  /* 0x001c1fff18047589 */ /* 0x000e6200000e0000 */
[----:B0-----:R-:W-:Y:S01]  /*7eb0*/  ISETP.GE.AND P0, PT, R16, R43, PT ;  /* 0x0000002b1000720c */ /* 0x001fe20003f06270 */
[----:B---3--:R-:W-:-:S05]  /*7ec0*/  IMAD R32, R6, R32, RZ ;  /* 0x0000002006207224 */ /* 0x008fca00078e02ff */
[----:B------:R-:W-:-:S13]  /*7ed0*/  ISETP.GE.OR P1, PT, R39, R32, P0 ;  /* 0x000000202700720c */ /* 0x000fda0000726670 */
[C---:B------:R-:W-:Y:S01]  /*7ee0*/  @!P1 IMAD.SHL.U32 R5, R16.reuse, 0x2, RZ ;  /* 0x0000000210059824 */ /* 0x040fe200078e00ff */
[----:B------:R-:W-:-:S04]  /*7ef0*/  @!P1 SHF.L.U64.HI R21, R16, 0x1, R17 ;  /* 0x0000000110159819 */ /* 0x000fc80000010211 */
[----:B-----5:R-:W-:-:S05]  /*7f00*/  @!P1 IADD3 R6, P2, R3, R5, RZ ;  /* 0x0000000503069210 */ /* 0x020fca0007f5e0ff */
[----:B--2---:R-:W-:-:S05]  /*7f10*/  @!P1 IMAD.X R7, R0, 0x1, R21, P2 ;  /* 0x0000000100079824 */ /* 0x004fca00010e0615 */
[----:B----4-:R-:W2:Y:S01]  /*7f20*/  @!P1 LD.E.128 R8, desc[UR40][R6.64] ;  /* 0x0000002806089980 */ /* 0x010ea2000c101d00 */
[----:B-1----:R-:W-:-:S04]  /*7f30*/  @!P1 IADD3 R14, P2, R14, R5, RZ ;  /* 0x000000050e0e9210 */ /* 0x002fc80007f5e0ff */
[----:B------:R-:W-:-:S05]  /*7f40*/  @!P1 IADD3.X R3, R4, R21, RZ, P2, !PT ;  /* 0x0000001504039210 */ /* 0x000fca00017fe4ff */
        /* <DEDUP_REMOVED lines=8> */
[----:B--2---:R-:W-:Y:S02]  /*7fd0*/  @!P1 IMAD.MOV.U32 R35, RZ, RZ, R9 ;  /* 0x000000ffff239224 */ /* 0x004fe400078e0009 */
[----:B------:R-:W-:Y:S02]  /*7fe0*/  @!P1 IMAD.MOV.U32 R34, RZ, RZ, R8 ;  /* 0x000000ffff229224 */ /* 0x000fe400078e0008 */
[----:B------:R-:W-:Y:S01]  /*7ff0*/  @!P1 IMAD.MOV.U32 R36, RZ, RZ, R10 ;  /* 0x000000ffff249224 */ /* 0x000fe200078e000a */
[----:B------:R-:W-:Y:S01]  /*8000*/  MOV R3, R35 ;  /* 0x0000002300037202 */ /* 0x000fe20000000f00 */
[----:B------:R-:W-:Y:S02]  /*8010*/  IMAD.MOV.U32 R0, RZ, RZ, R34 ;  /* 0x000000ffff007224 */ /* 0x000fe400078e0022 */
[----:B------:R-:W-:Y:S01]  /*8020*/  @!P1 IMAD.MOV.U32 R37, RZ, RZ, R11 ;  /* 0x000000ffff259224 */ /* 0x000fe200078e000b */
[----:B------:R-:W-:Y:S01]  /*8030*/  PRMT R45, R45, 0x5410, R3 ;  /* 0x000054102d2d7816 */ /* 0x000fe20000000003 */
[----:B------:R-:W-:Y:S01]  /*8040*/  IMAD.MOV.U32 R8, RZ, RZ, R36 ;  /* 0x000000ffff087224 */ /* 0x000fe200078e0024 */
[----:B------:R-:W-:Y:S01]  /*8050*/  PRMT R42, R0, 0x7610, R42 ;  /* 0x00007610002a7816 */ /* 0x000fe2000000002a */
[----:B------:R0:W2:Y:S01]  /*8060*/  SHFL.IDX PT, R3, R25, 0x1, 0x1c1f ;  /* 0x003c1f0019037f89 */ /* 0x0000a200000e0000 */
[----:B------:R-:W-:Y:S01]  /*8070*/  IMAD.MOV.U32 R9, RZ, RZ, R37 ;  /* 0x000000ffff097224 */ /* 0x000fe200078e0025 */
[----:B---3--:R-:W-:-:S02]  /*8080*/  @!P1 MOV R30, R4 ;  /* 0x00000004001e9202 */ /* 0x008fc40000000f00 */
[----:B------:R0:W3:Y:S01]  /*8090*/  SHFL.IDX PT, R0, R26, 0x1, 0x1c1f ;  /* 0x003c1f001a007f89 */ /* 0x0000e200000e0000 */
[----:B------:R-:W-:Y:S01]  /*80a0*/  @!P1 IMAD.MOV.U32 R31, RZ, RZ, R5 ;  /* 0x000000ffff1f9224 */ /* 0x000fe200078e0005 */
[----:B------:R-:W-:Y:S01]  /*80b0*/  PRMT R33, R8, 0x5410, R9 ;  /* 0x0000541008217816 */ /* 0x000fe20000000009 */
[----:B------:R-:W-:Y:S02]  /*80c0*/  @!P1 IMAD.MOV.U32 R20, RZ, RZ, R6 ;  /* 0x000000ffff149224 */ /* 0x000fe400078e0006 */
[----:B------:R-:W-:Y:S01]  /*80d0*/  @!P1 IMAD.MOV.U32 R21, RZ, RZ, R7 ;  /* 0x000000ffff159224 */ /* 0x000fe200078e0007 */
[----:B------:R-:W-:Y:S01]  /*80e0*/  MOV R5, R31 ;  /* 0x0000001f00057202 */ /* 0x000fe20000000f00 */
[----:B------:R-:W-:Y:S02]  /*80f0*/  IMAD.MOV.U32 R4, RZ, RZ, R30 ;  /* 0x000000ffff047224 */ /* 0x000fe400078e001e */
[----:B------:R-:W-:Y:S01]  /*8100*/  IMAD.MOV.U32 R6, RZ, RZ, R20 ;  /* 0x000000ffff067224 */ /* 0x000fe200078e0014 */
[----:B------:R-:W-:Y:S01]  /*8110*/  PRMT R45, R5, 0x7610, R45 ;  /* 0x00007610052d7816 */ /* 0x000fe2000000002d */
[----:B------:R-:W-:-:S03]  /*8120*/  IMAD.MOV.U32 R7, RZ, RZ, R21 ;  /* 0x000000ffff077224 */ /* 0x000fc600078e0015 */
[----:B------:R-:W-:Y:S02]  /*8130*/  PRMT R56, R4, 0x5410, R6 ;  /* 0x0000541004387816 */ /* 0x000fe40000000006 */
[----:B------:R-:W-:Y:S02]  /*8140*/  CS2R R4, SRZ ;  /* 0x0000000000047805 */ /* 0x000fe4000001ff00 */
[----:B01--4-:R-:W-:-:S07]  /*8150*/  PRMT R42, R42, 0x5410, R7 ;  /* 0x000054102a2a7816 */ /* 0x013fce0000000007 */
.L_x_2988:
[----:B------:R-:W4:Y:S01]  /*8160*/  LDL R7, [R1+0x54] ;  /* 0x0000540001077983 */ /* 0x000f220000100800 */
[----:B------:R-:W-:Y:S01]  /*8170*/  VIADD R39, R39, 0x60 ;  /* 0x0000006027277836 */ /* 0x000fe20000000000 */
[----:B------:R-:W-:Y:S01]  /*8180*/  BSSY B1, `(.L_x_2760) ;  /* 0x0000016000017945 */ /* 0x000fe20003800000 */
[----:B------:R-:W-:Y:S02]  /*8190*/  CS2R R8, SRZ ;  /* 0x0000000000087805 */ /* 0x000fe4000001ff00 */
[----:B------:R-:W-:Y:S02]  /*81a0*/  CS2R R10, SRZ ;  /* 0x00000000000a7805 */ /* 0x000fe4000001ff00 */
[----:B------:R-:W-:Y:S02]  /*81b0*/  ISETP.GE.AND P1, PT, R39, R32, PT ;  /* 0x000000202700720c */ /* 0x000fe40003f26270 */
[----:B----4-:R-:W-:-:S04]  /*81c0*/  LEA.HI R6, R7, R7, RZ, 0x1 ;  /* 0x0000000707067211 */ /* 0x010fc800078f08ff */
[----:B------:R-:W-:-:S05]  /*81d0*/  LOP3.LUT R6, R6, 0xfffffffe, RZ, 0xc0, !PT ;  /* 0xfffffffe06067812 */ /* 0x000fca00078ec0ff */
[----:B------:R-:W-:Y:S01]  /*81e0*/  IMAD.IADD R13, R7, 0x1, -R6 ;  /* 0x00000001070d7824 */ /* 0x000fe200078e0a06 */
[----:B------:R-:W-:-:S04]  /*81f0*/  CS2R R6, SRZ ;  /* 0x0000000000067805 */ /* 0x000fc8000001ff00 */
[----:B------:R-:W-:Y:S01]  /*8200*/  SHF.L.U32 R13, R13, 0x1f, RZ ;  /* 0x0000001f0d0d7819 */ /* 0x000fe200000006ff */
[----:B------:R-:W-:Y:S06]  /*8210*/  @P1 BRA `(.L_x_2761) ;  /* 0x0000000000301947 */ /* 0x000fec0003800000 */
[----:B------:R-:W-:Y:S02]  /*8220*/  CS2R R6, SRZ ;  /* 0x0000000000067805 */ /* 0x000fe4000001ff00 */
[----:B------:R-:W-:Y:S02]  /*8230*/  CS2R R8, SRZ ;  /* 0x0000000000087805 */ /* 0x000fe4000001ff00 */
[----:B------:R-:W-:Y:S01]  /*8240*/  CS2R R10, SRZ ;  /* 0x00000000000a7805 */ /* 0x000fe2000001ff00 */
[----:B------:R-:W-:Y:S06]  /*8250*/  @P0 BRA `(.L_x_2761) ;  /* 0x0000000000200947 */ /* 0x000fec0003800000 */
[C---:B------:R-:W-:Y:S02]  /*8260*/  SHF.L.U32 R4, R16.reuse, 0x1, RZ ;  /* 0x0000000110047819 */ /* 0x040fe400000006ff */
[----:B------:R-:W-:Y:S02]  /*8270*/  SHF.L.U64.HI R5, R16, 0x1, R17 ;  /* 0x0000000110057819 */ /* 0x000fe40000010211 */
[-C--:B--2---:R-:W-:Y:S02]  /*8280*/  IADD3 R8, P1, R3, R4.reuse, RZ ;  /* 0x0000000403087210 */ /* 0x084fe40007f3e0ff */
[----:B------:R-:W-:-:S03]  /*8290*/  IADD3 R4, P2, R14, R4, RZ ;  /* 0x000000040e047210 */ /* 0x000fc60007f5e0ff */
[--C-:B---3--:R-:W-:Y:S02]  /*82a0*/  IMAD.X R9, R0, 0x1, R5.reuse, P1 ;  /* 0x0000000100097824 */ /* 0x108fe400008e0605 */
[----:B------:R-:W-:-:S04]  /*82b0*/  IMAD.X R5, R24, 0x1, R5, P2 ;  /* 0x0000000118057824 */ /* 0x000fc800010e0605 */
[----:B------:R-:W5:Y:S04]  /*82c0*/  LD.E.128 R8, desc[UR40][R8.64] ;  /* 0x0000002808087980 */ /* 0x000f68000c101d00 */
[----:B------:R-:W5:Y:S02]  /*82d0*/  LD.E.128 R4, desc[UR40][R4.64] ;  /* 0x0000002804047980 */ /* 0x000f64000c101d00 */
.L_x_2761:
[----:B------:R-:W-:Y:S05]  /*82e0*/  BSYNC B1 ;  /* 0x0000000000017941 */ /* 0x000fea0003800000 */
.L_x_2760:
[----:B------:R-:W0:Y:S01]  /*82f0*/  SYNCS.PHASECHK.TRANS64.TRYWAIT P1, [R2+URZ+0x16800], R13 ;  /* 0x0168000d020075a7 */ /* 0x000e22000802017f */
[----:B------:R-:W-:Y:S01]  /*8300*/  IMAD R29, R29, -0xc0, R32 ;  /* 0xffffff401d1d7824 */ /* 0x000fe200078e0220 */
[----:B--2--5:R-:W-:Y:S01]  /*8310*/  MOV R3, R5 ;  /* 0x0000000500037202 */ /* 0x024fe20000000f00 */
[C---:B------:R-:W-:Y:S01]  /*8320*/  VIADD R12, R154.reuse, 0x60 ;  /* 0x000000609a0c7836 */ /* 0x040fe20000000000 */
[----:B------:R-:W-:Y:S01]  /*8330*/  BSSY B1, `(.L_x_2762) ;  /* 0x0000010000017945 */ /* 0x000fe20003800000 */
[----:B---3--:R-:W-:Y:S01]  /*8340*/  IMAD.MOV.U32 R0, RZ, RZ, R4 ;  /* 0x000000ffff007224 */ /* 0x008fe200078e0004 */
[----:B------:R-:W-:Y:S01]  /*8350*/  VIMNMX R29, R29, 0xc0, PT ;  /* 0x000000c01d1d7848 */ /* 0x000fe20003fe0100 */
[----:B------:R-:W-:Y:S01]  /*8360*/  IMAD.MOV.U32 R14, RZ, RZ, R9 ;  /* 0x000000ffff0e7224 */ /* 0x000fe200078e0009 */
[----:B------:R-:W-:Y:S01]  /*8370*/  PRMT R41, R3, 0x7610, R41 ;  /* 0x0000761003297816 */ /* 0x000fe20000000029 */
[----:B------:R-:W-:Y:S01]  /*8380*/  IMAD.MOV.U32 R3, RZ, RZ, R7 ;  /* 0x000000ffff037224 */ /* 0x000fe200078e0007 */
[----:B------:R-:W-:-:S02]  /*8390*/  ISETP.GE.OR P2, PT, R154, R29, P0 ;  /* 0x0000001d9a00720c */ /* 0x000fc40000746670 */
[----:B------:R-:W-:Y:S01]  /*83a0*/  ISETP.GE.OR P0, PT, R12, R29, P0 ;  /* 0x0000001d0c00720c */ /* 0x000fe20000706670 */
[----:B------:R-:W-:Y:S01]  /*83b0*/  IMAD.MOV.U32 R12, RZ, RZ, R8 ;  /* 0x000000ffff0c7224 */ /* 0x000fe200078e0008 */
[----:B------:R-:W-:Y:S01]  /*83c0*/  PRMT R40, R40, 0x5410, R0 ;  /* 0x0000541028287816 */ /* 0x000fe20000000000 */
[----:B------:R-:W-:Y:S01]  /*83d0*/  IMAD.MOV.U32 R0, RZ, RZ, R6 ;  /* 0x000000ffff007224 */ /* 0x000fe200078e0006 */
[----:B------:R-:W-:Y:S02]  /*83e0*/  PRMT R41, R41, 0x5410, R14 ;  /* 0x0000541029297816 */ /* 0x000fe4000000000e */
[----:B------:R-:W-:Y:S02]  /*83f0*/  PRMT R40, R12, 0x7610, R40 ;  /* 0x000076100c287816 */ /* 0x000fe40000000028 */
[----:B------:R-:W-:Y:S02]  /*8400*/  PRMT R39, R3, 0x5410, R0 ;  /* 0x0000541003277816 */ /* 0x000fe40000000000 */
[----:B------:R-:W-:Y:S01]  /*8410*/  IADD3 R29, R16, R43, RZ ;  /* 0x0000002b101d7210 */ /* 0x000fe20007ffe0ff */
[----:B0-----:R-:W-:Y:S06]  /*8420*/  @!P1 BRA `(.L_x_2763) ;  /* 0x0000014800ac9947 */ /* 0x001fec0003800000 */
.L_x_2989:
[----:B------:R-:W-:Y:S05]  /*8430*/  BSYNC B1 ;  /* 0x0000000000017941 */ /* 0x000fea0003800000 */
.L_x_2762:
[----:B------:R-:W-:Y:S01]  /*8440*/  BSSY B1, `(.L_x_2764) ;  /* 0x0000069000017945 */ /* 0x000fe20003800000 */
[----:B------:R-:W-:Y:S01]  /*8450*/  IMAD.MOV.U32 R0, RZ, RZ, R10 ;  /* 0x000000ffff007224 */ /* 0x000fe200078e000a */
[----:B------:R-:W-:Y:S01]  /*8460*/  LOP3.LUT R29, R29, 0x38, RZ, 0xc0, !PT ;  /* 0x000000381d1d7812 */ /* 0x000fe200078ec0ff */
[----:B------:R-:W-:Y:S01]  /*8470*/  IMAD.MOV.U32 R3, RZ, RZ, R11 ;  /* 0x000000ffff037224 */ /* 0x000fe200078e000b */
[----:B------:R-:W-:Y:S06]  /*8480*/  @P2 BRA `(.L_x_2765) ;  /* 0x0000000400902947 */ /* 0x000fec0003800000 */
[----:B------:R-:W2:Y:S01]  /*8490*/  LDL R12, [R1+0x3c] ;  /* 0x00003c00010c7983 */ /* 0x000ea20000100800 */
[----:B------:R-:W1:Y:S02]  /*84a0*/  S2R R14, SR_TID.X ;  /* 0x00000000000e7919 */ /* 0x000e640000002100 */
[----:B-1----:R-:W-:-:S05]  /*84b0*/  VIADD R14, R14, 0xffffff80 ;  /* 0xffffff800e0e7836 */ /* 0x002fca0000000000 */
[----:B------:R-:W-:-:S04]  /*84c0*/  SHF.R.S32.HI R25, RZ, 0x1f, R14 ;  /* 0x0000001fff197819 */ /* 0x000fc8000001140e */
[----:B------:R-:W-:-:S04]  /*84d0*/  LEA.HI R25, R25, R14, RZ, 0x5 ;  /* 0x0000000e19197211 */ /* 0x000fc800078f28ff */
[----:B------:R-:W-:Y:S01]  /*84e0*/  SHF.R.S32.HI R25, RZ, 0x5, R25 ;  /* 0x00000005ff197819 */ /* 0x000fe20000011419 */
[--C-:B------:R-:W-:Y:S01]  /*84f0*/  HADD2.F32 R43, -RZ, R45.reuse.H1_H1 ;  /* 0x3000002dff2b7230 */ /* 0x100fe20000004100 */
[----:B------:R-:W-:Y:S01]  /*8500*/  SHF.R.U64 R55, R34, 0x10, R35 ;  /* 0x0000001022377819 */ /* 0x000fe20000001223 */
[----:B------:R-:W-:Y:S01]  /*8510*/  HADD2.F32 R45, -RZ, R45.H0_H0 ;  /* 0x2000002dff2d7230 */ /* 0x000fe20000004100 */
[----:B------:R-:W-:Y:S02]  /*8520*/  SHF.R.U32.HI R44, RZ, 0x10, R31 ;  /* 0x00000010ff2c7819 */ /* 0x000fe4000001161f */
        /* <DEDUP_REMOVED lines=9> */
[----:B------:R-:W-:Y:S02]  /*85c0*/  LOP3.LUT R12, R24, 0x38, R16, 0xf8, !PT ;  /* 0x00000038180c7812 */ /* 0x000fe400078ef810 */
[----:B------:R-:W-:-:S04]  /*85d0*/  SHF.R.U32.HI R15, RZ, 0x3, R24 ;  /* 0x00000003ff0f7819 */ /* 0x000fc80000011618 */
[----:B------:R-:W-:Y:S02]  /*85e0*/  LOP3.LUT R12, R12, R15, RZ, 0x3c, !PT ;  /* 0x0000000f0c0c7212 */ /* 0x000fe400078e3cff */
[----:B------:R-:W-:Y:S02]  /*85f0*/  LOP3.LUT R24, R15, R29, R24, 0x1e, !PT ;  /* 0x0000001d0f187212 */ /* 0x000fe400078e1e18 */
[----:B0-----:R-:W-:-:S03]  /*8600*/  LEA R13, R25, R12, 0x9 ;  /* 0x0000000c190d7211 */ /* 0x001fc600078e48ff */
[----:B------:R-:W-:-:S04]  /*8610*/  IMAD R25, R25, 0x200, R24 ;  /* 0x0000020019197824 */ /* 0x000fc800078e0218 */
        /* <DEDUP_REMOVED lines=75> */
.L_x_2765:
[----:B------:R-:W-:Y:S05]  /*8ad0*/  BSYNC B1 ;  /* 0x0000000000017941 */ /* 0x000fea0003800000 */
.L_x_2764:
[----:B------:R-:W-:Y:S01]  /*8ae0*/  PRMT R33, R0, 0x5410, R3 ;  /* 0x0000541000217816 */ /* 0x000fe20000000003 */
[----:B------:R-:W-:Y:S06]  /*8af0*/  @P0 BRA `(.L_x_2756) ;  /* 0x0000000400800947 */ /* 0x000fec0003800000 */
[----:B------:R-:W2:Y:S01]  /*8b00*/  LDL R20, [R1+0x40] ;  /* 0x0000400001147983 */ /* 0x000ea20000100800 */
[C---:B-1----:R-:W-:Y:S02]  /*8b10*/  VIADD R12, R154.reuse, 0x60 ;  /* 0x000000609a0c7836 */ /* 0x042fe40000000000 */
[----:B0-----:R-:W-:Y:S01]  /*8b20*/  VIADD R13, R154, 0x60 ;  /* 0x000000609a0d7836 */ /* 0x001fe20000000000 */
[----:B------:R-:W3:Y:S02]  /*8b30*/  LDL R45, [R1+0x5c] ;  /* 0x00005c00012d7983 */ /* 0x000ee40000100800 */
[----:B------:R-:W-:Y:S01]  /*8b40*/  SHF.L.U32 R12, R12, 0x6, RZ ;  /* 0x000000060c0c7819 */ /* 0x000fe200000006ff */
[----:B------:R-:W-:-:S03]  /*8b50*/  IMAD.SHL.U32 R13, R13, 0x40, RZ ;  /* 0x000000400d0d7824 */ /* 0x000fc600078e00ff */
[----:B------:R-:W-:Y:S02]  /*8b60*/  LOP3.LUT R12, R12, 0x1c0, RZ, 0xc0, !PT ;  /* 0x000001c00c0c7812 */ /* 0x000fe400078ec0ff */
[----:B------:R-:W-:Y:S02]  /*8b70*/  LOP3.LUT R13, R13, 0x1c0, RZ, 0xc0, !PT ;  /* 0x000001c00d0d7812 */ /* 0x000fe400078ec0ff */
[----:B------:R-:W-:-:S04]  /*8b80*/  SHF.R.U32.HI R12, RZ, 0x3, R12 ;  /* 0x00000003ff0c7819 */ /* 0x000fc8000001160c */
[----:B------:R-:W-:Y:S02]  /*8b90*/  LOP3.LUT R29, R12, R29, R13, 0x1e, !PT ;  /* 0x0000001d0c1d7212 */ /* 0x000fe400078e1e0d */
[--C-:B------:R-:W-:Y:S02]  /*8ba0*/  SHF.R.U64 R37, R6, 0x10, R7.reuse ;  /* 0x0000001006257819 */ /* 0x100fe40000001207 */
[----:B------:R-:W-:Y:S02]  /*8bb0*/  SHF.R.U32.HI R35, RZ, 0x10, R7 ;  /* 0x00000010ff237819 */ /* 0x000fe40000011607 */
[----:B------:R-:W-:Y:S01]  /*8bc0*/  SHF.R.U64 R43, R10, 0x10, R11 ;  /* 0x000000100a2b7819 */ /* 0x000fe2000000120b */
[----:B------:R-:W-:Y:S01]  /*8bd0*/  HADD2.F32 R10, -RZ, R41.H1_H1 ;  /* 0x30000029ff0a7230 */ /* 0x000fe20000004100 */
[----:B------:R-:W-:Y:S02]  /*8be0*/  SHF.R.U32.HI R21, RZ, 0x10, R9 ;  /* 0x00000010ff157819 */ /* 0x000fe40000011609 */
[----:B------:R-:W-:-:S05]  /*8bf0*/  SHF.R.U32.HI R30, RZ, 0x10, R5 ;  /* 0x00000010ff1e7819 */ /* 0x000fca0000011605 */
[----:B------:R-:W-:Y:S01]  /*8c00*/  HADD2.F32 R30, -RZ, R30.H0_H0 ;  /* 0x2000001eff1e7230 */ /* 0x000fe20000004100 */
[----:B------:R-:W-:Y:S02]  /*8c10*/  SHF.R.U64 R44, R8, 0x10, R9 ;  /* 0x00000010082c7819 */ /* 0x000fe40000001209 */
[----:B------:R-:W-:Y:S01]  /*8c20*/  SHF.R.U32.HI R42, RZ, 0x10, R11 ;  /* 0x00000010ff2a7819 */ /* 0x000fe2000001160b */
[----:B------:R-:W-:Y:S01]  /*8c30*/  HADD2.F32 R11, -RZ, R39.H1_H1 ;  /* 0x30000027ff0b7230 */ /* 0x000fe20000004100 */
[----:B------:R-:W-:Y:S01]  /*8c40*/  SHF.R.U64 R38, R4, 0x10, R5 ;  /* 0x0000001004267819 */ /* 0x000fe20000001205 */
[----:B--2---:R-:W-:-:S04]  /*8c50*/  IMAD.IADD R29, R20, 0x1, R29 ;  /* 0x00000001141d7824 */ /* 0x004fc800078e021d */
[----:B------:R-:W-:Y:S01]  /*8c60*/  IMAD R29, R29, 0x2, R2 ;  /* 0x000000021d1d7824 */ /* 0x000fe200078e0202 */
[----:B---3--:R-:W0:Y:S04]  /*8c70*/  LDS.128 R12, [R45+0x8400] ;  /* 0x008400002d0c7984 */ /* 0x008e280000000c00 */
[----:B------:R-:W1:Y:S01]  /*8c80*/  LDS.128 R24, [R29+0x8400] ;  /* 0x008400001d187984 */ /* 0x000e620000000c00 */
[----:B------:R-:W-:Y:S02]  /*8c90*/  HADD2.F32 R20, -RZ, R41.H0_H0 ;  /* 0x20000029ff147230 */ /* 0x000fe40000004100 */
[----:B0-----:R-:W-:Y:S02]  /*8ca0*/  HADD2.F32 R3, -RZ, R13.H0_H0 ;  /* 0x2000000dff037230 */ /* 0x001fe40000004100 */
[----:B-1----:R-:W-:-:S05]  /*8cb0*/  HADD2.F32 R7, -RZ, R25.H0_H0 ;  /* 0x20000019ff077230 */ /* 0x002fca0000004100 */
[C---:B------:R-:W-:Y:S01]  /*8cc0*/  FMUL.FTZ R32, R7.reuse, R20 ;  /* 0x0000001407207220 */ /* 0x040fe20000410000 */
[-C--:B------:R-:W-:Y:S01]  /*8cd0*/  FMUL.FTZ R34, R7, R10.reuse ;  /* 0x0000000a07227220 */ /* 0x080fe20000410000 */
[----:B------:R-:W-:Y:S02]  /*8ce0*/  HADD2.F32 R25, -RZ, R25.H1_H1 ;  /* 0x30000019ff197230 */ /* 0x000fe40000004100 */
[C---:B------:R-:W-:Y:S01]  /*8cf0*/  FFMA.FTZ R32, R3.reuse, R10, -R32 ;  /* 0x0000000a03207223 */ /* 0x040fe20000010820 */
[----:B------:R-:W-:Y:S02]  /*8d00*/  HADD2.F32 R6, -RZ, R24.H0_H0 ;  /* 0x20000018ff067230 */ /* 0x000fe40000004100 */
[----:B------:R-:W-:Y:S01]  /*8d10*/  FFMA.FTZ R34, R3, R20, R34 ;  /* 0x0000001403227223 */ /* 0x000fe20000010022 */
[----:B------:R-:W-:Y:S02]  /*8d20*/  HADD2.F32 R10, -RZ, R21.H0_H0 ;  /* 0x20000015ff0a7230 */ /* 0x000fe40000004100 */
[----:B------:R-:W-:-:S02]  /*8d30*/  HADD2.F32 R7, -RZ, R40.H1_H1 ;  /* 0x30000028ff077230 */ /* 0x000fc40000004100 */
[----:B------:R-:W-:Y:S02]  /*8d40*/  HADD2.F32 R3, -RZ, R40.H0_H0 ;  /* 0x20000028ff037230 */ /* 0x000fe40000004100 */
[C---:B------:R-:W-:Y:S01]  /*8d50*/  FMUL.FTZ R36, R25.reuse, R30 ;  /* 0x0000001e19247220 */ /* 0x040fe20000410000 */
[----:B------:R-:W-:Y:S02]  /*8d60*/  HADD2.F32 R13, -RZ, R13.H1_H1 ;  /* 0x3000000dff0d7230 */ /* 0x000fe40000004100 */
[-C--:B------:R-:W-:Y:S01]  /*8d70*/  FMUL.FTZ R20, R25, R10.reuse ;  /* 0x0000000a19147220 */ /* 0x080fe20000410000 */
[----:B------:R-:W-:Y:S02]  /*8d80*/  HADD2.F32 R0, -RZ, R12.H0_H0 ;  /* 0x2000000cff007230 */ /* 0x000fe40000004100 */
[C---:B------:R-:W-:Y:S01]  /*8d90*/  FMUL.FTZ R21, R6.reuse, R7 ;  /* 0x0000000706157220 */ /* 0x040fe20000410000 */
[-C--:B------:R-:W-:Y:S01]  /*8da0*/  FMUL.FTZ R6, R6, R3.reuse ;  /* 0x0000000306067220 */ /* 0x080fe20000410000 */
[C---:B------:R-:W-:Y:S01]  /*8db0*/  FFMA.FTZ R25, R13.reuse, R10, -R36 ;  /* 0x0000000a0d197223 */ /* 0x040fe20000010824 */
[----:B------:R-:W-:Y:S01]  /*8dc0*/  FFMA.FTZ R31, R13, R30, R20 ;  /* 0x0000001e0d1f7223 */ /* 0x000fe20000010014 */
[----:B------:R-:W-:Y:S01]  /*8dd0*/  FFMA.FTZ R21, R0, R3, -R21 ;  /* 0x0000000300157223 */ /* 0x000fe20000010815 */
[----:B------:R-:W-:-:S02]  /*8de0*/  HADD2.F32 R8, -RZ, R26.H0_H0 ;  /* 0x2000001aff087230 */ /* 0x000fc40000004100 */
[----:B------:R-:W-:Y:S01]  /*8df0*/  FFMA.FTZ R13, R0, R7, R6 ;  /* 0x00000007000d7223 */ /* 0x000fe20000010006 */
[----:B------:R-:W-:Y:S02]  /*8e00*/  HADD2.F32 R9, -RZ, R27.H0_H0 ;  /* 0x2000001bff097230 */ /* 0x000fe40000004100 */
[----:B------:R-:W-:Y:S02]  /*8e10*/  HADD2.F32 R3, -RZ, R33.H0_H0 ;  /* 0x20000021ff037230 */ /* 0x000fe40000004100 */
[----:B------:R-:W-:Y:S02]  /*8e20*/  HADD2.F32 R10, -RZ, R39.H0_H0 ;  /* 0x20000027ff0a7230 */ /* 0x000fe40000004100 */
[----:B------:R-:W-:Y:S02]  /*8e30*/  HADD2.F32 R0, -RZ, R33.H1_H1 ;  /* 0x30000021ff007230 */ /* 0x000fe40000004100 */
[----:B------:R-:W-:Y:S01]  /*8e40*/  FMUL.FTZ R7, R8, R11 ;  /* 0x0000000b08077220 */ /* 0x000fe20000410000 */
[----:B------:R-:W-:-:S02]  /*8e50*/  HADD2.F32 R5, -RZ, R15.H0_H0 ;  /* 0x2000000fff057230 */ /* 0x000fc40000004100 */
[----:B------:R-:W-:Y:S01]  /*8e60*/  FMUL.FTZ R33, R8, R3 ;  /* 0x0000000308217220 */ /* 0x000fe20000410000 */
[----:B------:R-:W-:Y:S02]  /*8e70*/  HADD2.F32 R4, -RZ, R14.H0_H0 ;  /* 0x2000000eff047230 */ /* 0x000fe40000004100 */
[C---:B------:R-:W-:Y:S01]  /*8e80*/  FMUL.FTZ R30, R9.reuse, R10 ;  /* 0x0000000a091e7220 */ /* 0x040fe20000410000 */
[----:B------:R-:W-:Y:S02]  /*8e90*/  HADD2.F32 R27, -RZ, R27.H1_H1 ;  /* 0x3000001bff1b7230 */ /* 0x000fe40000004100 */
[-C--:B------:R-:W-:Y:S01]  /*8ea0*/  FMUL.FTZ R9, R9, R0.reuse ;  /* 0x0000000009097220 */ /* 0x080fe20000410000 */
[----:B------:R-:W-:Y:S02]  /*8eb0*/  HADD2.F32 R8, -RZ, R35.H0_H0 ;  /* 0x20000023ff087230 */ /* 0x000fe40000004100 */
[----:B------:R-:W-:Y:S02]  /*8ec0*/  HADD2.F32 R6, -RZ, R42.H0_H0 ;  /* 0x2000002aff067230 */ /* 0x000fe40000004100 */
[----:B------:R-:W-:Y:S01]  /*8ed0*/  FFMA.FTZ R30, R5, R0, -R30 ;  /* 0x00000000051e7223 */ /* 0x000fe2000001081e */
[----:B------:R-:W-:-:S02]  /*8ee0*/  HADD2.F32 R15, -RZ, R15.H1_H1 ;  /* 0x3000000fff0f7230 */ /* 0x000fc40000004100 */
[C---:B------:R-:W-:Y:S01]  /*8ef0*/  FFMA.FTZ R20, R4.reuse, R3, -R7 ;  /* 0x0000000304147223 */ /* 0x040fe20000010807 */
[----:B------:R-:W-:Y:S01]  /*8f00*/  FFMA.FTZ R33, R4, R11, R33 ;  /* 0x0000000b04217223 */ /* 0x000fe20000010021 */
[----:B------:R-:W-:Y:S01]  /*8f10*/  FFMA.FTZ R0, R5, R10, R9 ;  /* 0x0000000a05007223 */ /* 0x000fe20000010009 */
[----:B------:R-:W-:Y:S02]  /*8f20*/  HADD2.F32 R24, -RZ, R24.H1_H1 ;  /* 0x30000018ff187230 */ /* 0x000fe40000004100 */
[C---:B------:R-:W-:Y:S01]  /*8f30*/  FMUL.FTZ R4, R27.reuse, R8 ;  /* 0x000000081b047220 */ /* 0x040fe20000410000 */
[----:B------:R-:W-:Y:S02]  /*8f40*/  HADD2.F32 R26, -RZ, R26.H1_H1 ;  /* 0x3000001aff1a7230 */ /* 0x000fe40000004100 */
[----:B------:R-:W-:Y:S01]  /*8f50*/  FMUL.FTZ R10, R27, R6 ;  /* 0x000000061b0a7220 */ /* 0x000fe20000410000 */
[----:B------:R-:W-:Y:S02]  /*8f60*/  HADD2.F32 R7, -RZ, R38.H0_H0 ;  /* 0x20000026ff077230 */ /* 0x000fe40000004100 */
[----:B------:R-:W-:-:S02]  /*8f70*/  HADD2.F32 R9, -RZ, R37.H0_H0 ;  /* 0x20000025ff097230 */ /* 0x000fc40000004100 */
[----:B------:R-:W-:Y:S02]  /*8f80*/  HADD2.F32 R3, -RZ, R44.H0_H0 ;  /* 0x2000002cff037230 */ /* 0x000fe40000004100 */
[----:B------:R-:W-:Y:S02]  /*8f90*/  HADD2.F32 R5, -RZ, R43.H0_H0 ;  /* 0x2000002bff057230 */ /* 0x000fe40000004100 */
[C---:B------:R-:W-:Y:S01]  /*8fa0*/  FFMA.FTZ R27, R15.reuse, R6, -R4 ;  /* 0x000000060f1b7223 */ /* 0x040fe20000010804 */
[----:B------:R-:W-:Y:S02]  /*8fb0*/  HADD2.F32 R12, -RZ, R12.H1_H1 ;  /* 0x3000000cff0c7230 */ /* 0x000fe40000004100 */
        /* <DEDUP_REMOVED lines=20> */
.L_x_2756:
[----:B------:R-:W-:Y:S05]  /*9100*/  BSYNC B0 ;  /* 0x0000000000007941 */ /* 0x000fea0003800000 */
.L_x_2742:
[----:B------:R-:W-:Y:S01]  /*9110*/  @!PT LDS RZ, [RZ] ;  /* 0x00000000fffff984 */ /* 0x000fe20000000800 */
[----:B------:R-:W-:Y:S01]  /*9120*/  @!PT LDS RZ, [RZ] ;  /* 0x00000000fffff984 */ /* 0x000fe20000000800 */
[----:B------:R-:W-:Y:S01]  /*9130*/  @!PT LDS RZ, [RZ] ;  /* 0x00000000fffff984 */ /* 0x000fe20000000800 */
[----:B------:R-:W-:Y:S01]  /*9140*/  @!PT LDS RZ, [RZ] ;  /* 0x00000000fffff984 */ /* 0x000fe20000000800 */
[----:B------:R4:W-:Y:S06]  /*9150*/  MEMBAR.ALL.CTA ;  /* 0x0000000000007992 */ /* 0x0009ec0000008000 */
[----:B----4-:R-:W4:Y:S01]  /*9160*/  FENCE.VIEW.ASYNC.S ;  /* 0x00000000000073c6 */ /* 0x010f220000000000 */
[----:B------:R-:W-:Y:S05]  /*9170*/  WARPSYNC.ALL ;  /* 0x0000000000007948 */ /* 0x000fea0003800000 */
[----:B----4-:R-:W-:Y:S06]  /*9180*/  BAR.SYNC.DEFER_BLOCKING 0xd, 0x180 ;  /* 0x0346000000007b1d */ /* 0x010fec0000010000 */
.L_x_2739:
[----:B------:R-:W-:-:S13]  /*9190*/  ISETP.NE.AND P0, PT, R157, 0x3, PT ;  /* 0x000000039d00780c */ /* 0x000fda0003f05270 */
[----:B------:R-:W-:Y:S05]  /*91a0*/  @!P0 BRA `(.L_x_2766) ;  /* 0x0000000000048947 */ /* 0x000fea0003800000 */
[----:B------:R-:W-:Y:S01]  /*91b0*/  BPT.TRAP 0x1 ;  /* 0x000000040000795c */ /* 0x000fe20000300000 */
.L_x_2766:
[----:B--2---:R-:W-:Y:S02]  /*91c0*/  LEA R0, R22, R2, 0x3 ;  /* 0x0000000216007211 */ /* 0x004fe400078e18ff */
[----:B-1-3--:R-:W-:-:S04]  /*91d0*/  SHF.L.U32 R5, R155, 0x1f, RZ ;  /* 0x0000001f9b057819 */ /* 0x00afc800000006ff */
[----:B------:R1:W2:Y:S01]  /*91e0*/  SYNCS.PHASECHK.TRANS64.TRYWAIT P1, [R0+URZ+0x16830], R5 ;  /* 0x01683005000075a7 */ /* 0x0002a2000802017f */
[----:B------:R-:W-:Y:S05]  /*91f0*/  @!P0 BRA `(.L_x_2767) ;  /* 0x0000000000048947 */ /* 0x000fea0003800000 */
[----:B------:R-:W-:Y:S01]  /*9200*/  BPT.TRAP 0x1 ;  /* 0x000000040000795c */ /* 0x000fe20000300000 */
.L_x_2767:
[----:B0-----:R-:W-:Y:S01]  /*9210*/  VIADD R3, R2, 0xe400 ;  /* 0x0000e40002037836 */ /* 0x001fe20000000000 */
[----:B------:R-:W-:Y:S01]  /*9220*/  LOP3.LUT R6, R28, 0x10000, RZ, 0xfc, !PT ;  /* 0x000100001c067812 */ /* 0x000fe200078efcff */
[----:B------:R-:W-:-:S03]  /*9230*/  IMAD.MOV.U32 R7, RZ, RZ, 0x40000040 ;  /* 0x40000040ff077424 */ /* 0x000fc600078e00ff */
[----:B------:R-:W-:-:S04]  /*9240*/  SHF.R.U32.HI R3, RZ, 0x4, R3 ;  /* 0x00000004ff037819 */ /* 0x000fc80000011603 */
[----:B------:R-:W-:-:S04]  /*9250*/  LOP3.LUT R3, R3, 0x3fff, RZ, 0xc0, !PT ;  /* 0x00003fff03037812 */ /* 0x000fc800078ec0ff */
[----:B------:R-:W-:-:S05]  /*9260*/  LOP3.LUT R3, R3, 0x10000, RZ, 0xfc, !PT ;  /* 0x0001000003037812 */ /* 0x000fca00078efcff */
[----:B------:R0:W-:Y:S01]  /*9270*/  STL [R1+0x1c], R3 ;  /* 0x00001c0301007387 */ /* 0x0001e20000100800 */
[----:B--2---:R-:W-:Y:S05]  /*9280*/  @P1 BRA `(.L_x_2768) ;  /* 0x0000000000081947 */ /* 0x004fea0003800000 */
[----:B------:R-:W2:Y:S02]  /*9290*/  SYNCS.PHASECHK.TRANS64.TRYWAIT P1, [R0+URZ+0x16830], R5 ;  /* 0x01683005000075a7 */ /* 0x000ea4000802017f */
[----:B--2---:R-:W-:Y:S05]  /*92a0*/  @!P1 BRA `(.L_x_2769) ;  /* 0x0000013c00209947 */ /* 0x004fea0003800000 */
.L_x_2768:
[----:B0-----:R-:W3:Y:S01]  /*92b0*/  LDL R3, [R1+0x1c] ;  /* 0x00001c0001037983 */ /* 0x001ee20000100800 */
[----:B-12---:R-:W-:Y:S01]  /*92c0*/  IMAD.MOV.U32 R5, RZ, RZ, 0x40000040 ;  /* 0x40000040ff057424 */ /* 0x006fe200078e00ff */
[----:B------:R-:W-:Y:S05]  /*92d0*/  WARPSYNC.ALL ;  /* 0x0000000000007948 */ /* 0x000fea0003800000 */
[C---:B------:R-:W-:Y:S01]  /*92e0*/  R2UR UR4, R6.reuse ;  /* 0x00000000060472ca */ /* 0x040fe200000e0000 */
[----:B-----5:R-:W-:Y:S01]  /*92f0*/  WARPGROUP.ARRIVE ;  /* 0x00000000000079c5 */ /* 0x020fe20000000000 */
[----:B------:R-:W-:Y:S01]  /*9300*/  R2UR UR5, R7 ;  /* 0x00000000070572ca */ /* 0x000fe200000e0000 */
[----:B----4-:R-:W-:Y:S01]  /*9310*/  IMAD.MOV.U32 R11, RZ, RZ, 0x40000040 ;  /* 0x40000040ff0b7424 */ /* 0x010fe200078e00ff */
[----:B------:R-:W-:Y:S01]  /*9320*/  R2UR UR7, R5 ;  /* 0x00000000050772ca */ /* 0x000fe200000e0000 */
[----:B------:R-:W-:Y:S01]  /*9330*/  IMAD.MOV.U32 R9, RZ, RZ, 0x40000040 ;  /* 0x40000040ff097424 */ /* 0x000fe200078e00ff */
[C---:B------:R-:W-:Y:S01]  /*9340*/  IADD3 R10, R6.reuse, 0x2, RZ ;  /* 0x00000002060a7810 */ /* 0x040fe20007ffe0ff */
[----:B------:R-:W-:Y:S01]  /*9350*/  VIADD R20, R6, 0x4 ;  /* 0x0000000406147836 */ /* 0x000fe20000000000 */
[----:B------:R-:W-:Y:S01]  /*9360*/  MOV R15, 0x40000040 ;  /* 0x40000040000f7802 */ /* 0x000fe20000000f00 */
[----:B------:R-:W-:-:S02]  /*9370*/  IMAD.MOV.U32 R21, RZ, RZ, 0x40000040 ;  /* 0x40000040ff157424 */ /* 0x000fc400078e00ff */
[----:B------:R-:W-:Y:S01]  /*9380*/  VIADD R14, R6, 0x6 ;  /* 0x00000006060e7836 */ /* 0x000fe20000000000 */
[----:B------:R0:W-:Y:S01]  /*9390*/  STL.64 [R1+0x8], R10 ;  /* 0x0000080a01007387 */ /* 0x0001e20000100a00 */
[----:B------:R-:W-:Y:S02]  /*93a0*/  IMAD.MOV.U32 R5, RZ, RZ, 0x40000040 ;  /* 0x40000040ff057424 */ /* 0x000fe400078e00ff */
[----:B---3--:R-:W-:-:S04]  /*93b0*/  IMAD R4, R22, 0x400, R3 ;  /* 0x0000040016047824 */ /* 0x008fc800078e0203 */
[C---:B------:R-:W-:Y:S01]  /*93c0*/  VIADD R8, R4.reuse, 0x2 ;  /* 0x0000000204087836 */ /* 0x040fe20000000000 */
[----:B------:R-:W-:-:S13]  /*93d0*/  R2UR UR6, R4 ;  /* 0x00000000040672ca */ /* 0x000fda00000e0000 */
[----:B------:R-:W-:Y:S01]  /*93e0*/  HGMMA.64x128x16.F32 R24, gdesc[UR4], RZ, !UPT, gsb0 ;  /* 0x01e00000041879f0 */ /* 0x000fe2000c0008ff */
[----:B------:R-:W-:Y:S02]  /*93f0*/  R2UR UR4, R10 ;  /* 0x000000000a0472ca */ /* 0x000fe400000e0000 */
[----:B------:R-:W-:Y:S02]  /*9400*/  R2UR UR5, R11 ;  /* 0x000000000b0572ca */ /* 0x000fe400000e0000 */
[----:B------:R-:W-:Y:S02]  /*9410*/  R2UR UR6, R8 ;  /* 0x00000000080672ca */ /* 0x000fe400000e0000 */
[----:B------:R-:W-:Y:S01]  /*9420*/  R2UR UR7, R9 ;  /* 0x00000000090772ca */ /* 0x000fe200000e0000 */
[----:B------:R-:W-:Y:S01]  /*9430*/  IMAD.MOV.U32 R9, RZ, RZ, 0x40000040 ;  /* 0x40000040ff097424 */ /* 0x000fe200078e00ff */
[C---:B------:R-:W-:Y:S01]  /*9440*/  IADD3 R8, R4.reuse, 0x4, RZ ;  /* 0x0000000404087810 */ /* 0x040fe20007ffe0ff */
        /* <DEDUP_REMOVED lines=21> */
.L_x_2770:
[----:B------:R-:W2:Y:S01]  /*95a0*/  LDL.LU R91, [R1+0x10] ;  /* 0x00001000015b7983 */ /* 0x000ea20000300800 */
[----:B------:R-:W-:Y:S01]  /*95b0*/  ULDC UR4, c[0x0][0x9d8] ;  /* 0x0002760000047ab9 */ /* 0x000fe20000000800 */
[----:B------:R-:W0:Y:S01]  /*95c0*/  LDC R93, c[0x0][0x448] ;  /* 0x00011200ff5d7b82 */ /* 0x000e220000000800 */
[----:B------:R-:W-:Y:S01]  /*95d0*/  ULDC UR5, c[0x0][0x988] ;  /* 0x0002620000057ab9 */ /* 0x000fe20000000800 */
[----:B------:R-:W3:Y:S04]  /*95e0*/  LDL R89, [R1+0x44] ;  /* 0x0000440001597983 */ /* 0x000ee80000100800 */
[----:B------:R-:W3:Y:S01]  /*95f0*/  LDL R99, [R1+0x28] ;  /* 0x0000280001637983 */ /* 0x000ee20000100800 */
[----:B------:R-:W-:Y:S01]  /*9600*/  FMUL.FTZ R12, R36, UR4 ;  /* 0x00000004240c7c20 */ /* 0x000fe20008410000 */
[----:B------:R-:W-:Y:S01]  /*9610*/  FMUL.FTZ R3, R24, UR4 ;  /* 0x0000000418037c20 */ /* 0x000fe20008410000 */
[----:B------:R-:W-:Y:S01]  /*9620*/  FMUL.FTZ R11, R33, UR4 ;  /* 0x00000004210b7c20 */ /* 0x000fe20008410000 */
[----:B------:R-:W4:Y:S01]  /*9630*/  LDL R36, [R1+0x2c] ;  /* 0x00002c0001247983 */ /* 0x000f220000100800 */
[----:B------:R-:W-:Y:S01]  /*9640*/  FMUL.FTZ R114, R26, UR4 ;  /* 0x000000041a727c20 */ /* 0x000fe20008410000 */
[----:B------:R-:W-:Y:S01]  /*9650*/  FMUL.FTZ R110, R27, UR4 ;  /* 0x000000041b6e7c20 */ /* 0x000fe20008410000 */
[----:B------:R-:W-:Y:S01]  /*9660*/  FMUL.FTZ R108, R30, UR4 ;  /* 0x000000041e6c7c20 */ /* 0x000fe20008410000 */
[----:B------:R-:W5:Y:S01]  /*9670*/  LDL R95, [R1+0x20] ;  /* 0x00002000015f7983 */ /* 0x000f620000100800 */
[----:B------:R-:W-:Y:S01]  /*9680*/  FMUL.FTZ R9, R31, UR4 ;  /* 0x000000041f097c20 */ /* 0x000fe20008410000 */
[----:B------:R-:W-:Y:S01]  /*9690*/  FMUL.FTZ R90, R34, UR4 ;  /* 0x00000004225a7c20 */ /* 0x000fe20008410000 */
[----:B------:R-:W1:Y:S01]  /*96a0*/  MUFU.TANH R114, R114 ;  /* 0x0000007200727308 */ /* 0x000e620000002400 */
[----:B------:R-:W5:Y:S01]  /*96b0*/  LDL R97, [R1+0x14] ;  /* 0x0000140001617983 */ /* 0x000f620000100800 */
[----:B------:R-:W-:Y:S01]  /*96c0*/  FMUL.FTZ R35, R35, UR4 ;  /* 0x0000000423237c20 */ /* 0x000fe20008410000 */
[----:B------:R-:W-:Y:S01]  /*96d0*/  FMUL.FTZ R92, R38, UR4 ;  /* 0x00000004265c7c20 */ /* 0x000fe20008410000 */
[----:B------:R-:W-:Y:S01]  /*96e0*/  FMUL.FTZ R13, R37, UR4 ;  /* 0x00000004250d7c20 */ /* 0x000fe20008410000 */
[----:B------:R-:W-:Y:S01]  /*96f0*/  FMUL.FTZ R37, R39, UR4 ;  /* 0x0000000427257c20 */ /* 0x000fe20008410000 */
[----:B------:R-:W-:Y:S01]  /*9700*/  FMUL.FTZ R39, R42, UR4 ;  /* 0x000000042a277c20 */ /* 0x000fe20008410000 */
[----:B0-----:R-:W-:Y:S01]  /*9710*/  ISETP.NE.AND P4, PT, R93, 0x1, PT ;  /* 0x000000015d00780c */ /* 0x001fe20003f85270 */
        /* <DEDUP_REMOVED lines=12> */
[----:B------:R-:W1:Y:S01]  /*97e0*/  @P4 LDC R24, c[0x0][0x44c] ;  /* 0x00011300ff184b82 */ /* 0x000e620000000800 */
[----:B------:R-:W-:-:S03]  /*97f0*/  FMUL.FTZ R10, R32, UR4 ;  /* 0x00000004200a7c20 */ /* 0x000fc60008410000 */
[----:B------:R-:W0:Y:S04]  /*9800*/  MUFU.TANH R9, R9 ;  /* 0x0000000900097308 */ /* 0x000e280000002400 */
[----:B------:R-:W0:Y:S04]  /*9810*/  @P4 LDC R33, c[0x0][0x450] ;  /* 0x00011400ff214b82 */ /* 0x000e280000000800 */
[----:B------:R-:W5:Y:S08]  /*9820*/  MUFU.TANH R90, R90 ;  /* 0x0000005a005a7308 */ /* 0x000f700000002400 */
[----:B------:R-:W5:Y:S08]  /*9830*/  MUFU.TANH R35, R35 ;  /* 0x0000002300237308 */ /* 0x000f700000002400 */
[----:B------:R-:W5:Y:S08]  /*9840*/  MUFU.TANH R92, R92 ;  /* 0x0000005c005c7308 */ /* 0x000f700000002400 */
[----:B------:R-:W5:Y:S08]  /*9850*/  MUFU.TANH R37, R37 ;  /* 0x0000002500257308 */ /* 0x000f700000002400 */
[----:B------:R-:W5:Y:S01]  /*9860*/  MUFU.TANH R39, R39 ;  /* 0x0000002700277308 */ /* 0x000f620000002400 */
[----:B------:R-:W-:Y:S01]  /*9870*/  FMUL.FTZ R47, R50, UR4 ;  /* 0x00000004322f7c20 */ /* 0x000fe20008410000 */
[----:B------:R-:W-:-:S06]  /*9880*/  FMUL.FTZ R30, R49, UR4 ;  /* 0x00000004311e7c20 */ /* 0x000fcc0008410000 */
[----:B------:R-:W5:Y:S01]  /*9890*/  MUFU.TANH R41, R41 ;  /* 0x0000002900297308 */ /* 0x000f620000002400 */
[----:B------:R-:W-:Y:S01]  /*98a0*/  FMUL.FTZ R49, R51, UR4 ;  /* 0x0000000433317c20 */ /* 0x000fe20008410000 */
[----:B------:R-:W-:-:S06]  /*98b0*/  FMUL.FTZ R29, R48, UR4 ;  /* 0x00000004301d7c20 */ /* 0x000fcc0008410000 */
[----:B------:R-:W5:Y:S01]  /*98c0*/  MUFU.TANH R43, R43 ;  /* 0x0000002b002b7308 */ /* 0x000f620000002400 */
[----:B------:R-:W-:-:S07]  /*98d0*/  FMUL.FTZ R51, R54, UR4 ;  /* 0x0000000436337c20 */ /* 0x000fce0008410000 */
[----:B------:R-:W5:Y:S01]  /*98e0*/  MUFU.TANH R45, R45 ;  /* 0x0000002d002d7308 */ /* 0x000f620000002400 */
[----:B------:R-:W-:Y:S01]  /*98f0*/  FMUL.FTZ R32, R53, UR4 ;  /* 0x0000000435207c20 */ /* 0x000fe20008410000 */
[----:B------:R-:W-:-:S06]  /*9900*/  FMUL.FTZ R53, R55, UR4 ;  /* 0x0000000437357c20 */ /* 0x000fcc0008410000 */
        /* <DEDUP_REMOVED lines=9> */
[----:B------:R-:W-:-:S07]  /*99a0*/  FMUL.FTZ R63, R63, UR4 ;  /* 0x000000043f3f7c20 */ /* 0x000fce0008410000 */
[----:B------:R-:W5:Y:S08]  /*99b0*/  MUFU.TANH R55, R55 ;  /* 0x0000003700377308 */ /* 0x000f700000002400 */
[----:B------:R-:W5:Y:S08]  /*99c0*/  MUFU.TANH R57, R57 ;  /* 0x0000003900397308 */ /* 0x000f700000002400 */
[----:B------:R-:W5:Y:S08]  /*99d0*/  MUFU.TANH R59, R59 ;  /* 0x0000003b003b7308 */ /* 0x000f700000002400 */
[----:B------:R-:W5:Y:S01]  /*99e0*/  MUFU.TANH R63, R63 ;  /* 0x0000003f003f7308 */ /* 0x000f620000002400 */
[----:B------:R-:W-:Y:S01]  /*99f0*/  FMUL.FTZ R94, R71, UR4 ;  /* 0x00000004475e7c20 */ /* 0x000fe20008410000 */
[----:B--2---:R-:W-:Y:S01]  /*9a00*/  LOP3.LUT R91, R91, 0xfffffffe, RZ, 0xc0, !PT ;  /* 0xfffffffe5b5b7812 */ /* 0x004fe200078ec0ff */
[----:B------:R-:W-:Y:S01]  /*9a10*/  FMUL.FTZ R75, R75, UR4 ;  /* 0x000000044b4b7c20 */ /* 0x000fe20008410000 */
[----:B------:R-:W-:Y:S01]  /*9a20*/  FMUL.FTZ R79, R79, UR4 ;  /* 0x000000044f4f7c20 */ /* 0x000fe20008410000 */
[----:B------:R-:W-:Y:S01]  /*9a30*/  FMUL.FTZ R83, R83, UR4 ;  /* 0x0000000453537c20 */ /* 0x000fe20008410000 */
[----:B------:R-:W-:Y:S01]  /*9a40*/  @P4 LOP3.LUT R91, R91, 0x1, RZ, 0xfc, !PT ;  /* 0x000000015b5b4812 */ /* 0x000fe200078efcff */
[----:B------:R-:W-:Y:S01]  /*9a50*/  FMUL.FTZ R87, R87, UR4 ;  /* 0x0000000457577c20 */ /* 0x000fe20008410000 */
[----:B------:R-:W-:Y:S03]  /*9a60*/  MUFU.TANH R3, R3 ;  /* 0x0000000300037308 */ /* 0x000fe60000002400 */
[----:B------:R3:W-:Y:S05]  /*9a70*/  STL [R1+0x10], R91 ;  /* 0x0000105b01007387 */ /* 0x0007ea0000100800 */
[----:B------:R-:W-:Y:S01]  /*9a80*/  MUFU.TANH R4, R4 ;  /* 0x0000000400047308 */ /* 0x000fe20000002400 */
[----:B---3--:R-:W-:-:S07]  /*9a90*/  IMAD.IADD R91, R89, 0x1, R99 ;  /* 0x00000001595b7824 */ /* 0x008fce00078e0263 */
[----:B------:R-:W-:Y:S01]  /*9aa0*/  MUFU.TANH R5, R5 ;  /* 0x0000000500057308 */ /* 0x000fe20000002400 */
[----:B-1----:R-:W-:-:S05]  /*9ab0*/  @P4 IMAD.HI.U32 R24, R91, R24, RZ ;  /* 0x000000185b184227 */ /* 0x002fca00078e00ff */
[----:B0-----:R-:W-:Y:S02]  /*9ac0*/  @P4 SHF.R.U32.HI R91, RZ, R33, R24 ;  /* 0x00000021ff5b4219 */ /* 0x001fe40000011618 */
[----:B------:R-:W-:Y:S03]  /*9ad0*/  MUFU.TANH R8, R8 ;  /* 0x0000000800087308 */ /* 0x000fe60000002400 */
[----:B------:R-:W0:Y:S01]  /*9ae0*/  SHFL.IDX PT, R24, R91, 0x1, 0x1c1f ;  /* 0x003c1f005b187f89 */ /* 0x000e2200000e0000 */
[----:B------:R-:W-:-:S04]  /*9af0*/  IMAD.MOV.U32 R89, RZ, RZ, -0x80 ;  /* 0xffffff80ff597424 */ /* 0x000fc800078e00ff */
[----:B------:R-:W-:Y:S01]  /*9b00*/  IMAD R89, R88, R89, 0x80 ;  /* 0x0000008058597424 */ /* 0x000fe200078e0259 */
[----:B------:R-:W-:Y:S04]  /*9b10*/  MUFU.TANH R10, R10 ;  /* 0x0000000a000a7308 */ /* 0x000fe80000002400 */
[C-C-:B----4-:R-:W-:Y:S02]  /*9b20*/  IADD3 R112, -R36.reuse, 0x1, R89.reuse ;  /* 0x0000000124707810 */ /* 0x150fe40007ffe159 */
[----:B-----5:R-:W-:Y:S02]  /*9b30*/  IADD3 R89, -R36, R95, R89 ;  /* 0x0000005f24597210 */ /* 0x020fe40007ffe159 */
[----:B------:R-:W-:Y:S01]  /*9b40*/  IADD3 R112, -R97, R112, R95 ;  /* 0x0000007061707210 */ /* 0x000fe20007ffe15f */
[----:B------:R-:W-:Y:S08]  /*9b50*/  MUFU.TANH R11, R11 ;  /* 0x0000000b000b7308 */ /* 0x000ff00000002400 */
[----:B------:R-:W-:Y:S01]  /*9b60*/  MUFU.TANH R12, R12 ;  /* 0x0000000c000c7308 */ /* 0x000fe20000002400 */
[----:B0-----:R-:W-:-:S04]  /*9b70*/  VIADDMNMX R24, R24, R112, R89, PT ;  /* 0x0000007018187246 */ /* 0x001fc80003800159 */
[C---:B------:R-:W-:Y:S02]  /*9b80*/  ISETP.GT.AND P1, PT, R24.reuse, RZ, PT ;  /* 0x000000ff1800720c */ /* 0x040fe40003f24270 */
[C---:B------:R-:W-:Y:S01]  /*9b90*/  ISETP.GT.AND P2, PT, R24.reuse, 0x1, PT ;  /* 0x000000011800780c */ /* 0x040fe20003f44270 */
[----:B------:R-:W-:Y:S01]  /*9ba0*/  MUFU.TANH R13, R13 ;  /* 0x0000000d000d7308 */ /* 0x000fe20000002400 */
[----:B------:R-:W-:Y:S02]  /*9bb0*/  ISETP.GT.AND P3, PT, R24, 0x8, PT ;  /* 0x000000081800780c */ /* 0x000fe40003f64270 */
[----:B------:R-:W-:Y:S02]  /*9bc0*/  FSEL R114, R114, -INF , P1 ;  /* 0xff80000072727808 */ /* 0x000fe40000800000 */
[----:B------:R-:W-:Y:S02]  /*9bd0*/  FSEL R110, R110, -INF , P2 ;  /* 0xff8000006e6e7808 */ /* 0x000fe40001000000 */
[----:B------:R-:W-:Y:S01]  /*9be0*/  ISETP.GT.AND P1, PT, R24, 0x9, PT ;  /* 0x000000091800780c */ /* 0x000fe20003f24270 */
[----:B------:R-:W-:Y:S01]  /*9bf0*/  MUFU.TANH R25, R25 ;  /* 0x0000001900197308 */ /* 0x000fe20000002400 */
[----:B------:R-:W-:-:S02]  /*9c00*/  FSEL R108, R108, -INF , P3 ;  /* 0xff8000006c6c7808 */ /* 0x000fc40001800000 */
[----:B------:R-:W-:Y:S02]  /*9c10*/  FMNMX.FTZ R93, R114, R110, !PT ;  /* 0x0000006e725d7209 */ /* 0x000fe40007810000 */
[----:B------:R-:W-:Y:S02]  /*9c20*/  ISETP.GT.AND P2, PT, R24, 0x10, PT ;  /* 0x000000101800780c */ /* 0x000fe40003f44270 */
[----:B------:R-:W-:Y:S01]  /*9c30*/  FSEL R36, R9, -INF , P1 ;  /* 0xff80000009247808 */ /* 0x000fe20000800000 */
[----:B------:R-:W-:Y:S01]  /*9c40*/  MUFU.TANH R26, R26 ;  /* 0x0000001a001a7308 */ /* 0x000fe20000002400 */
[----:B------:R-:W-:Y:S02]  /*9c50*/  FMNMX.FTZ R93, R108, R93, !PT ;  /* 0x0000005d6c5d7209 */ /* 0x000fe40007810000 */
[----:B------:R-:W-:Y:S02]  /*9c60*/  ISETP.GT.AND P1, PT, R24, 0x11, PT ;  /* 0x000000111800780c */ /* 0x000fe40003f24270 */
[----:B------:R-:W-:-:S02]  /*9c70*/  FSEL R40, R90, -INF , P2 ;  /* 0xff8000005a287808 */ /* 0x000fc40001000000 */
[----:B------:R-:W-:Y:S01]  /*9c80*/  FMNMX.FTZ R93, R36, R93, !PT ;  /* 0x0000005d245d7209 */ /* 0x000fe20007810000 */
[----:B------:R-:W-:Y:S01]  /*9c90*/  MUFU.TANH R27, R27 ;  /* 0x0000001b001b7308 */ /* 0x000fe20000002400 */
[----:B------:R-:W-:Y:S02]  /*9ca0*/  ISETP.GT.AND P2, PT, R24, 0x18, PT ;  /* 0x000000181800780c */ /* 0x000fe40003f44270 */
[----:B------:R-:W-:Y:S02]  /*9cb0*/  FSEL R38, R35, -INF , P1 ;  /* 0xff80000023267808 */ /* 0x000fe40000800000 */
[----:B------:R-:W-:Y:S02]  /*9cc0*/  FMNMX.FTZ R93, R40, R93, !PT ;  /* 0x0000005d285d7209 */ /* 0x000fe40007810000 */
        /* <DEDUP_REMOVED lines=10> */
[----:B------:R-:W-:Y:S02]  /*9d70*/  FMNMX.FTZ R93, R42, R93, !PT ;  /* 0x0000005d2a5d7209 */ /* 0x000fe40007810000 */
[----:B------:R-:W-:Y:S02]  /*9d80*/  ISETP.GT.AND P2, PT, R24, 0x28, PT ;  /* 0x000000281800780c */ /* 0x000fe40003f44270 */
[----:B------:R-:W-:Y:S02]  /*9d90*/  FSEL R46, R41, -INF , P1 ;  /* 0xff800000292e7808 */ /* 0x000fe40000800000 */
[----:B------:R-:W-:Y:S02]  /*9da0*/  FMNMX.FTZ R93, R48, R93, !PT ;  /* 0x0000005d305d7209 */ /* 0x000fe40007810000 */
[----:B------:R-:W-:Y:S02]  /*9db0*/  ISETP.GT.AND P1, PT, R24, 0x29, PT ;  /* 0x000000291800780c */ /* 0x000fe40003f24270 */
[----:B------:R-:W-:-:S02]  /*9dc0*/  FSEL R52, R43, -INF , P2 ;  /* 0xff8000002b347808 */ /* 0x000fc40001000000 */
[----:B------:R-:W-:Y:S02]  /*9dd0*/  FMNMX.FTZ R93, R46, R93, !PT ;  /* 0x0000005d2e5d7209 */ /* 0x000fe40007810000 */
[----:B------:R-:W-:Y:S02]  /*9de0*/  ISETP.GT.AND P2, PT, R24, 0x30, PT ;  /* 0x000000301800780c */ /* 0x000fe40003f44270 */
[----:B------:R-:W-:Y:S02]  /*9df0*/  FSEL R50, R45, -INF , P1 ;  /* 0xff8000002d327808 */ /* 0x000fe40000800000 */
[----:B------:R-:W-:Y:S01]  /*9e00*/  FMNMX.FTZ R93, R52, R93, !PT ;  /* 0x0000005d345d7209 */ /* 0x000fe20007810000 */
[----:B------:R-:W-:Y:S01]  /*9e10*/  FMUL.FTZ R33, R56, UR4 ;  /* 0x0000000438217c20 */ /* 0x000fe20008410000 */
        /* <DEDUP_REMOVED lines=9> */
[----:B------:R-:W-:Y:S01]  /*9eb0*/  FMNMX.FTZ R93, R54, R93, !PT ;  /* 0x0000005d365d7209 */ /* 0x000fe20007810000 */
[----:B------:R-:W-:Y:S01]  /*9ec0*/  FMUL.FTZ R90, R67, UR4 ;  /* 0x00000004435a7c20 */ /* 0x000fe20008410000 */
[----:B------:R-:W-:Y:S02]  /*9ed0*/  ISETP.GT.AND P2, PT, R24, 0x40, PT ;  /* 0x000000401800780c */ /* 0x000fe40003f44270 */
[----:B------:R-:W-:Y:S02]  /*9ee0*/  FSEL R62, R53, -INF , P1 ;  /* 0xff800000353e7808 */ /* 0x000fe40000800000 */
[----:B------:R-:W-:Y:S01]  /*9ef0*/  FMNMX.FTZ R93, R58, R93, !PT ;  /* 0x0000005d3a5d7209 */ /* 0x000fe20007810000 */
[----:B------:R-:W-:Y:S01]  /*9f00*/  MUFU.TANH R9, R9 ;  /* 0x0000000900097308 */ /* 0x000fe20000002400 */
[----:B------:R-:W-:Y:S01]  /*9f10*/  FMUL.FTZ R92, R70, UR4 ;  /* 0x00000004465c7c20 */ /* 0x000fe20008410000 */
[----:B------:R-:W-:Y:S02]  /*9f20*/  ISETP.GT.AND P1, PT, R24, 0x41, PT ;  /* 0x000000411800780c */ /* 0x000fe40003f24270 */
[----:B------:R-:W-:-:S02]  /*9f30*/  FSEL R70, R55, -INF , P2 ;  /* 0xff80000037467808 */ /* 0x000fc40001000000 */
[----:B------:R-:W-:Y:S02]  /*9f40*/  FMNMX.FTZ R93, R62, R93, !PT ;  /* 0x0000005d3e5d7209 */ /* 0x000fe40007810000 */
[----:B------:R-:W0:Y:S01]  /*9f50*/  MUFU.TANH R90, R90 ;  /* 0x0000005a005a7308 */ /* 0x000e220000002400 */
[----:B------:R-:W-:Y:S02]  /*9f60*/  ISETP.GT.AND P2, PT, R24, 0x48, PT ;  /* 0x000000481800780c */ /* 0x000fe40003f44270 */
[----:B------:R-:W-:Y:S02]  /*9f70*/  FSEL R66, R57, -INF , P1 ;  /* 0xff80000039427808 */ /* 0x000fe40000800000 */
[----:B------:R-:W-:Y:S01]  /*9f80*/  FMNMX.FTZ R93, R70, R93, !PT ;  /* 0x0000005d465d7209 */ /* 0x000fe20007810000 */
[----:B------:R-:W-:Y:S01]  /*9f90*/  FMUL.FTZ R35, R74, UR4 ;  /* 0x000000044a237c20 */ /* 0x000fe20008410000 */
[----:B------:R-:W-:Y:S01]  /*9fa0*/  ISETP.GT.AND P1, PT, R24, 0x49, PT ;  /* 0x000000491800780c */ /* 0x000fe20003f24270 */
[----:B------:R-:W1:Y:S01]  /*9fb0*/  MUFU.TANH R92, R92 ;  /* 0x0000005c005c7308 */ /* 0x000e620000002400 */
[----:B------:R-:W-:-:S02]  /*9fc0*/  FSEL R74, R59, -INF , P2 ;  /* 0xff8000003b4a7808 */ /* 0x000fc40001000000 */
[----:B------:R-:W-:Y:S01]  /*9fd0*/  FMNMX.FTZ R93, R66, R93, !PT ;  /* 0x0000005d425d7209 */ /* 0x000fe20007810000 */
[----:B------:R-:W-:Y:S01]  /*9fe0*/  FMUL.FTZ R37, R78, UR4 ;  /* 0x000000044e257c20 */ /* 0x000fe20008410000 */
[----:B------:R-:W-:Y:S02]  /*9ff0*/  ISETP.GT.AND P2, PT, R24, 0x50, PT ;  /* 0x000000501800780c */ /* 0x000fe40003f44270 */
[----:B------:R-:W-:Y:S01]  /*a000*/  FSEL R78, R63, -INF , P1 ;  /* 0xff8000003f4e7808 */ /* 0x000fe20000800000 */
[----:B------:R-:W2:Y:S01]  /*a010*/  MUFU.TANH R94, R94 ;  /* 0x0000005e005e7308 */ /* 0x000ea20000002400 */
[----:B------:R-:W-:Y:S02]  /*a020*/  FMNMX.FTZ R93, R74, R93, !PT ;  /* 0x0000005d4a5d7209 */ /* 0x000fe40007810000 */
[----:B------:R-:W-:Y:S02]  /*a030*/  ISETP.GT.AND P1, PT, R24, 0x51, PT ;  /* 0x000000511800780c */ /* 0x000fe40003f24270 */
[----:B------:R-:W-:-:S03]  /*a040*/  FMNMX.FTZ R93, R78, R93, !PT ;  /* 0x0000005d4e5d7209 */ /* 0x000fc60007810000 */
[----:B------:R3:W-:Y:S01]  /*a050*/  MUFU.TANH R98, R37 ;  /* 0x0000002500627308 */ /* 0x0007e20000002400 */
[----:B0-----:R-:W-:-:S07]  /*a060*/  FSEL R90, R90, -INF , P1 ;  /* 0xff8000005a5a7808 */ /* 0x001fce0000800000 */
[----:B------:R-:W0:Y:S01]  /*a070*/  MUFU.TANH R35, R35 ;  /* 0x0000002300237308 */ /* 0x000e220000002400 */
[----:B---3--:R-:W-:Y:S01]  /*a080*/  FMUL.FTZ R37, R82, UR4 ;  /* 0x0000000452257c20 */ /* 0x008fe20008410000 */
[----:B------:R-:W-:Y:S02]  /*a090*/  FSEL R82, R9, -INF , P2 ;  /* 0xff80000009527808 */ /* 0x000fe40001000000 */
[----:B------:R-:W-:Y:S02]  /*a0a0*/  ISETP.GT.AND P2, PT, R24, 0x58, PT ;  /* 0x000000581800780c */ /* 0x000fe40003f44270 */
[----:B------:R-:W-:Y:S02]  /*a0b0*/  FMNMX.FTZ R93, R82, R93, !PT ;  /* 0x0000005d525d7209 */ /* 0x000fe40007810000 */
[----:B------:R-:W3:Y:S01]  /*a0c0*/  MUFU.TANH R75, R75 ;  /* 0x0000004b004b7308 */ /* 0x000ee20000002400 */
[----:B------:R-:W-:Y:S02]  /*a0d0*/  ISETP.GT.AND P1, PT, R24, 0x59, PT ;  /* 0x000000591800780c */ /* 0x000fe40003f24270 */
[----:B-1----:R-:W-:-:S02]  /*a0e0*/  FSEL R92, R92, -INF , P2 ;  /* 0xff8000005c5c7808 */ /* 0x002fc40001000000 */
[----:B------:R-:W-:Y:S02]  /*a0f0*/  FMNMX.FTZ R93, R90, R93, !PT ;  /* 0x0000005d5a5d7209 */ /* 0x000fe40007810000 */
[----:B------:R-:W-:Y:S01]  /*a100*/  ISETP.GT.AND P2, PT, R24, 0x60, PT ;  /* 0x000000601800780c */ /* 0x000fe20003f44270 */
[----:B------:R-:W1:Y:S01]  /*a110*/  MUFU.TANH R79, R79 ;  /* 0x0000004f004f7308 */ /* 0x000e620000002400 */
[----:B--2---:R-:W-:Y:S02]  /*a120*/  FSEL R94, R94, -INF , P1 ;  /* 0xff8000005e5e7808 */ /* 0x004fe40000800000 */
[----:B------:R-:W-:Y:S01]  /*a130*/  FMNMX.FTZ R93, R92, R93, !PT ;  /* 0x0000005d5c5d7209 */ /* 0x000fe20007810000 */
[----:B------:R-:W-:Y:S01]  /*a140*/  FMUL.FTZ R9, R86, UR4 ;  /* 0x0000000456097c20 */ /* 0x000fe20008410000 */
[----:B------:R-:W-:Y:S02]  /*a150*/  ISETP.GT.AND P1, PT, R24, 0x61, PT ;  /* 0x000000611800780c */ /* 0x000fe40003f24270 */
[----:B0-----:R-:W-:Y:S01]  /*a160*/  FSEL R86, R35, -INF , P2 ;  /* 0xff80000023567808 */ /* 0x001fe20001000000 */
[----:B------:R-:W0:Y:S01]  /*a170*/  MUFU.TANH R37, R37 ;  /* 0x0000002500257308 */ /* 0x000e220000002400 */
[----:B------:R-:W-:-:S02]  /*a180*/  FMNMX.FTZ R93, R94, R93, !PT ;  /* 0x0000005d5e5d7209 */ /* 0x000fc40007810000 */
[----:B------:R-:W-:Y:S02]  /*a190*/  ISETP.GT.AND P2, PT, R24, 0x68, PT ;  /* 0x000000681800780c */ /* 0x000fe40003f44270 */
[----:B---3--:R-:W-:Y:S02]  /*a1a0*/  FSEL R96, R75, -INF , P1 ;  /* 0xff8000004b607808 */ /* 0x008fe40000800000 */
[----:B------:R-:W-:Y:S01]  /*a1b0*/  FMNMX.FTZ R93, R86, R93, !PT ;  /* 0x0000005d565d7209 */ /* 0x000fe20007810000 */
[----:B------:R-:W2:Y:S01]  /*a1c0*/  MUFU.TANH R83, R83 ;  /* 0x0000005300537308 */ /* 0x000ea20000002400 */
[----:B------:R-:W-:Y:S02]  /*a1d0*/  ISETP.GT.AND P1, PT, R24, 0x69, PT ;  /* 0x000000691800780c */ /* 0x000fe40003f24270 */
[----:B------:R-:W-:Y:S02]  /*a1e0*/  FSEL R98, R98, -INF , P2 ;  /* 0xff80000062627808 */ /* 0x000fe40001000000 */
[----:B------:R-:W-:-:S03]  /*a1f0*/  FMNMX.FTZ R93, R96, R93, !PT ;  /* 0x0000005d605d7209 */ /* 0x000fc60007810000 */
[----:B------:R-:W3:Y:S01]  /*a200*/  MUFU.TANH R9, R9 ;  /* 0x0000000900097308 */ /* 0x000ee20000002400 */
[----:B------:R-:W-:Y:S02]  /*a210*/  ISETP.GT.AND P2, PT, R24, 0x70, PT ;  /* 0x000000701800780c */ /* 0x000fe40003f44270 */
[----:B-1----:R-:W-:Y:S02]  /*a220*/  FSEL R100, R79, -INF , P1 ;  /* 0xff8000004f647808 */ /* 0x002fe40000800000 */
[----:B------:R-:W-:-:S03]  /*a230*/  FMNMX.FTZ R93, R98, R93, !PT ;  /* 0x0000005d625d7209 */ /* 0x000fc60007810000 */
[----:B------:R-:W1:Y:S01]  /*a240*/  MUFU.TANH R87, R87 ;  /* 0x0000005700577308 */ /* 0x000e620000002400 */
[----:B------:R-:W-:Y:S01]  /*a250*/  FMUL.FTZ R35, R60, UR4 ;  /* 0x000000043c237c20 */ /* 0x000fe20008410000 */
[----:B------:R-:W-:Y:S02]  /*a260*/  ISETP.GT.AND P1, PT, R24, 0x71, PT ;  /* 0x000000711800780c */ /* 0x000fe40003f24270 */
[----:B0-----:R-:W-:Y:S02]  /*a270*/  FSEL R60, R37, -INF , P2 ;  /* 0xff800000253c7808 */ /* 0x001fe40001000000 */
[----:B------:R-:W-:Y:S02]  /*a280*/  FMNMX.FTZ R93, R100, R93, !PT ;  /* 0x0000005d645d7209 */ /* 0x000fe40007810000 */
[----:B------:R-:W-:Y:S02]  /*a290*/  ISETP.GT.AND P2, PT, R24, 0x78, PT ;  /* 0x000000781800780c */ /* 0x000fe40003f44270 */
[----:B--2---:R-:W-:-:S02]  /*a2a0*/  FSEL R102, R83, -INF , P1 ;  /* 0xff80000053667808 */ /* 0x004fc40000800000 */
[----:B------:R-:W-:Y:S02]  /*a2b0*/  FMNMX.FTZ R93, R60, R93, !PT ;  /* 0x0000005d3c5d7209 */ /* 0x000fe40007810000 */
[----:B------:R-:W-:Y:S02]  /*a2c0*/  ISETP.GT.AND P1, PT, R24, 0x79, PT ;  /* 0x000000791800780c */ /* 0x000fe40003f24270 */
[----:B---3--:R-:W-:Y:S02]  /*a2d0*/  FSEL R106, R9, -INF , P2 ;  /* 0xff800000096a7808 */ /* 0x008fe40001000000 */
[----:B------:R-:W-:Y:S02]  /*a2e0*/  FMNMX.FTZ R93, R102, R93, !PT ;  /* 0x0000005d665d7209 */ /* 0x000fe40007810000 */
[----:B-1----:R-:W-:Y:S02]  /*a2f0*/  FSEL R104, R87, -INF , P1 ;  /* 0xff80000057687808 */ /* 0x002fe40000800000 */
[----:B------:R-:W-:-:S04]  /*a300*/  FMNMX.FTZ R93, R106, R93, !PT ;  /* 0x0000005d6a5d7209 */ /* 0x000fc80007810000 */
[----:B------:R-:W-:-:S05]  /*a310*/  FMNMX.FTZ R93, R104, R93, !PT ;  /* 0x0000005d685d7209 */ /* 0x000fca0007810000 */
[----:B------:R-:W0:Y:S04]  /*a320*/  SHFL.BFLY PT, R24, R93, 0x2, 0x1f ;  /* 0x0c401f005d187f89 */ /* 0x000e2800000e0000 */
[----:B------:R-:W1:Y:S01]  /*a330*/  SHFL.IDX PT, R63, R91, RZ, 0x1c1f ;  /* 0x001c1fff5b3f7589 */ /* 0x000e6200000e0000 */
[----:B0-----:R-:W-:-:S05]  /*a340*/  FMNMX.FTZ R9, R93, R24, !PT ;  /* 0x000000185d097209 */ /* 0x001fca0007810000 */
[----:B------:R-:W0:Y:S01]  /*a350*/  SHFL.BFLY PT, R24, R9, 0x1, 0x1f ;  /* 0x0c201f0009187f89 */ /* 0x000e2200000e0000 */
[----:B-1----:R-:W-:Y:S01]  /*a360*/  VIADDMNMX R63, R63, R112, R89, PT ;  /* 0x000000703f3f7246 */ /* 0x002fe20003800159 */
[----:B------:R-:W-:-:S03]  /*a370*/  FMUL.FTZ R39, R64, UR4 ;  /* 0x0000000440277c20 */ /* 0x000fc60008410000 */
[C---:B------:R-:W-:Y:S02]  /*a380*/  ISETP.GT.AND P2, PT, R63.reuse, 0x1, PT ;  /* 0x000000013f00780c */ /* 0x040fe40003f44270 */
[----:B------:R-:W-:Y:S02]  /*a390*/  ISETP.GT.AND P3, PT, R63, 0x8, PT ;  /* 0x000000083f00780c */ /* 0x000fe40003f64270 */
[----:B------:R-:W-:Y:S02]  /*a3a0*/  FSEL R4, R4, -INF , P2 ;  /* 0xff80000004047808 */ /* 0x000fe40001000000 */
[----:B0-----:R-:W-:Y:S01]  /*a3b0*/  FMNMX.FTZ R24, R9, R24, !PT ;  /* 0x0000001809187209 */ /* 0x001fe20007810000 */
[----:B------:R-:W-:Y:S02]  /*a3c0*/  IMAD.U32 R9, RZ, RZ, UR5 ;  /* 0x00000005ff097e24 */ /* 0x000fe4000f8e00ff */
[----:B------:R-:W-:Y:S01]  /*a3d0*/  FMUL.FTZ R47, R72, UR4 ;  /* 0x00000004482f7c20 */ /* 0x000fe20008410000 */
[----:B------:R-:W-:Y:S01]  /*a3e0*/  ISETP.GT.AND P2, PT, R63, 0x10, PT ;  /* 0x000000103f00780c */ /* 0x000fe20003f44270 */
[----:B------:R-:W-:Y:S01]  /*a3f0*/  FMUL.FTZ R51, R76, UR4 ;  /* 0x000000044c337c20 */ /* 0x000fe20008410000 */
[C---:B------:R-:W-:Y:S01]  /*a400*/  FMUL.FTZ R59, R24.reuse, R9 ;  /* 0x00000009183b7220 */ /* 0x040fe20000410000 */
[----:B------:R-:W-:Y:S01]  /*a410*/  FSETP.NEU.FTZ.AND P1, PT, R24, -INF , PT ;  /* 0xff8000001800780b */ /* 0x000fe20003f3d000 */
[----:B------:R-:W-:Y:S01]  /*a420*/  FMUL.FTZ R55, R80, UR4 ;  /* 0x0000000450377c20 */ /* 0x000fe20008410000 */
[----:B------:R-:W-:Y:S01]  /*a430*/  FMUL.FTZ R37, R61, UR4 ;  /* 0x000000043d257c20 */ /* 0x000fe20008410000 */
[----:B------:R-:W0:Y:S01]  /*a440*/  MUFU.TANH R30, R30 ;  /* 0x0000001e001e7308 */ /* 0x000e220000002400 */
[----:B------:R-:W-:-:S07]  /*a450*/  FSEL R59, R59, RZ, P1 ;  /* 0x000000ff3b3b7208 */ /* 0x000fce0000800000 */
[----:B------:R-:W1:Y:S01]  /*a460*/  MUFU.TANH R31, R31 ;  /* 0x0000001f001f7308 */ /* 0x000e620000002400 */
[----:B------:R-:W-:-:S07]  /*a470*/  ISETP.GT.AND P1, PT, R63, RZ, PT ;  /* 0x000000ff3f00720c */ /* 0x000fce0003f24270 */
[----:B------:R-:W2:Y:S01]  /*a480*/  MUFU.TANH R32, R32 ;  /* 0x0000002000207308 */ /* 0x000ea20000002400 */
[----:B------:R-:W-:-:S07]  /*a490*/  FSEL R64, R3, -INF , P1 ;  /* 0xff80000003407808 */ /* 0x000fce0000800000 */
[----:B------:R-:W3:Y:S01]  /*a4a0*/  MUFU.TANH R33, R33 ;  /* 0x0000002100217308 */ /* 0x000ee20000002400 */
[----:B------:R-:W-:-:S07]  /*a4b0*/  ISETP.GT.AND P1, PT, R63, 0x9, PT ;  /* 0x000000093f00780c */ /* 0x000fce0003f24270 */
[----:B------:R-:W4:Y:S01]  /*a4c0*/  MUFU.TANH R34, R34 ;  /* 0x0000002200227308 */ /* 0x000f220000002400 */
[----:B------:R-:W-:Y:S01]  /*a4d0*/  FSEL R72, R5, -INF , P3 ;  /* 0xff80000005487808 */ /* 0x000fe20001800000 */
[----:B------:R-:W-:Y:S01]  /*a4e0*/  FMUL.FTZ R41, R65, UR4 ;  /* 0x0000000441297c20 */ /* 0x000fe20008410000 */
[----:B------:R-:W-:Y:S01]  /*a4f0*/  FMNMX.FTZ R3, R64, R4, !PT ;  /* 0x0000000440037209 */ /* 0x000fe20007810000 */
[----:B------:R-:W-:Y:S01]  /*a500*/  FMUL.FTZ R43, R68, UR4 ;  /* 0x00000004442b7c20 */ /* 0x000fe20008410000 */
[----:B------:R-:W-:Y:S01]  /*a510*/  FSEL R8, R8, -INF , P1 ;  /* 0xff80000008087808 */ /* 0x000fe20000800000 */
[----:B------:R-:W-:Y:S01]  /*a520*/  FMUL.FTZ R45, R69, UR4 ;  /* 0x00000004452d7c20 */ /* 0x000fe20008410000 */
[----:B------:R-:W-:Y:S01]  /*a530*/  FMNMX.FTZ R3, R72, R3, !PT ;  /* 0x0000000348037209 */ /* 0x000fe20007810000 */
[----:B------:R-:W5:Y:S01]  /*a540*/  MUFU.TANH R35, R35 ;  /* 0x0000002300237308 */ /* 0x000f620000002400 */
[----:B------:R-:W-:Y:S01]  /*a550*/  ISETP.GT.AND P1, PT, R63, 0x11, PT ;  /* 0x000000113f00780c */ /* 0x000fe20003f24270 */
[----:B------:R-:W-:Y:S01]  /*a560*/  FMUL.FTZ R49, R73, UR4 ;  /* 0x0000000449317c20 */ /* 0x000fe20008410000 */
[----:B------:R-:W-:Y:S01]  /*a570*/  FSEL R10, R10, -INF , P2 ;  /* 0xff8000000a0a7808 */ /* 0x000fe20001000000 */
[----:B------:R-:W-:Y:S01]  /*a580*/  FMUL.FTZ R53, R77, UR4 ;  /* 0x000000044d357c20 */ /* 0x000fe20008410000 */
[----:B------:R-:W-:Y:S01]  /*a590*/  FMNMX.FTZ R3, R8, R3, !PT ;  /* 0x0000000308037209 */ /* 0x000fe20007810000 */
[----:B------:R-:W-:Y:S01]  /*a5a0*/  FMUL.FTZ R57, R81, UR4 ;  /* 0x0000000451397c20 */ /* 0x000fe20008410000 */
[----:B------:R-:W-:Y:S01]  /*a5b0*/  ISETP.GT.AND P2, PT, R63, 0x18, PT ;  /* 0x000000183f00780c */ /* 0x000fe20003f44270 */
[----:B------:R-:W-:Y:S01]  /*a5c0*/  MUFU.TANH R39, R39 ;  /* 0x0000002700277308 */ /* 0x000fe20000002400 */
[----:B------:R-:W-:Y:S01]  /*a5d0*/  FSEL R76, R11, -INF , P1 ;  /* 0xff8000000b4c7808 */ /* 0x000fe20000800000 */
[----:B------:R-:W5:Y:S01]  /*a5e0*/  S2R R101, SR_CgaCtaId ;  /* 0x0000000000657919 */ /* 0x000f620000008800 */
[----:B------:R-:W-:Y:S01]  /*a5f0*/  FMNMX.FTZ R3, R10, R3, !PT ;  /* 0x000000030a037209 */ /* 0x000fe20007810000 */
[----:B------:R-:W-:Y:S01]  /*a600*/  FFMA.FTZ R5, R36, R9, -R59 ;  /* 0x0000000924057223 */ /* 0x000fe2000001083b */
[----:B------:R-:W-:Y:S01]  /*a610*/  ISETP.GT.AND P1, PT, R63, 0x19, PT ;  /* 0x000000193f00780c */ /* 0x000fe20003f24270 */
[----:B------:R-:W-:Y:S01]  /*a620*/  ULDC UR5, c[0x0][0x9d8] ;  /* 0x0002760000057ab9 */ /* 0x000fe20000000800 */
[----:B------:R-:W-:-:S02]  /*a630*/  FSEL R36, R12, -INF , P2 ;  /* 0xff8000000c247808 */ /* 0x000fc40001000000 */
[----:B------:R-:W-:Y:S02]  /*a640*/  FMNMX.FTZ R3, R76, R3, !PT ;  /* 0x000000034c037209 */ /* 0x000fe40007810000 */
[----:B------:R-:W-:Y:S02]  /*a650*/  ISETP.GT.AND P2, PT, R63, 0x20, PT ;  /* 0x000000203f00780c */ /* 0x000fe40003f44270 */
[----:B------:R-:W-:Y:S02]  /*a660*/  FSEL R80, R13, -INF , P1 ;  /* 0xff8000000d507808 */ /* 0x000fe40000800000 */
[----:B------:R-:W-:Y:S01]  /*a670*/  FMNMX.FTZ R3, R36, R3, !PT ;  /* 0x0000000324037209 */ /* 0x000fe20007810000 */
[----:B------:R-:W-:Y:S01]  /*a680*/  FFMA.FTZ R145, R40, R9, -R59 ;  /* 0x0000000928917223 */ /* 0x000fe2000001083b */
[----:B------:R-:W-:Y:S02]  /*a690*/  ISETP.GT.AND P1, PT, R63, 0x21, PT ;  /* 0x000000213f00780c */ /* 0x000fe40003f24270 */
[----:B------:R-:W-:-:S02]  /*a6a0*/  FSEL R40, R25, -INF , P2 ;  /* 0xff80000019287808 */ /* 0x000fc40001000000 */
[----:B------:R-:W-:Y:S01]  /*a6b0*/  FMNMX.FTZ R3, R80, R3, !PT ;  /* 0x0000000350037209 */ /* 0x000fe20007810000 */
[----:B------:R-:W-:Y:S01]  /*a6c0*/  FMUL.FTZ R61, R84, UR4 ;  /* 0x00000004543d7c20 */ /* 0x000fe20008410000 */
[C---:B------:R-:W-:Y:S02]  /*a6d0*/  ISETP.GT.AND P2, PT, R63.reuse, 0x28, PT ;  /* 0x000000283f00780c */ /* 0x040fe40003f44270 */
[----:B------:R-:W-:Y:S02]  /*a6e0*/  FSEL R84, R26, -INF , P1 ;  /* 0xff8000001a547808 */ /* 0x000fe40000800000 */
[----:B------:R-:W-:Y:S01]  /*a6f0*/  FMNMX.FTZ R3, R40, R3, !PT ;  /* 0x0000000328037209 */ /* 0x000fe20007810000 */
[----:B------:R-:W-:Y:S01]  /*a700*/  FFMA.FTZ R26, R38, R9, -R59 ;  /* 0x00000009261a7223 */ /* 0x000fe2000001083b */
[----:B------:R-:W-:Y:S02]  /*a710*/  ISETP.GT.AND P1, PT, R63, 0x29, PT ;  /* 0x000000293f00780c */ /* 0x000fe40003f24270 */
[----:B------:R-:W-:-:S02]  /*a720*/  FSEL R38, R27, -INF , P2 ;  /* 0xff8000001b267808 */ /* 0x000fc40001000000 */
[----:B------:R-:W-:Y:S02]  /*a730*/  FMNMX.FTZ R3, R84, R3, !PT ;  /* 0x0000000354037209 */ /* 0x000fe40007810000 */
[C---:B------:R-:W-:Y:S02]  /*a740*/  ISETP.GT.AND P2, PT, R63.reuse, 0x30, PT ;  /* 0x000000303f00780c */ /* 0x040fe40003f44270 */
[----:B------:R-:W-:Y:S02]  /*a750*/  FSEL R28, R28, -INF , P1 ;  /* 0xff8000001c1c7808 */ /* 0x000fe40000800000 */
[----:B------:R-:W-:Y:S01]  /*a760*/  FMNMX.FTZ R3, R38, R3, !PT ;  /* 0x0000000326037209 */ /* 0x000fe20007810000 */
[----:B------:R-:W-:Y:S01]  /*a770*/  FFMA.FTZ R147, R44, R9, -R59 ;  /* 0x000000092c937223 */ /* 0x000fe2000001083b */
[----:B------:R-:W-:Y:S02]  /*a780*/  ISETP.GT.AND P1, PT, R63, 0x31, PT ;  /* 0x000000313f00780c */ /* 0x000fe40003f24270 */
[----:B------:R-:W-:-:S02]  /*a790*/  FSEL R44, R29, -INF , P2 ;  /* 0xff8000001d2c7808 */ /* 0x000fc40001000000 */
[----:B------:R-:W-:Y:S01]  /*a7a0*/  FMNMX.FTZ R3, R28, R3, !PT ;  /* 0x000000031c037209 */ /* 0x000fe20007810000 */
[--C-:B------:R-:W-:Y:S01]  /*a7b0*/  FFMA.FTZ R151, R108, R9, -R59.reuse ;  /* 0x000000096c977223 */ /* 0x100fe2000001083b */
[C---:B------:R-:W-:Y:S02]  /*a7c0*/  ISETP.GT.AND P2, PT, R63.reuse, 0x38, PT ;  /* 0x000000383f00780c */ /* 0x040fe40003f44270 */
[----:B0-----:R-:W-:Y:S02]  /*a7d0*/  FSEL R108, R30, -INF , P1 ;  /* 0xff8000001e6c7808 */ /* 0x001fe40000800000 */
[----:B------:R-:W-:Y:S01]  /*a7e0*/  FMNMX.FTZ R3, R44, R3, !PT ;  /* 0x000000032c037209 */ /* 0x000fe20007810000 */
[----:B------:R-:W-:Y:S01]  /*a7f0*/  FFMA.FTZ R30, R42, R9, -R59 ;  /* 0x000000092a1e7223 */ /* 0x000fe2000001083b */
[----:B------:R-:W-:Y:S02]  /*a800*/  ISETP.GT.AND P1, PT, R63, 0x39, PT ;  /* 0x000000393f00780c */ /* 0x000fe40003f24270 */
[----:B-1----:R-:W-:-:S02]  /*a810*/  FSEL R42, R31, -INF , P2 ;  /* 0xff8000001f2a7808 */ /* 0x002fc40001000000 */
[----:B------:R-:W-:Y:S01]  /*a820*/  FMNMX.FTZ R3, R108, R3, !PT ;  /* 0x000000036c037209 */ /* 0x000fe20007810000 */
[----:B------:R-:W0:Y:S01]  /*a830*/  MUFU.TANH R37, R37 ;  /* 0x0000002500257308 */ /* 0x000e220000002400 */
[C---:B------:R-:W-:Y:S02]  /*a840*/  ISETP.GT.AND P2, PT, R63.reuse, 0x40, PT ;  /* 0x000000403f00780c */ /* 0x040fe40003f44270 */
[----:B--2---:R-:W-:Y:S02]  /*a850*/  FSEL R32, R32, -INF , P1 ;  /* 0xff80000020207808 */ /* 0x004fe40000800000 */
[----:B------:R-:W-:Y:S01]  /*a860*/  FMNMX.FTZ R3, R42, R3, !PT ;  /* 0x000000032a037209 */ /* 0x000fe20007810000 */
[----:B------:R-:W-:Y:S01]  /*a870*/  FFMA.FTZ R141, R48, R9, -R59 ;  /* 0x00000009308d7223 */ /* 0x000fe2000001083b */
[----:B------:R-:W-:Y:S02]  /*a880*/  ISETP.GT.AND P1, PT, R63, 0x41, PT ;  /* 0x000000413f00780c */ /* 0x000fe40003f24270 */
[----:B---3--:R-:W-:-:S02]  /*a890*/  FSEL R48, R33, -INF , P2 ;  /* 0xff80000021307808 */ /* 0x008fc40001000000 */
[----:B------:R-:W-:Y:S01]  /*a8a0*/  FMNMX.FTZ R3, R32, R3, !PT ;  /* 0x0000000320037209 */ /* 0x000fe20007810000 */
[----:B------:R-:W1:Y:S01]  /*a8b0*/  MUFU.TANH R41, R41 ;  /* 0x0000002900297308 */ /* 0x000e620000002400 */
[----:B------:R-:W-:Y:S01]  /*a8c0*/  FFMA.FTZ R68, R110, R9, -R59 ;  /* 0x000000096e447223 */ /* 0x000fe2000001083b */
[C---:B------:R-:W-:Y:S02]  /*a8d0*/  ISETP.GT.AND P2, PT, R63.reuse, 0x48, PT ;  /* 0x000000483f00780c */ /* 0x040fe40003f44270 */
[----:B----4-:R-:W-:Y:S02]  /*a8e0*/  FSEL R110, R34, -INF , P1 ;  /* 0xff800000226e7808 */ /* 0x010fe40000800000 */
[----:B------:R-:W-:Y:S02]  /*a8f0*/  FMNMX.FTZ R3, R48, R3, !PT ;  /* 0x0000000330037209 */ /* 0x000fe40007810000 */
[----:B------:R-:W2:Y:S01]  /*a900*/  MUFU.TANH R43, R43 ;  /* 0x0000002b002b7308 */ /* 0x000ea20000002400 */
[----:B------:R-:W-:-:S02]  /*a910*/  ISETP.GT.AND P1, PT, R63, 0x49, PT ;  /* 0x000000493f00780c */ /* 0x000fc40003f24270 */
[----:B-----5:R-:W-:Y:S02]  /*a920*/  FSEL R112, R35, -INF , P2 ;  /* 0xff80000023707808 */ /* 0x020fe40001000000 */
[----:B------:R-:W-:Y:S01]  /*a930*/  FMNMX.FTZ R3, R110, R3, !PT ;  /* 0x000000036e037209 */ /* 0x000fe20007810000 */
[--C-:B------:R-:W-:Y:S01]  /*a940*/  FFMA.FTZ R149, R114, R9, -R59.reuse ;  /* 0x0000000972957223 */ /* 0x100fe2000001083b */
[----:B------:R-:W-:Y:S01]  /*a950*/  ISETP.GT.AND P2, PT, R63, 0x50, PT ;  /* 0x000000503f00780c */ /* 0x000fe20003f44270 */
[----:B------:R-:W3:Y:S01]  /*a960*/  MUFU.TANH R45, R45 ;  /* 0x0000002d002d7308 */ /* 0x000ee20000002400 */
[----:B0-----:R-:W-:Y:S02]  /*a970*/  FSEL R114, R37, -INF , P1 ;  /* 0xff80000025727808 */ /* 0x001fe40000800000 */
[----:B------:R-:W-:Y:S01]  /*a980*/  FMNMX.FTZ R3, R112, R3, !PT ;  /* 0x0000000370037209 */ /* 0x000fe20007810000 */
[----:B------:R-:W-:Y:S01]  /*a990*/  FFMA.FTZ R143, R52, R9, -R59 ;  /* 0x00000009348f7223 */ /* 0x000fe2000001083b */
[----:B------:R-:W-:-:S02]  /*a9a0*/  ISETP.GT.AND P1, PT, R63, 0x51, PT ;  /* 0x000000513f00780c */ /* 0x000fc40003f24270 */
[----:B------:R-:W-:Y:S01]  /*a9b0*/  FSEL R52, R39, -INF , P2 ;  /* 0xff80000027347808 */ /* 0x000fe20001000000 */
[----:B------:R-:W0:Y:S01]  /*a9c0*/  MUFU.TANH R47, R47 ;  /* 0x0000002f002f7308 */ /* 0x000e220000002400 */
[----:B------:R-:W-:Y:S02]  /*a9d0*/  FMNMX.FTZ R3, R114, R3, !PT ;  /* 0x0000000372037209 */ /* 0x000fe40007810000 */
[----:B------:R-:W-:Y:S02]  /*a9e0*/  ISETP.GT.AND P2, PT, R63, 0x58, PT ;  /* 0x000000583f00780c */ /* 0x000fe40003f44270 */
[----:B-1----:R-:W-:Y:S02]  /*a9f0*/  FSEL R116, R41, -INF , P1 ;  /* 0xff80000029747808 */ /* 0x002fe40000800000 */
[----:B------:R-:W-:Y:S01]  /*aa00*/  FMNMX.FTZ R3, R52, R3, !PT ;  /* 0x0000000334037209 */ /* 0x000fe20007810000 */
[----:B------:R-:W1:Y:S01]  /*aa10*/  MUFU.TANH R49, R49 ;  /* 0x0000003100317308 */ /* 0x000e620000002400 */
[----:B------:R-:W-:-:S02]  /*aa20*/  ISETP.GT.AND P1, PT, R63, 0x59, PT ;  /* 0x000000593f00780c */ /* 0x000fc40003f24270 */
[----:B--2---:R-:W-:Y:S02]  /*aa30*/  FSEL R120, R43, -INF , P2 ;  /* 0xff8000002b787808 */ /* 0x004fe40001000000 */
[----:B------:R-:W-:-:S03]  /*aa40*/  FMNMX.FTZ R3, R116, R3, !PT ;  /* 0x0000000374037209 */ /* 0x000fc60007810000 */
[----:B------:R-:W2:Y:S01]  /*aa50*/  MUFU.TANH R51, R51 ;  /* 0x0000003300337308 */ /* 0x000ea20000002400 */
[----:B------:R-:W-:Y:S01]  /*aa60*/  ISETP.GT.AND P2, PT, R63, 0x60, PT ;  /* 0x000000603f00780c */ /* 0x000fe20003f44270 */
[----:B------:R-:W-:Y:S01]  /*aa70*/  FMUL.FTZ R65, R85, UR4 ;  /* 0x0000000455417c20 */ /* 0x000fe20008410000 */
[----:B---3--:R-:W-:-:S05]  /*aa80*/  FSEL R122, R45, -INF , P1 ;  /* 0xff8000002d7a7808 */ /* 0x008fca0000800000 */
[----:B------:R-:W-:Y:S01]  /*aa90*/  MUFU.TANH R55, R55 ;  /* 0x0000003700377308 */ /* 0x000fe20000002400 */
[----:B------:R-:W-:Y:S01]  /*aaa0*/  FMNMX.FTZ R3, R120, R3, !PT ;  /* 0x0000000378037209 */ /* 0x000fe20007810000 */
[-CC-:B------:R-:W-:Y:S01]  /*aab0*/  FFMA.FTZ R137, R56, R9.reuse, -R59.reuse ;  /* 0x0000000938897223 */ /* 0x180fe2000001083b */
[----:B------:R-:W-:Y:S01]  /*aac0*/  ISETP.GT.AND P1, PT, R63, 0x61, PT ;  /* 0x000000613f00780c */ /* 0x000fe20003f24270 */
[----:B------:R-:W-:-:S04]  /*aad0*/  FFMA.FTZ R133, R70, R9, -R59 ;  /* 0x0000000946857223 */ /* 0x000fc8000001083b */
[----:B------:R-:W3:Y:S01]  /*aae0*/  MUFU.TANH R53, R53 ;  /* 0x0000003500357308 */ /* 0x000ee20000002400 */
[----:B0-----:R-:W-:Y:S01]  /*aaf0*/  FSEL R124, R47, -INF , P2 ;  /* 0xff8000002f7c7808 */ /* 0x001fe20001000000 */
[----:B------:R-:W0:Y:S01]  /*ab00*/  @P4 LDC R43, c[0x0][0x450] ;  /* 0x00011400ff2b4b82 */ /* 0x000e220000000800 */
[----:B------:R-:W-:-:S05]  /*ab10*/  FMNMX.FTZ R3, R122, R3, !PT ;  /* 0x000000037a037209 */ /* 0x000fca0007810000 */
[----:B------:R-:W4:Y:S01]  /*ab20*/  MUFU.TANH R57, R57 ;  /* 0x0000003900397308 */ /* 0x000f220000002400 */
[----:B------:R-:W-:-:S07]  /*ab30*/  ISETP.GT.AND P2, PT, R63, 0x68, PT ;  /* 0x000000683f00780c */ /* 0x000fce0003f44270 */
[----:B------:R-:W5:Y:S01]  /*ab40*/  MUFU.TANH R61, R61 ;  /* 0x0000003d003d7308 */ /* 0x000f620000002400 */
[----:B-1----:R-:W-:-:S07]  /*ab50*/  FSEL R126, R49, -INF , P1 ;  /* 0xff800000317e7808 */ /* 0x002fce0000800000 */
[----:B------:R-:W-:Y:S01]  /*ab60*/  MUFU.EX2 R12, R5 ;  /* 0x00000005000c7308 */ /* 0x000fe20000000800 */
[----:B------:R-:W-:-:S07]  /*ab70*/  FMNMX.FTZ R3, R124, R3, !PT ;  /* 0x000000037c037209 */ /* 0x000fce0007810000 */
[----:B------:R-:W-:Y:S01]  /*ab80*/  MUFU.EX2 R68, R68 ;  /* 0x0000004400447308 */ /* 0x000fe20000000800 */
[----:B------:R-:W-:Y:S02]  /*ab90*/  ISETP.GT.AND P1, PT, R63, 0x69, PT ;  /* 0x000000693f00780c */ /* 0x000fe40003f24270 */
[----:B------:R-:W-:-:S05]  /*aba0*/  IADD3 R0, R0, 0x16840, RZ ;  /* 0x0001684000007810 */ /* 0x000fca0007ffe0ff */
[----:B------:R-:W-:Y:S01]  /*abb0*/  MUFU.EX2 R151, R151 ;  /* 0x0000009700977308 */ /* 0x000fe20000000800 */
[----:B--2---:R-:W-:-:S07]  /*abc0*/  FSEL R130, R51, -INF , P2 ;  /* 0xff80000033827808 */ /* 0x004fce0001000000 */
[----:B------:R-:W-:Y:S01]  /*abd0*/  MUFU.EX2 R145, R145 ;  /* 0x0000009100917308 */ /* 0x000fe20000000800 */
[----:B------:R-:W-:-:S07]  /*abe0*/  FMNMX.FTZ R3, R126, R3, !PT ;  /* 0x000000037e037209 */ /* 0x000fce0007810000 */
[----:B------:R-:W-:Y:S01]  /*abf0*/  MUFU.EX2 R26, R26 ;  /* 0x0000001a001a7308 */ /* 0x000fe20000000800 */
[----:B------:R-:W-:Y:S01]  /*ac00*/  ISETP.GT.AND P2, PT, R63, 0x70, PT ;  /* 0x000000703f00780c */ /* 0x000fe20003f44270 */
[-CC-:B------:R-:W-:Y:S01]  /*ac10*/  FFMA.FTZ R34, R46, R9.reuse, -R59.reuse ;  /* 0x000000092e227223 */ /* 0x180fe2000001083b */
[----:B---3--:R-:W-:Y:S01]  /*ac20*/  FSEL R132, R53, -INF , P1 ;  /* 0xff80000035847808 */ /* 0x008fe20000800000 */
[--C-:B------:R-:W-:Y:S01]  /*ac30*/  FFMA.FTZ R118, R54, R9, -R59.reuse ;  /* 0x0000000936767223 */ /* 0x100fe2000001083b */
[----:B------:R-:W-:Y:S01]  /*ac40*/  FMNMX.FTZ R3, R130, R3, !PT ;  /* 0x0000000382037209 */ /* 0x000fe20007810000 */
[-CC-:B------:R-:W-:Y:S01]  /*ac50*/  FFMA.FTZ R139, R58, R9.reuse, -R59.reuse ;  /* 0x000000093a8b7223 */ /* 0x180fe2000001083b */
[-CC-:B------:R-:W-:Y:S01]  /*ac60*/  FFMA.FTZ R128, R62, R9.reuse, -R59.reuse ;  /* 0x000000093e807223 */ /* 0x180fe2000001083b */
[----:B------:R-:W1:Y:S01]  /*ac70*/  MUFU.TANH R65, R65 ;  /* 0x0000004100417308 */ /* 0x000e620000002400 */
[----:B------:R-:W-:Y:S01]  /*ac80*/  ISETP.GT.AND P1, PT, R63, 0x71, PT ;  /* 0x000000713f00780c */ /* 0x000fe20003f24270 */
[-CC-:B------:R-:W-:Y:S01]  /*ac90*/  FFMA.FTZ R135, R74, R9.reuse, -R59.reuse ;  /* 0x000000094a877223 */ /* 0x180fe2000001083b */
[----:B------:R-:W-:Y:S01]  /*aca0*/  FSEL R134, R55, -INF , P2 ;  /* 0xff80000037867808 */ /* 0x000fe20001000000 */
[--C-:B------:R-:W-:Y:S01]  /*acb0*/  FFMA.FTZ R129, R82, R9, -R59.reuse ;  /* 0x0000000952817223 */ /* 0x100fe2000001083b */
[----:B------:R-:W-:Y:S01]  /*acc0*/  FMNMX.FTZ R3, R132, R3, !PT ;  /* 0x0000000384037209 */ /* 0x000fe20007810000 */
[-CC-:B------:R-:W-:Y:S01]  /*acd0*/  FFMA.FTZ R131, R92, R9.reuse, -R59.reuse ;  /* 0x000000095c837223 */ /* 0x180fe2000001083b */
[----:B------:R-:W-:Y:S01]  /*ace0*/  ISETP.GT.AND P2, PT, R63, 0x78, PT ;  /* 0x000000783f00780c */ /* 0x000fe20003f44270 */
[----:B------:R-:W-:Y:S01]  /*acf0*/  MUFU.EX2 R149, R149 ;  /* 0x0000009500957308 */ /* 0x000fe20000000800 */
[----:B----4-:R-:W-:Y:S01]  /*ad00*/  FSEL R136, R57, -INF , P1 ;  /* 0xff80000039887808 */ /* 0x010fe20000800000 */
[--C-:B------:R-:W-:Y:S01]  /*ad10*/  FFMA.FTZ R125, R86, R9, -R59.reuse ;  /* 0x00000009567d7223 */ /* 0x100fe2000001083b */
[----:B------:R-:W-:Y:S01]  /*ad20*/  FMNMX.FTZ R3, R134, R3, !PT ;  /* 0x0000000386037209 */ /* 0x000fe20007810000 */
[-CC-:B------:R-:W-:Y:S01]  /*ad30*/  FFMA.FTZ R127, R98, R9.reuse, -R59.reuse ;  /* 0x00000009627f7223 */ /* 0x180fe2000001083b */
[----:B------:R-:W-:Y:S01]  /*ad40*/  ISETP.GT.AND P1, PT, R63, 0x79, PT ;  /* 0x000000793f00780c */ /* 0x000fe20003f24270 */
[--C-:B------:R-:W-:Y:S01]  /*ad50*/  FFMA.FTZ R121, R60, R9, -R59.reuse ;  /* 0x000000093c797223 */ /* 0x100fe2000001083b */
[----:B-----5:R-:W-:Y:S01]  /*ad60*/  FSEL R138, R61, -INF , P2 ;  /* 0xff8000003d8a7808 */ /* 0x020fe20001000000 */
[----:B------:R-:W-:Y:S01]  /*ad70*/  MUFU.EX2 R147, R147 ;  /* 0x0000009300937308 */ /* 0x000fe20000000800 */
[----:B------:R-:W-:Y:S01]  /*ad80*/  FMNMX.FTZ R3, R136, R3, !PT ;  /* 0x0000000388037209 */ /* 0x000fe20007810000 */
[----:B------:R-:W-:Y:S01]  /*ad90*/  FFMA.FTZ R123, R106, R9, -R59 ;  /* 0x000000096a7b7223 */ /* 0x000fe2000001083b */
[----:B-1----:R-:W-:Y:S01]  /*ada0*/  FSEL R140, R65, -INF , P1 ;  /* 0xff800000418c7808 */ /* 0x002fe20000800000 */
[----:B------:R-:W-:Y:S01]  /*adb0*/  ULDC UR4, c[0x0][0x9d8] ;  /* 0x0002760000047ab9 */ /* 0x000fe20000000800 */
[----:B------:R-:W-:-:S04]  /*adc0*/  FMNMX.FTZ R3, R138, R3, !PT ;  /* 0x000000038a037209 */ /* 0x000fc80007810000 */
[----:B------:R-:W-:-:S05]  /*add0*/  FMNMX.FTZ R3, R140, R3, !PT ;  /* 0x000000038c037209 */ /* 0x000fca0007810000 */
[----:B------:R-:W1:Y:S02]  /*ade0*/  SHFL.BFLY PT, R56, R3, 0x2, 0x1f ;  /* 0x0c401f0003387f89 */ /* 0x000e6400000e0000 */
[----:B-1----:R-:W-:-:S05]  /*adf0*/  FMNMX.FTZ R11, R3, R56, !PT ;  /* 0x00000038030b7209 */ /* 0x002fca0007810000 */
[----:B------:R-:W1:Y:S02]  /*ae00*/  SHFL.BFLY PT, R70, R11, 0x1, 0x1f ;  /* 0x0c201f000b467f89 */ /* 0x000e6400000e0000 */
[----:B-1----:R-:W-:-:S04]  /*ae10*/  FMNMX.FTZ R5, R11, R70, !PT ;  /* 0x000000460b057209 */ /* 0x002fc80007810000 */
[C---:B------:R-:W-:Y:S01]  /*ae20*/  FSETP.NEU.FTZ.AND P1, PT, R5.reuse, -INF , PT ;  /* 0xff8000000500780b */ /* 0x040fe20003f3d000 */
[----:B------:R-:W-:-:S05]  /*ae30*/  FMUL.FTZ R37, R5, R9 ;  /* 0x0000000905257220 */ /* 0x000fca0000410000 */
[----:B------:R-:W-:-:S05]  /*ae40*/  FSEL R37, R37, RZ, P1 ;  /* 0x000000ff25257208 */ /* 0x000fca0000800000 */
[-CC-:B------:R-:W-:Y:S02]  /*ae50*/  FFMA.FTZ R146, R36, R9.reuse, -R37.reuse ;  /* 0x0000000924927223 */ /* 0x180fe40000010825 */
[----:B------:R-:W1:Y:S01]  /*ae60*/  @P4 LDC R36, c[0x0][0x44c] ;  /* 0x00011300ff244b82 */ /* 0x000e620000000800 */
[-CC-:B------:R-:W-:Y:S01]  /*ae70*/  FFMA.FTZ R11, R8, R9.reuse, -R37.reuse ;  /* 0x00000009080b7223 */ /* 0x180fe20000010825 */
[----:B------:R-:W-:Y:S01]  /*ae80*/  FFMA.FTZ R8, R40, R9, -R37 ;  /* 0x0000000928087223 */ /* 0x000fe20000010825 */
[----:B------:R-:W-:Y:S02]  /*ae90*/  IMAD.MOV.U32 R40, RZ, RZ, R99 ;  /* 0x000000ffff287224 */ /* 0x000fe400078e0063 */
[----:B-1----:R-:W-:-:S05]  /*aea0*/  @P4 IMAD.HI.U32 R36, R99, R36, RZ ;  /* 0x0000002463244227 */ /* 0x002fca00078e00ff */
[----:B0-----:R-:W-:Y:S01]  /*aeb0*/  @P4 SHF.R.U32.HI R40, RZ, R43, R36 ;  /* 0x0000002bff284219 */ /* 0x001fe20000011624 */
[-CC-:B------:R-:W-:Y:S02]  /*aec0*/  FFMA.FTZ R36, R52, R9.reuse, -R37.reuse ;  /* 0x0000000934247223 */ /* 0x180fe40000010825 */
[----:B------:R-:W2:Y:S01]  /*aed0*/  LDL R52, [R1+0x34] ;  /* 0x0000340001347983 */ /* 0x000ea20000100800 */
[-CC-:B------:R-:W-:Y:S01]  /*aee0*/  FFMA.FTZ R148, R64, R9.reuse, -R37.reuse ;  /* 0x0000000940947223 */ /* 0x180fe20000010825 */
[-CC-:B------:R-:W-:Y:S01]  /*aef0*/  FFMA.FTZ R3, R4, R9.reuse, -R37.reuse ;  /* 0x0000000904037223 */ /* 0x180fe20000010825 */
[----:B------:R-:W-:-:S04]  /*af00*/  FFMA.FTZ R150, R72, R9, -R37 ;  /* 0x0000000948967223 */ /* 0x000fc80000010825 */
[----:B------:R-:W-:Y:S01]  /*af10*/  MUFU.EX2 R148, R148 ;  /* 0x0000009400947308 */ /* 0x000fe20000000800 */
[----:B------:R-:W-:-:S07]  /*af20*/  FFMA.FTZ R144, R10, R9, -R37 ;  /* 0x000000090a907223 */ /* 0x000fce0000010825 */
[----:B------:R-:W0:Y:S01]  /*af30*/  MUFU.EX2 R3, R3 ;  /* 0x0000000300037308 */ /* 0x000e220000000800 */
[----:B------:R-:W-:-:S07]  /*af40*/  FFMA.FTZ R13, R76, R9, -R37 ;  /* 0x000000094c0d7223 */ /* 0x000fce0000010825 */
[----:B------:R-:W1:Y:S01]  /*af50*/  MUFU.EX2 R150, R150 ;  /* 0x0000009600967308 */ /* 0x000e620000000800 */
[----:B------:R-:W-:Y:S01]  /*af60*/  PRMT R4, R101, 0x654, R0 ;  /* 0x0000065465047816 */ /* 0x000fe20000000000 */
[-CC-:B------:R-:W-:Y:S01]  /*af70*/  FFMA.FTZ R25, R80, R9.reuse, -R37.reuse ;  /* 0x0000000950197223 */ /* 0x180fe20000010825 */
[----:B------:R-:W-:Y:S02]  /*af80*/  FFMA.FTZ R142, R38, R9, -R37 ;  /* 0x00000009268e7223 */ /* 0x000fe40000010825 */
[----:B------:R3:W-:Y:S03]  /*af90*/  SYNCS.ARRIVE.TRANS64.RED.A1T0 RZ, [R4+URZ], RZ ;  /* 0x000000ff04ff79a7 */ /* 0x0007e6000810043f */
[----:B------:R-:W4:Y:S01]  /*afa0*/  MUFU.EX2 R11, R11 ;  /* 0x0000000b000b7308 */ /* 0x000f220000000800 */
[----:B0-----:R-:W-:-:S07]  /*afb0*/  FADD.FTZ R41, R148, R3 ;  /* 0x0000000394297221 */ /* 0x001fce0000010000 */
[----:B------:R-:W0:Y:S01]  /*afc0*/  MUFU.EX2 R144, R144 ;  /* 0x0000009000907308 */ /* 0x000e220000000800 */
[----:B---3--:R-:W-:Y:S01]  /*afd0*/  FADD.FTZ R4, R149, R68 ;  /* 0x0000004495047221 */ /* 0x008fe20000010000 */
[----:B-1----:R-:W-:-:S06]  /*afe0*/  FADD.FTZ R38, R150, R41 ;  /* 0x0000002996267221 */ /* 0x002fcc0000010000 */
[----:B------:R-:W1:Y:S01]  /*aff0*/  MUFU.EX2 R13, R13 ;  /* 0x0000000d000d7308 */ /* 0x000e620000000800 */
[----:B------:R-:W-:Y:S01]  /*b000*/  FADD.FTZ R41, R151, R4 ;  /* 0x0000000497297221 */ /* 0x000fe20000010000 */
[----:B----4-:R-:W-:-:S06]  /*b010*/  FADD.FTZ R43, R11, R38 ;  /* 0x000000260b2b7221 */ /* 0x010fcc0000010000 */
[----:B------:R-:W3:Y:S01]  /*b020*/  MUFU.EX2 R146, R146 ;  /* 0x0000009200927308 */ /* 0x000ee20000000800 */
[----:B------:R-:W-:Y:S01]  /*b030*/  FFMA.FTZ R27, R84, R9, -R37 ;  /* 0x00000009541b7223 */ /* 0x000fe20000010825 */
[----:B------:R-:W-:Y:S01]  /*b040*/  IADD3 R4, R40, R95, -R97 ;  /* 0x0000005f28047210 */ /* 0x000fe20007ffe861 */
[----:B------:R-:W-:-:S05]  /*b050*/  FADD.FTZ R38, R12, R41 ;  /* 0x000000290c267221 */ /* 0x000fca0000010000 */
[----:B------:R-:W4:Y:S01]  /*b060*/  MUFU.EX2 R25, R25 ;  /* 0x0000001900197308 */ /* 0x000f220000000800 */
[----:B0-----:R-:W-:Y:S01]  /*b070*/  FADD.FTZ R40, R144, R43 ;  /* 0x0000002b90287221 */ /* 0x001fe20000010000 */
[----:B------:R-:W-:-:S06]  /*b080*/  FADD.FTZ R45, R145, R38 ;  /* 0x00000026912d7221 */ /* 0x000fcc0000010000 */
[----:B------:R-:W0:Y:S01]  /*b090*/  MUFU.EX2 R30, R30 ;  /* 0x0000001e001e7308 */ /* 0x000e220000000800 */
[----:B-1----:R-:W-:Y:S01]  /*b0a0*/  FADD.FTZ R47, R13, R40 ;  /* 0x000000280d2f7221 */ /* 0x002fe20000010000 */
[----:B------:R-:W-:-:S06]  /*b0b0*/  FFMA.FTZ R29, R28, R9, -R37 ;  /* 0x000000091c1d7223 */ /* 0x000fcc0000010825 */
[----:B------:R-:W1:Y:S01]  /*b0c0*/  MUFU.EX2 R8, R8 ;  /* 0x0000000800087308 */ /* 0x000e620000000800 */
[----:B------:R-:W-:Y:S01]  /*b0d0*/  FADD.FTZ R38, R26, R45 ;  /* 0x0000002d1a267221 */ /* 0x000fe20000010000 */
[----:B------:R-:W-:-:S06]  /*b0e0*/  FFMA.FTZ R46, R50, R9, -R59 ;  /* 0x00000009322e7223 */ /* 0x000fcc000001083b */
[----:B------:R-:W5:Y:S01]  /*b0f0*/  MUFU.EX2 R141, R141 ;  /* 0x0000008d008d7308 */ /* 0x000f620000000800 */
[----:B---3--:R-:W-:Y:S01]  /*b100*/  FADD.FTZ R40, R146, R47 ;  /* 0x0000002f92287221 */ /* 0x008fe20000010000 */
[----:B------:R-:W-:-:S06]  /*b110*/  FFMA.FTZ R10, R44, R9, -R37 ;  /* 0x000000092c0a7223 */ /* 0x000fcc0000010825 */
[----:B------:R-:W3:Y:S01]  /*b120*/  MUFU.EX2 R27, R27 ;  /* 0x0000001b001b7308 */ /* 0x000ee20000000800 */
[----:B------:R-:W-:Y:S01]  /*b130*/  FADD.FTZ R47, R147, R38 ;  /* 0x00000026932f7221 */ /* 0x000fe20000010000 */
[----:B----4-:R-:W-:-:S06]  /*b140*/  FADD.FTZ R49, R25, R40 ;  /* 0x0000002819317221 */ /* 0x010fcc0000010000 */
[----:B------:R-:W4:Y:S01]  /*b150*/  MUFU.EX2 R34, R34 ;  /* 0x0000002200227308 */ /* 0x000f220000000800 */
[----:B------:R-:W-:-:S07]  /*b160*/  FFMA.FTZ R31, R108, R9, -R37 ;  /* 0x000000096c1f7223 */ /* 0x000fce0000010825 */
[----:B------:R-:W4:Y:S01]  /*b170*/  MUFU.EX2 R142, R142 ;  /* 0x0000008e008e7308 */ /* 0x000f220000000800 */
[----:B0-----:R-:W-:Y:S01]  /*b180*/  FADD.FTZ R38, R30, R47 ;  /* 0x0000002f1e267221 */ /* 0x001fe20000010000 */
[----:B-1----:R-:W-:-:S06]  /*b190*/  FADD.FTZ R40, R8, R49 ;  /* 0x0000003108287221 */ /* 0x002fcc0000010000 */
[----:B------:R-:W0:Y:S01]  /*b1a0*/  MUFU.EX2 R143, R143 ;  /* 0x0000008f008f7308 */ /* 0x000e220000000800 */
[----:B------:R-:W-:-:S07]  /*b1b0*/  FFMA.FTZ R28, R42, R9, -R37 ;  /* 0x000000092a1c7223 */ /* 0x000fce0000010825 */
[----:B------:R-:W1:Y:S01]  /*b1c0*/  MUFU.EX2 R29, R29 ;  /* 0x0000001d001d7308 */ /* 0x000e620000000800 */
[----:B-----5:R-:W-:Y:S01]  /*b1d0*/  FADD.FTZ R47, R141, R38 ;  /* 0x000000268d2f7221 */ /* 0x020fe20000010000 */
[----:B---3--:R-:W-:-:S06]  /*b1e0*/  FADD.FTZ R49, R27, R40 ;  /* 0x000000281b317221 */ /* 0x008fcc0000010000 */
[----:B------:R-:W3:Y:S01]  /*b1f0*/  MUFU.EX2 R46, R46 ;  /* 0x0000002e002e7308 */ /* 0x000ee20000000800 */
[----:B------:R-:W-:-:S07]  /*b200*/  FFMA.FTZ R33, R32, R9, -R37 ;  /* 0x0000000920217223 */ /* 0x000fce0000010825 */
[----:B------:R-:W5:Y:S01]  /*b210*/  MUFU.EX2 R10, R10 ;  /* 0x0000000a000a7308 */ /* 0x000f620000000800 */
[----:B------:R-:W-:Y:S01]  /*b220*/  FFMA.FTZ R32, R48, R9, -R37 ;  /* 0x0000000930207223 */ /* 0x000fe20000010825 */
[----:B----4-:R-:W-:-:S06]  /*b230*/  FADD.FTZ R44, R34, R47 ;  /* 0x0000002f222c7221 */ /* 0x010fcc0000010000 */
[----:B------:R-:W4:Y:S01]  /*b240*/  MUFU.EX2 R137, R137 ;  /* 0x0000008900897308 */ /* 0x000f220000000800 */
[----:B------:R-:W-:-:S07]  /*b250*/  FADD.FTZ R48, R142, R49 ;  /* 0x000000318e307221 */ /* 0x000fce0000010000 */
[----:B------:R-:W4:Y:S01]  /*b260*/  MUFU.EX2 R31, R31 ;  /* 0x0000001f001f7308 */ /* 0x000f220000000800 */
[----:B0-----:R-:W-:Y:S01]  /*b270*/  FADD.FTZ R47, R143, R44 ;  /* 0x0000002c8f2f7221 */ /* 0x001fe20000010000 */
[----:B-1----:R-:W-:-:S06]  /*b280*/  FADD.FTZ R49, R29, R48 ;  /* 0x000000301d317221 */ /* 0x002fcc0000010000 */
[----:B------:R-:W0:Y:S01]  /*b290*/  MUFU.EX2 R118, R118 ;  /* 0x0000007600767308 */ /* 0x000e220000000800 */
[----:B------:R-:W-:-:S07]  /*b2a0*/  FFMA.FTZ R35, R110, R9, -R37 ;  /* 0x000000096e237223 */ /* 0x000fce0000010825 */
[----:B------:R-:W1:Y:S01]  /*b2b0*/  MUFU.EX2 R28, R28 ;  /* 0x0000001c001c7308 */ /* 0x000e620000000800 */
[----:B---3--:R-:W-:Y:S01]  /*b2c0*/  FADD.FTZ R44, R46, R47 ;  /* 0x0000002f2e2c7221 */ /* 0x008fe20000010000 */
[----:B------:R-:W-:-:S06]  /*b2d0*/  FFMA.FTZ R50, R66, R9, -R59 ;  /* 0x0000000942327223 */ /* 0x000fcc000001083b */
[----:B------:R-:W3:Y:S01]  /*b2e0*/  MUFU.EX2 R139, R139 ;  /* 0x0000008b008b7308 */ /* 0x000ee20000000800 */
[----:B-----5:R-:W-:-:S07]  /*b2f0*/  FADD.FTZ R48, R10, R49 ;  /* 0x000000310a307221 */ /* 0x020fce0000010000 */
[----:B------:R-:W5:Y:S01]  /*b300*/  MUFU.EX2 R33, R33 ;  /* 0x0000002100217308 */ /* 0x000f620000000800 */
[----:B------:R-:W-:Y:S01]  /*b310*/  FFMA.FTZ R112, R112, R9, -R37 ;  /* 0x0000000970707223 */ /* 0x000fe20000010825 */
[----:B----4-:R-:W-:-:S06]  /*b320*/  FADD.FTZ R47, R137, R44 ;  /* 0x0000002c892f7221 */ /* 0x010fcc0000010000 */
[----:B------:R-:W4:Y:S01]  /*b330*/  MUFU.EX2 R128, R128 ;  /* 0x0000008000807308 */ /* 0x000f220000000800 */
[----:B------:R-:W-:Y:S01]  /*b340*/  FADD.FTZ R49, R31, R48 ;  /* 0x000000301f317221 */ /* 0x000fe20000010000 */
[----:B------:R-:W-:-:S06]  /*b350*/  FFMA.FTZ R39, R114, R9, -R37 ;  /* 0x0000000972277223 */ /* 0x000fcc0000010825 */
[----:B------:R-:W4:Y:S01]  /*b360*/  MUFU.EX2 R32, R32 ;  /* 0x0000002000207308 */ /* 0x000f220000000800 */
[----:B------:R-:W-:Y:S01]  /*b370*/  F2FP.F16.F32.PACK_AB R151, R12, R151 ;  /* 0x000000970c97723e */ /* 0x000fe200000000ff */
[----:B0-----:R-:W-:Y:S01]  /*b380*/  FADD.FTZ R12, R118, R47 ;  /* 0x0000002f760c7221 */ /* 0x001fe20000010000 */
[----:B------:R-:W-:-:S05]  /*b390*/  F2FP.F16.F32.PACK_AB R145, R26, R145 ;  /* 0x000000911a91723e */ /* 0x000fca00000000ff */
[----:B------:R-:W0:Y:S01]  /*b3a0*/  MUFU.EX2 R133, R133 ;  /* 0x0000008500857308 */ /* 0x000e220000000800 */
[----:B------:R-:W-:Y:S01]  /*b3b0*/  FFMA.FTZ R66, R78, R9, -R59 ;  /* 0x000000094e427223 */ /* 0x000fe2000001083b */
[----:B-1----:R-:W-:-:S06]  /*b3c0*/  FADD.FTZ R26, R28, R49 ;  /* 0x000000311c1a7221 */ /* 0x002fcc0000010000 */
[----:B------:R-:W1:Y:S01]  /*b3d0*/  MUFU.EX2 R35, R35 ;  /* 0x0000002300237308 */ /* 0x000e620000000800 */
[----:B---3--:R-:W-:Y:S01]  /*b3e0*/  FADD.FTZ R47, R139, R12 ;  /* 0x0000000c8b2f7221 */ /* 0x008fe20000010000 */
[----:B-----5:R-:W-:-:S06]  /*b3f0*/  FADD.FTZ R49, R33, R26 ;  /* 0x0000001a21317221 */ /* 0x020fcc0000010000 */
[----:B------:R-:W3:Y:S01]  /*b400*/  MUFU.EX2 R50, R50 ;  /* 0x0000003200327308 */ /* 0x000ee20000000800 */
[----:B------:R-:W-:-:S07]  /*b410*/  FFMA.FTZ R41, R116, R9, -R37 ;  /* 0x0000000974297223 */ /* 0x000fce0000010825 */
[----:B------:R-:W5:Y:S01]  /*b420*/  MUFU.EX2 R0, R112 ;  /* 0x0000007000007308 */ /* 0x000f620000000800 */
[----:B------:R-:W-:Y:S01]  /*b430*/  SHF.R.S32.HI R51, RZ, 0x1f, R4 ;  /* 0x0000001fff337819 */ /* 0x000fe20000011404 */
[----:B----4-:R-:W-:-:S06]  /*b440*/  FADD.FTZ R12, R128, R47 ;  /* 0x0000002f800c7221 */ /* 0x010fcc0000010000 */
[----:B------:R-:W4:Y:S01]  /*b450*/  MUFU.EX2 R135, R135 ;  /* 0x0000008700877308 */ /* 0x000f220000000800 */
[----:B------:R-:W-:Y:S01]  /*b460*/  FFMA.FTZ R54, R90, R9, -R59 ;  /* 0x000000095a367223 */ /* 0x000fe2000001083b */
[----:B------:R-:W-:-:S06]  /*b470*/  FADD.FTZ R26, R32, R49 ;  /* 0x00000031201a7221 */ /* 0x000fcc0000010000 */
[----:B------:R-:W4:Y:S01]  /*b480*/  MUFU.EX2 R39, R39 ;  /* 0x0000002700277308 */ /* 0x000f220000000800 */
[----:B------:R-:W-:Y:S01]  /*b490*/  FFMA.FTZ R120, R120, R9, -R37 ;  /* 0x0000000978787223 */ /* 0x000fe20000010825 */
[----:B------:R-:W-:Y:S01]  /*b4a0*/  LEA.HI R4, R51, R4, RZ, 0x7 ;  /* 0x0000000433047211 */ /* 0x000fe200078f38ff */
[----:B0-----:R-:W-:-:S05]  /*b4b0*/  FADD.FTZ R49, R133, R12 ;  /* 0x0000000c85317221 */ /* 0x001fca0000010000 */
[----:B------:R-:W0:Y:S01]  /*b4c0*/  MUFU.EX2 R66, R66 ;  /* 0x0000004200427308 */ /* 0x000e220000000800 */
[----:B-1----:R-:W-:Y:S01]  /*b4d0*/  FADD.FTZ R51, R35, R26 ;  /* 0x0000001a23337221 */ /* 0x002fe20000010000 */
[----:B------:R-:W-:-:S06]  /*b4e0*/  FFMA.FTZ R43, R122, R9, -R37 ;  /* 0x000000097a2b7223 */ /* 0x000fcc0000010825 */
[----:B------:R-:W1:Y:S01]  /*b4f0*/  MUFU.EX2 R36, R36 ;  /* 0x0000002400247308 */ /* 0x000e620000000800 */
[----:B------:R-:W-:Y:S01]  /*b500*/  FFMA.FTZ R42, R130, R9, -R37 ;  /* 0x00000009822a7223 */ /* 0x000fe20000010825 */
[----:B---3--:R-:W-:-:S06]  /*b510*/  FADD.FTZ R12, R50, R49 ;  /* 0x00000031320c7221 */ /* 0x008fcc0000010000 */
[----:B------:R-:W3:Y:S01]  /*b520*/  MUFU.EX2 R129, R129 ;  /* 0x0000008100817308 */ /* 0x000ee20000000800 */
[----:B------:R-:W-:Y:S01]  /*b530*/  FFMA.FTZ R56, R94, R9, -R59 ;  /* 0x000000095e387223 */ /* 0x000fe2000001083b */
[----:B-----5:R-:W-:-:S06]  /*b540*/  FADD.FTZ R26, R0, R51 ;  /* 0x00000033001a7221 */ /* 0x020fcc0000010000 */
[----:B------:R-:W5:Y:S01]  /*b550*/  MUFU.EX2 R41, R41 ;  /* 0x0000002900297308 */ /* 0x000f620000000800 */
[----:B------:R-:W-:Y:S01]  /*b560*/  FFMA.FTZ R124, R124, R9, -R37 ;  /* 0x000000097c7c7223 */ /* 0x000fe20000010825 */
[----:B------:R-:W-:Y:S01]  /*b570*/  F2FP.F16.F32.PACK_AB R148, R3, R148 ;  /* 0x000000940394723e */ /* 0x000fe200000000ff */
[----:B----4-:R-:W-:-:S05]  /*b580*/  FADD.FTZ R3, R135, R12 ;  /* 0x0000000c87037221 */ /* 0x010fca0000010000 */
[----:B------:R-:W4:Y:S01]  /*b590*/  MUFU.EX2 R54, R54 ;  /* 0x0000003600367308 */ /* 0x000f220000000800 */
[----:B------:R-:W-:Y:S01]  /*b5a0*/  F2FP.F16.F32.PACK_AB R150, R11, R150 ;  /* 0x000000960b96723e */ /* 0x000fe200000000ff */
[----:B------:R-:W-:-:S06]  /*b5b0*/  FADD.FTZ R11, R39, R26 ;  /* 0x0000001a270b7221 */ /* 0x000fcc0000010000 */
[----:B------:R-:W2:Y:S01]  /*b5c0*/  MUFU.EX2 R130, R120 ;  /* 0x0000007800827308 */ /* 0x000ea20000000800 */
[----:B------:R-:W-:Y:S01]  /*b5d0*/  FFMA.FTZ R45, R126, R9, -R37 ;  /* 0x000000097e2d7223 */ /* 0x000fe20000010825 */
[----:B0-----:R-:W-:-:S06]  /*b5e0*/  FADD.FTZ R12, R66, R3 ;  /* 0x00000003420c7221 */ /* 0x001fcc0000010000 */
[----:B------:R-:W0:Y:S01]  /*b5f0*/  MUFU.EX2 R131, R131 ;  /* 0x0000008300837308 */ /* 0x000e220000000800 */
[----:B------:R-:W-:Y:S01]  /*b600*/  FFMA.FTZ R58, R96, R9, -R59 ;  /* 0x00000009603a7223 */ /* 0x000fe2000001083b */
[----:B-1----:R-:W-:-:S06]  /*b610*/  FADD.FTZ R26, R36, R11 ;  /* 0x0000000b241a7221 */ /* 0x002fcc0000010000 */
[----:B------:R-:W1:Y:S01]  /*b620*/  MUFU.EX2 R43, R43 ;  /* 0x0000002b002b7308 */ /* 0x000e620000000800 */
[----:B------:R-:W-:Y:S01]  /*b630*/  F2FP.F16.F32.PACK_AB R144, R13, R144 ;  /* 0x000000900d90723e */ /* 0x000fe200000000ff */
[----:B---3--:R-:W-:-:S06]  /*b640*/  FADD.FTZ R11, R129, R12 ;  /* 0x0000000c810b7221 */ /* 0x008fcc0000010000 */
[----:B------:R-:W3:Y:S01]  /*b650*/  MUFU.EX2 R56, R56 ;  /* 0x0000003800387308 */ /* 0x000ee20000000800 */
[-CC-:B------:R-:W-:Y:S01]  /*b660*/  FFMA.FTZ R132, R132, R9.reuse, -R37.reuse ;  /* 0x0000000984847223 */ /* 0x180fe20000010825 */
[-CC-:B------:R-:W-:Y:S01]  /*b670*/  FFMA.FTZ R134, R134, R9.reuse, -R37.reuse ;  /* 0x0000000986867223 */ /* 0x180fe20000010825 */
[----:B------:R-:W-:-:S05]  /*b680*/  FFMA.FTZ R38, R136, R9, -R37 ;  /* 0x0000000988267223 */ /* 0x000fca0000010825 */
[----:B------:R-:W3:Y:S01]  /*b690*/  MUFU.EX2 R124, R124 ;  /* 0x0000007c007c7308 */ /* 0x000ee20000000800 */
[-CC-:B------:R-:W-:Y:S01]  /*b6a0*/  FFMA.FTZ R40, R138, R9.reuse, -R37.reuse ;  /* 0x000000098a287223 */ /* 0x180fe20000010825 */
[----:B-----5:R-:W-:Y:S01]  /*b6b0*/  FADD.FTZ R13, R41, R26 ;  /* 0x0000001a290d7221 */ /* 0x020fe20000010000 */
[----:B------:R-:W-:Y:S01]  /*b6c0*/  FFMA.FTZ R37, R140, R9, -R37 ;  /* 0x000000098c257223 */ /* 0x000fe20000010825 */
[----:B------:R-:W-:-:S04]  /*b6d0*/  F2FP.F16.F32.PACK_AB R140, R27, R8 ;  /* 0x000000081b8c723e */ /* 0x000fc800000000ff */
[----:B------:R-:W5:Y:S01]  /*b6e0*/  MUFU.EX2 R125, R125 ;  /* 0x0000007d007d7308 */ /* 0x000f620000000800 */
[----:B----4-:R-:W-:Y:S01]  /*b6f0*/  FADD.FTZ R8, R54, R11 ;  /* 0x0000000b36087221 */ /* 0x010fe20000010000 */
[----:B------:R-:W-:Y:S01]  /*b700*/  F2FP.F16.F32.PACK_AB R136, R31, R10 ;  /* 0x0000000a1f88723e */ /* 0x000fe200000000ff */
[----:B------:R-:W-:-:S05]  /*b710*/  FFMA.FTZ R62, R100, R9, -R59 ;  /* 0x00000009643e7223 */ /* 0x000fca000001083b */
[----:B------:R-:W4:Y:S01]  /*b720*/  MUFU.EX2 R45, R45 ;  /* 0x0000002d002d7308 */ /* 0x000f220000000800 */
[----:B--2---:R-:W-:Y:S01]  /*b730*/  FADD.FTZ R10, R130, R13 ;  /* 0x0000000d820a7221 */ /* 0x004fe20000010000 */
[----:B0-----:R-:W-:-:S06]  /*b740*/  FADD.FTZ R11, R131, R8 ;  /* 0x00000008830b7221 */ /* 0x001fcc0000010000 */
[----:B------:R-:W-:Y:S01]  /*b750*/  MUFU.EX2 R58, R58 ;  /* 0x0000003a003a7308 */ /* 0x000fe20000000800 */
[----:B-1----:R-:W-:-:S07]  /*b760*/  FADD.FTZ R13, R43, R10 ;  /* 0x0000000a2b0d7221 */ /* 0x002fce0000010000 */
[----:B------:R-:W0:Y:S01]  /*b770*/  MUFU.EX2 R42, R42 ;  /* 0x0000002a002a7308 */ /* 0x000e220000000800 */
[----:B---3--:R-:W-:Y:S01]  /*b780*/  FADD.FTZ R8, R56, R11 ;  /* 0x0000000b38087221 */ /* 0x008fe20000010000 */
[----:B------:R-:W-:-:S06]  /*b790*/  FFMA.FTZ R60, R102, R9, -R59 ;  /* 0x00000009663c7223 */ /* 0x000fcc000001083b */
[----:B------:R-:W1:Y:S01]  /*b7a0*/  MUFU.EX2 R127, R127 ;  /* 0x0000007f007f7308 */ /* 0x000e620000000800 */
[----:B------:R-:W-:Y:S01]  /*b7b0*/  FADD.FTZ R10, R124, R13 ;  /* 0x0000000d7c0a7221 */ /* 0x000fe20000010000 */
[----:B------:R-:W-:-:S06]  /*b7c0*/  SHF.R.S32.HI R4, RZ, 0x7, R4 ;  /* 0x00000007ff047819 */ /* 0x000fcc0000011404 */
[----:B------:R-:W2:Y:S01]  /*b7d0*/  MUFU.EX2 R47, R132 ;  /* 0x00000084002f7308 */ /* 0x000ea20000000800 */
[----:B-----5:R-:W-:Y:S01]  /*b7e0*/  FADD.FTZ R11, R125, R8 ;  /* 0x000000087d0b7221 */ /* 0x020fe20000010000 */
[----:B----4-:R-:W-:-:S06]  /*b7f0*/  FADD.FTZ R13, R45, R10 ;  /* 0x0000000a2d0d7221 */ /* 0x010fcc0000010000 */
[----:B------:R-:W3:Y:S01]  /*b800*/  MUFU.EX2 R62, R62 ;  /* 0x0000003e003e7308 */ /* 0x000ee20000000800 */
[----:B------:R-:W-:Y:S01]  /*b810*/  VIMNMX R52, R52, R4, !PT ;  /* 0x0000000434347248 */ /* 0x000fe20007fe0100 */
[----:B0-----:R-:W-:-:S06]  /*b820*/  FADD.FTZ R8, R42, R13 ;  /* 0x0000000d2a087221 */ /* 0x001fcc0000010000 */
[----:B------:R-:W-:Y:S08]  /*b830*/  MUFU.EX2 R121, R121 ;  /* 0x0000007900797308 */ /* 0x000ff00000000800 */
[----:B------:R0:W4:Y:S01]  /*b840*/  MUFU.EX2 R120, R134 ;  /* 0x0000008600787308 */ /* 0x0001220000000800 */
[----:B------:R-:W-:Y:S01]  /*b850*/  FFMA.FTZ R59, R104, R9, -R59 ;  /* 0x00000009683b7223 */ /* 0x000fe2000001083b */
[----:B------:R-:W-:Y:S01]  /*b860*/  VIADD R12, R88, 0xfffffffe ;  /* 0xfffffffe580c7836 */ /* 0x000fe20000000000 */
[----:B------:R1:W-:Y:S05]  /*b870*/  STL [R1+0x24], R52 ;  /* 0x0000243401007387 */ /* 0x0003ea0000100800 */
[----:B------:R-:W-:Y:S01]  /*b880*/  MUFU.EX2 R60, R60 ;  /* 0x0000003c003c7308 */ /* 0x000fe20000000800 */
[----:B0-----:R-:W-:Y:S01]  /*b890*/  F2FP.F16.F32.PACK_AB R134, R39, R0 ;  /* 0x000000002786723e */ /* 0x001fe200000000ff */
[----:B------:R-:W-:-:S06]  /*b8a0*/  FADD.FTZ R0, R58, R11 ;  /* 0x0000000b3a007221 */ /* 0x000fcc0000010000 */
[----:B------:R-:W0:Y:S01]  /*b8b0*/  MUFU.EX2 R3, R38 ;  /* 0x0000002600037308 */ /* 0x000e220000000800 */
[----:B-1----:R-:W-:Y:S01]  /*b8c0*/  FADD.FTZ R11, R127, R0 ;  /* 0x000000007f0b7221 */ /* 0x002fe20000010000 */
[----:B--2---:R-:W-:-:S06]  /*b8d0*/  FADD.FTZ R13, R47, R8 ;  /* 0x000000082f0d7221 */ /* 0x004fcc0000010000 */
[----:B------:R-:W-:Y:S01]  /*b8e0*/  MUFU.EX2 R123, R123 ;  /* 0x0000007b007b7308 */ /* 0x000fe20000000800 */
[----:B---3--:R-:W-:Y:S01]  /*b8f0*/  FADD.FTZ R0, R62, R11 ;  /* 0x0000000b3e007221 */ /* 0x008fe20000010000 */
[----:B------:R-:W-:-:S06]  /*b900*/  ISETP.GE.AND P1, PT, R12, R52, PT ;  /* 0x000000340c00720c */ /* 0x000fcc0003f26270 */
[----:B------:R-:W1:Y:S01]  /*b910*/  MUFU.EX2 R40, R40 ;  /* 0x0000002800287308 */ /* 0x000e620000000800 */
[----:B----4-:R-:W-:Y:S01]  /*b920*/  FADD.FTZ R10, R120, R13 ;  /* 0x0000000d780a7221 */ /* 0x010fe20000010000 */
[----:B------:R-:W-:-:S06]  /*b930*/  FADD.FTZ R11, R121, R0 ;  /* 0x00000000790b7221 */ /* 0x000fcc0000010000 */
[----:B------:R-:W2:Y:S08]  /*b940*/  MUFU.EX2 R37, R37 ;  /* 0x0000002500257308 */ /* 0x000eb00000000800 */
[----:B------:R-:W3:Y:S01]  /*b950*/  MUFU.EX2 R8, R59 ;  /* 0x0000003b00087308 */ /* 0x000ee20000000800 */
[----:B0-----:R-:W-:Y:S01]  /*b960*/  FADD.FTZ R13, R3, R10 ;  /* 0x0000000a030d7221 */ /* 0x001fe20000010000 */
[----:B------:R-:W-:-:S03]  /*b970*/  FADD.FTZ R0, R60, R11 ;  /* 0x0000000b3c007221 */ /* 0x000fc60000010000 */
[----:B-1----:R-:W-:Y:S01]  /*b980*/  FADD.FTZ R10, R40, R13 ;  /* 0x0000000d280a7221 */ /* 0x002fe20000010000 */
[----:B------:R-:W-:Y:S01]  /*b990*/  FADD.FTZ R11, R123, R0 ;  /* 0x000000007b0b7221 */ /* 0x000fe20000010000 */
[----:B------:R-:W-:Y:S02]  /*b9a0*/  F2FP.F16.F32.PACK_AB R137, R118, R137 ;  /* 0x000000897689723e */ /* 0x000fe400000000ff */
[----:B------:R-:W-:Y:S02]  /*b9b0*/  CS2R R118, SRZ ;  /* 0x0000000000767805 */ /* 0x000fe4000001ff00 */
[----:B------:R-:W-:Y:S02]  /*b9c0*/  F2FP.F16.F32.PACK_AB R139, R128, R139 ;  /* 0x0000008b808b723e */ /* 0x000fe400000000ff */
[----:B------:R-:W-:Y:S02]  /*b9d0*/  CS2R R116, SRZ ;  /* 0x0000000000747805 */ /* 0x000fe4000001ff00 */
[----:B------:R-:W-:Y:S01]  /*b9e0*/  F2FP.F16.F32.PACK_AB R120, R3, R120 ;  /* 0x000000780378723e */ /* 0x000fe200000000ff */
[----:B--2---:R-:W-:Y:S01]  /*b9f0*/  FADD.FTZ R3, R37, R10 ;  /* 0x0000000a25037221 */ /* 0x004fe20000010000 */
[----:B------:R-:W-:-:S02]  /*ba00*/  F2FP.F16.F32.PACK_AB R149, R68, R149 ;  /* 0x000000954495723e */ /* 0x000fc400000000ff */
[----:B------:R-:W-:Y:S02]  /*ba10*/  CS2R R114, SRZ ;  /* 0x0000000000727805 */ /* 0x000fe4000001ff00 */
[----:B------:R-:W-:Y:S02]  /*ba20*/  F2FP.F16.F32.PACK_AB R147, R30, R147 ;  /* 0x000000931e93723e */ /* 0x000fe400000000ff */
[----:B------:R-:W-:Y:S02]  /*ba30*/  CS2R R112, SRZ ;  /* 0x0000000000707805 */ /* 0x000fe4000001ff00 */
[----:B------:R-:W-:Y:S01]  /*ba40*/  F2FP.F16.F32.PACK_AB R141, R34, R141 ;  /* 0x0000008d228d723e */ /* 0x000fe200000000ff */
[----:B---3--:R-:W-:Y:S01]  /*ba50*/  FADD.FTZ R0, R8, R11 ;  /* 0x0000000b08007221 */ /* 0x008fe20000010000 */
[----:B------:R-:W-:Y:S02]  /*ba60*/  F2FP.F16.F32.PACK_AB R143, R46, R143 ;  /* 0x0000008f2e8f723e */ /* 0x000fe400000000ff */
[----:B------:R-:W-:-:S02]  /*ba70*/  CS2R R110, SRZ ;  /* 0x00000000006e7805 */ /* 0x000fc4000001ff00 */
[----:B------:R-:W-:Y:S02]  /*ba80*/  F2FP.F16.F32.PACK_AB R146, R25, R146 ;  /* 0x000000921992723e */ /* 0x000fe400000000ff */
[----:B------:R-:W-:Y:S02]  /*ba90*/  CS2R R108, SRZ ;  /* 0x00000000006c7805 */ /* 0x000fe4000001ff00 */
[----:B------:R-:W-:Y:S02]  /*baa0*/  F2FP.F16.F32.PACK_AB R142, R29, R142 ;  /* 0x0000008e1d8e723e */ /* 0x000fe400000000ff */
[----:B------:R-:W-:Y:S02]  /*bab0*/  CS2R R106, SRZ ;  /* 0x00000000006a7805 */ /* 0x000fe4000001ff00 */
        /* <DEDUP_REMOVED lines=19> */
[----:B------:R-:W-:-:S02]  /*bbf0*/  F2FP.F16.F32.PACK_AB R126, R47, R42 ;  /* 0x0000002a2f7e723e */ /* 0x000fc400000000ff */
[----:B------:R-:W-:Y:S02]  /*bc00*/  F2FP.F16.F32.PACK_AB R127, R62, R127 ;  /* 0x0000007f3e7f723e */ /* 0x000fe400000000ff */
[----:B------:R-:W-:Y:S02]  /*bc10*/  F2FP.F16.F32.PACK_AB R121, R60, R121 ;  /* 0x000000793c79723e */ /* 0x000fe400000000ff */
[----:B------:R-:W-:Y:S02]  /*bc20*/  F2FP.F16.F32.PACK_AB R122, R37, R40 ;  /* 0x00000028257a723e */ /* 0x000fe400000000ff */
[----:B------:R-:W-:Y:S01]  /*bc30*/  F2FP.F16.F32.PACK_AB R123, R8, R123 ;  /* 0x0000007b087b723e */ /* 0x000fe200000000ff */
[----:B------:R-:W-:Y:S06]  /*bc40*/  @!P1 BRA `(.L_x_2771) ;  /* 0x0000003000549947 */ /* 0x000fec0003800000 */
[----:B------:R-:W-:Y:S01]  /*bc50*/  IMAD.MOV.U32 R10, RZ, RZ, R24 ;  /* 0x000000ffff0a7224 */ /* 0x000fe200078e0018 */
[----:B------:R-:W-:Y:S01]  /*bc60*/  MOV R4, R155 ;  /* 0x0000009b00047202 */ /* 0x000fe20000000f00 */
[----:B------:R-:W-:Y:S02]  /*bc70*/  IMAD.MOV.U32 R11, RZ, RZ, R5 ;  /* 0x000000ffff0b7224 */ /* 0x000fe400078e0005 */
[----:B------:R-:W-:Y:S02]  /*bc80*/  IMAD.MOV.U32 R13, RZ, RZ, R22 ;  /* 0x000000ffff0d7224 */ /* 0x000fe400078e0016 */
[----:B------:R-:W-:-:S07]  /*bc90*/  IMAD.MOV.U32 R119, RZ, RZ, RZ ;  /* 0x000000ffff777224 */ /* 0x000fce00078e00ff */
.L_x_2783:
        /* <DEDUP_REMOVED lines=9> */
.L_x_2773:
        /* <DEDUP_REMOVED lines=8> */
.L_x_2774:
[----:B------:R-:W-:Y:S04]  /*bdb0*/  BSSY B0, `(.L_x_2772) ;  /* 0x0000004000007945 */ /* 0x000fe80003800000 */
[----:B-1----:R-:W-:Y:S05]  /*bdc0*/  @P2 BRA `(.L_x_2775) ;  /* 0x0000000000082947 */ /* 0x002fea0003800000 */
[----:B------:R-:W1:Y:S02]  /*bdd0*/  SYNCS.PHASECHK.TRANS64.TRYWAIT P2, [R5+URZ+0x16830], R8 ;  /* 0x01683008050075a7 */ /* 0x000e64000804017f */
[----:B-1----:R-:W-:Y:S05]  /*bde0*/  @!P2 BRA `(.L_x_2776) ;  /* 0x000001100064a947 */ /* 0x002fea0003800000 */
.L_x_2775:
[----:B------:R-:W-:Y:S05]  /*bdf0*/  BSYNC B0 ;  /* 0x0000000000007941 */ /* 0x000fea0003800000 */
.L_x_2772:
[----:B01----:R-:W2:Y:S01]  /*be00*/  LDL R8, [R1+0x1c] ;  /* 0x00001c0001087983 */ /* 0x003ea20000100800 */
[----:B------:R-:W-:Y:S01]  /*be10*/  IADD3 R22, R13, 0x1, RZ ;  /* 0x000000010d167810 */ /* 0x000fe20007ffe0ff */
[----:B------:R-:W0:Y:S03]  /*be20*/  S2R R5, SR_TID.X ;  /* 0x0000000000057919 */ /* 0x000e260000002100 */
[----:B------:R-:W-:-:S04]  /*be30*/  ISETP.NE.AND P2, PT, R22, 0x2, PT ;  /* 0x000000021600780c */ /* 0x000fc80003f45270 */
[----:B------:R-:W-:Y:S01]  /*be40*/  SEL R22, R22, RZ, P2 ;  /* 0x000000ff16167207 */ /* 0x000fe20001000000 */
[----:B------:R-:W-:Y:S01]  /*be50*/  IMAD.MOV.U32 R9, RZ, RZ, 0x40000040 ;  /* 0x40000040ff097424 */ /* 0x000fe200078e00ff */
[----:B------:R-:W-:Y:S05]  /*be60*/  WARPSYNC.ALL ;  /* 0x0000000000007948 */ /* 0x000fea0003800000 */
[----:B------:R-:W-:Y:S02]  /*be70*/  R2UR UR19, R9 ;  /* 0x00000000091372ca */ /* 0x000fe400000e0000 */
[----:B0-----:R-:W-:-:S05]  /*be80*/  SHF.R.U32.HI R5, RZ, 0x7, R5 ;  /* 0x00000007ff057819 */ /* 0x001fca0000011605 */
[----:B------:R-:W-:Y:S02]  /*be90*/  VIADD R5, R5, 0x8 ;  /* 0x0000000805057836 */ /* 0x000fe40000000000 */
        /* <DEDUP_REMOVED lines=8> */
[----:B--2---:R-:W-:-:S05]  /*bf20*/  IMAD R26, R22, 0x400, R8 ;  /* 0x00000400161a7824 */ /* 0x004fca00078e0208 */
[----:B------:R-:W-:-:S04]  /*bf30*/  IADD3 R8, R26, 0x4, RZ ;  /* 0x000000041a087810 */ /* 0x000fc80007ffe0ff */
[----:B------:R-:W-:Y:S02]  /*bf40*/  R2UR UR18, R8 ;  /* 0x00000000081272ca */ /* 0x000fe400000e0000 */
[----:B------:R-:W2:Y:S01]  /*bf50*/  LDL.64 R8, [R1+0x8] ;  /* 0x0000080001087983 */ /* 0x000ea20000100a00 */
[C---:B------:R-:W-:Y:S01]  /*bf60*/  R2UR UR10, R26.reuse ;  /* 0x000000001a0a72ca */ /* 0x040fe200000e0000 */
[C---:B------:R-:W-:Y:S02]  /*bf70*/  VIADD R24, R26.reuse, 0x2 ;  /* 0x000000021a187836 */ /* 0x040fe40000000000 */
[----:B------:R-:W-:-:S03]  /*bf80*/  VIADD R26, R26, 0x6 ;  /* 0x000000061a1a7836 */ /* 0x000fc60000000000 */
        /* <DEDUP_REMOVED lines=23> */
.L_x_2778:
[----:B------:R-:W-:Y:S01]  /*c100*/  SHF.L.U32 R4, R4, 0x1f, RZ ;  /* 0x0000001f04047819 */ /* 0x000fe200000006ff */
[----:B------:R-:W-:-:S04]  /*c110*/  IMAD R5, R13, 0x8, R2 ;  /* 0x000000080d057824 */ /* 0x000fc800078e0202 */
[----:B------:R0:W1:Y:S01]  /*c120*/  SYNCS.PHASECHK.TRANS64.TRYWAIT P1, [R5+URZ+0x16850], R4 ;  /* 0x01685004050075a7 */ /* 0x000062000802017f */
[----:B------:R-:W-:Y:S05]  /*c130*/  @!P0 BRA `(.L_x_2779) ;  /* 0x0000000000048947 */ /* 0x000fea0003800000 */
[----:B------:R-:W-:Y:S01]  /*c140*/  BPT.TRAP 0x1 ;  /* 0x000000040000795c */ /* 0x000fe20000300000 */
.L_x_2779:
[----:B-1----:R-:W-:Y:S05]  /*c150*/  @P1 BRA `(.L_x_2777) ;  /* 0x0000000000081947 */ /* 0x002fea0003800000 */
[----:B------:R-:W1:Y:S02]  /*c160*/  SYNCS.PHASECHK.TRANS64.TRYWAIT P1, [R5+URZ+0x16850], R4 ;  /* 0x01685004050075a7 */ /* 0x000e64000802017f */
[----:B-1----:R-:W-:Y:S05]  /*c170*/  @!P1 BRA `(.L_x_2780) ;  /* 0x0000010c00949947 */ /* 0x002fea0003800000 */
.L_x_2777:
[----:B01----:R-:W-:Y:S01]  /*c180*/  IADD3 R4, R2, 0x400, RZ ;  /* 0x0000040002047810 */ /* 0x003fe20007ffe0ff */
[----:B------:R-:W-:Y:S01]  /*c190*/  IMAD.MOV.U32 R5, RZ, RZ, 0x40000040 ;  /* 0x40000040ff057424 */ /* 0x000fe200078e00ff */
[----:B------:R-:W-:Y:S05]  /*c1a0*/  WARPSYNC.ALL ;  /* 0x0000000000007948 */ /* 0x000fea0003800000 */
[----:B------:R-:W-:Y:S01]  /*c1b0*/  SHF.R.U32.HI R4, RZ, 0x4, R4 ;  /* 0x00000004ff047819 */ /* 0x000fe20000011604 */
[----:B------:R-:W-:Y:S01]  /*c1c0*/  WARPGROUP.ARRIVE ;  /* 0x00000000000079c5 */ /* 0x000fe20000000000 */
[----:B------:R-:W-:Y:S01]  /*c1d0*/  R2UR UR7, R5 ;  /* 0x00000000050772ca */ /* 0x000fe200000e0000 */
[----:B------:R-:W-:Y:S01]  /*c1e0*/  IMAD.MOV.U32 R9, RZ, RZ, 0x40000040 ;  /* 0x40000040ff097424 */ /* 0x000fe200078e00ff */
[----:B------:R-:W-:Y:S01]  /*c1f0*/  LOP3.LUT R4, R4, 0x3fff, RZ, 0xc0, !PT ;  /* 0x00003fff04047812 */ /* 0x000fe200078ec0ff */
[----:B------:R-:W-:-:S04]  /*c200*/  IMAD.MOV.U32 R5, RZ, RZ, 0x40000040 ;  /* 0x40000040ff057424 */ /* 0x000fc800078e00ff */
[----:B------:R-:W-:-:S04]  /*c210*/  IMAD R4, R13, 0x400, R4 ;  /* 0x000004000d047824 */ /* 0x000fc800078e0204 */
[C---:B------:R-:W-:Y:S01]  /*c220*/  VIADD R8, R4.reuse, 0x80 ;  /* 0x0000008004087836 */ /* 0x040fe20000000000 */
[----:B------:R-:W-:-:S13]  /*c230*/  R2UR UR6, R4 ;  /* 0x00000000040672ca */ /* 0x000fda00000e0000 */
[----:B------:R-:W-:Y:S01]  /*c240*/  HGMMA.64x64x16.F32 R88, R148, gdesc[UR4].tnspB, R88, gsb0 ;  /* 0x40e0000494587df0 */ /* 0x000fe20008000858 */
[----:B------:R-:W-:Y:S02]  /*c250*/  R2UR UR6, R8 ;  /* 0x00000000080672ca */ /* 0x000fe400000e0000 */
[----:B------:R-:W-:Y:S01]  /*c260*/  R2UR UR7, R9 ;  /* 0x00000000090772ca */ /* 0x000fe200000e0000 */
[----:B------:R-:W-:Y:S01]  /*c270*/  IMAD.MOV.U32 R9, RZ, RZ, 0x40000040 ;  /* 0x40000040ff097424 */ /* 0x000fe200078e00ff */
[----:B------:R-:W-:Y:S01]  /*c280*/  IADD3 R8, R4, 0x100, RZ ;  /* 0x0000010004087810 */ /* 0x000fe20007ffe0ff */
[----:B------:R-:W-:Y:S02]  /*c290*/  WARPGROUP.DEPBAR.LE gsb0, 0x0 ;  /* 0x00008000000079c5 */ /* 0x000fe40000010000 */
[----:B------:R-:W-:-:S06]  /*c2a0*/  WARPGROUP.ARRIVE ;  /* 0x00000000000079c5 */ /* 0x000fcc0000000000 */
[----:B------:R-:W0:Y:S02]  /*c2b0*/  S2R R150, SR_TID.X ;  /* 0x0000000000967919 */ /* 0x000e240000002100 */
[----:B------:R-:W-:Y:S01]  /*c2c0*/  HGMMA.64x64x16.F32 R88, R144, gdesc[UR4].tnspB, R88, gsb0 ;  /* 0x40e0000490587df0 */ /* 0x000fe20008000858 */
[----:B------:R-:W-:Y:S01]  /*c2d0*/  R2UR UR6, R8 ;  /* 0x00000000080672ca */ /* 0x000fe200000e0000 */
[----:B------:R-:W-:Y:S01]  /*c2e0*/  VIADD R8, R4, 0x180 ;  /* 0x0000018004087836 */ /* 0x000fe20000000000 */
[----:B------:R-:W-:Y:S01]  /*c2f0*/  R2UR UR7, R9 ;  /* 0x00000000090772ca */ /* 0x000fe200000e0000 */
[----:B------:R-:W-:Y:S01]  /*c300*/  IMAD.MOV.U32 R9, RZ, RZ, 0x40000040 ;  /* 0x40000040ff097424 */ /* 0x000fe200078e00ff */
[----:B0-----:R-:W-:Y:S02]  /*c310*/  SHF.R.U32.HI R151, RZ, 0x7, R150 ;  /* 0x00000007ff977819 */ /* 0x001fe40000011696 */
[----:B------:R-:W-:Y:S01]  /*c320*/  ISETP.GE.U32.AND P1, PT, R150, 0x180, PT ;  /* 0x000001809600780c */ /* 0x000fe20003f26070 */
[----:B------:R-:W-:-:S02]  /*c330*/  WARPGROUP.DEPBAR.LE gsb0, 0x0 ;  /* 0x00008000000079c5 */ /* 0x000fc40000010000 */
        /* <DEDUP_REMOVED lines=40> */
.L_x_2781:
[----:B------:R-:W2:Y:S01]  /*c5c0*/  LDL R9, [R1+0x28] ;  /* 0x0000280001097983 */ /* 0x000ea20000100800 */
[----:B0-----:R-:W0:Y:S03]  /*c5d0*/  LDC R4, c[0x0][0x448] ;  /* 0x00011200ff047b82 */ /* 0x001e260000000800 */
[----:B------:R-:W2:Y:S04]  /*c5e0*/  LDL R8, [R1+0x44] ;  /* 0x0000440001087983 */ /* 0x000ea80000100800 */
[----:B------:R-:W3:Y:S04]  /*c5f0*/  LDL R123, [R1+0x2c] ;  /* 0x00002c00017b7983 */ /* 0x000ee80000100800 */
[----:B------:R-:W3:Y:S04]  /*c600*/  LDL R122, [R1+0x20] ;  /* 0x00002000017a7983 */ /* 0x000ee80000100800 */
[----:B------:R-:W4:Y:S01]  /*c610*/  LDL R121, [R1+0x14] ;  /* 0x0000140001797983 */ /* 0x000f220000100800 */
[----:B0-----:R-:W-:-:S13]  /*c620*/  ISETP.NE.AND P1, PT, R4, 0x1, PT ;  /* 0x000000010400780c */ /* 0x001fda0003f25270 */
[----:B------:R-:W0:Y:S08]  /*c630*/  @P1 LDC R5, c[0x0][0x44c] ;  /* 0x00011300ff051b82 */ /* 0x000e300000000800 */
        /* <DEDUP_REMOVED lines=9> */
[----:B------:R-:W-:-:S03]  /*c6d0*/  FMUL.FTZ R150, R28, UR5 ;  /* 0x000000051c967c20 */ /* 0x000fc60008410000 */
[----:B------:R-:W5:Y:S01]  /*c6e0*/  MUFU.TANH R148, R148 ;  /* 0x0000009400947308 */ /* 0x000f620000002400 */
[----:B------:R-:W-:Y:S01]  /*c6f0*/  FMUL.FTZ R149, R27, UR5 ;  /* 0x000000051b957c20 */ /* 0x000fe20008410000 */
[----:B------:R-:W-:Y:S01]  /*c700*/  FMUL.FTZ R27, R33, UR5 ;  /* 0x00000005211b7c20 */ /* 0x000fe20008410000 */
[----:B------:R-:W-:Y:S01]  /*c710*/  FMUL.FTZ R146, R36, UR5 ;  /* 0x0000000524927c20 */ /* 0x000fe20008410000 */
[----:B------:R-:W-:-:S04]  /*c720*/  FMUL.FTZ R28, R37, UR5 ;  /* 0x00000005251c7c20 */ /* 0x000fc80008410000 */
[----:B------:R-:W5:Y:S01]  /*c730*/  MUFU.TANH R144, R144 ;  /* 0x0000009000907308 */ /* 0x000f620000002400 */
[----:B------:R-:W-:Y:S01]  /*c740*/  FMUL.FTZ R136, R48, UR5 ;  /* 0x0000000530887c20 */ /* 0x000fe20008410000 */
[----:B------:R-:W-:Y:S01]  /*c750*/  FMUL.FTZ R142, R44, UR5 ;  /* 0x000000052c8e7c20 */ /* 0x000fe20008410000 */
[----:B------:R-:W-:-:S05]  /*c760*/  FMUL.FTZ R44, R45, UR5 ;  /* 0x000000052d2c7c20 */ /* 0x000fca0008410000 */
[----:B------:R-:W5:Y:S01]  /*c770*/  MUFU.TANH R120, R120 ;  /* 0x0000007800787308 */ /* 0x000f620000002400 */
[----:B------:R-:W-:-:S07]  /*c780*/  FMUL.FTZ R37, R56, UR5 ;  /* 0x0000000538257c20 */ /* 0x000fce0008410000 */
[----:B------:R-:W5:Y:S01]  /*c790*/  MUFU.TANH R150, R150 ;  /* 0x0000009600967308 */ /* 0x000f620000002400 */
[----:B------:R-:W-:-:S07]  /*c7a0*/  FMUL.FTZ R25, R42, UR5 ;  /* 0x000000052a197c20 */ /* 0x000fce0008410000 */
[----:B------:R-:W-:Y:S01]  /*c7b0*/  MUFU.TANH R140, R140 ;  /* 0x0000008c008c7308 */ /* 0x000fe20000002400 */
[----:B------:R-:W-:Y:S01]  /*c7c0*/  FMUL.FTZ R42, R49, UR5 ;  /* 0x00000005312a7c20 */ /* 0x000fe20008410000 */
[----:B------:R-:W-:-:S06]  /*c7d0*/  FMUL.FTZ R138, R52, UR5 ;  /* 0x00000005348a7c20 */ /* 0x000fcc0008410000 */
[----:B------:R-:W-:Y:S01]  /*c7e0*/  MUFU.TANH R27, R27 ;  /* 0x0000001b001b7308 */ /* 0x000fe20000002400 */
[----:B------:R-:W-:-:S07]  /*c7f0*/  FMUL.FTZ R128, R64, UR5 ;  /* 0x0000000540807c20 */ /* 0x000fce0008410000 */
[----:B------:R-:W-:Y:S08]  /*c800*/  MUFU.TANH R146, R146 ;  /* 0x0000009200927308 */ /* 0x000ff00000002400 */
[----:B------:R-:W-:Y:S01]  /*c810*/  MUFU.TANH R28, R28 ;  /* 0x0000001c001c7308 */ /* 0x000fe20000002400 */
[----:B------:R-:W-:-:S07]  /*c820*/  FMUL.FTZ R132, R57, UR5 ;  /* 0x0000000539847c20 */ /* 0x000fce0008410000 */
[----:B------:R-:W-:Y:S01]  /*c830*/  MUFU.TANH R136, R136 ;  /* 0x0000008800887308 */ /* 0x000fe20000002400 */
[----:B------:R-:W-:Y:S01]  /*c840*/  FMUL.FTZ R134, R60, UR5 ;  /* 0x000000053c867c20 */ /* 0x000fe20008410000 */
[----:B------:R-:W-:Y:S01]  /*c850*/  FMUL.FTZ R36, R61, UR5 ;  /* 0x000000053d247c20 */ /* 0x000fe20008410000 */
[----:B------:R-:W-:-:S05]  /*c860*/  FMUL.FTZ R147, R39, UR5 ;  /* 0x0000000527937c20 */ /* 0x000fca0008410000 */
[----:B------:R-:W-:Y:S01]  /*c870*/  MUFU.TANH R142, R142 ;  /* 0x0000008e008e7308 */ /* 0x000fe20000002400 */
[----:B------:R-:W-:Y:S01]  /*c880*/  FMUL.FTZ R39, R54, UR5 ;  /* 0x0000000536277c20 */ /* 0x000fe20008410000 */
[----:B------:R-:W-:-:S06]  /*c890*/  FMUL.FTZ R124, R72, UR5 ;  /* 0x00000005487c7c20 */ /* 0x000fcc0008410000 */
[----:B------:R-:W-:Y:S01]  /*c8a0*/  MUFU.TANH R44, R44 ;  /* 0x0000002c002c7308 */ /* 0x000fe20000002400 */
[----:B------:R-:W-:-:S07]  /*c8b0*/  FMUL.FTZ R130, R68, UR5 ;  /* 0x0000000544827c20 */ /* 0x000fce0008410000 */
[----:B------:R-:W-:Y:S01]  /*c8c0*/  MUFU.TANH R37, R37 ;  /* 0x0000002500257308 */ /* 0x000fe20000002400 */
[----:B------:R-:W-:Y:S01]  /*c8d0*/  FMUL.FTZ R32, R69, UR5 ;  /* 0x0000000545207c20 */ /* 0x000fe20008410000 */
[----:B------:R-:W-:-:S06]  /*c8e0*/  FMUL.FTZ R49, R80, UR5 ;  /* 0x0000000550317c20 */ /* 0x000fcc0008410000 */
[----:B------:R-:W-:Y:S08]  /*c8f0*/  MUFU.TANH R42, R42 ;  /* 0x0000002a002a7308 */ /* 0x000ff00000002400 */
[----:B------:R-:W-:Y:S08]  /*c900*/  MUFU.TANH R138, R138 ;  /* 0x0000008a008a7308 */ /* 0x000ff00000002400 */
[----:B------:R-:W-:Y:S01]  /*c910*/  MUFU.TANH R40, R40 ;  /* 0x0000002800287308 */ /* 0x000fe20000002400 */
[----:B------:R-:W-:-:S07]  /*c920*/  FMUL.FTZ R143, R47, UR5 ;  /* 0x000000052f8f7c20 */ /* 0x000fce0008410000 */
[----:B------:R-:W-:Y:S01]  /*c930*/  MUFU.TANH R128, R128 ;  /* 0x0000008000807308 */ /* 0x000fe20000002400 */
[----:B------:R-:W-:Y:S01]  /*c940*/  FMUL.FTZ R45, R73, UR5 ;  /* 0x00000005492d7c20 */ /* 0x000fe20008410000 */
[----:B------:R-:W-:Y:S01]  /*c950*/  FMUL.FTZ R126, R76, UR5 ;  /* 0x000000054c7e7c20 */ /* 0x000fe20008410000 */
[----:B------:R-:W-:-:S05]  /*c960*/  FMUL.FTZ R47, R77, UR5 ;  /* 0x000000054d2f7c20 */ /* 0x000fca0008410000 */
[----:B------:R-:W-:Y:S08]  /*c970*/  MUFU.TANH R132, R132 ;  /* 0x0000008400847308 */ /* 0x000ff00000002400 */
[----:B------:R-:W-:Y:S08]  /*c980*/  MUFU.TANH R134, R134 ;  /* 0x0000008600867308 */ /* 0x000ff00000002400 */
[----:B------:R-:W-:Y:S08]  /*c990*/  MUFU.TANH R36, R36 ;  /* 0x0000002400247308 */ /* 0x000ff00000002400 */
[----:B------:R-:W-:Y:S08]  /*c9a0*/  MUFU.TANH R124, R124 ;  /* 0x0000007c007c7308 */ /* 0x000ff00000002400 */
[----:B------:R-:W-:Y:S08]  /*c9b0*/  MUFU.TANH R130, R130 ;  /* 0x0000008200827308 */ /* 0x000ff00000002400 */
[----:B------:R-:W-:Y:S08]  /*c9c0*/  MUFU.TANH R32, R32 ;  /* 0x0000002000207308 */ /* 0x000ff00000002400 */
[----:B------:R-:W-:Y:S01]  /*c9d0*/  MUFU.TANH R49, R49 ;  /* 0x0000003100317308 */ /* 0x000fe20000002400 */
[----:B--2---:R-:W-:-:S04]  /*c9e0*/  IMAD.IADD R8, R8, 0x1, R9 ;  /* 0x0000000108087824 */ /* 0x004fc800078e0209 */
[----:B0-----:R-:W-:-:S05]  /*c9f0*/  @P1 IMAD.HI.U32 R5, R8, R5, RZ ;  /* 0x0000000508051227 */ /* 0x001fca00078e00ff */
[----:B-1----:R-:W-:-:S05]  /*ca00*/  @P1 SHF.R.U32.HI R8, RZ, R4, R5 ;  /* 0x00000004ff081219 */ /* 0x002fca0000011605 */
[----:B------:R-:W0:Y:S04]  /*ca10*/  SHFL.IDX PT, R55, R8, RZ, 0x1c1f ;  /* 0x001c1fff08377589 */ /* 0x000e2800000e0000 */
[----:B------:R1:W2:Y:S02]  /*ca20*/  SHFL.IDX PT, R53, R8, 0x1, 0x1c1f ;  /* 0x003c1f0008357f89 */ /* 0x0002a400000e0000 */
[----:B-1----:R-:W-:-:S04]  /*ca30*/  IMAD.MOV.U32 R8, RZ, RZ, -0x80 ;  /* 0xffffff80ff087424 */ /* 0x002fc800078e00ff */
[----:B------:R-:W-:Y:S02]  /*ca40*/  IMAD R46, R12, R8, 0x1 ;  /* 0x000000010c2e7424 */ /* 0x000fe400078e0208 */
[----:B------:R-:W-:Y:S01]  /*ca50*/  FMUL.FTZ R4, R26, UR5 ;  /* 0x000000051a047c20 */ /* 0x000fe20008410000 */
[----:B------:R-:W-:Y:S02]  /*ca60*/  FMUL.FTZ R26, R29, UR5 ;  /* 0x000000051d1a7c20 */ /* 0x000fe40008410000 */
[----:B---3--:R-:W-:-:S04]  /*ca70*/  IADD3 R46, R122, R46, -R123 ;  /* 0x0000002e7a2e7210 */ /* 0x008fc80007ffe87b */
[----:B----4-:R-:W-:Y:S01]  /*ca80*/  IADD3 R46, R46, -R121, RZ ;  /* 0x800000792e2e7210 */ /* 0x010fe20007ffe0ff */
[----:B------:R-:W1:Y:S01]  /*ca90*/  MUFU.TANH R26, R26 ;  /* 0x0000001a001a7308 */ /* 0x000e620000002400 */
[----:B------:R-:W-:-:S03]  /*caa0*/  FMUL.FTZ R5, R30, UR5 ;  /* 0x000000051e057c20 */ /* 0x000fc60008410000 */
[----:B0-----:R-:W-:Y:S02]  /*cab0*/  IMAD.IADD R55, R46, 0x1, R55 ;  /* 0x000000012e377824 */ /* 0x001fe400078e0237 */
[----:B------:R-:W-:-:S03]  /*cac0*/  FMUL.FTZ R30, R41, UR5 ;  /* 0x00000005291e7c20 */ /* 0x000fc60008410000 */
[----:B------:R-:W-:-:S03]  /*cad0*/  ISETP.GT.AND P2, PT, R55, RZ, PT ;  /* 0x000000ff3700720c */ /* 0x000fc60003f44270 */
[----:B------:R-:W0:Y:S01]  /*cae0*/  MUFU.TANH R30, R30 ;  /* 0x0000001e001e7308 */ /* 0x000e220000002400 */
[----:B-----5:R-:W-:Y:S02]  /*caf0*/  FSEL R148, R148, -INF , P2 ;  /* 0xff80000094947808 */ /* 0x020fe40001000000 */
[C---:B------:R-:W-:Y:S02]  /*cb00*/  ISETP.GT.AND P2, PT, R55.reuse, 0x10, PT ;  /* 0x000000103700780c */ /* 0x040fe40003f44270 */
[C---:B------:R-:W-:Y:S02]  /*cb10*/  ISETP.GT.AND P3, PT, R55.reuse, 0x1, PT ;  /* 0x000000013700780c */ /* 0x040fe40003f64270 */
[C---:B------:R-:W-:Y:S02]  /*cb20*/  ISETP.GT.AND P4, PT, R55.reuse, 0x8, PT ;  /* 0x000000083700780c */ /* 0x040fe40003f84270 */
[----:B------:R-:W-:Y:S02]  /*cb30*/  ISETP.GT.AND P1, PT, R55, 0x9, PT ;  /* 0x000000093700780c */ /* 0x000fe40003f24270 */
[----:B------:R-:W-:-:S02]  /*cb40*/  FSEL R144, R144, -INF , P2 ;  /* 0xff80000090907808 */ /* 0x000fc40001000000 */
[----:B------:R-:W-:Y:S01]  /*cb50*/  ISETP.GT.AND P2, PT, R55, 0x20, PT ;  /* 0x000000203700780c */ /* 0x000fe20003f44270 */
[----:B------:R-:W-:Y:S01]  /*cb60*/  FMUL.FTZ R9, R34, UR5 ;  /* 0x0000000522097c20 */ /* 0x000fe20008410000 */
[----:B------:R-:W-:Y:S02]  /*cb70*/  FSEL R54, R120, -INF , P3 ;  /* 0xff80000078367808 */ /* 0x000fe40001800000 */
[----:B------:R-:W-:Y:S02]  /*cb80*/  FSEL R150, R150, -INF , P4 ;  /* 0xff80000096967808 */ /* 0x000fe40002000000 */
[----:B-1----:R-:W-:Y:S01]  /*cb90*/  FSEL R52, R26, -INF , P1 ;  /* 0xff8000001a347808 */ /* 0x002fe20000800000 */
[----:B------:R-:W-:Y:S01]  /*cba0*/  FMUL.FTZ R34, R65, UR5 ;  /* 0x0000000541227c20 */ /* 0x000fe20008410000 */
[C---:B------:R-:W-:Y:S02]  /*cbb0*/  ISETP.GT.AND P3, PT, R55.reuse, 0x11, PT ;  /* 0x000000113700780c */ /* 0x040fe40003f64270 */
[----:B------:R-:W-:-:S02]  /*cbc0*/  ISETP.GT.AND P4, PT, R55, 0x18, PT ;  /* 0x000000183700780c */ /* 0x000fc40003f84270 */
[C---:B------:R-:W-:Y:S02]  /*cbd0*/  ISETP.GT.AND P1, PT, R55.reuse, 0x19, PT ;  /* 0x000000193700780c */ /* 0x040fe40003f24270 */
[----:B------:R-:W-:Y:S01]  /*cbe0*/  FSEL R140, R140, -INF , P2 ;  /* 0xff8000008c8c7808 */ /* 0x000fe20001000000 */
[----:B------:R-:W-:Y:S01]  /*cbf0*/  FMUL.FTZ R41, R50, UR5 ;  /* 0x0000000532297c20 */ /* 0x000fe20008410000 */
[----:B------:R-:W-:Y:S02]  /*cc00*/  ISETP.GT.AND P2, PT, R55, 0x30, PT ;  /* 0x000000303700780c */ /* 0x000fe40003f44270 */
[----:B------:R-:W-:Y:S02]  /*cc10*/  FSEL R50, R27, -INF , P3 ;  /* 0xff8000001b327808 */ /* 0x000fe40001800000 */
[----:B------:R-:W-:Y:S02]  /*cc20*/  FSEL R146, R146, -INF , P4 ;  /* 0xff80000092927808 */ /* 0x000fe40002000000 */
[----:B------:R-:W-:-:S02]  /*cc30*/  FSEL R48, R28, -INF , P1 ;  /* 0xff8000001c307808 */ /* 0x000fc40000800000 */
[C---:B------:R-:W-:Y:S02]  /*cc40*/  ISETP.GT.AND P3, PT, R55.reuse, 0x21, PT ;  /* 0x000000213700780c */ /* 0x040fe40003f64270 */
[C---:B------:R-:W-:Y:S02]  /*cc50*/  ISETP.GT.AND P4, PT, R55.reuse, 0x28, PT ;  /* 0x000000283700780c */ /* 0x040fe40003f84270 */
[C---:B------:R-:W-:Y:S01]  /*cc60*/  ISETP.GT.AND P1, PT, R55.reuse, 0x29, PT ;  /* 0x000000293700780c */ /* 0x040fe20003f24270 */
[----:B------:R-:W1:Y:S01]  /*cc70*/  MUFU.TANH R34, R34 ;  /* 0x0000002200227308 */ /* 0x000e620000002400 */
[----:B------:R-:W-:Y:S01]  /*cc80*/  FSEL R136, R136, -INF , P2 ;  /* 0xff80000088887808 */ /* 0x000fe20001000000 */
[----:B--2---:R-:W-:Y:S01]  /*cc90*/  IMAD.IADD R53, R46, 0x1, R53 ;  /* 0x000000012e357824 */ /* 0x004fe200078e0235 */
[----:B------:R-:W-:Y:S02]  /*cca0*/  ISETP.GT.AND P2, PT, R55, 0x40, PT ;  /* 0x000000403700780c */ /* 0x000fe40003f44270 */
[----:B0-----:R-:W-:-:S02]  /*ccb0*/  FSEL R46, R30, -INF , P3 ;  /* 0xff8000001e2e7808 */ /* 0x001fc40001800000 */
[----:B------:R-:W-:Y:S02]  /*ccc0*/  FSEL R142, R142, -INF , P4 ;  /* 0xff8000008e8e7808 */ /* 0x000fe40002000000 */
[----:B------:R-:W-:Y:S02]  /*ccd0*/  FSEL R44, R44, -INF , P1 ;  /* 0xff8000002c2c7808 */ /* 0x000fe40000800000 */
[C---:B------:R-:W-:Y:S02]  /*cce0*/  ISETP.GT.AND P3, PT, R55.reuse, 0x31, PT ;  /* 0x000000313700780c */ /* 0x040fe40003f64270 */
[C---:B------:R-:W-:Y:S02]  /*ccf0*/  ISETP.GT.AND P4, PT, R55.reuse, 0x38, PT ;  /* 0x000000383700780c */ /* 0x040fe40003f84270 */
[----:B------:R-:W-:Y:S01]  /*cd00*/  ISETP.GT.AND P1, PT, R55, 0x39, PT ;  /* 0x000000393700780c */ /* 0x000fe20003f24270 */
[----:B------:R-:W0:Y:S01]  /*cd10*/  MUFU.TANH R45, R45 ;  /* 0x0000002d002d7308 */ /* 0x000e220000002400 */
[----:B------:R-:W-:-:S02]  /*cd20*/  FSEL R37, R37, -INF , P2 ;  /* 0xff80000025257808 */ /* 0x000fc40001000000 */
[----:B------:R-:W-:Y:S02]  /*cd30*/  ISETP.GT.AND P2, PT, R55, 0x50, PT ;  /* 0x000000503700780c */ /* 0x000fe40003f44270 */
[----:B------:R-:W-:-:S03]  /*cd40*/  FSEL R42, R42, -INF , P3 ;  /* 0xff8000002a2a7808 */ /* 0x000fc60001800000 */
[----:B------:R-:W2:Y:S01]  /*cd50*/  MUFU.TANH R126, R126 ;  /* 0x0000007e007e7308 */ /* 0x000ea20000002400 */
[----:B------:R-:W-:Y:S02]  /*cd60*/  FSEL R138, R138, -INF , P4 ;  /* 0xff8000008a8a7808 */ /* 0x000fe40002000000 */
[----:B------:R-:W-:Y:S02]  /*cd70*/  FSEL R40, R40, -INF , P1 ;  /* 0xff80000028287808 */ /* 0x000fe40000800000 */
[----:B------:R-:W-:-:S03]  /*cd80*/  ISETP.GT.AND P3, PT, R55, 0x41, PT ;  /* 0x000000413700780c */ /* 0x000fc60003f64270 */
[----:B------:R-:W3:Y:S01]  /*cd90*/  MUFU.TANH R47, R47 ;  /* 0x0000002f002f7308 */ /* 0x000ee20000002400 */
[C---:B------:R-:W-:Y:S02]  /*cda0*/  ISETP.GT.AND P4, PT, R55.reuse, 0x48, PT ;  /* 0x000000483700780c */ /* 0x040fe40003f84270 */
[----:B------:R-:W-:Y:S02]  /*cdb0*/  ISETP.GT.AND P1, PT, R55, 0x49, PT ;  /* 0x000000493700780c */ /* 0x000fe40003f24270 */
[----:B------:R-:W-:-:S03]  /*cdc0*/  FSEL R128, R128, -INF , P2 ;  /* 0xff80000080807808 */ /* 0x000fc60001000000 */
[----:B------:R-:W4:Y:S01]  /*cdd0*/  MUFU.TANH R4, R4 ;  /* 0x0000000400047308 */ /* 0x000f220000002400 */
[C---:B------:R-:W-:Y:S02]  /*cde0*/  ISETP.GT.AND P2, PT, R55.reuse, 0x60, PT ;  /* 0x000000603700780c */ /* 0x040fe40003f44270 */
[----:B------:R-:W-:Y:S02]  /*cdf0*/  FSEL R132, R132, -INF , P3 ;  /* 0xff80000084847808 */ /* 0x000fe40001800000 */
[----:B------:R-:W-:Y:S02]  /*ce00*/  FSEL R134, R134, -INF , P4 ;  /* 0xff80000086867808 */ /* 0x000fe40002000000 */
[----:B------:R-:W-:Y:S02]  /*ce10*/  FSEL R36, R36, -INF , P1 ;  /* 0xff80000024247808 */ /* 0x000fe40000800000 */
[C---:B------:R-:W-:Y:S02]  /*ce20*/  ISETP.GT.AND P3, PT, R55.reuse, 0x51, PT ;  /* 0x000000513700780c */ /* 0x040fe40003f64270 */
[----:B------:R-:W-:-:S02]  /*ce30*/  ISETP.GT.AND P4, PT, R55, 0x58, PT ;  /* 0x000000583700780c */ /* 0x000fc40003f84270 */
[C---:B------:R-:W-:Y:S02]  /*ce40*/  ISETP.GT.AND P1, PT, R55.reuse, 0x59, PT ;  /* 0x000000593700780c */ /* 0x040fe40003f24270 */
[----:B------:R-:W-:Y:S02]  /*ce50*/  FSEL R124, R124, -INF , P2 ;  /* 0xff8000007c7c7808 */ /* 0x000fe40001000000 */
[----:B------:R-:W-:Y:S02]  /*ce60*/  ISETP.GT.AND P2, PT, R55, 0x70, PT ;  /* 0x000000703700780c */ /* 0x000fe40003f44270 */
[----:B-1----:R-:W-:Y:S02]  /*ce70*/  FSEL R34, R34, -INF , P3 ;  /* 0xff80000022227808 */ /* 0x002fe40001800000 */
[----:B------:R-:W-:Y:S02]  /*ce80*/  FSEL R130, R130, -INF , P4 ;  /* 0xff80000082827808 */ /* 0x000fe40002000000 */
[----:B------:R-:W-:-:S02]  /*ce90*/  FSEL R32, R32, -INF , P1 ;  /* 0xff80000020207808 */ /* 0x000fc40000800000 */
[C---:B------:R-:W-:Y:S02]  /*cea0*/  ISETP.GT.AND P3, PT, R55.reuse, 0x61, PT ;  /* 0x000000613700780c */ /* 0x040fe40003f64270 */
[C---:B------:R-:W-:Y:S02]  /*ceb0*/  ISETP.GT.AND P4, PT, R55.reuse, 0x68, PT ;  /* 0x000000683700780c */ /* 0x040fe40003f84270 */
[----:B------:R-:W-:Y:S02]  /*cec0*/  ISETP.GT.AND P1, PT, R55, 0x69, PT ;  /* 0x000000693700780c */ /* 0x000fe40003f24270 */
[----:B------:R-:W-:Y:S02]  /*ced0*/  FSEL R120, R49, -INF , P2 ;  /* 0xff80000031787808 */ /* 0x000fe40001000000 */
[----:B------:R-:W-:Y:S02]  /*cee0*/  ISETP.GT.AND P2, PT, R53, RZ, PT ;  /* 0x000000ff3500720c */ /* 0x000fe40003f44270 */
[----:B0-----:R-:W-:-:S02]  /*cef0*/  FSEL R30, R45, -INF , P3 ;  /* 0xff8000002d1e7808 */ /* 0x001fc40001800000 */
[----:B--2---:R-:W-:Y:S02]  /*cf00*/  FSEL R126, R126, -INF , P4 ;  /* 0xff8000007e7e7808 */ /* 0x004fe40002000000 */
[----:B---3--:R-:W-:Y:S02]  /*cf10*/  FSEL R28, R47, -INF , P1 ;  /* 0xff8000002f1c7808 */ /* 0x008fe40000800000 */
[C---:B------:R-:W-:Y:S02]  /*cf20*/  ISETP.GT.AND P3, PT, R55.reuse, 0x71, PT ;  /* 0x000000713700780c */ /* 0x040fe40003f64270 */
[C---:B------:R-:W-:Y:S02]  /*cf30*/  ISETP.GT.AND P4, PT, R55.reuse, 0x78, PT ;  /* 0x000000783700780c */ /* 0x040fe40003f84270 */
[----:B------:R-:W-:Y:S02]  /*cf40*/  ISETP.GT.AND P1, PT, R55, 0x79, PT ;  /* 0x000000793700780c */ /* 0x000fe40003f24270 */
[----:B----4-:R-:W-:-:S02]  /*cf50*/  FSEL R55, R4, -INF , P2 ;  /* 0xff80000004377808 */ /* 0x010fc40001000000 */
[----:B------:R-:W-:-:S04]  /*cf60*/  FMNMX.FTZ R4, R148, R11, !PT ;  /* 0x0000000b94047209 */ /* 0x000fc80007810000 */
        /* <DEDUP_REMOVED lines=20> */
[----:B------:R-:W-:Y:S01]  /*d0b0*/  FMNMX.FTZ R4, R34, R4, !PT ;  /* 0x0000000422047209 */ /* 0x000fe20007810000 */
[----:B------:R-:W-:-:S03]  /*d0c0*/  FMUL.FTZ R81, R81, UR5 ;  /* 0x0000000551517c20 */ /* 0x000fc60008410000 */
[----:B------:R-:W-:Y:S01]  /*d0d0*/  FMNMX.FTZ R4, R130, R4, !PT ;  /* 0x0000000482047209 */ /* 0x000fe20007810000 */
[----:B------:R-:W-:-:S03]  /*d0e0*/  FMUL.FTZ R122, R84, UR5 ;  /* 0x00000005547a7c20 */ /* 0x000fc60008410000 */
[----:B------:R-:W-:Y:S01]  /*d0f0*/  FMNMX.FTZ R4, R32, R4, !PT ;  /* 0x0000000420047209 */ /* 0x000fe20007810000 */
[----:B------:R-:W0:Y:S01]  /*d100*/  MUFU.TANH R8, R81 ;  /* 0x0000005100087308 */ /* 0x000e220000002400 */
[----:B------:R-:W-:Y:S01]  /*d110*/  FMUL.FTZ R137, R51, UR5 ;  /* 0x0000000533897c20 */ /* 0x000fe20008410000 */
[----:B------:R-:W-:Y:S01]  /*d120*/  FMUL.FTZ R51, R85, UR5 ;  /* 0x0000000555337c20 */ /* 0x000fe20008410000 */
[----:B------:R-:W-:-:S04]  /*d130*/  FMNMX.FTZ R4, R124, R4, !PT ;  /* 0x000000047c047209 */ /* 0x000fc80007810000 */
[----:B------:R-:W-:Y:S01]  /*d140*/  FMNMX.FTZ R4, R30, R4, !PT ;  /* 0x000000041e047209 */ /* 0x000fe20007810000 */
[----:B------:R-:W1:Y:S03]  /*d150*/  MUFU.TANH R122, R122 ;  /* 0x0000007a007a7308 */ /* 0x000e660000002400 */
[----:B------:R-:W-:-:S05]  /*d160*/  FMNMX.FTZ R4, R126, R4, !PT ;  /* 0x000000047e047209 */ /* 0x000fca0007810000 */
[----:B------:R-:W2:Y:S01]  /*d170*/  MUFU.TANH R51, R51 ;  /* 0x0000003300337308 */ /* 0x000ea20000002400 */
[----:B------:R-:W-:Y:S02]  /*d180*/  FMNMX.FTZ R4, R28, R4, !PT ;  /* 0x000000041c047209 */ /* 0x000fe40007810000 */
[----:B0-----:R-:W-:Y:S02]  /*d190*/  FSEL R26, R8, -INF , P3 ;  /* 0xff800000081a7808 */ /* 0x001fe40001800000 */
[----:B------:R-:W-:-:S03]  /*d1a0*/  FMNMX.FTZ R4, R120, R4, !PT ;  /* 0x0000000478047209 */ /* 0x000fc60007810000 */
[----:B------:R-:W0:Y:S01]  /*d1b0*/  MUFU.TANH R5, R5 ;  /* 0x0000000500057308 */ /* 0x000e220000002400 */
[----:B-1----:R-:W-:Y:S02]  /*d1c0*/  FSEL R122, R122, -INF , P4 ;  /* 0xff8000007a7a7808 */ /* 0x002fe40002000000 */
[----:B------:R-:W-:-:S04]  /*d1d0*/  FMNMX.FTZ R4, R26, R4, !PT ;  /* 0x000000041a047209 */ /* 0x000fc80007810000 */
[----:B------:R-:W-:Y:S02]  /*d1e0*/  FMNMX.FTZ R4, R122, R4, !PT ;  /* 0x000000047a047209 */ /* 0x000fe40007810000 */
[----:B--2---:R-:W-:Y:S02]  /*d1f0*/  FSEL R8, R51, -INF , P1 ;  /* 0xff80000033087808 */ /* 0x004fe40000800000 */
[----:B------:R-:W-:Y:S02]  /*d200*/  ISETP.GT.AND P4, PT, R53, 0x8, PT ;  /* 0x000000083500780c */ /* 0x000fe40003f84270 */
[----:B------:R-:W-:Y:S02]  /*d210*/  FMNMX.FTZ R4, R8, R4, !PT ;  /* 0x0000000408047209 */ /* 0x000fe40007810000 */
[----:B0-----:R-:W-:-:S03]  /*d220*/  FSEL R51, R5, -INF , P4 ;  /* 0xff80000005337808 */ /* 0x001fc60002000000 */
[----:B------:R-:W0:Y:S01]  /*d230*/  SHFL.BFLY PT, R5, R4, 0x2, 0x1f ;  /* 0x0c401f0004057f89 */ /* 0x000e2200000e0000 */
[----:B------:R-:W1:Y:S01]  /*d240*/  MUFU.TANH R9, R9 ;  /* 0x0000000900097308 */ /* 0x000e620000002400 */
[----:B------:R-:W-:Y:S02]  /*d250*/  ISETP.GT.AND P2, PT, R53, 0x10, PT ;  /* 0x000000103500780c */ /* 0x000fe40003f44270 */
[----:B0-----:R-:W-:-:S05]  /*d260*/  FMNMX.FTZ R5, R4, R5, !PT ;  /* 0x0000000504057209 */ /* 0x001fca0007810000 */
[----:B------:R-:W0:Y:S01]  /*d270*/  SHFL.BFLY PT, R4, R5, 0x1, 0x1f ;  /* 0x0c201f0005047f89 */ /* 0x000e2200000e0000 */
[----:B-1----:R-:W-:Y:S02]  /*d280*/  FSEL R49, R9, -INF , P2 ;  /* 0xff80000009317808 */ /* 0x002fe40001000000 */
[----:B------:R-:W1:Y:S01]  /*d290*/  LDC R9, c[0x0][0x988] ;  /* 0x00026200ff097b82 */ /* 0x000e620000000800 */
[----:B------:R-:W2:Y:S01]  /*d2a0*/  MUFU.TANH R149, R149 ;  /* 0x0000009500957308 */ /* 0x000ea20000002400 */
[----:B------:R-:W-:Y:S01]  /*d2b0*/  FMUL.FTZ R151, R31, UR5 ;  /* 0x000000051f977c20 */ /* 0x000fe20008410000 */
[----:B0-----:R-:W-:-:S04]  /*d2c0*/  FMNMX.FTZ R5, R5, R4, !PT ;  /* 0x0000000405057209 */ /* 0x001fc80007810000 */
[----:B------:R-:W-:-:S04]  /*d2d0*/  FSETP.NEU.FTZ.AND P6, PT, R5, -INF , PT ;  /* 0xff8000000500780b */ /* 0x000fc80003fdd000 */
[C---:B------:R-:W-:Y:S01]  /*d2e0*/  FSEL R4, R5.reuse, RZ, P6 ;  /* 0x000000ff05047208 */ /* 0x040fe20003000000 */
[----:B------:R-:W0:Y:S04]  /*d2f0*/  MUFU.TANH R151, R151 ;  /* 0x0000009700977308 */ /* 0x000e280000002400 */
[----:B------:R-:W-:Y:S01]  /*d300*/  FADD.FTZ R4, -R4, R11 ;  /* 0x0000000b04047221 */ /* 0x000fe20000010100 */
[----:B-1----:R-:W-:Y:S01]  /*d310*/  FMUL.FTZ R11, R5, R9 ;  /* 0x00000009050b7220 */ /* 0x002fe20000410000 */
[----:B------:R-:W-:Y:S01]  /*d320*/  FMUL.FTZ R145, R35, UR5 ;  /* 0x0000000523917c20 */ /* 0x000fe20008410000 */
[----:B------:R-:W-:-:S03]  /*d330*/  ISETP.GT.AND P3, PT, R53, 0x1, PT ;  /* 0x000000013500780c */ /* 0x000fc60003f64270 */
[----:B------:R-:W-:Y:S01]  /*d340*/  FSEL R11, R11, RZ, P6 ;  /* 0x000000ff0b0b7208 */ /* 0x000fe20003000000 */
[----:B------:R-:W-:Y:S01]  /*d350*/  FMUL.FTZ R24, R38, UR5 ;  /* 0x0000000526187c20 */ /* 0x000fe20008410000 */
[----:B------:R-:W1:Y:S01]  /*d360*/  MUFU.TANH R145, R145 ;  /* 0x0000009100917308 */ /* 0x000e620000002400 */
[----:B--2---:R-:W-:Y:S02]  /*d370*/  FSEL R149, R149, -INF , P3 ;  /* 0xff80000095957808 */ /* 0x004fe40001800000 */
[-CC-:B------:R-:W-:Y:S01]  /*d380*/  FFMA.FTZ R148, R148, R9.reuse, -R11.reuse ;  /* 0x0000000994947223 */ /* 0x180fe2000001080b */
        /* <DEDUP_REMOVED lines=30> */
[----:B------:R-:W-:Y:S01]  /*d570*/  FFMA.FTZ R11, R8, R9, -R11 ;  /* 0x00000009080b7223 */ /* 0x000fe2000001080b */
[----:B------:R-:W-:Y:S01]  /*d580*/  FMNMX.FTZ R8, R55, R10, !PT ;  /* 0x0000000a37087209 */ /* 0x000fe20007810000 */
[----:B------:R-:W2:Y:S01]  /*d590*/  MUFU.TANH R24, R24 ;  /* 0x0000001800187308 */ /* 0x000ea20000002400 */
[----:B------:R-:W-:-:S02]  /*d5a0*/  ISETP.GT.AND P1, PT, R53, 0x9, PT ;  /* 0x000000093500780c */ /* 0x000fc40003f24270 */
[----:B------:R-:W-:Y:S02]  /*d5b0*/  FMNMX.FTZ R8, R149, R8, !PT ;  /* 0x0000000895087209 */ /* 0x000fe40007810000 */
[----:B0-----:R-:W-:Y:S02]  /*d5c0*/  FSEL R151, R151, -INF , P1 ;  /* 0xff80000097977808 */ /* 0x001fe40000800000 */
[----:B------:R-:W-:Y:S01]  /*d5d0*/  FMNMX.FTZ R8, R51, R8, !PT ;  /* 0x0000000833087209 */ /* 0x000fe20007810000 */
[----:B------:R-:W0:Y:S01]  /*d5e0*/  MUFU.TANH R147, R147 ;  /* 0x0000009300937308 */ /* 0x000e220000002400 */
[----:B------:R-:W-:Y:S02]  /*d5f0*/  ISETP.GT.AND P3, PT, R53, 0x11, PT ;  /* 0x000000113500780c */ /* 0x000fe40003f64270 */
[----:B------:R-:W-:-:S05]  /*d600*/  FMNMX.FTZ R8, R151, R8, !PT ;  /* 0x0000000897087209 */ /* 0x000fca0007810000 */
[----:B------:R-:W3:Y:S01]  /*d610*/  MUFU.TANH R25, R25 ;  /* 0x0000001900197308 */ /* 0x000ee20000002400 */
[----:B------:R-:W-:Y:S02]  /*d620*/  ISETP.GT.AND P4, PT, R53, 0x18, PT ;  /* 0x000000183500780c */ /* 0x000fe40003f84270 */
[----:B-1----:R-:W-:Y:S02]  /*d630*/  FSEL R145, R145, -INF , P3 ;  /* 0xff80000091917808 */ /* 0x002fe40001800000 */
[----:B------:R-:W-:-:S03]  /*d640*/  FMNMX.FTZ R8, R49, R8, !PT ;  /* 0x0000000831087209 */ /* 0x000fc60007810000 */
[----:B------:R-:W1:Y:S01]  /*d650*/  MUFU.TANH R141, R141 ;  /* 0x0000008d008d7308 */ /* 0x000e620000002400 */
[----:B------:R-:W-:Y:S02]  /*d660*/  ISETP.GT.AND P1, PT, R53, 0x19, PT ;  /* 0x000000193500780c */ /* 0x000fe40003f24270 */
[----:B--2---:R-:W-:Y:S02]  /*d670*/  FSEL R47, R24, -INF , P4 ;  /* 0xff800000182f7808 */ /* 0x004fe40002000000 */
[----:B------:R-:W-:-:S03]  /*d680*/  FMNMX.FTZ R8, R145, R8, !PT ;  /* 0x0000000891087209 */ /* 0x000fc60007810000 */
[----:B------:R-:W2:Y:S01]  /*d690*/  MUFU.TANH R43, R43 ;  /* 0x0000002b002b7308 */ /* 0x000ea20000002400 */
[----:B------:R-:W-:Y:S02]  /*d6a0*/  ISETP.GT.AND P2, PT, R53, 0x20, PT ;  /* 0x000000203500780c */ /* 0x000fe40003f44270 */
[----:B0-----:R-:W-:Y:S02]  /*d6b0*/  FSEL R147, R147, -INF , P1 ;  /* 0xff80000093937808 */ /* 0x001fe40000800000 */
[----:B------:R-:W-:-:S03]  /*d6c0*/  FMNMX.FTZ R8, R47, R8, !PT ;  /* 0x000000082f087209 */ /* 0x000fc60007810000 */
[----:B------:R-:W0:Y:S01]  /*d6d0*/  MUFU.TANH R143, R143 ;  /* 0x0000008f008f7308 */ /* 0x000e220000002400 */
[----:B------:R-:W-:Y:S02]  /*d6e0*/  ISETP.GT.AND P3, PT, R53, 0x21, PT ;  /* 0x000000213500780c */ /* 0x000fe40003f64270 */
[----:B---3--:R-:W-:Y:S02]  /*d6f0*/  FSEL R45, R25, -INF , P2 ;  /* 0xff800000192d7808 */ /* 0x008fe40001000000 */
[----:B------:R-:W-:-:S03]  /*d700*/  FMNMX.FTZ R8, R147, R8, !PT ;  /* 0x0000000893087209 */ /* 0x000fc60007810000 */
[----:B------:R-:W3:Y:S01]  /*d710*/  MUFU.TANH R41, R41 ;  /* 0x0000002900297308 */ /* 0x000ee20000002400 */
[----:B------:R-:W-:Y:S02]  /*d720*/  ISETP.GT.AND P4, PT, R53, 0x28, PT ;  /* 0x000000283500780c */ /* 0x000fe40003f84270 */
[----:B-1----:R-:W-:Y:S02]  /*d730*/  FSEL R141, R141, -INF , P3 ;  /* 0xff8000008d8d7808 */ /* 0x002fe40001800000 */
[----:B------:R-:W-:-:S03]  /*d740*/  FMNMX.FTZ R8, R45, R8, !PT ;  /* 0x000000082d087209 */ /* 0x000fc60007810000 */
[----:B------:R-:W1:Y:S01]  /*d750*/  MUFU.TANH R137, R137 ;  /* 0x0000008900897308 */ /* 0x000e620000002400 */
[----:B------:R-:W-:Y:S01]  /*d760*/  ISETP.GT.AND P1, PT, R53, 0x29, PT ;  /* 0x000000293500780c */ /* 0x000fe20003f24270 */
[----:B------:R-:W-:Y:S01]  /*d770*/  FMUL.FTZ R38, R58, UR5 ;  /* 0x000000053a267c20 */ /* 0x000fe20008410000 */
[----:B--2---:R-:W-:Y:S02]  /*d780*/  FSEL R43, R43, -INF , P4 ;  /* 0xff8000002b2b7808 */ /* 0x004fe40002000000 */
[----:B------:R-:W-:-:S03]  /*d790*/  FMNMX.FTZ R8, R141, R8, !PT ;  /* 0x000000088d087209 */ /* 0x000fc60007810000 */
[----:B------:R-:W2:Y:S01]  /*d7a0*/  MUFU.TANH R39, R39 ;  /* 0x0000002700277308 */ /* 0x000ea20000002400 */
[----:B------:R-:W-:Y:S01]  /*d7b0*/  ISETP.GT.AND P2, PT, R53, 0x30, PT ;  /* 0x000000303500780c */ /* 0x000fe20003f44270 */
[----:B------:R-:W-:Y:S01]  /*d7c0*/  FMUL.FTZ R133, R59, UR5 ;  /* 0x000000053b857c20 */ /* 0x000fe20008410000 */
[----:B0-----:R-:W-:Y:S02]  /*d7d0*/  FSEL R143, R143, -INF , P1 ;  /* 0xff8000008f8f7808 */ /* 0x001fe40000800000 */
[----:B------:R-:W-:-:S03]  /*d7e0*/  FMNMX.FTZ R8, R43, R8, !PT ;  /* 0x000000082b087209 */ /* 0x000fc60007810000 */
[----:B------:R-:W0:Y:S01]  /*d7f0*/  MUFU.TANH R139, R139 ;  /* 0x0000008b008b7308 */ /* 0x000e220000002400 */
[----:B------:R-:W-:Y:S01]  /*d800*/  ISETP.GT.AND P3, PT, R53, 0x31, PT ;  /* 0x000000313500780c */ /* 0x000fe20003f64270 */
[----:B------:R-:W-:Y:S01]  /*d810*/  FMUL.FTZ R35, R62, UR5 ;  /* 0x000000053e237c20 */ /* 0x000fe20008410000 */
[----:B---3--:R-:W-:Y:S02]  /*d820*/  FSEL R41, R41, -INF , P2 ;  /* 0xff80000029297808 */ /* 0x008fe40001000000 */
[----:B------:R-:W-:-:S03]  /*d830*/  FMNMX.FTZ R8, R143, R8, !PT ;  /* 0x000000088f087209 */ /* 0x000fc60007810000 */
[----:B------:R-:W3:Y:S01]  /*d840*/  MUFU.TANH R38, R38 ;  /* 0x0000002600267308 */ /* 0x000ee20000002400 */
[----:B------:R-:W-:Y:S01]  /*d850*/  ISETP.GT.AND P4, PT, R53, 0x38, PT ;  /* 0x000000383500780c */ /* 0x000fe20003f84270 */
[----:B------:R-:W-:Y:S01]  /*d860*/  FMUL.FTZ R135, R63, UR5 ;  /* 0x000000053f877c20 */ /* 0x000fe20008410000 */
        /* <DEDUP_REMOVED lines=28> */
[----:B------:R-:W-:Y:S01]  /*da30*/  FMUL.FTZ R125, R75, UR5 ;  /* 0x000000054b7d7c20 */ /* 0x000fe20008410000 */
[----:B------:R-:W-:Y:S02]  /*da40*/  ISETP.GT.AND P2, PT, R53, 0x50, PT ;  /* 0x000000503500780c */ /* 0x000fe40003f44270 */
[----:B0-----:R-:W-:Y:S02]  /*da50*/  FSEL R135, R135, -INF , P1 ;  /* 0xff80000087877808 */ /* 0x001fe40000800000 */
[----:B------:R-:W-:Y:S02]  /*da60*/  FMNMX.FTZ R8, R35, R8, !PT ;  /* 0x0000000823087209 */ /* 0x000fe40007810000 */
[----:B------:R-:W0:Y:S01]  /*da70*/  MUFU.TANH R131, R131 ;  /* 0x0000008300837308 */ /* 0x000e220000002400 */
[----:B------:R-:W-:Y:S01]  /*da80*/  FMUL.FTZ R78, R78, UR5 ;  /* 0x000000054e4e7c20 */ /* 0x000fe20008410000 */
[----:B------:R-:W-:-:S02]  /*da90*/  ISETP.GT.AND P3, PT, R53, 0x51, PT ;  /* 0x000000513500780c */ /* 0x000fc40003f64270 */
[----:B---3--:R-:W-:Y:S02]  /*daa0*/  FSEL R33, R33, -INF , P2 ;  /* 0xff80000021217808 */ /* 0x008fe40001000000 */
[----:B------:R-:W-:Y:S02]  /*dab0*/  FMNMX.FTZ R8, R135, R8, !PT ;  /* 0x0000000887087209 */ /* 0x000fe40007810000 */
[----:B------:R-:W3:Y:S01]  /*dac0*/  MUFU.TANH R29, R29 ;  /* 0x0000001d001d7308 */ /* 0x000ee20000002400 */
[----:B------:R-:W-:Y:S01]  /*dad0*/  ISETP.GT.AND P4, PT, R53, 0x58, PT ;  /* 0x000000583500780c */ /* 0x000fe20003f84270 */
[----:B------:R-:W-:Y:S01]  /*dae0*/  FMUL.FTZ R79, R79, UR5 ;  /* 0x000000054f4f7c20 */ /* 0x000fe20008410000 */
[----:B-1----:R-:W-:Y:S02]  /*daf0*/  FSEL R129, R129, -INF , P3 ;  /* 0xff80000081817808 */ /* 0x002fe40001800000 */
[----:B------:R-:W-:-:S03]  /*db00*/  FMNMX.FTZ R8, R33, R8, !PT ;  /* 0x0000000821087209 */ /* 0x000fc60007810000 */
[----:B------:R-:W1:Y:S01]  /*db10*/  MUFU.TANH R125, R125 ;  /* 0x0000007d007d7308 */ /* 0x000e620000002400 */
[----:B------:R-:W-:-:S07]  /*db20*/  ISETP.GT.AND P1, PT, R53, 0x59, PT ;  /* 0x000000593500780c */ /* 0x000fce0003f24270 */
[----:B------:R-:W4:Y:S01]  /*db30*/  MUFU.TANH R27, R78 ;  /* 0x0000004e001b7308 */ /* 0x000f220000002400 */
[----:B--2---:R-:W-:Y:S01]  /*db40*/  FSEL R31, R31, -INF , P4 ;  /* 0xff8000001f1f7808 */ /* 0x004fe20002000000 */
[----:B------:R-:W-:Y:S01]  /*db50*/  FMUL.FTZ R121, R82, UR5 ;  /* 0x0000000552797c20 */ /* 0x000fe20008410000 */
[----:B------:R-:W-:Y:S01]  /*db60*/  FMNMX.FTZ R8, R129, R8, !PT ;  /* 0x0000000881087209 */ /* 0x000fe20007810000 */
[----:B------:R-:W-:Y:S01]  /*db70*/  FMUL.FTZ R25, R83, UR5 ;  /* 0x0000000553197c20 */ /* 0x000fe20008410000 */
[----:B------:R-:W-:Y:S02]  /*db80*/  ISETP.GT.AND P2, PT, R53, 0x60, PT ;  /* 0x000000603500780c */ /* 0x000fe40003f44270 */
[----:B0-----:R-:W-:Y:S01]  /*db90*/  FSEL R131, R131, -INF , P1 ;  /* 0xff80000083837808 */ /* 0x001fe20000800000 */
[----:B------:R-:W0:Y:S01]  /*dba0*/  MUFU.TANH R79, R79 ;  /* 0x0000004f004f7308 */ /* 0x000e220000002400 */
[----:B------:R-:W-:Y:S02]  /*dbb0*/  FMNMX.FTZ R8, R31, R8, !PT ;  /* 0x000000081f087209 */ /* 0x000fe40007810000 */
[----:B------:R-:W-:-:S02]  /*dbc0*/  ISETP.GT.AND P3, PT, R53, 0x61, PT ;  /* 0x000000613500780c */ /* 0x000fc40003f64270 */
[----:B------:R-:W-:Y:S01]  /*dbd0*/  ISETP.GT.AND P4, PT, R53, 0x68, PT ;  /* 0x000000683500780c */ /* 0x000fe20003f84270 */
[----:B------:R-:W-:Y:S01]  /*dbe0*/  FMUL.FTZ R123, R86, UR5 ;  /* 0x00000005567b7c20 */ /* 0x000fe20008410000 */
[----:B---3--:R-:W-:Y:S01]  /*dbf0*/  FSEL R29, R29, -INF , P2 ;  /* 0xff8000001d1d7808 */ /* 0x008fe20001000000 */
[----:B------:R-:W2:Y:S01]  /*dc00*/  MUFU.TANH R121, R121 ;  /* 0x0000007900797308 */ /* 0x000ea20000002400 */
[----:B------:R-:W-:Y:S02]  /*dc10*/  FMNMX.FTZ R8, R131, R8, !PT ;  /* 0x0000000883087209 */ /* 0x000fe40007810000 */
[----:B-1----:R-:W-:Y:S02]  /*dc20*/  FSEL R125, R125, -INF , P3 ;  /* 0xff8000007d7d7808 */ /* 0x002fe40001800000 */
[----:B----4-:R-:W-:Y:S02]  /*dc30*/  FSEL R27, R27, -INF , P4 ;  /* 0xff8000001b1b7808 */ /* 0x010fe40002000000 */
[C---:B------:R-:W-:Y:S01]  /*dc40*/  ISETP.GT.AND P1, PT, R53.reuse, 0x69, PT ;  /* 0x000000693500780c */ /* 0x040fe20003f24270 */
[----:B------:R-:W1:Y:S01]  /*dc50*/  MUFU.TANH R25, R25 ;  /* 0x0000001900197308 */ /* 0x000e620000002400 */
[----:B------:R-:W-:-:S02]  /*dc60*/  ISETP.GT.AND P2, PT, R53, 0x70, PT ;  /* 0x000000703500780c */ /* 0x000fc40003f44270 */
[C---:B------:R-:W-:Y:S02]  /*dc70*/  ISETP.GT.AND P3, PT, R53.reuse, 0x71, PT ;  /* 0x000000713500780c */ /* 0x040fe40003f64270 */
[C---:B------:R-:W-:Y:S02]  /*dc80*/  ISETP.GT.AND P4, PT, R53.reuse, 0x78, PT ;  /* 0x000000783500780c */ /* 0x040fe40003f84270 */
[----:B------:R-:W-:Y:S01]  /*dc90*/  ISETP.GT.AND P5, PT, R53, 0x79, PT ;  /* 0x000000793500780c */ /* 0x000fe20003fa4270 */
[----:B------:R-:W-:Y:S01]  /*dca0*/  FMUL.FTZ R53, R87, UR5 ;  /* 0x0000000557357c20 */ /* 0x000fe20008410000 */
[----:B------:R-:W-:Y:S01]  /*dcb0*/  FMNMX.FTZ R8, R29, R8, !PT ;  /* 0x000000081d087209 */ /* 0x000fe20007810000 */
[----:B------:R-:W3:Y:S03]  /*dcc0*/  MUFU.TANH R123, R123 ;  /* 0x0000007b007b7308 */ /* 0x000ee60000002400 */
[----:B------:R-:W-:-:S02]  /*dcd0*/  FMNMX.FTZ R8, R125, R8, !PT ;  /* 0x000000087d087209 */ /* 0x000fc40007810000 */
[----:B0-----:R-:W-:Y:S02]  /*dce0*/  FSEL R127, R79, -INF , P1 ;  /* 0xff8000004f7f7808 */ /* 0x001fe40000800000 */
[----:B------:R-:W-:Y:S01]  /*dcf0*/  FMNMX.FTZ R8, R27, R8, !PT ;  /* 0x000000081b087209 */ /* 0x000fe20007810000 */
[----:B------:R-:W0:Y:S01]  /*dd00*/  MUFU.TANH R53, R53 ;  /* 0x0000003500357308 */ /* 0x000e220000002400 */
[----:B--2---:R-:W-:Y:S02]  /*dd10*/  FSEL R121, R121, -INF , P2 ;  /* 0xff80000079797808 */ /* 0x004fe40001000000 */
[----:B------:R-:W-:Y:S02]  /*dd20*/  FMNMX.FTZ R8, R127, R8, !PT ;  /* 0x000000087f087209 */ /* 0x000fe40007810000 */
[----:B-1----:R-:W-:Y:S02]  /*dd30*/  FSEL R25, R25, -INF , P3 ;  /* 0xff80000019197808 */ /* 0x002fe40001800000 */
[----:B------:R-:W-:-:S02]  /*dd40*/  FMNMX.FTZ R8, R121, R8, !PT ;  /* 0x0000000879087209 */ /* 0x000fc40007810000 */
[----:B---3--:R-:W-:Y:S02]  /*dd50*/  FSEL R123, R123, -INF , P4 ;  /* 0xff8000007b7b7808 */ /* 0x008fe40002000000 */
[----:B------:R-:W-:-:S04]  /*dd60*/  FMNMX.FTZ R8, R25, R8, !PT ;  /* 0x0000000819087209 */ /* 0x000fc80007810000 */
[----:B------:R-:W-:Y:S02]  /*dd70*/  FMNMX.FTZ R8, R123, R8, !PT ;  /* 0x000000087b087209 */ /* 0x000fe40007810000 */
[----:B0-----:R-:W-:-:S04]  /*dd80*/  FSEL R53, R53, -INF , P5 ;  /* 0xff80000035357808 */ /* 0x001fc80002800000 */
[----:B------:R-:W-:-:S05]  /*dd90*/  FMNMX.FTZ R24, R53, R8, !PT ;  /* 0x0000000835187209 */ /* 0x000fca0007810000 */
[----:B------:R-:W0:Y:S02]  /*dda0*/  SHFL.BFLY PT, R8, R24, 0x2, 0x1f ;  /* 0x0c401f0018087f89 */ /* 0x000e2400000e0000 */
[----:B0-----:R-:W-:-:S05]  /*ddb0*/  FMNMX.FTZ R24, R24, R8, !PT ;  /* 0x0000000818187209 */ /* 0x001fca0007810000 */
[----:B------:R-:W0:Y:S01]  /*ddc0*/  SHFL.BFLY PT, R8, R24, 0x1, 0x1f ;  /* 0x0c201f0018087f89 */ /* 0x000e2200000e0000 */
[----:B------:R-:W1:Y:S01]  /*ddd0*/  S2R R56, SR_CgaCtaId ;  /* 0x0000000000387919 */ /* 0x000e620000008800 */
[----:B0-----:R-:W-:-:S04]  /*dde0*/  FMNMX.FTZ R24, R24, R8, !PT ;  /* 0x0000000818187209 */ /* 0x001fc80007810000 */
[----:B------:R-:W-:-:S04]  /*ddf0*/  FSETP.NEU.FTZ.AND P1, PT, R24, -INF , PT ;  /* 0xff8000001800780b */ /* 0x000fc80003f3d000 */
[----:B------:R-:W-:-:S05]  /*de00*/  FSEL R8, R24, RZ, P1 ;  /* 0x000000ff18087208 */ /* 0x000fca0000800000 */
[----:B------:R-:W-:Y:S01]  /*de10*/  FADD.FTZ R8, -R8, R10 ;  /* 0x0000000a08087221 */ /* 0x000fe20000010100 */
[-C--:B------:R-:W-:Y:S01]  /*de20*/  FMUL.FTZ R10, R24, R9.reuse ;  /* 0x00000009180a7220 */ /* 0x080fe20000410000 */
[----:B------:R-:W-:-:S04]  /*de30*/  FMUL.FTZ R4, R4, R9 ;  /* 0x0000000904047220 */ /* 0x000fc80000410000 */
[----:B------:R-:W-:Y:S01]  /*de40*/  FSEL R10, R10, RZ, P1 ;  /* 0x000000ff0a0a7208 */ /* 0x000fe20000800000 */
[-C--:B------:R-:W-:Y:S01]  /*de50*/  FMUL.FTZ R8, R8, R9.reuse ;  /* 0x0000000908087220 */ /* 0x080fe20000410000 */
[----:B------:R-:W-:Y:S03]  /*de60*/  MUFU.EX2 R148, R148 ;  /* 0x0000009400947308 */ /* 0x000fe60000000800 */
        /* <DEDUP_REMOVED lines=32> */
[----:B------:R-:W0:Y:S08]  /*e070*/  MUFU.EX2 R4, R4 ;  /* 0x0000000400047308 */ /* 0x000e300000000800 */
[----:B------:R2:W-:Y:S08]  /*e080*/  MUFU.EX2 R53, R55 ;  /* 0x0000003700357308 */ /* 0x0005f00000000800 */
[----:B------:R-:W3:Y:S01]  /*e090*/  MUFU.EX2 R8, R8 ;  /* 0x0000000800087308 */ /* 0x000ee20000000800 */
[----:B--2---:R-:W-:-:S07]  /*e0a0*/  IMAD R55, R22, 0x8, R2 ;  /* 0x0000000816377824 */ /* 0x004fce00078e0202 */
[----:B------:R-:W2:Y:S01]  /*e0b0*/  MUFU.EX2 R54, R54 ;  /* 0x0000003600367308 */ /* 0x000ea20000000800 */
[----:B------:R-:W-:-:S07]  /*e0c0*/  VIADD R55, R55, 0x16840 ;  /* 0x0001684037377836 */ /* 0x000fce0000000000 */
[----:B------:R-:W4:Y:S08]  /*e0d0*/  MUFU.EX2 R149, R149 ;  /* 0x0000009500957308 */ /* 0x000f300000000800 */
[----:B------:R-:W5:Y:S08]  /*e0e0*/  MUFU.EX2 R150, R150 ;  /* 0x0000009600967308 */ /* 0x000f700000000800 */
[----:B------:R-:W5:Y:S01]  /*e0f0*/  MUFU.EX2 R51, R51 ;  /* 0x0000003300337308 */ /* 0x000f620000000800 */
[----:B-1----:R-:W-:Y:S01]  /*e100*/  PRMT R55, R56, 0x654, R55 ;  /* 0x0000065438377816 */ /* 0x002fe20000000037 */
[----:B0-----:R-:W-:-:S06]  /*e110*/  FFMA.FTZ R3, R4, R3, R148 ;  /* 0x0000000304037223 */ /* 0x001fcc0000010094 */
[----:B------:R-:W0:Y:S01]  /*e120*/  MUFU.EX2 R52, R52 ;  /* 0x0000003400347308 */ /* 0x000e220000000800 */
[----:B---3--:R-:W-:Y:S01]  /*e130*/  FFMA.FTZ R0, R8, R0, R53 ;  /* 0x0000000008007223 */ /* 0x008fe20000010035 */
[----:B------:R4:W-:Y:S06]  /*e140*/  SYNCS.ARRIVE.TRANS64.RED.A1T0 RZ, [R55+URZ], RZ ;  /* 0x000000ff37ff79a7 */ /* 0x0009ec000810043f */
[----:B------:R-:W1:Y:S01]  /*e150*/  MUFU.EX2 R151, R151 ;  /* 0x0000009700977308 */ /* 0x000e620000000800 */
[----:B--2---:R-:W-:Y:S01]  /*e160*/  FADD.FTZ R3, R54, R3 ;  /* 0x0000000336037221 */ /* 0x004fe20000010000 */
[----:B----4-:R-:W-:-:S06]  /*e170*/  FADD.FTZ R55, R149, R0 ;  /* 0x0000000095377221 */ /* 0x010fcc0000010000 */
[----:B------:R-:W2:Y:S08]  /*e180*/  MUFU.EX2 R144, R144 ;  /* 0x0000009000907308 */ /* 0x000eb00000000800 */
[----:B------:R-:W3:Y:S01]  /*e190*/  MUFU.EX2 R49, R49 ;  /* 0x0000003100317308 */ /* 0x000ee20000000800 */
[----:B-----5:R-:W-:Y:S01]  /*e1a0*/  FADD.FTZ R0, R150, R3 ;  /* 0x0000000396007221 */ /* 0x020fe20000010000 */
[----:B------:R-:W-:-:S06]  /*e1b0*/  FADD.FTZ R3, R51, R55 ;  /* 0x0000003733037221 */ /* 0x000fcc0000010000 */
[----:B------:R-:W4:Y:S08]  /*e1c0*/  MUFU.EX2 R50, R50 ;  /* 0x0000003200327308 */ /* 0x000f300000000800 */
[----:B------:R-:W5:Y:S01]  /*e1d0*/  MUFU.EX2 R145, R145 ;  /* 0x0000009100917308 */ /* 0x000f620000000800 */
[----:B0-----:R-:W-:Y:S01]  /*e1e0*/  FADD.FTZ R0, R52, R0 ;  /* 0x0000000034007221 */ /* 0x001fe20000010000 */
[----:B-1----:R-:W-:-:S06]  /*e1f0*/  FADD.FTZ R3, R151, R3 ;  /* 0x0000000397037221 */ /* 0x002fcc0000010000 */
[----:B------:R-:W0:Y:S08]  /*e200*/  MUFU.EX2 R146, R146 ;  /* 0x0000009200927308 */ /* 0x000e300000000800 */
[----:B------:R-:W1:Y:S01]  /*e210*/  MUFU.EX2 R47, R47 ;  /* 0x0000002f002f7308 */ /* 0x000e620000000800 */
[----:B--2---:R-:W-:Y:S01]  /*e220*/  FADD.FTZ R0, R144, R0 ;  /* 0x0000000090007221 */ /* 0x004fe20000010000 */
[----:B---3--:R-:W-:-:S06]  /*e230*/  FADD.FTZ R3, R49, R3 ;  /* 0x0000000331037221 */ /* 0x008fcc0000010000 */
[----:B------:R-:W2:Y:S08]  /*e240*/  MUFU.EX2 R48, R48 ;  /* 0x0000003000307308 */ /* 0x000eb00000000800 */
[----:B------:R-:W3:Y:S01]  /*e250*/  MUFU.EX2 R147, R147 ;  /* 0x0000009300937308 */ /* 0x000ee20000000800 */
[----:B----4-:R-:W-:Y:S01]  /*e260*/  FADD.FTZ R0, R50, R0 ;  /* 0x0000000032007221 */ /* 0x010fe20000010000 */
[----:B-----5:R-:W-:-:S06]  /*e270*/  FADD.FTZ R3, R145, R3 ;  /* 0x0000000391037221 */ /* 0x020fcc0000010000 */
        /* <DEDUP_REMOVED lines=95> */
[----:B-----5:R-:W-:-:S03]  /*e870*/  FADD.FTZ R3, R25, R3 ;  /* 0x0000000319037221 */ /* 0x020fc60000010000 */
[----:B0-----:R-:W-:Y:S01]  /*e880*/  FADD.FTZ R0, R122, R0 ;  /* 0x000000007a007221 */ /* 0x001fe20000010000 */
[----:B-1----:R-:W-:-:S03]  /*e890*/  FADD.FTZ R55, R123, R3 ;  /* 0x000000037b377221 */ /* 0x002fc60000010000 */
[----:B--2---:R-:W-:Y:S01]  /*e8a0*/  FADD.FTZ R3, R11, R0 ;  /* 0x000000000b037221 */ /* 0x004fe20000010000 */
[----:B---3--:R-:W-:Y:S01]  /*e8b0*/  FADD.FTZ R0, R10, R55 ;  /* 0x000000370a007221 */ /* 0x008fe20000010000 */
[----:B------:R-:W-:Y:S06]  /*e8c0*/  @!P0 BRA `(.L_x_2782) ;  /* 0x0000000000048947 */ /* 0x000fec0003800000 */
[----:B------:R-:W-:Y:S01]  /*e8d0*/  BPT.TRAP 0x1 ;  /* 0x000000040000795c */ /* 0x000fe20000300000 */
.L_x_2782:
[----:B------:R-:W2:Y:S01]  /*e8e0*/  LDL R55, [R1+0x24] ;  /* 0x0000240001377983 */ /* 0x000ea20000100800 */
[----:B------:R-:W-:-:S05]  /*e8f0*/  LEA R13, R13, R2, 0x3 ;  /* 0x000000020d0d7211 */ /* 0x000fca00078e18ff */
[----:B------:R-:W-:-:S05]  /*e900*/  VIADD R13, R13, 0x16860 ;  /* 0x000168600d0d7836 */ /* 0x000fca0000000000 */
[----:B------:R-:W-:Y:S01]  /*e910*/  PRMT R13, R56, 0x654, R13 ;  /* 0x00000654380d7816 */ /* 0x000fe2000000000d */
[----:B------:R-:W-:Y:S01]  /*e920*/  FMUL.FTZ R88, R88, R4 ;  /* 0x0000000458587220 */ /* 0x000fe20000410000 */
[----:B------:R-:W-:Y:S02]  /*e930*/  F2FP.F16.F32.PACK_AB R122, R11, R122 ;  /* 0x0000007a0b7a723e */ /* 0x000fe400000000ff */
[----:B------:R0:W-:Y:S01]  /*e940*/  SYNCS.ARRIVE.TRANS64.RED.A1T0 RZ, [R13+URZ], RZ ;  /* 0x000000ff0dff79a7 */ /* 0x0001e2000810043f */
        /* <DEDUP_REMOVED lines=65> */
[----:B------:R-:W-:Y:S02]  /*ed60*/  MOV R4, R155 ;  /* 0x0000009b00047202 */ /* 0x000fe40000000f00 */
[C---:B--2---:R-:W-:Y:S01]  /*ed70*/  ISETP.GT.AND P1, PT, R12.reuse, R55, PT ;  /* 0x000000370c00720c */ /* 0x044fe20003f24270 */
[----:B------:R-:W-:-:S12]  /*ed80*/  VIADD R12, R12, 0xffffffff ;  /* 0xffffffff0c0c7836 */ /* 0x000fd80000000000 */
[----:B------:R-:W-:Y:S05]  /*ed90*/  @P1 BRA `(.L_x_2783) ;  /* 0xffffffcc00c01947 */ /* 0x000fea000383ffff */
.L_x_2771:
[----:B------:R-:W2:Y:S02]  /*eda0*/  LDL R4, [R1+0x34] ;  /* 0x0000340001047983 */ /* 0x000ea40000100800 */
[----:B--2---:R-:W-:-:S13]  /*edb0*/  ISETP.GE.AND P1, PT, R12, R4, PT ;  /* 0x000000040c00720c */ /* 0x004fda0003f26270 */
[----:B------:R-:W-:Y:S05]  /*edc0*/  @!P1 BRA `(.L_x_2784) ;  /* 0x0000002400e09947 */ /* 0x000fea0003800000 */
[----:B------:R-:W-:Y:S01]  /*edd0*/  IMAD.MOV.U32 R10, RZ, RZ, R24 ;  /* 0x000000ffff0a7224 */ /* 0x000fe200078e0018 */
[----:B------:R-:W-:Y:S01]  /*ede0*/  MOV R13, R22 ;  /* 0x00000016000d7202 */ /* 0x000fe20000000f00 */
[----:B------:R-:W-:Y:S02]  /*edf0*/  IMAD.MOV.U32 R11, RZ, RZ, R5 ;  /* 0x000000ffff0b7224 */ /* 0x000fe400078e0005 */
[----:B------:R-:W-:-:S07]  /*ee00*/  IMAD.MOV.U32 R4, RZ, RZ, R155 ;  /* 0x000000ffff047224 */ /* 0x000fce00078e009b */
.L_x_2796:
        /* <DEDUP_REMOVED lines=11> */
.L_x_2786:
[----:B------:R-:W-:Y:S01]  /*eec0*/  IMAD R5, R22, 0x8, R2 ;  /* 0x0000000816057824 */ /* 0x000fe200078e0202 */
[----:B------:R-:W-:-:S04]  /*eed0*/  SHF.L.U32 R8, R155, 0x1f, RZ ;  /* 0x0000001f9b087819 */ /* 0x000fc800000006ff */
[----:B------:R0:W1:Y:S01]  /*eee0*/  SYNCS.PHASECHK.TRANS64.TRYWAIT P1, [R5+URZ+0x16830], R8 ;  /* 0x01683008050075a7 */ /* 0x000062000802017f */
[----:B------:R-:W-:Y:S05]  /*eef0*/  @!P0 BRA `(.L_x_2787) ;  /* 0x0000000000048947 */ /* 0x000fea0003800000 */
[----:B------:R-:W-:Y:S01]  /*ef00*/  BPT.TRAP 0x1 ;  /* 0x000000040000795c */ /* 0x000fe20000300000 */
.L_x_2787:
[----:B------:R-:W-:Y:S04]  /*ef10*/  BSSY B0, `(.L_x_2785) ;  /* 0x0000004000007945 */ /* 0x000fe80003800000 */
[----:B-1----:R-:W-:Y:S05]  /*ef20*/  @P1 BRA `(.L_x_2788) ;  /* 0x0000000000081947 */ /* 0x002fea0003800000 */
[----:B------:R-:W1:Y:S02]  /*ef30*/  SYNCS.PHASECHK.TRANS64.TRYWAIT P1, [R5+URZ+0x16830], R8 ;  /* 0x01683008050075a7 */ /* 0x000e64000802017f */
[----:B-1----:R-:W-:Y:S05]  /*ef40*/  @!P1 BRA `(.L_x_2789) ;  /* 0x000000e000349947 */ /* 0x002fea0003800000 */
.L_x_2788:
[----:B------:R-:W-:Y:S05]  /*ef50*/  BSYNC B0 ;  /* 0x0000000000007941 */ /* 0x000fea0003800000 */
.L_x_2785:
[----:B01----:R-:W2:Y:S01]  /*ef60*/  LDL R8, [R1+0x1c] ;  /* 0x00001c0001087983 */ /* 0x003ea20000100800 */
[----:B------:R-:W-:Y:S01]  /*ef70*/  MOV R9, 0x40000040 ;  /* 0x4000004000097802 */ /* 0x000fe20000000f00 */
[----:B------:R-:W-:Y:S05]  /*ef80*/  WARPSYNC.ALL ;  /* 0x0000000000007948 */ /* 0x000fea0003800000 */
[----:B------:R-:W-:Y:S01]  /*ef90*/  R2UR UR19, R9 ;  /* 0x00000000091372ca */ /* 0x000fe200000e0000 */
[----:B------:R-:W0:Y:S01]  /*efa0*/  S2R R5, SR_TID.X ;  /* 0x0000000000057919 */ /* 0x000e220000002100 */
[----:B------:R-:W-:Y:S01]  /*efb0*/  MOV R27, 0x40000040 ;  /* 0x40000040001b7802 */ /* 0x000fe20000000f00 */
[----:B------:R-:W-:Y:S01]  /*efc0*/  IMAD.MOV.U32 R25, RZ, RZ, 0x40000040 ;  /* 0x40000040ff197424 */ /* 0x000fe200078e00ff */
[----:B------:R-:W-:-:S02]  /*efd0*/  R2UR UR8, R6 ;  /* 0x00000000060872ca */ /* 0x000fc400000e0000 */
[----:B------:R-:W-:Y:S02]  /*efe0*/  R2UR UR9, R7 ;  /* 0x00000000070972ca */ /* 0x000fe400000e0000 */
[----:B0-----:R-:W-:-:S05]  /*eff0*/  SHF.R.U32.HI R5, RZ, 0x7, R5 ;  /* 0x00000007ff057819 */ /* 0x001fca0000011605 */
[----:B------:R-:W-:Y:S01]  /*f000*/  VIADD R5, R5, 0x8 ;  /* 0x0000000805057836 */ /* 0x000fe20000000000 */
        /* <DEDUP_REMOVED lines=34> */
.L_x_2791:
[----:B------:R-:W-:Y:S01]  /*f230*/  SHF.L.U32 R4, R4, 0x1f, RZ ;  /* 0x0000001f04047819 */ /* 0x000fe200000006ff */
[----:B------:R-:W-:-:S04]  /*f240*/  IMAD R5, R13, 0x8, R2 ;  /* 0x000000080d057824 */ /* 0x000fc800078e0202 */
[----:B------:R0:W1:Y:S01]  /*f250*/  SYNCS.PHASECHK.TRANS64.TRYWAIT P1, [R5+URZ+0x16850], R4 ;  /* 0x01685004050075a7 */ /* 0x000062000802017f */
[----:B------:R-:W-:Y:S05]  /*f260*/  @!P0 BRA `(.L_x_2792) ;  /* 0x0000000000048947 */ /* 0x000fea0003800000 */
[----:B------:R-:W-:Y:S01]  /*f270*/  BPT.TRAP 0x1 ;  /* 0x000000040000795c */ /* 0x000fe20000300000 */
.L_x_2792:
[----:B-1----:R-:W-:Y:S05]  /*f280*/  @P1 BRA `(.L_x_2790) ;  /* 0x0000000000081947 */ /* 0x002fea0003800000 */
[----:B------:R-:W1:Y:S02]  /*f290*/  SYNCS.PHASECHK.TRANS64.TRYWAIT P1, [R5+URZ+0x16850], R4 ;  /* 0x01685004050075a7 */ /* 0x000e64000802017f */
[----:B-1----:R-:W-:Y:S05]  /*f2a0*/  @!P1 BRA `(.L_x_2793) ;  /* 0x000000dc00709947 */ /* 0x002fea0003800000 */
.L_x_2790:
[----:B01----:R-:W-:Y:S01]  /*f2b0*/  VIADD R4, R2, 0x400 ;  /* 0x0000040002047836 */ /* 0x003fe20000000000 */
[----:B------:R-:W-:Y:S05]  /*f2c0*/  WARPSYNC.ALL ;  /* 0x0000000000007948 */ /* 0x000fea0003800000 */
[----:B------:R-:W-:Y:S01]  /*f2d0*/  SHF.R.U32.HI R4, RZ, 0x4, R4 ;  /* 0x00000004ff047819 */ /* 0x000fe20000011604 */
[----:B------:R-:W-:Y:S01]  /*f2e0*/  IMAD.MOV.U32 R5, RZ, RZ, 0x40000040 ;  /* 0x40000040ff057424 */ /* 0x000fe200078e00ff */
[----:B------:R-:W-:Y:S01]  /*f2f0*/  WARPGROUP.ARRIVE ;  /* 0x00000000000079c5 */ /* 0x000fe20000000000 */
[----:B------:R-:W-:Y:S01]  /*f300*/  IMAD.MOV.U32 R9, RZ, RZ, 0x40000040 ;  /* 0x40000040ff097424 */ /* 0x000fe200078e00ff */
[----:B------:R-:W-:-:S02]  /*f310*/  LOP3.LUT R4, R4, 0x3fff, RZ, 0xc0, !PT ;  /* 0x00003fff04047812 */ /* 0x000fc400078ec0ff */
[----:B------:R-:W-:Y:S01]  /*f320*/  R2UR UR7, R5 ;  /* 0x00000000050772ca */ /* 0x000fe200000e0000 */
[----:B------:R-:W-:Y:S02]  /*f330*/  IMAD.MOV.U32 R5, RZ, RZ, 0x40000040 ;  /* 0x40000040ff057424 */ /* 0x000fe400078e00ff */
[----:B------:R-:W-:-:S05]  /*f340*/  IMAD R4, R13, 0x400, R4 ;  /* 0x000004000d047824 */ /* 0x000fca00078e0204 */
[C---:B------:R-:W-:Y:S02]  /*f350*/  R2UR UR6, R4.reuse ;  /* 0x00000000040672ca */ /* 0x040fe400000e0000 */
[----:B------:R-:W-:-:S11]  /*f360*/  IADD3 R8, R4, 0x80, RZ ;  /* 0x0000008004087810 */ /* 0x000fd60007ffe0ff */
        /* <DEDUP_REMOVED lines=35> */
[C---:B------:R-:W-:Y:S01]  /*f5a0*/  IADD3 R8, R4.reuse, 0x300, RZ ;  /* 0x0000030004087810 */ /* 0x040fe20007ffe0ff */
        /* <DEDUP_REMOVED lines=20> */
.L_x_2794:
[----:B------:R-:W1:Y:S01]  /*f6f0*/  S2R R121, SR_CgaCtaId ;  /* 0x0000000000797919 */ /* 0x000e620000008800 */
[----:B------:R-:W-:Y:S01]  /*f700*/  FMUL.FTZ R120, R24, UR4 ;  /* 0x0000000418787c20 */ /* 0x000fe20008410000 */
[----:B------:R-:W-:Y:S01]  /*f710*/  FMUL.FTZ R122, R25, UR4 ;  /* 0x00000004197a7c20 */ /* 0x000fe20008410000 */
[----:B0-----:R-:W-:Y:S01]  /*f720*/  FMUL.FTZ R4, R26, UR4 ;  /* 0x000000041a047c20 */ /* 0x001fe20008410000 */
[----:B------:R-:W-:Y:S01]  /*f730*/  FMUL.FTZ R26, R28, UR4 ;  /* 0x000000041c1a7c20 */ /* 0x000fe20008410000 */
[----:B------:R-:W-:Y:S01]  /*f740*/  LEA R5, R22, R2, 0x3 ;  /* 0x0000000216057211 */ /* 0x000fe200078e18ff */
[----:B------:R-:W-:Y:S01]  /*f750*/  FMUL.FTZ R29, R29, UR4 ;  /* 0x000000041d1d7c20 */ /* 0x000fe20008410000 */
[----:B------:R-:W0:Y:S01]  /*f760*/  MUFU.TANH R120, R120 ;  /* 0x0000007800787308 */ /* 0x000e220000002400 */
[----:B------:R-:W-:Y:S01]  /*f770*/  FMUL.FTZ R151, R31, UR4 ;  /* 0x000000041f977c20 */ /* 0x000fe20008410000 */
[----:B------:R-:W-:Y:S01]  /*f780*/  FMUL.FTZ R31, R32, UR4 ;  /* 0x00000004201f7c20 */ /* 0x000fe20008410000 */
[----:B------:R-:W-:-:S02]  /*f790*/  VIADD R5, R5, 0x16840 ;  /* 0x0001684005057836 */ /* 0x000fc40000000000 */
        /* <DEDUP_REMOVED lines=21> */
[----:B-1----:R-:W-:Y:S01]  /*f8f0*/  PRMT R5, R121, 0x654, R5 ;  /* 0x0000065479057816 */ /* 0x002fe20000000005 */
[----:B------:R-:W-:Y:S01]  /*f900*/  FMUL.FTZ R65, R68, UR4 ;  /* 0x0000000444417c20 */ /* 0x000fe20008410000 */
[----:B------:R-:W-:Y:S01]  /*f910*/  FMUL.FTZ R68, R69, UR4 ;  /* 0x0000000445447c20 */ /* 0x000fe20008410000 */
[----:B------:R-:W-:Y:S01]  /*f920*/  FMUL.FTZ R72, R72, UR4 ;  /* 0x0000000448487c20 */ /* 0x000fe20008410000 */
[----:B------:R0:W-:Y:S01]  /*f930*/  SYNCS.ARRIVE.TRANS64.RED.A1T0 RZ, [R5+URZ], RZ ;  /* 0x000000ff05ff79a7 */ /* 0x0001e2000810043f */
[----:B------:R-:W-:Y:S01]  /*f940*/  FMUL.FTZ R69, R73, UR4 ;  /* 0x0000000449457c20 */ /* 0x000fe20008410000 */
[----:B------:R-:W-:Y:S01]  /*f950*/  FMUL.FTZ R73, R76, UR4 ;  /* 0x000000044c497c20 */ /* 0x000fe20008410000 */
[----:B------:R-:W1:Y:S01]  /*f960*/  MUFU.TANH R31, R31 ;  /* 0x0000001f001f7308 */ /* 0x000e620000002400 */
[----:B------:R-:W-:Y:S01]  /*f970*/  FMUL.FTZ R76, R77, UR4 ;  /* 0x000000044d4c7c20 */ /* 0x000fe20008410000 */
[----:B------:R-:W-:Y:S01]  /*f980*/  FMUL.FTZ R77, R80, UR4 ;  /* 0x00000004504d7c20 */ /* 0x000fe20008410000 */
[----:B------:R-:W-:Y:S01]  /*f990*/  FMUL.FTZ R80, R81, UR4 ;  /* 0x0000000451507c20 */ /* 0x000fe20008410000 */
[----:B------:R-:W-:Y:S01]  /*f9a0*/  FMUL.FTZ R81, R84, UR4 ;  /* 0x0000000454517c20 */ /* 0x000fe20008410000 */
[----:B0-----:R-:W-:Y:S01]  /*f9b0*/  FMNMX.FTZ R5, R120, R11, !PT ;  /* 0x0000000b78057209 */ /* 0x001fe20007810000 */
[----:B------:R-:W-:Y:S01]  /*f9c0*/  FMUL.FTZ R84, R85, UR4 ;  /* 0x0000000455547c20 */ /* 0x000fe20008410000 */
[----:B------:R-:W-:Y:S01]  /*f9d0*/  FMUL.FTZ R149, R27, UR4 ;  /* 0x000000041b957c20 */ /* 0x000fe20008410000 */
[----:B------:R-:W0:Y:S01]  /*f9e0*/  MUFU.TANH R33, R33 ;  /* 0x0000002100217308 */ /* 0x000e220000002400 */
[----:B--2---:R-:W-:Y:S01]  /*f9f0*/  FMNMX.FTZ R5, R122, R5, !PT ;  /* 0x000000057a057209 */ /* 0x004fe20007810000 */
[----:B------:R-:W-:Y:S01]  /*fa00*/  FMUL.FTZ R145, R30, UR4 ;  /* 0x000000041e917c20 */ /* 0x000fe20008410000 */
[----:B------:R-:W-:Y:S01]  /*fa10*/  FMUL.FTZ R48, R38, UR4 ;  /* 0x0000000426307c20 */ /* 0x000fe20008410000 */
[----:B------:R-:W-:Y:S01]  /*fa20*/  FMUL.FTZ R147, R39, UR4 ;  /* 0x0000000427937c20 */ /* 0x000fe20008410000 */
[----:B---3--:R-:W-:Y:S01]  /*fa30*/  FMNMX.FTZ R24, R26, R5, !PT ;  /* 0x000000051a187209 */ /* 0x008fe20007810000 */
[----:B------:R-:W-:Y:S01]  /*fa40*/  FMUL.FTZ R27, R42, UR4 ;  /* 0x000000042a1b7c20 */ /* 0x000fe20008410000 */
[----:B------:R-:W-:Y:S01]  /*fa50*/  FMUL.FTZ R141, R43, UR4 ;  /* 0x000000042b8d7c20 */ /* 0x000fe20008410000 */
[----:B------:R-:W2:Y:S01]  /*fa60*/  MUFU.TANH R35, R35 ;  /* 0x0000002300237308 */ /* 0x000ea20000002400 */
[----:B----4-:R-:W-:Y:S01]  /*fa70*/  FMNMX.FTZ R24, R29, R24, !PT ;  /* 0x000000181d187209 */ /* 0x010fe20007810000 */
[----:B------:R-:W-:Y:S01]  /*fa80*/  FMUL.FTZ R44, R46, UR4 ;  /* 0x000000042e2c7c20 */ /* 0x000fe20008410000 */
[----:B------:R-:W-:Y:S01]  /*fa90*/  FMUL.FTZ R143, R47, UR4 ;  /* 0x000000042f8f7c20 */ /* 0x000fe20008410000 */
[----:B------:R-:W-:Y:S01]  /*faa0*/  FMUL.FTZ R42, R50, UR4 ;  /* 0x00000004322a7c20 */ /* 0x000fe20008410000 */
[----:B-1----:R-:W-:Y:S01]  /*fab0*/  FMNMX.FTZ R24, R31, R24, !PT ;  /* 0x000000181f187209 */ /* 0x002fe20007810000 */
[----:B------:R-:W-:Y:S01]  /*fac0*/  FMUL.FTZ R137, R51, UR4 ;  /* 0x0000000433897c20 */ /* 0x000fe20008410000 */
[----:B------:R-:W-:Y:S01]  /*fad0*/  FMUL.FTZ R40, R54, UR4 ;  /* 0x0000000436287c20 */ /* 0x000fe20008410000 */
[----:B------:R-:W1:Y:S01]  /*fae0*/  MUFU.TANH R37, R37 ;  /* 0x0000002500257308 */ /* 0x000e620000002400 */
        /* <DEDUP_REMOVED lines=16> */
[----:B-1----:R-:W-:Y:S01]  /*fbf0*/  FMNMX.FTZ R5, R37, R24, !PT ;  /* 0x0000001825057209 */ /* 0x002fe20007810000 */
[----:B------:R-:W-:Y:S01]  /*fc00*/  FMUL.FTZ R121, R82, UR4 ;  /* 0x0000000452797c20 */ /* 0x000fe20008410000 */
[----:B------:R-:W-:Y:S01]  /*fc10*/  FMUL.FTZ R25, R83, UR4 ;  /* 0x0000000453197c20 */ /* 0x000fe20008410000 */
[----:B------:R-:W-:Y:S01]  /*fc20*/  FMUL.FTZ R123, R86, UR4 ;  /* 0x00000004567b7c20 */ /* 0x000fe20008410000 */
[----:B------:R-:W-:-:S03]  /*fc30*/  FMUL.FTZ R54, R87, UR4 ;  /* 0x0000000457367c20 */ /* 0x000fc60008410000 */
        /* <DEDUP_REMOVED lines=44> */
[----:B------:R0:W3:Y:S01]  /*ff00*/  MUFU.TANH R9, R4 ;  /* 0x0000000400097308 */ /* 0x0000e20000002400 */
[----:B--2---:R-:W-:-:S07]  /*ff10*/  FMNMX.FTZ R5, R81, R24, !PT ;  /* 0x0000001851057209 */ /* 0x004fce0007810000 */
[----:B------:R-:W2:Y:S01]  /*ff20*/  MUFU.TANH R149, R149 ;  /* 0x0000009500957308 */ /* 0x000ea20000002400 */
[----:B-1----:R-:W-:Y:S01]  /*ff30*/  FMNMX.FTZ R5, R84, R5, !PT ;  /* 0x0000000554057209 */ /* 0x002fe20007810000 */
[----:B0-----:R-:W-:Y:S01]  /*ff40*/  FMUL.FTZ R4, R34, UR4 ;  /* 0x0000000422047c20 */ /* 0x001fe20008410000 */
[----:B------:R-:W-:-:S05]  /*ff50*/  FMUL.FTZ R34, R66, UR4 ;  /* 0x0000000442227c20 */ /* 0x000fca0008410000 */
[----:B------:R-:W0:Y:S01]  /*ff60*/  MUFU.TANH R145, R145 ;  /* 0x0000009100917308 */ /* 0x000e220000002400 */
[----:B---3--:R-:W-:Y:S02]  /*ff70*/  IMAD.MOV.U32 R85, RZ, RZ, R9 ;  /* 0x000000ffff557224 */ /* 0x008fe400078e0009 */
[----:B------:R-:W1:Y:S03]  /*ff80*/  SHFL.BFLY PT, R9, R5, 0x2, 0x1f ;  /* 0x0c401f0005097f89 */ /* 0x000e6600000e0000 */
[----:B------:R-:W-:Y:S02]  /*ff90*/  FMNMX.FTZ R24, R85, R10, !PT ;  /* 0x0000000a55187209 */ /* 0x000fe40007810000 */
[----:B------:R-:W3:Y:S08]  /*ffa0*/  MUFU.TANH R151, R151 ;  /* 0x0000009700977308 */ /* 0x000ef00000002400 */
[----:B------:R-:W4:Y:S08]  /*ffb0*/  MUFU.TANH R4, R4 ;  /* 0x0000000400047308 */ /* 0x000f300000002400 */
[----:B------:R-:W5:Y:S01]  /*ffc0*/  MUFU.TANH R8, R8 ;  /* 0x0000000800087308 */ /* 0x000f620000002400 */
[----:B-1----:R-:W-:-:S05]  /*ffd0*/  FMNMX.FTZ R5, R5, R9, !PT ;  /* 0x0000000905057209 */ /* 0x002fca0007810000 */
[----:B------:R-:W1:Y:S02]  /*ffe0*/  SHFL.BFLY PT, R9, R5, 0x1, 0x1f ;  /* 0x0c201f0005097f89 */ /* 0x000e6400000e0000 */
[----:B------:R-:W5:Y:S08]  /*fff0*/  MUFU.TANH R48, R48 ;  /* 0x0000003000307308 */ /* 0x000f700000002400 */
[----:B------:R-:W5:Y:S08]  /*10000*/  MUFU.TANH R147, R147 ;  /* 0x0000009300937308 */ /* 0x000f700000002400 */
[----:B------:R-:W5:Y:S01]  /*10010*/  MUFU.TANH R27, R27 ;  /* 0x0000001b001b7308 */ /* 0x000f620000002400 */
[----:B-1----:R-:W-:-:S07]  /*10020*/  FMNMX.FTZ R5, R5, R9, !PT ;  /* 0x0000000905057209 */ /* 0x002fce0007810000 */
[----:B------:R-:W1:Y:S01]  /*10030*/  MUFU.TANH R141, R141 ;  /* 0x0000008d008d7308 */ /* 0x000e620000002400 */
[----:B--2---:R-:W-:Y:S01]  /*10040*/  FMNMX.FTZ R9, R149, R24, !PT ;  /* 0x0000001895097209 */ /* 0x004fe20007810000 */
[----:B------:R-:W-:-:S03]  /*10050*/  FADD.FTZ R11, -R5, R11 ;  /* 0x0000000b050b7221 */ /* 0x000fc60000010100 */
[----:B0-----:R-:W-:-:S03]  /*10060*/  FMNMX.FTZ R9, R145, R9, !PT ;  /* 0x0000000991097209 */ /* 0x001fc60007810000 */
[----:B------:R-:W0:Y:S01]  /*10070*/  MUFU.TANH R44, R44 ;  /* 0x0000002c002c7308 */ /* 0x000e220000002400 */
[----:B---3--:R-:W-:-:S04]  /*10080*/  FMNMX.FTZ R9, R151, R9, !PT ;  /* 0x0000000997097209 */ /* 0x008fc80007810000 */
[----:B----4-:R-:W-:-:S03]  /*10090*/  FMNMX.FTZ R9, R4, R9, !PT ;  /* 0x0000000904097209 */ /* 0x010fc60007810000 */
[----:B------:R-:W2:Y:S01]  /*100a0*/  MUFU.TANH R143, R143 ;  /* 0x0000008f008f7308 */ /* 0x000ea20000002400 */
[----:B-----5:R-:W-:-:S04]  /*100b0*/  FMNMX.FTZ R9, R8, R9, !PT ;  /* 0x0000000908097209 */ /* 0x020fc80007810000 */
[----:B------:R-:W-:-:S03]  /*100c0*/  FMNMX.FTZ R9, R48, R9, !PT ;  /* 0x0000000930097209 */ /* 0x000fc60007810000 */
[----:B------:R-:W3:Y:S01]  /*100d0*/  MUFU.TANH R42, R42 ;  /* 0x0000002a002a7308 */ /* 0x000ee20000002400 */
[----:B------:R-:W-:-:S04]  /*100e0*/  FMNMX.FTZ R9, R147, R9, !PT ;  /* 0x0000000993097209 */ /* 0x000fc80007810000 */
[----:B------:R-:W-:-:S03]  /*100f0*/  FMNMX.FTZ R9, R27, R9, !PT ;  /* 0x000000091b097209 */ /* 0x000fc60007810000 */
[----:B------:R-:W4:Y:S01]  /*10100*/  MUFU.TANH R137, R137 ;  /* 0x0000008900897308 */ /* 0x000f220000002400 */
[----:B-1----:R-:W-:-:S04]  /*10110*/  FMNMX.FTZ R9, R141, R9, !PT ;  /* 0x000000098d097209 */ /* 0x002fc80007810000 */
[----:B0-----:R-:W-:-:S03]  /*10120*/  FMNMX.FTZ R9, R44, R9, !PT ;  /* 0x000000092c097209 */ /* 0x001fc60007810000 */
[----:B------:R-:W0:Y:S01]  /*10130*/  MUFU.TANH R40, R40 ;  /* 0x0000002800287308 */ /* 0x000e220000002400 */
[----:B--2---:R-:W-:-:S04]  /*10140*/  FMNMX.FTZ R9, R143, R9, !PT ;  /* 0x000000098f097209 */ /* 0x004fc80007810000 */
[----:B---3--:R-:W-:-:S03]  /*10150*/  FMNMX.FTZ R9, R42, R9, !PT ;  /* 0x000000092a097209 */ /* 0x008fc60007810000 */
[----:B------:R-:W1:Y:S01]  /*10160*/  MUFU.TANH R139, R139 ;  /* 0x0000008b008b7308 */ /* 0x000e620000002400 */
[----:B----4-:R-:W-:-:S07]  /*10170*/  FMNMX.FTZ R9, R137, R9, !PT ;  /* 0x0000000989097209 */ /* 0x010fce0007810000 */
        /* <DEDUP_REMOVED lines=31> */
[----:B0-----:R-:W-:-:S04]  /*10370*/  FMNMX.FTZ R24, R25, R24, !PT ;  /* 0x0000001819187209 */ /* 0x001fc80007810000 */
[----:B-1----:R-:W-:-:S04]  /*10380*/  FMNMX.FTZ R9, R123, R24, !PT ;  /* 0x000000187b097209 */ /* 0x002fc80007810000 */
[----:B--2---:R-:W-:-:S05]  /*10390*/  FMNMX.FTZ R9, R54, R9, !PT ;  /* 0x0000000936097209 */ /* 0x004fca0007810000 */
[----:B------:R-:W0:Y:S02]  /*103a0*/  SHFL.BFLY PT, R24, R9, 0x2, 0x1f ;  /* 0x0c401f0009187f89 */ /* 0x000e2400000e0000 */
[----:B0-----:R-:W-:-:S05]  /*103b0*/  FMNMX.FTZ R24, R9, R24, !PT ;  /* 0x0000001809187209 */ /* 0x001fca0007810000 */
[----:B------:R-:W0:Y:S02]  /*103c0*/  SHFL.BFLY PT, R9, R24, 0x1, 0x1f ;  /* 0x0c201f0018097f89 */ /* 0x000e2400000e0000 */
[----:B0-----:R-:W-:Y:S02]  /*103d0*/  FMNMX.FTZ R24, R24, R9, !PT ;  /* 0x0000000918187209 */ /* 0x001fe40007810000 */
[----:B------:R-:W0:Y:S03]  /*103e0*/  LDC R9, c[0x0][0x988] ;  /* 0x00026200ff097b82 */ /* 0x000e260000000800 */
[----:B------:R-:W-:Y:S01]  /*103f0*/  FADD.FTZ R10, -R24, R10 ;  /* 0x0000000a180a7221 */ /* 0x000fe20000010100 */
[-C--:B0-----:R-:W-:Y:S01]  /*10400*/  FMUL.FTZ R46, R5, R9.reuse ;  /* 0x00000009052e7220 */ /* 0x081fe20000410000 */
[-C--:B------:R-:W-:Y:S02]  /*10410*/  FMUL.FTZ R11, R11, R9.reuse ;  /* 0x000000090b0b7220 */ /* 0x080fe40000410000 */
[-C--:B------:R-:W-:Y:S01]  /*10420*/  FMUL.FTZ R10, R10, R9.reuse ;  /* 0x000000090a0a7220 */ /* 0x080fe20000410000 */
[-CC-:B------:R-:W-:Y:S01]  /*10430*/  FFMA.FTZ R132, R56, R9.reuse, -R46.reuse ;  /* 0x0000000938847223 */ /* 0x180fe2000001082e */
[-C--:B------:R-:W-:Y:S01]  /*10440*/  FMUL.FTZ R56, R24, R9.reuse ;  /* 0x0000000918387220 */ /* 0x080fe20000410000 */
[-CC-:B------:R-:W-:Y:S01]  /*10450*/  FFMA.FTZ R148, R120, R9.reuse, -R46.reuse ;  /* 0x0000000978947223 */ /* 0x180fe2000001082e */
[-C--:B------:R-:W-:Y:S01]  /*10460*/  FFMA.FTZ R39, R122, R9.reuse, -R46 ;  /* 0x000000097a277223 */ /* 0x080fe2000001082e */
[----:B------:R-:W-:Y:S01]  /*10470*/  MUFU.EX2 R11, R11 ;  /* 0x0000000b000b7308 */ /* 0x000fe20000000800 */
[-CC-:B------:R-:W-:Y:S01]  /*10480*/  FFMA.FTZ R55, R85, R9.reuse, -R56.reuse ;  /* 0x0000000955377223 */ /* 0x180fe20000010838 */
[-CC-:B------:R-:W-:Y:S01]  /*10490*/  FFMA.FTZ R149, R149, R9.reuse, -R56.reuse ;  /* 0x0000000995957223 */ /* 0x180fe20000010838 */
[-CC-:B------:R-:W-:Y:S01]  /*104a0*/  FFMA.FTZ R50, R4, R9.reuse, -R56.reuse ;  /* 0x0000000904327223 */ /* 0x180fe20000010838 */
[-C--:B------:R-:W-:Y:S01]  /*104b0*/  FFMA.FTZ R4, R54, R9.reuse, -R56 ;  /* 0x0000000936047223 */ /* 0x080fe20000010838 */
[-CC-:B------:R-:W-:Y:S01]  /*104c0*/  FFMA.FTZ R150, R26, R9.reuse, -R46.reuse ;  /* 0x000000091a967223 */ /* 0x180fe2000001082e */
[-CC-:B------:R-:W-:Y:S01]  /*104d0*/  FFMA.FTZ R51, R29, R9.reuse, -R46.reuse ;  /* 0x000000091d337223 */ /* 0x180fe2000001082e */
[-CC-:B------:R-:W-:Y:S01]  /*104e0*/  FFMA.FTZ R138, R52, R9.reuse, -R46.reuse ;  /* 0x00000009348a7223 */ /* 0x180fe2000001082e */
[----:B------:R-:W0:Y:S01]  /*104f0*/  MUFU.EX2 R148, R148 ;  /* 0x0000009400947308 */ /* 0x000e220000000800 */
[-C--:B------:R-:W-:Y:S01]  /*10500*/  FFMA.FTZ R29, R53, R9.reuse, -R46 ;  /* 0x00000009351d7223 */ /* 0x080fe2000001082e */
[-CC-:B------:R-:W-:Y:S01]  /*10510*/  FFMA.FTZ R52, R145, R9.reuse, -R56.reuse ;  /* 0x0000000991347223 */ /* 0x180fe20000010838 */
[-C--:B------:R-:W-:Y:S01]  /*10520*/  FFMA.FTZ R151, R151, R9.reuse, -R56 ;  /* 0x0000000997977223 */ /* 0x080fe20000010838 */
[-C--:B------:R-:W-:Y:S01]  /*10530*/  FFMA.FTZ R144, R31, R9.reuse, -R46 ;  /* 0x000000091f907223 */ /* 0x080fe2000001082e */
[-C--:B------:R-:W-:Y:S01]  /*10540*/  FFMA.FTZ R145, R8, R9.reuse, -R56 ;  /* 0x0000000908917223 */ /* 0x080fe20000010838 */
[-CC-:B------:R-:W-:Y:S01]  /*10550*/  FFMA.FTZ R33, R33, R9.reuse, -R46.reuse ;  /* 0x0000000921217223 */ /* 0x180fe2000001082e */
[-CC-:B------:R-:W-:Y:S01]  /*10560*/  FFMA.FTZ R146, R35, R9.reuse, -R46.reuse ;  /* 0x0000000923927223 */ /* 0x180fe2000001082e */
[----:B------:R-:W-:Y:S01]  /*10570*/  MUFU.EX2 R10, R10 ;  /* 0x0000000a000a7308 */ /* 0x000fe20000000800 */
[-C--:B------:R-:W-:Y:S01]  /*10580*/  FFMA.FTZ R26, R49, R9.reuse, -R46 ;  /* 0x00000009311a7223 */ /* 0x080fe2000001082e */
[-C--:B------:R-:W-:Y:S01]  /*10590*/  FFMA.FTZ R48, R48, R9.reuse, -R56 ;  /* 0x0000000930307223 */ /* 0x080fe20000010838 */
[-C--:B------:R-:W-:Y:S01]  /*105a0*/  FFMA.FTZ R47, R37, R9.reuse, -R46 ;  /* 0x00000009252f7223 */ /* 0x080fe2000001082e */
[-C--:B------:R-:W-:Y:S01]  /*105b0*/  FFMA.FTZ R147, R147, R9.reuse, -R56 ;  /* 0x0000000993937223 */ /* 0x080fe20000010838 */
[-CC-:B------:R-:W-:Y:S01]  /*105c0*/  FFMA.FTZ R140, R124, R9.reuse, -R46.reuse ;  /* 0x000000097c8c7223 */ /* 0x180fe2000001082e */
[-CC-:B------:R-:W-:Y:S01]  /*105d0*/  FFMA.FTZ R142, R126, R9.reuse, -R46.reuse ;  /* 0x000000097e8e7223 */ /* 0x180fe2000001082e */
[----:B------:R-:W-:Y:S01]  /*105e0*/  FFMA.FTZ R136, R128, R9, -R46 ;  /* 0x0000000980887223 */ /* 0x000fe2000001082e */
[----:B------:R-:W1:Y:S01]  /*105f0*/  MUFU.EX2 R54, R55 ;  /* 0x0000003700367308 */ /* 0x000e620000000800 */
[----:B0-----:R-:W-:Y:S01]  /*10600*/  FFMA.FTZ R3, R11, R3, R148 ;  /* 0x000000030b037223 */ /* 0x001fe20000010094 */
        /* <DEDUP_REMOVED lines=15> */
[----:B-1----:R-:W-:Y:S01]  /*10700*/  FFMA.FTZ R0, R10, R0, R54 ;  /* 0x000000000a007223 */ /* 0x002fe20000010036 */
[-CC-:B------:R-:W-:Y:S01]  /*10710*/  FFMA.FTZ R120, R77, R9.reuse, -R46.reuse ;  /* 0x000000094d787223 */ /* 0x180fe2000001082e */
[-CC-:B------:R-:W-:Y:S01]  /*10720*/  FFMA.FTZ R80, R80, R9.reuse, -R46.reuse ;  /* 0x0000000950507223 */ /* 0x180fe2000001082e */
[-CC-:B------:R-:W-:Y:S01]  /*10730*/  FFMA.FTZ R81, R81, R9.reuse, -R46.reuse ;  /* 0x0000000951517223 */ /* 0x180fe2000001082e */
[-C--:B------:R-:W-:Y:S01]  /*10740*/  FFMA.FTZ R122, R84, R9.reuse, -R46 ;  /* 0x00000009547a7223 */ /* 0x080fe2000001082e */
        /* <DEDUP_REMOVED lines=8> */
[-CC-:B------:R-:W-:Y:S01]  /*107d0*/  FFMA.FTZ R40, R40, R9.reuse, -R56.reuse ;  /* 0x0000000928287223 */ /* 0x180fe20000010838 */
[-C--:B------:R-:W-:Y:S01]  /*107e0*/  FFMA.FTZ R139, R139, R9.reuse, -R56 ;  /* 0x000000098b8b7223 */ /* 0x080fe20000010838 */
[----:B------:R-:W0:Y:S01]  /*107f0*/  MUFU.EX2 R52, R52 ;  /* 0x0000003400347308 */ /* 0x000e220000000800 */
[----:B--2---:R-:W-:Y:S01]  /*10800*/  FADD.FTZ R55, R149, R0 ;  /* 0x0000000095377221 */ /* 0x004fe20000010000 */
[-CC-:B------:R-:W-:Y:S01]  /*10810*/  FFMA.FTZ R38, R38, R9.reuse, -R56.reuse ;  /* 0x0000000926267223 */ /* 0x180fe20000010838 */
[-CC-:B------:R-:W-:Y:S01]  /*10820*/  FFMA.FTZ R133, R133, R9.reuse, -R56.reuse ;  /* 0x0000000985857223 */ /* 0x180fe20000010838 */
[-CC-:B------:R-:W-:Y:S01]  /*10830*/  FFMA.FTZ R36, R36, R9.reuse, -R56.reuse ;  /* 0x0000000924247223 */ /* 0x180fe20000010838 */
[-CC-:B------:R-:W-:Y:S01]  /*10840*/  FFMA.FTZ R135, R135, R9.reuse, -R56.reuse ;  /* 0x0000000987877223 */ /* 0x180fe20000010838 */
[-CC-:B------:R-:W-:Y:S01]  /*10850*/  FFMA.FTZ R34, R34, R9.reuse, -R56.reuse ;  /* 0x0000000922227223 */ /* 0x180fe20000010838 */
[-CC-:B------:R-:W-:Y:S01]  /*10860*/  FFMA.FTZ R129, R129, R9.reuse, -R56.reuse ;  /* 0x0000000981817223 */ /* 0x180fe20000010838 */
[----:B------:R-:W2:Y:S01]  /*10870*/  MUFU.EX2 R51, R51 ;  /* 0x0000003300337308 */ /* 0x000ea20000000800 */
        /* <DEDUP_REMOVED lines=8> */
[----:B0-----:R-:W-:Y:S01]  /*10900*/  FADD.FTZ R3, R52, R55 ;  /* 0x0000003734037221 */ /* 0x001fe20000010000 */
[-CC-:B------:R-:W-:Y:S01]  /*10910*/  FFMA.FTZ R121, R121, R9.reuse, -R56.reuse ;  /* 0x0000000979797223 */ /* 0x180fe20000010838 */
[-CC-:B------:R-:W-:Y:S01]  /*10920*/  FFMA.FTZ R25, R25, R9.reuse, -R56.reuse ;  /* 0x0000000919197223 */ /* 0x180fe20000010838 */
[----:B------:R-:W-:-:S04]  /*10930*/  FFMA.FTZ R123, R123, R9, -R56 ;  /* 0x000000097b7b7223 */ /* 0x000fc80000010838 */
        /* <DEDUP_REMOVED lines=116> */
.L_x_2795:
[----:B------:R-:W0:Y:S01]  /*11080*/  S2R R55, SR_CgaCtaId ;  /* 0x0000000000377919 */ /* 0x000e220000008800 */
[----:B------:R-:W-:-:S04]  /*11090*/  IMAD R13, R13, 0x8, R2 ;  /* 0x000000080d0d7824 */ /* 0x000fc800078e0202 */
[----:B------:R-:W-:-:S05]  /*110a0*/  VIADD R13, R13, 0x16860 ;  /* 0x000168600d0d7836 */ /* 0x000fca0000000000 */
[----:B0-----:R-:W-:Y:S02]  /*110b0*/  PRMT R13, R55, 0x654, R13 ;  /* 0x00000654370d7816 */ /* 0x001fe4000000000d */
[----:B------:R-:W2:Y:S01]  /*110c0*/  LDL R55, [R1+0x34] ;  /* 0x0000340001377983 */ /* 0x000ea20000100800 */
[----:B------:R-:W-:Y:S01]  /*110d0*/  F2FP.F16.F32.PACK_AB R123, R4, R123 ;  /* 0x0000007b047b723e */ /* 0x000fe200000000ff */
        /* <DEDUP_REMOVED lines=68> */
[C---:B--2---:R-:W-:Y:S02]  /*11520*/  ISETP.GT.AND P1, PT, R12.reuse, R55, PT ;  /* 0x000000370c00720c */ /* 0x044fe40003f24270 */
[----:B------:R-:W-:-:S11]  /*11530*/  IADD3 R12, R12, -0x1, RZ ;  /* 0xffffffff0c0c7810 */ /* 0x000fd60007ffe0ff */
[----:B------:R-:W-:Y:S05]  /*11540*/  @P1 BRA `(.L_x_2796) ;  /* 0xffffffd800301947 */ /* 0x000fea000383ffff */
.L_x_2784:
[----:B------:R-:W-:Y:S05]  /*11550*/  WARPSYNC.ALL ;  /* 0x0000000000007948 */ /* 0x000fea0003800000 */
[----:B------:R-:W-:Y:S06]  /*11560*/  BAR.ARV 0x8, 0x200 ;  /* 0x0208000000007b1d */ /* 0x000fec0000002000 */
[----:B------:R-:W-:Y:S05]  /*11570*/  @!P0 BRA `(.L_x_2797) ;  /* 0x0000000000048947 */ /* 0x000fea0003800000 */
[----:B------:R-:W-:Y:S01]  /*11580*/  BPT.TRAP 0x1 ;  /* 0x000000040000795c */ /* 0x000fe20000300000 */
.L_x_2797:
[----:B------:R-:W-:Y:S02]  /*11590*/  LEA R13, R22, R2, 0x3 ;  /* 0x00000002160d7211 */ /* 0x000fe400078e18ff */
[----:B------:R-:W-:-:S04]  /*115a0*/  SHF.L.U32 R4, R155, 0x1f, RZ ;  /* 0x0000001f9b047819 */ /* 0x000fc800000006ff */
[----:B------:R0:W1:Y:S01]  /*115b0*/  SYNCS.PHASECHK.TRANS64.TRYWAIT P1, [R13+URZ+0x16850], R4 ;  /* 0x016850040d0075a7 */ /* 0x000062000802017f */
[----:B------:R-:W-:Y:S05]  /*115c0*/  @!P0 BRA `(.L_x_2798) ;  /* 0x0000000000048947 */ /* 0x000fea0003800000 */
[----:B------:R-:W-:Y:S01]  /*115d0*/  BPT.TRAP 0x1 ;  /* 0x000000040000795c */ /* 0x000fe20000300000 */
.L_x_2798:
[----:B------:R-:W-:-:S05]  /*115e0*/  VIADD R2, R2, 0x400 ;  /* 0x0000040002027836 */ /* 0x000fca0000000000 */
[----:B------:R-:W-:-:S04]  /*115f0*/  SHF.R.U32.HI R2, RZ, 0x4, R2 ;  /* 0x00000004ff027819 */ /* 0x000fc80000011602 */
[----:B------:R-:W-:Y:S01]  /*11600*/  LOP3.LUT R7, R2, 0x3fff, RZ, 0xc0, !PT ;  /* 0x00003fff02077812 */ /* 0x000fe200078ec0ff */
[----:B-1----:R-:W-:Y:S06]  /*11610*/  @P1 BRA `(.L_x_2799) ;  /* 0x0000000000081947 */ /* 0x002fec0003800000 */
[----:B------:R-:W1:Y:S02]  /*11620*/  SYNCS.PHASECHK.TRANS64.TRYWAIT P1, [R13+URZ+0x16850], R4 ;  /* 0x016850040d0075a7 */ /* 0x000e64000802017f */
[----:B-1----:R-:W-:Y:S05]  /*11630*/  @!P1 BRA `(.L_x_2800) ;  /* 0x000000b800a09947 */ /* 0x002fea0003800000 */
.L_x_2799:
[----:B------:R-:W-:Y:S01]  /*11640*/  IMAD R6, R22, 0x400, R7 ;  /* 0x0000040016067824 */ /* 0x000fe200078e0207 */
[----:B------:R-:W-:Y:S05]  /*11650*/  WARPSYNC.ALL ;  /* 0x0000000000007948 */ /* 0x000fea0003800000 */
[----:B------:R-:W-:Y:S01]  /*11660*/  IMAD.MOV.U32 R7, RZ, RZ, 0x40000040 ;  /* 0x40000040ff077424 */ /* 0x000fe200078e00ff */
[C---:B------:R-:W-:Y:S01]  /*11670*/  R2UR UR6, R6.reuse ;  /* 0x00000000060672ca */ /* 0x040fe200000e0000 */
[----:B------:R-:W-:Y:S01]  /*11680*/  WARPGROUP.ARRIVE ;  /* 0x00000000000079c5 */ /* 0x000fe20000000000 */
[----:B------:R-:W-:Y:S01]  /*11690*/  VIADD R10, R6, 0x80 ;  /* 0x00000080060a7836 */ /* 0x000fe20000000000 */
[----:B------:R-:W-:Y:S01]  /*116a0*/  MOV R11, 0x40000040 ;  /* 0x40000040000b7802 */ /* 0x000fe20000000f00 */
[----:B------:R-:W2:Y:S01]  /*116b0*/  SHFL.BFLY PT, R2, R3, 0x2, 0x1f ;  /* 0x0c401f0003027f89 */ /* 0x000ea200000e0000 */
[----:B------:R-:W-:Y:S01]  /*116c0*/  R2UR UR7, R7 ;  /* 0x00000000070772ca */ /* 0x000fe200000e0000 */
[----:B------:R-:W-:-:S02]  /*116d0*/  IMAD.MOV.U32 R7, RZ, RZ, 0x40000040 ;  /* 0x40000040ff077424 */ /* 0x000fc400078e00ff */
[----:B------:R-:W-:-:S10]  /*116e0*/  IMAD.MOV.U32 R8, RZ, RZ, RZ ;  /* 0x000000ffff087224 */ /* 0x000fd400078e00ff */
[----:B------:R-:W-:Y:S01]  /*116f0*/  HGMMA.64x64x16.F32 R88, R148, gdesc[UR4].tnspB, R88, gsb0 ;  /* 0x40e0000494587df0 */ /* 0x000fe20008000858 */
[----:B------:R-:W-:Y:S01]  /*11700*/  R2UR UR6, R10 ;  /* 0x000000000a0672ca */ /* 0x000fe200000e0000 */
[----:B------:R-:W-:Y:S01]  /*11710*/  VIADD R10, R6, 0x100 ;  /* 0x00000100060a7836 */ /* 0x000fe20000000000 */
[----:B------:R-:W-:Y:S01]  /*11720*/  R2UR UR7, R11 ;  /* 0x000000000b0772ca */ /* 0x000fe200000e0000 */
[----:B------:R-:W-:Y:S02]  /*11730*/  IMAD.MOV.U32 R11, RZ, RZ, 0x40000040 ;  /* 0x40000040ff0b7424 */ /* 0x000fe400078e00ff */
[----:B--2---:R-:W-:Y:S01]  /*11740*/  FADD.FTZ R2, R2, R3 ;  /* 0x0000000302027221 */ /* 0x004fe20000010000 */
[----:B------:R-:W-:Y:S01]  /*11750*/  MOV R3, 0xff800000 ;  /* 0xff80000000037802 */ /* 0x000fe20000000f00 */
        /* <DEDUP_REMOVED lines=33> */
[----:B------:R-:W-:Y:S02]  /*11970*/  R2UR UR7, R11 ;  /* 0x000000000b0772ca */ /* 0x000fe400000e0000 */
[----:B------:R-:W2:Y:S02]  /*11980*/  SHFL.BFLY PT, R11, R0, 0x2, 0x1f ;  /* 0x0c401f00000b7f89 */ /* 0x000ea400000e0000 */
[----:B--2---:R-:W-:Y:S01]  /*11990*/  FADD.FTZ R11, R11, R0 ;  /* 0x000000000b0b7221 */ /* 0x004fe20000010000 */
[----:B------:R-:W-:-:S04]  /*119a0*/  IMAD.MOV.U32 R0, RZ, RZ, -0x800000 ;  /* 0xff800000ff007424 */ /* 0x000fc800078e00ff */
[----:B01----:R-:W0:Y:S02]  /*119b0*/  SHFL.BFLY PT, R4, R11, 0x1, 0x1f ;  /* 0x0c201f000b047f89 */ /* 0x003e2400000e0000 */
[----:B0-----:R-:W-:Y:S01]  /*119c0*/  FADD.FTZ R14, R11, R4 ;  /* 0x000000040b0e7221 */ /* 0x001fe20000010000 */
[----:B------:R-:W-:-:S04]  /*119d0*/  IMAD.MOV.U32 R4, RZ, RZ, RZ ;  /* 0x000000ffff047224 */ /* 0x000fc800078e00ff */
[----:B------:R-:W-:-:S13]  /*119e0*/  FSETP.NE.FTZ.AND P2, PT, R14, RZ, PT ;  /* 0x000000ff0e00720b */ /* 0x000fda0003f55000 */
[----:B------:R-:W0:Y:S01]  /*119f0*/  @P2 MUFU.LG2 R10, R14 ;  /* 0x0000000e000a2308 */ /* 0x000e220000000c00 */
[----:B------:R-:W-:Y:S01]  /*11a00*/  @P2 FMUL.FTZ R20, R9, 0.69314718246459960938 ;  /* 0x3f31721809142820 */ /* 0x000fe20000410000 */
[----:B------:R-:W-:Y:S02]  /*11a10*/  WARPGROUP.DEPBAR.LE gsb0, 0x0 ;  /* 0x00008000000079c5 */ /* 0x000fe40000010000 */
[----:B------:R-:W-:-:S04]  /*11a20*/  WARPGROUP.ARRIVE ;  /* 0x00000000000079c5 */ /* 0x000fc80000000000 */
[----:B------:R-:W-:Y:S02]  /*11a30*/  @P2 MUFU.RCP R8, R14 ;  /* 0x0000000e00082308 */ /* 0x000fe40000001000 */
[----:B------:R-:W-:Y:S01]  /*11a40*/  HGMMA.64x64x16.F32 R88, R124, gdesc[UR4].tnspB, R88, gsb0 ;  /* 0x40e000047c587df0 */ /* 0x000fe20008000858 */
[----:B------:R-:W-:Y:S02]  /*11a50*/  R2UR UR6, R6 ;  /* 0x00000000060672ca */ /* 0x000fe400000e0000 */
[----:B------:R-:W-:Y:S02]  /*11a60*/  R2UR UR7, R7 ;  /* 0x00000000070772ca */ /* 0x000fe400000e0000 */
[----:B------:R-:W1:Y:S02]  /*11a70*/  SHFL.BFLY PT, R7, R2, 0x1, 0x1f ;  /* 0x0c201f0002077f89 */ /* 0x000e6400000e0000 */
[----:B-1----:R-:W-:-:S05]  /*11a80*/  FADD.FTZ R12, R2, R7 ;  /* 0x00000007020c7221 */ /* 0x002fca0000010000 */
[----:B------:R-:W-:-:S13]  /*11a90*/  FSETP.NE.FTZ.AND P1, PT, R12, RZ, PT ;  /* 0x000000ff0c00720b */ /* 0x000fda0003f35000 */
[----:B------:R-:W1:Y:S01]  /*11aa0*/  @P1 MUFU.LG2 R6, R12 ;  /* 0x0000000c00061308 */ /* 0x000e620000000c00 */
[----:B------:R-:W-:Y:S01]  /*11ab0*/  @P1 FMUL.FTZ R2, R9, 0.69314718246459960938 ;  /* 0x3f31721809021820 */ /* 0x000fe20000410000 */
[----:B0-----:R-:W-:-:S04]  /*11ac0*/  @P2 FMUL.FTZ R9, R10, 0.69314718246459960938 ;  /* 0x3f3172180a092820 */ /* 0x001fc80000410000 */
[----:B------:R-:W-:Y:S02]  /*11ad0*/  @P2 FFMA.FTZ R0, R20, R24, R9 ;  /* 0x0000001814002223 */ /* 0x000fe40000010009 */
[----:B------:R0:W2:Y:S01]  /*11ae0*/  @P1 MUFU.RCP R4, R12 ;  /* 0x0000000c00041308 */ /* 0x0000a20000001000 */
[----:B-1----:R-:W-:-:S04]  /*11af0*/  @P1 FMUL.FTZ R7, R6, 0.69314718246459960938 ;  /* 0x3f31721806071820 */ /* 0x002fc80000410000 */
[----:B------:R-:W-:Y:S01]  /*11b00*/  @P1 FFMA.FTZ R3, R2, R5, R7 ;  /* 0x0000000502031223 */ /* 0x000fe20000010007 */
[----:B------:R-:W-:Y:S02]  /*11b10*/  WARPGROUP.DEPBAR.LE gsb0, 0x0 ;  /* 0x00008000000079c5 */ /* 0x000fe40000010000 */
[----:B------:R-:W-:-:S06]  /*11b20*/  WARPGROUP.ARRIVE ;  /* 0x00000000000079c5 */ /* 0x000fcc0000000000 */
[----:B------:R-:W-:Y:S03]  /*11b30*/  HGMMA.64x64x16.F32 R88, R120, gdesc[UR4].tnspB, R88, gsb0 ;  /* 0x40e0000478587df0 */ /* 0x000fe60008000858 */
[----:B------:R-:W-:Y:S02]  /*11b40*/  WARPGROUP.DEPBAR.LE gsb0, 0x0 ;  /* 0x00008000000079c5 */ /* 0x000fe40000010000 */
[----:B0-2---:R-:W-:Y:S05]  /*11b50*/  @!P0 BRA `(.L_x_2801) ;  /* 0x0000000000048947 */ /* 0x005fea0003800000 */
[----:B------:R-:W-:Y:S01]  /*11b60*/  BPT.TRAP 0x1 ;  /* 0x000000040000795c */ /* 0x000fe20000300000 */
.L_x_2801:
[----:B------:R-:W0:Y:S01]  /*11b70*/  S2R R5, SR_CgaCtaId ;  /* 0x0000000000057919 */ /* 0x000e220000008800 */
[----:B------:R-:W-:-:S05]  /*11b80*/  VIADD R2, R13, 0x16860 ;  /* 0x000168600d027836 */ /* 0x000fca0000000000 */
[----:B0-----:R-:W-:Y:S02]  /*11b90*/  PRMT R2, R5, 0x654, R2 ;  /* 0x0000065405027816 */ /* 0x001fe40000000002 */
[----:B------:R-:W2:Y:S01]  /*11ba0*/  LDL.LU R5, [R1+0x54] ;  /* 0x0000540001057983 */ /* 0x000ea20000300800 */
[----:B------:R-:W-:Y:S01]  /*11bb0*/  VIADD R22, R22, 0x1 ;  /* 0x0000000116167836 */ /* 0x000fe20000000000 */
[----:B------:R0:W-:Y:S01]  /*11bc0*/  SYNCS.ARRIVE.TRANS64.RED.A1T0 RZ, [R2+URZ], RZ ;  /* 0x000000ff02ff79a7 */ /* 0x0001e2000810043f */
[-C--:B------:R-:W-:Y:S01]  /*11bd0*/  FMUL.FTZ R20, R88, R4.reuse ;  /* 0x0000000458147220 */ /* 0x080fe20000410000 */
[-C--:B------:R-:W-:Y:S01]  /*11be0*/  FMUL.FTZ R21, R89, R4.reuse ;  /* 0x0000000459157220 */ /* 0x080fe20000410000 */
[-C--:B------:R-:W-:Y:S01]  /*11bf0*/  FMUL.FTZ R92, R92, R4.reuse ;  /* 0x000000045c5c7220 */ /* 0x080fe20000410000 */
[----:B------:R-:W-:Y:S01]  /*11c00*/  ISETP.NE.AND P1, PT, R22, 0x2, PT ;  /* 0x000000021600780c */ /* 0x000fe20003f25270 */
[-C--:B------:R-:W-:Y:S01]  /*11c10*/  FMUL.FTZ R93, R93, R4.reuse ;  /* 0x000000045d5d7220 */ /* 0x080fe20000410000 */
[-C--:B------:R-:W-:Y:S01]  /*11c20*/  FMUL.FTZ R96, R96, R4.reuse ;  /* 0x0000000460607220 */ /* 0x080fe20000410000 */
[-C--:B------:R-:W-:Y:S01]  /*11c30*/  FMUL.FTZ R97, R97, R4.reuse ;  /* 0x0000000461617220 */ /* 0x080fe20000410000 */
[----:B0-----:R-:W-:Y:S01]  /*11c40*/  SEL R2, RZ, 0x1, P1 ;  /* 0x00000001ff027807 */ /* 0x001fe20000800000 */
        /* <DEDUP_REMOVED lines=27> */
[----:B------:R-:W-:-:S02]  /*11e00*/  LOP3.LUT R155, R155, R2, RZ, 0x3c, !PT ;  /* 0x000000029b9b7212 */ /* 0x000fc400078e3cff */
[----:B------:R-:W-:Y:S01]  /*11e10*/  SEL R22, R22, RZ, P1 ;  /* 0x000000ff16167207 */ /* 0x000fe20000800000 */
[----:B--2---:R-:W-:-:S05]  /*11e20*/  VIADD R5, R5, 0x1 ;  /* 0x0000000105057836 */ /* 0x004fca0000000000 */
[----:B------:R0:W-:Y:S02]  /*11e30*/  STL [R1+0x54], R5 ;  /* 0x0000540501007387 */ /* 0x0001e40000100800 */
.L_x_2731:
[----:B------:R-:W3:Y:S01]  /*11e40*/  LDL R47, [R1+0x48] ;  /* 0x00004800012f7983 */ /* 0x000ee20000100800 */
[----:B------:R-:W1:Y:S01]  /*11e50*/  S2R R2, SR_TID.X ;  /* 0x0000000000027919 */ /* 0x000e620000002100 */
[----:B------:R-:W-:Y:S05]  /*11e60*/  WARPSYNC.ALL ;  /* 0x0000000000007948 */ /* 0x000fea0003800000 */
[----:B-1----:R-:W-:-:S04]  /*11e70*/  IADD3 R40, R2, -0x80, RZ ;  /* 0xffffff8002287810 */ /* 0x002fc80007ffe0ff */
[----:B------:R-:W-:-:S04]  /*11e80*/  SHF.R.S32.HI R46, RZ, 0x1f, R40 ;  /* 0x0000001fff2e7819 */ /* 0x000fc80000011428 */
[----:B------:R-:W-:-:S04]  /*11e90*/  LEA.HI R46, R46, R40, RZ, 0x3 ;  /* 0x000000282e2e7211 */ /* 0x000fc800078f18ff */
[----:B------:R-:W-:-:S05]  /*11ea0*/  LOP3.LUT R46, R46, 0xfffffff8, RZ, 0xc0, !PT ;  /* 0xfffffff82e2e7812 */ /* 0x000fca00078ec0ff */
[----:B------:R-:W-:-:S04]  /*11eb0*/  IMAD.IADD R46, R40, 0x1, -R46 ;  /* 0x00000001282e7824 */ /* 0x000fc800078e0a2e */
[----:B------:R-:W-:-:S05]  /*11ec0*/  IMAD.SHL.U32 R43, R46, 0x8, RZ ;  /* 0x000000082e2b7824 */ /* 0x000fca00078e00ff */
[----:B------:R-:W-:Y:S02]  /*11ed0*/  SHF.R.S32.HI R42, RZ, 0x1f, R43 ;  /* 0x0000001fff2a7819 */ /* 0x000fe4000001142b */
[----:B---3--:R-:W-:-:S04]  /*11ee0*/  SHF.R.S32.HI R32, RZ, 0x1f, R47 ;  /* 0x0000001fff207819 */ /* 0x008fc8000001142f */
[----:B------:R-:W-:Y:S01]  /*11ef0*/  SHF.L.U64.HI R35, R47, 0x2, R32 ;  /* 0x000000022f237819 */ /* 0x000fe20000010220 */
[----:B------:R-:W1:Y:S01]  /*11f00*/  S2R R4, SR_CgaCtaId ;  /* 0x0000000000047919 */ /* 0x000e620000008800 */
[----:B------:R-:W-:Y:S01]  /*11f10*/  MOV R2, 0x400 ;  /* 0x0000040000027802 */ /* 0x000fe20000000f00 */
[----:B------:R-:W-:Y:S01]  /*11f20*/  BSSY B0, `(.L_x_2802) ;  /* 0x0000238000007945 */ /* 0x000fe20003800000 */
[----:B------:R-:W-:Y:S02]  /*11f30*/  BAR.SYNC.DEFER_BLOCKING 0x5, 0x200 ;  /* 0x0148000000007b1d */ /* 0x000fe40000010000 */
[----:B-1----:R-:W-:-:S05]  /*11f40*/  LEA R2, R4, R2, 0x18 ;  /* 0x0000000204027211 */ /* 0x002fca00078ec0ff */
[----:B------:R1:W3:Y:S01]  /*11f50*/  LDS.128 R28, [R2+0x168d0] ;  /* 0x0168d000021c7984 */ /* 0x0002e20000000c00 */
[----:B------:R-:W-:Y:S06]  /*11f60*/  BAR.ARV 0x4, 0x200 ;  /* 0x0108000000007b1d */ /* 0x000fec0000002000 */
[----:B------:R-:W-:Y:S05]  /*11f70*/  @P0 BRA `(.L_x_2803) ;  /* 0x0000001800380947 */ /* 0x000fea0003800000 */
[----:B------:R-:W4:Y:S01]  /*11f80*/  LDL R4, [R1+0x64] ;  /* 0x0000640001047983 */ /* 0x000f220000100800 */
[----:B------:R-:W-:-:S03]  /*11f90*/  ULDC UR4, c[0x0][0xad4] ;  /* 0x0002b50000047ab9 */ /* 0x000fc60000000800 */
[----:B------:R-:W2:Y:S04]  /*11fa0*/  LDL.LU R26, [R1+0x4c] ;  /* 0x00004c00011a7983 */ /* 0x000ea80000300800 */
[----:B------:R-:W2:Y:S01]  /*11fb0*/  LDL.LU R34, [R1+0x50] ;  /* 0x0000500001227983 */ /* 0x000ea20000300800 */
[----:B0-----:R-:W0:Y:S01]  /*11fc0*/  S2R R5, SR_SWINHI ;  /* 0x0000000000057919 */ /* 0x001e220000002f00 */
[----:B-----5:R-:W-:Y:S02]  /*11fd0*/  MOV R24, R2 ;  /* 0x0000000200187202 */ /* 0x020fe40000000f00 */
[----:B0-----:R-:W-:Y:S02]  /*11fe0*/  MOV R25, R5 ;  /* 0x0000000500197202 */ /* 0x001fe40000000f00 */
[----:B------:R-:W-:Y:S01]  /*11ff0*/  F2FP.F16.F32.PACK_AB R14, R93, R92 ;  /* 0x0000005c5d0e723e */ /* 0x000fe200000000ff */
[----:B---3--:R-:W-:-:S02]  /*12000*/  IMAD.MOV.U32 R28, RZ, RZ, RZ ;  /* 0x000000ffff1c7224 */ /* 0x008fc400078e00ff */
        /* <DEDUP_REMOVED lines=19> */
[----:B------:R-:W-:Y:S01]  /*12140*/  LOP3.LUT R10, R9, R10, RZ, 0x3c, !PT ;  /* 0x0000000a090a7212 */ /* 0x000fe200078e3cff */
[----:B------:R-:W-:Y:S01]  /*12150*/  IMAD.X R7, RZ, RZ, R11, P1 ;  /* 0x000000ffff077224 */ /* 0x000fe200008e060b */
[----:B------:R-:W-:-:S02]  /*12160*/  LOP3.LUT R8, R4, R13, RZ, 0x3c, !PT ;  /* 0x0000000d04087212 */ /* 0x000fc400078e3cff */
[----:B------:R-:W-:Y:S02]  /*12170*/  LOP3.LUT R6, R6, R15, RZ, 0x3c, !PT ;  /* 0x0000000f06067212 */ /* 0x000fe400078e3cff */
[----:B------:R-:W-:Y:S02]  /*12180*/  LOP3.LUT R4, R12, R27, RZ, 0x3c, !PT ;  /* 0x0000001b0c047212 */ /* 0x000fe400078e3cff */
[----:B------:R-:W-:Y:S02]  /*12190*/  MOV R10, R10 ;  /* 0x0000000a000a7202 */ /* 0x000fe40000000f00 */
[----:B------:R-:W-:Y:S02]  /*121a0*/  F2FP.F16.F32.PACK_AB R12, R21, R20 ;  /* 0x00000014150c723e */ /* 0x000fe400000000ff */
[----:B------:R-:W-:Y:S02]  /*121b0*/  F2FP.F16.F32.PACK_AB R13, R91, R90 ;  /* 0x0000005a5b0d723e */ /* 0x000fe400000000ff */
[----:B------:R-:W-:-:S02]  /*121c0*/  F2FP.F16.F32.PACK_AB R15, R95, R94 ;  /* 0x0000005e5f0f723e */ /* 0x000fc400000000ff */
[----:B------:R-:W-:Y:S02]  /*121d0*/  IADD3.X R9, RZ, R11, RZ, P2, !PT ;  /* 0x0000000bff097210 */ /* 0x000fe400017fe4ff */
[----:B------:R-:W-:Y:S01]  /*121e0*/  MOV R37, R6 ;  /* 0x0000000600257202 */ /* 0x000fe20000000f00 */
[----:B------:R0:W-:Y:S01]  /*121f0*/  STSM.16.M88.4 [R10], R12 ;  /* 0x0000000c0a007844 */ /* 0x0001e20000000200 */
[----:B------:R-:W-:Y:S02]  /*12200*/  MOV R36, R4 ;  /* 0x0000000400247202 */ /* 0x000fe40000000f00 */
[----:B------:R-:W-:Y:S02]  /*12210*/  MOV R33, R8 ;  /* 0x0000000800217202 */ /* 0x000fe40000000f00 */
[----:B------:R-:W-:Y:S02]  /*12220*/  F2FP.F16.F32.PACK_AB R4, R97, R96 ;  /* 0x000000606104723e */ /* 0x000fe400000000ff */
[----:B------:R-:W-:-:S02]  /*12230*/  F2FP.F16.F32.PACK_AB R5, R99, R98 ;  /* 0x000000626305723e */ /* 0x000fc400000000ff */
[----:B------:R-:W-:Y:S02]  /*12240*/  F2FP.F16.F32.PACK_AB R6, R101, R100 ;  /* 0x000000646506723e */ /* 0x000fe400000000ff */
[----:B------:R-:W-:Y:S02]  /*12250*/  F2FP.F16.F32.PACK_AB R7, R103, R102 ;  /* 0x000000666707723e */ /* 0x000fe400000000ff */
[----:B------:R-:W-:Y:S02]  /*12260*/  F2FP.F16.F32.PACK_AB R8, R105, R104 ;  /* 0x000000686908723e */ /* 0x000fe400000000ff */
[----:B------:R-:W-:Y:S02]  /*12270*/  F2FP.F16.F32.PACK_AB R9, R107, R106 ;  /* 0x0000006a6b09723e */ /* 0x000fe400000000ff */
[----:B0-----:R-:W-:Y:S02]  /*12280*/  F2FP.F16.F32.PACK_AB R10, R109, R108 ;  /* 0x0000006c6d0a723e */ /* 0x001fe400000000ff */
[----:B------:R-:W-:-:S02]  /*12290*/  F2FP.F16.F32.PACK_AB R11, R111, R110 ;  /* 0x0000006e6f0b723e */ /* 0x000fc400000000ff */
[----:B------:R-:W-:Y:S02]  /*122a0*/  F2FP.F16.F32.PACK_AB R12, R113, R112 ;  /* 0x00000070710c723e */ /* 0x000fe400000000ff */
[----:B------:R-:W-:Y:S02]  /*122b0*/  F2FP.F16.F32.PACK_AB R13, R115, R114 ;  /* 0x00000072730d723e */ /* 0x000fe400000000ff */
[----:B------:R-:W-:Y:S02]  /*122c0*/  F2FP.F16.F32.PACK_AB R14, R117, R116 ;  /* 0x00000074750e723e */ /* 0x000fe400000000ff */
[----:B------:R-:W-:Y:S01]  /*122d0*/  F2FP.F16.F32.PACK_AB R15, R119, R118 ;  /* 0x00000076770f723e */ /* 0x000fe200000000ff */
[----:B------:R0:W-:Y:S01]  /*122e0*/  STSM.16.M88.4 [R33], R4 ;  /* 0x0000000421007844 */ /* 0x0001e20000000200 */
[----:B------:R-:W-:-:S03]  /*122f0*/  ISETP.NE.U32.AND P3, PT, RZ, UR6, PT ;  /* 0x00000006ff007c0c */ /* 0x000fc6000bf65070 */
[----:B------:R2:W-:Y:S01]  /*12300*/  STSM.16.M88.4 [R37], R8 ;  /* 0x0000000825007844 */ /* 0x0005e20000000200 */
[----:B------:R-:W-:-:S03]  /*12310*/  ISETP.NE.AND.EX P3, PT, RZ, UR7, PT, P3 ;  /* 0x00000007ff007c0c */ /* 0x000fc6000bf65330 */
[----:B------:R3:W-:Y:S01]  /*12320*/  STSM.16.M88.4 [R36], R12 ;  /* 0x0000000c24007844 */ /* 0x0007e20000000200 */
[----:B------:R-:W-:Y:S01]  /*12330*/  BAR.SYNC.DEFER_BLOCKING 0x1, 0x180 ;  /* 0x0046000000007b1d */ /* 0x000fe20000010000 */
[----:B------:R-:W-:Y:S02]  /*12340*/  ISETP.NE.U32.AND P0, PT, RZ, UR4, PT ;  /* 0x00000004ff007c0c */ /* 0x000fe4000bf05070 */
[C---:B------:R-:W-:Y:S02]  /*12350*/  IADD3 R26, P1, R34.reuse, UR4, RZ ;  /* 0x00000004221a7c10 */ /* 0x040fe4000ff3e0ff */
[----:B------:R-:W-:Y:S02]  /*12360*/  ISETP.NE.AND.EX P0, PT, RZ, UR5, PT, P0 ;  /* 0x00000005ff007c0c */ /* 0x000fe4000bf05300 */
[C---:B------:R-:W-:Y:S01]  /*12370*/  IADD3.X R27, R35.reuse, UR5, RZ, P1, !PT ;  /* 0x00000005231b7c10 */ /* 0x040fe20008ffe4ff */
[----:B0-----:R-:W-:Y:S01]  /*12380*/  IMAD.MOV.U32 R6, RZ, RZ, 0x9b8 ;  /* 0x000009b8ff067424 */ /* 0x001fe200078e00ff */
[----:B------:R-:W-:Y:S01]  /*12390*/  @P3 IADD3 R34, P1, R34, UR6, RZ ;  /* 0x0000000622223c10 */ /* 0x000fe2000ff3e0ff */
[----:B------:R-:W-:Y:S01]  /*123a0*/  ULDC UR6, c[0x0][0xa88] ;  /* 0x0002a20000067ab9 */ /* 0x000fe20000000800 */
[----:B------:R-:W-:Y:S01]  /*123b0*/  ISETP.GT.AND P2, PT, R38, 0x1, PT ;  /* 0x000000012600780c */ /* 0x000fe20003f44270 */
[----:B------:R-:W-:Y:S01]  /*123c0*/  IMAD.U32 R33, RZ, RZ, UR6 ;  /* 0x00000006ff217e24 */ /* 0x000fe2000f8e00ff */
[----:B------:R-:W-:Y:S01]  /*123d0*/  @P3 IADD3.X R35, R35, UR7, RZ, P1, !PT ;  /* 0x0000000723233c10 */ /* 0x000fe20008ffe4ff */
[----:B--2---:R-:W0:Y:S04]  /*123e0*/  LDC R8, c[0x0][0xbe8] ;  /* 0x0002fa00ff087b82 */ /* 0x004e280000000800 */
[----:B------:R2:W5:Y:S04]  /*123f0*/  @P0 LDG.E R28, desc[UR40][R26.64] ;  /* 0x000000281a1c0981 */ /* 0x000568000c1e1900 */
[----:B------:R2:W5:Y:S01]  /*12400*/  @P3 LDG.E R33, desc[UR40][R34.64] ;  /* 0x0000002822213981 */ /* 0x000562000c1e1900 */
[----:B------:R-:W-:-:S04]  /*12410*/  SEL R6, R6, 0x978, P2 ;  /* 0x0000097806067807 */ /* 0x000fc80001000000 */
[----:B---3--:R2:W3:Y:S08]  /*12420*/  LDC.64 R12, c[0x0][R6+0x220] ;  /* 0x00008800060c7b82 */ /* 0x0084f00000000a00 */
[----:B------:R2:W4:Y:S08]  /*12430*/  LDC.64 R14, c[0x0][R6+0x218] ;  /* 0x00008600060e7b82 */ /* 0x0005300000000a00 */
[----:B------:R2:W1:Y:S01]  /*12440*/  LDC.64 R10, c[0x0][R6+0x228] ;  /* 0x00008a00060a7b82 */ /* 0x0004620000000a00 */
[----:B0-----:R-:W-:Y:S01]  /*12450*/  ISETP.NE.AND P1, PT, R8, 0x1, PT ;  /* 0x000000010800780c */ /* 0x001fe20003f25270 */
[----:B--2---:R-:W-:-:S12]  /*12460*/  @P3 BRA `(.L_x_2804) ;  /* 0x0000000000103947 */ /* 0x004fd80003800000 */
[----:B------:R-:W-:Y:S05]  /*12470*/  @!P0 BRA `(.L_x_2804) ;  /* 0x00000000000c8947 */ /* 0x000fea0003800000 */
[----:B------:R-:W2:Y:S04]  /*12480*/  LDG.E R4, desc[UR40][R26.64] ;  /* 0x000000281a047981 */ /* 0x000ea8000c1e1900 */
[----:B-----5:R-:W2:Y:S02]  /*12490*/  LDG.E R33, desc[UR40][R26.64+0x4] ;  /* 0x000004281a217981 */ /* 0x020ea4000c1e1900 */
[----:B--2---:R-:W-:-:S07]  /*124a0*/  IMAD.IADD R33, R33, 0x1, -R4 ;  /* 0x0000000121217824 */ /* 0x004fce00078e0a04 */
.L_x_2804:
[----:B------:R-:W2:Y:S04]  /*124b0*/  LDL R26, [R1+0x44] ;  /* 0x00004400011a7983 */ /* 0x000ea80000100800 */
[----:B------:R-:W2:Y:S04]  /*124c0*/  LDL R49, [R1+0x28] ;  /* 0x0000280001317983 */ /* 0x000ea80000100800 */
[----:B------:R-:W2:Y:S01]  /*124d0*/  LDL R48, [R1+0x58] ;  /* 0x0000580001307983 */ /* 0x000ea20000100800 */
[----:B------:R-:W0:Y:S01]  /*124e0*/  LDC.64 R6, c[0x0][R6+0x210] ;  /* 0x0000840006067b82 */ /* 0x000e220000000a00 */
[----:B------:R-:W-:Y:S01]  /*124f0*/  ISETP.NE.U32.AND P0, PT, RZ, UR4, PT ;  /* 0x00000004ff007c0c */ /* 0x000fe2000bf05070 */
[-C--:B----4-:R-:W-:Y:S01]  /*12500*/  IMAD R35, R15, R23.reuse, RZ ;  /* 0x000000170f237224 */ /* 0x090fe200078e02ff */
[----:B------:R-:W4:Y:S01]  /*12510*/  LDL R38, [R1+0x60] ;  /* 0x0000600001267983 */ /* 0x000f220000100800 */
[----:B------:R-:W-:Y:S01]  /*12520*/  IMAD.WIDE.U32 R14, R14, R23, RZ ;  /* 0x000000170e0e7225 */ /* 0x000fe200078e00ff */
[----:B------:R-:W-:-:S03]  /*12530*/  ISETP.NE.AND.EX P0, PT, RZ, UR5, PT, P0 ;  /* 0x00000005ff007c0c */ /* 0x000fc6000bf05300 */
[----:B------:R-:W1:Y:S01]  /*12540*/  @P1 LDC R34, c[0x0][0xbec] ;  /* 0x0002fb00ff221b82 */ /* 0x000e620000000800 */
[----:B------:R-:W-:Y:S02]  /*12550*/  SEL R9, R47, RZ, !P0 ;  /* 0x000000ff2f097207 */ /* 0x000fe40004000000 */
[----:B------:R-:W-:-:S05]  /*12560*/  SEL R27, R32, RZ, !P0 ;  /* 0x000000ff201b7207 */ /* 0x000fca0004000000 */
[----:B------:R-:W0:Y:S01]  /*12570*/  @P1 LDC R39, c[0x0][0xbf0] ;  /* 0x0002fc00ff271b82 */ /* 0x000e220000000800 */
[----:B---3--:R-:W-:-:S07]  /*12580*/  IMAD R13, R13, R9, RZ ;  /* 0x000000090d0d7224 */ /* 0x008fce00078e02ff */
[----:B------:R-:W3:Y:S01]  /*12590*/  LDC.64 R4, c[0x0][0xba8] ;  /* 0x0002ea00ff047b82 */ /* 0x000ee20000000a00 */
[----:B------:R-:W1:Y:S01]  /*125a0*/  S2R R36, SR_TID.X ;  /* 0x0000000000247919 */ /* 0x000e620000002100 */
[C---:B------:R-:W-:Y:S02]  /*125b0*/  IMAD R37, R12.reuse, R27, R13 ;  /* 0x0000001b0c257224 */ /* 0x040fe400078e020d */
[----:B------:R-:W-:-:S04]  /*125c0*/  IMAD.WIDE.U32 R12, R12, R9, RZ ;  /* 0x000000090c0c7225 */ /* 0x000fc800078e00ff */
[----:B------:R-:W-:Y:S02]  /*125d0*/  IMAD.IADD R32, R15, 0x1, R35 ;  /* 0x000000010f207824 */ /* 0x000fe400078e0223 */
[----:B------:R-:W-:Y:S01]  /*125e0*/  IMAD.IADD R37, R13, 0x1, R37 ;  /* 0x000000010d257824 */ /* 0x000fe200078e0225 */
[----:B---3--:R-:W3:Y:S08]  /*125f0*/  @!P2 LDC R4, c[0x0][0xb50] ;  /* 0x0002d400ff04ab82 */ /* 0x008ef00000000800 */
[----:B------:R-:W3:Y:S01]  /*12600*/  @!P2 LDC R5, c[0x0][0xb54] ;  /* 0x0002d500ff05ab82 */ /* 0x000ee20000000800 */
[----:B-1----:R-:W-:-:S05]  /*12610*/  VIADD R44, R36, 0xffffff80 ;  /* 0xffffff80242c7836 */ /* 0x002fca0000000000 */
[----:B------:R-:W-:-:S04]  /*12620*/  SHF.R.S32.HI R36, RZ, 0x1f, R44 ;  /* 0x0000001fff247819 */ /* 0x000fc8000001142c */
[----:B------:R-:W-:-:S04]  /*12630*/  LEA.HI R36, R36, R44, RZ, 0x7 ;  /* 0x0000002c24247211 */ /* 0x000fc800078f38ff */
[----:B------:R-:W-:-:S05]  /*12640*/  LOP3.LUT R36, R36, 0xffffff80, RZ, 0xc0, !PT ;  /* 0xffffff8024247812 */ /* 0x000fca00078ec0ff */
[----:B------:R-:W-:Y:S02]  /*12650*/  IMAD.IADD R36, R44, 0x1, -R36 ;  /* 0x000000012c247824 */ /* 0x000fe400078e0a24 */
[----:B-----5:R-:W-:Y:S01]  /*12660*/  IMAD R44, R33, R8, RZ ;  /* 0x00000008212c7224 */ /* 0x020fe200078e02ff */
[----:B--2---:R-:W-:Y:S02]  /*12670*/  IADD3 R41, R26, R49, RZ ;  /* 0x000000311a297210 */ /* 0x004fe40007ffe0ff */
[----:B------:R-:W-:Y:S02]  /*12680*/  IADD3 R26, P0, P3, R12, R14, R28 ;  /* 0x0000000e0c1a7210 */ /* 0x000fe40007b1e01c */
[----:B------:R-:W-:Y:S01]  /*12690*/  SEL R27, R48, RZ, P2 ;  /* 0x000000ff301b7207 */ /* 0x000fe20001000000 */
[----:B------:R-:W-:-:S04]  /*126a0*/  @P1 IMAD.HI.U32 R14, R41, R34, RZ ;  /* 0x00000022290e1227 */ /* 0x000fc800078e00ff */
[----:B------:R-:W-:Y:S01]  /*126b0*/  IMAD.MOV.U32 R15, RZ, RZ, R41 ;  /* 0x000000ffff0f7224 */ /* 0x000fe200078e0029 */
[----:B0-----:R-:W-:Y:S01]  /*126c0*/  @P1 SHF.R.U32.HI R15, RZ, R39, R14 ;  /* 0x00000027ff0f1219 */ /* 0x001fe2000001160e */
[-C--:B------:R-:W-:Y:S01]  /*126d0*/  IMAD R35, R11, R27.reuse, RZ ;  /* 0x0000001b0b237224 */ /* 0x080fe200078e02ff */
[----:B------:R-:W-:Y:S01]  /*126e0*/  SHF.R.S32.HI R11, RZ, 0x1f, R28 ;  /* 0x0000001fff0b7819 */ /* 0x000fe2000001141c */
[----:B------:R-:W-:-:S03]  /*126f0*/  IMAD.WIDE.U32 R12, R10, R27, RZ ;  /* 0x0000001b0a0c7225 */ /* 0x000fc600078e00ff */
[----:B------:R-:W-:Y:S01]  /*12700*/  IADD3.X R27, R37, R32, R11, P0, P3 ;  /* 0x00000020251b7210 */ /* 0x000fe200007e640b */
[--C-:B------:R-:W-:Y:S01]  /*12710*/  IMAD.MOV R37, RZ, RZ, -R15.reuse ;  /* 0x000000ffff257224 */ /* 0x100fe200078e0a0f */
[----:B------:R-:W-:Y:S02]  /*12720*/  IADD3 R12, P0, P3, R15, R26, R12 ;  /* 0x0000001a0f0c7210 */ /* 0x000fe40007b1e00c */
[----:B------:R-:W-:Y:S01]  /*12730*/  SHF.R.S32.HI R10, RZ, 0x1f, R15 ;  /* 0x0000001fff0a7819 */ /* 0x000fe2000001140f */
[----:B------:R-:W-:Y:S01]  /*12740*/  IMAD R15, R8, R37, R41 ;  /* 0x00000025080f7224 */ /* 0x000fe200078e0229 */
[----:B------:R-:W-:-:S04]  /*12750*/  IADD3 R35, R13, R35, RZ ;  /* 0x000000230d237210 */ /* 0x000fc80007ffe0ff */
[----:B------:R-:W-:Y:S01]  /*12760*/  IADD3.X R13, R10, R27, R35, P0, P3 ;  /* 0x0000001b0a0d7210 */ /* 0x000fe200007e6423 */
[----:B------:R-:W-:Y:S01]  /*12770*/  IMAD R7, R7, R15, RZ ;  /* 0x0000000f07077224 */ /* 0x000fe200078e02ff */
[----:B------:R-:W-:-:S05]  /*12780*/  SHF.R.S32.HI R27, RZ, 0x1f, R15 ;  /* 0x0000001fff1b7819 */ /* 0x000fca000001140f */
[C---:B------:R-:W-:Y:S02]  /*12790*/  IMAD R27, R6.reuse, R27, R7 ;  /* 0x0000001b061b7224 */ /* 0x040fe400078e0207 */
[----:B------:R-:W-:-:S04]  /*127a0*/  IMAD.WIDE.U32 R6, R6, R15, R12 ;  /* 0x0000000f06067225 */ /* 0x000fc800078e000c */
[----:B------:R-:W-:Y:S01]  /*127b0*/  IMAD.IADD R7, R7, 0x1, R27 ;  /* 0x0000000107077824 */ /* 0x000fe200078e021b */
[----:B---3--:R-:W-:-:S04]  /*127c0*/  LEA R4, P0, R6, R4, 0x2 ;  /* 0x0000000406047211 */ /* 0x008fc800078010ff */
[----:B------:R-:W-:Y:S01]  /*127d0*/  LEA.HI.X R6, R6, R5, R7, 0x2, P0 ;  /* 0x0000000506067211 */ /* 0x000fe200000f1407 */
[----:B------:R-:W-:Y:S01]  /*127e0*/  SHFL.IDX PT, R12, R4, RZ, 0x1c1f ;  /* 0x001c1fff040c7589 */ /* 0x000fe200000e0000 */
[----:B----4-:R-:W-:-:S03]  /*127f0*/  IMAD.IADD R7, R38, 0x1, R49 ;  /* 0x0000000126077824 */ /* 0x010fc600078e0231 */
[----:B------:R-:W0:Y:S04]  /*12800*/  SHFL.IDX PT, R13, R6, RZ, 0x1c1f ;  /* 0x001c1fff060d7589 */ /* 0x000e2800000e0000 */
[----:B------:R-:W-:Y:S04]  /*12810*/  SHFL.IDX PT, R14, R4, 0x1, 0x1c1f ;  /* 0x003c1f00040e7f89 */ /* 0x000fe800000e0000 */
[----:B------:R-:W1:Y:S01]  /*12820*/  SHFL.IDX PT, R15, R6, 0x1, 0x1c1f ;  /* 0x003c1f00060f7f89 */ /* 0x000e6200000e0000 */
[----:B------:R-:W-:Y:S02]  /*12830*/  LOP3.LUT P0, RZ, R36, 0x3, RZ, 0xc0, !PT ;  /* 0x0000000324ff7812 */ /* 0x000fe4000780c0ff */
[----:B------:R-:W-:-:S02]  /*12840*/  IADD3 R5, R7, 0x8, RZ ;  /* 0x0000000807057810 */ /* 0x000fc40007ffe0ff */
        /* <DEDUP_REMOVED lines=33> */
[--C-:B------:R-:W-:Y:S01]  /*12a60*/  IMAD.X R33, RZ, RZ, R25.reuse, P2 ;  /* 0x000000ffff217224 */ /* 0x100fe200010e0619 */
[----:B------:R-:W-:Y:S01]  /*12a70*/  MOV R5, R25 ;  /* 0x0000001900057202 */ /* 0x000fe20000000f00 */
[----:B------:R-:W-:-:S02]  /*12a80*/  IMAD.X R37, RZ, RZ, R25, P3 ;  /* 0x000000ffff257224 */ /* 0x000fc400018e0619 */
        /* <DEDUP_REMOVED lines=9> */
[----:B------:R-:W-:Y:S01]  /*12b20*/  IMAD R11, R23, UR5, R11 ;  /* 0x00000005170b7c24 */ /* 0x000fe2000f8e020b */
[----:B------:R-:W-:Y:S01]  /*12b30*/  ULDC.64 UR4, c[0x0][0xaf0] ;  /* 0x0002bc0000047ab9 */ /* 0x000fe20000000a00 */
[----:B------:R-:W-:Y:S01]  /*12b40*/  @!PT LDS RZ, [RZ] ;  /* 0x00000000fffff984 */ /* 0x000fe20000000800 */
[----:B------:R-:W-:Y:S01]  /*12b50*/  @!PT LDS RZ, [RZ] ;  /* 0x00000000fffff984 */ /* 0x000fe20000000800 */
[----:B------:R-:W-:Y:S01]  /*12b60*/  @!PT LDS RZ, [RZ] ;  /* 0x00000000fffff984 */ /* 0x000fe20000000800 */
[----:B------:R-:W-:Y:S01]  /*12b70*/  @!PT LDS RZ, [RZ] ;  /* 0x00000000fffff984 */ /* 0x000fe20000000800 */
[----:B------:R2:W-:Y:S06]  /*12b80*/  MEMBAR.ALL.CTA ;  /* 0x0000000000007992 */ /* 0x0005ec0000008000 */
[----:B--2---:R-:W2:Y:S01]  /*12b90*/  FENCE.VIEW.ASYNC.S ;  /* 0x00000000000073c6 */ /* 0x004ea20000000000 */
[----:B------:R-:W-:-:S02]  /*12ba0*/  IMAD R12, R12, UR4, RZ ;  /* 0x000000040c0c7c24 */ /* 0x000fc4000f8e02ff */
[----:B0-----:R-:W-:-:S04]  /*12bb0*/  @P1 IMAD.HI.U32 R0, R14, R13, RZ ;  /* 0x0000000d0e001227 */ /* 0x001fc800078e00ff */
[----:B------:R-:W-:Y:S01]  /*12bc0*/  IMAD.MOV.U32 R3, RZ, RZ, R14 ;  /* 0x000000ffff037224 */ /* 0x000fe200078e000e */
[----:B-1----:R-:W-:Y:S01]  /*12bd0*/  @P1 SHF.R.U32.HI R3, RZ, R15, R0 ;  /* 0x0000000fff031219 */ /* 0x002fe20000011600 */
[C---:B------:R-:W-:Y:S02]  /*12be0*/  IMAD R13, R9.reuse, UR5, R12 ;  /* 0x00000005090d7c24 */ /* 0x040fe4000f8e020c */
[----:B------:R-:W-:Y:S01]  /*12bf0*/  IMAD.WIDE.U32 R10, R9, UR4, R10 ;  /* 0x00000004090a7c25 */ /* 0x000fe2000f8e000a */
[----:B------:R-:W-:Y:S01]  /*12c00*/  SHF.R.S32.HI R9, RZ, 0x1f, R3 ;  /* 0x0000001fff097819 */ /* 0x000fe20000011403 */
[----:B------:R-:W-:Y:S02]  /*12c10*/  ULDC.64 UR4, c[0x0][0xae0] ;  /* 0x0002b80000047ab9 */ /* 0x000fe40000000a00 */
[----:B------:R-:W-:Y:S01]  /*12c20*/  IMAD.IADD R11, R11, 0x1, R13 ;  /* 0x000000010b0b7824 */ /* 0x000fe200078e020d */
[----:B------:R-:W-:Y:S01]  /*12c30*/  IADD3 R13, -R3, RZ, RZ ;  /* 0x000000ff030d7210 */ /* 0x000fe20007ffe1ff */
[----:B------:R-:W-:-:S02]  /*12c40*/  VIADD R0, R2, 0x16820 ;  /* 0x0001682002007836 */ /* 0x000fc40000000000 */
[----:B------:R-:W-:Y:S02]  /*12c50*/  IMAD R12, R9, UR4, RZ ;  /* 0x00000004090c7c24 */ /* 0x000fe4000f8e02ff */
[----:B------:R-:W-:Y:S01]  /*12c60*/  IMAD R13, R8, R13, R14 ;  /* 0x0000000d080d7224 */ /* 0x000fe200078e020e */
[----:B------:R-:W-:Y:S01]  /*12c70*/  PRMT R0, RZ, 0x654, R0 ;  /* 0x00000654ff007816 */ /* 0x000fe20000000000 */
[----:B------:R-:W-:-:S03]  /*12c80*/  IMAD R15, R3, UR5, R12 ;  /* 0x00000005030f7c24 */ /* 0x000fc6000f8e020c */
[----:B--2---:R0:W-:Y:S01]  /*12c90*/  SYNCS.ARRIVE.TRANS64.RED.A1T0 RZ, [R0+URZ], RZ ;  /* 0x000000ff00ff79a7 */ /* 0x0041e2000810043f */
[----:B------:R-:W-:Y:S01]  /*12ca0*/  IMAD.WIDE.U32 R8, R3, UR4, R10 ;  /* 0x0000000403087c25 */ /* 0x000fe2000f8e000a */
[----:B------:R-:W-:Y:S01]  /*12cb0*/  ULDC.64 UR4, c[0x0][0xad8] ;  /* 0x0002b60000047ab9 */ /* 0x000fe20000000a00 */
[----:B0-----:R-:W-:Y:S02]  /*12cc0*/  SHF.R.S32.HI R0, RZ, 0x1f, R13 ;  /* 0x0000001fff007819 */ /* 0x001fe4000001140d */
[----:B------:R-:W-:-:S03]  /*12cd0*/  IMAD.IADD R9, R9, 0x1, R15 ;  /* 0x0000000109097824 */ /* 0x000fc600078e020f */
        /* <DEDUP_REMOVED lines=15> */
[C---:B------:R-:W-:Y:S01]  /*12dd0*/  IADD3 R11, R41.reuse, 0x30, RZ ;  /* 0x00000030290b7810 */ /* 0x040fe20007ffe0ff */
[----:B------:R-:W2:Y:S01]  /*12de0*/  SHFL.IDX PT, R0, R40, RZ, 0x181f ;  /* 0x00181fff28007589 */ /* 0x000ea200000e0000 */
[-C--:B------:R-:W-:Y:S02]  /*12df0*/  ISETP.GE.OR P2, PT, R41, R44.reuse, P0 ;  /* 0x0000002c2900720c */ /* 0x080fe40000746670 */
[-C--:B------:R-:W-:Y:S01]  /*12e00*/  ISETP.GE.OR P3, PT, R11, R44.reuse, P0 ;  /* 0x0000002c0b00720c */ /* 0x080fe20000766670 */
[----:B------:R-:W3:Y:S01]  /*12e10*/  SHFL.IDX PT, R14, R23, 0x2, 0x181f ;  /* 0x00581f00170e7f89 */ /* 0x000ee200000e0000 */
[----:B------:R-:W-:-:S03]  /*12e20*/  ISETP.GE.OR P4, PT, R13, R44, P0 ;  /* 0x0000002c0d00720c */ /* 0x000fc60000786670 */
[----:B------:R-:W4:Y:S04]  /*12e30*/  SHFL.IDX PT, R8, R40, 0x1, 0x181f ;  /* 0x00381f0028087f89 */ /* 0x000f2800000e0000 */
[----:B------:R-:W4:Y:S02]  /*12e40*/  SHFL.IDX PT, R10, R40, 0x2, 0x181f ;  /* 0x00581f00280a7f89 */ /* 0x000f2400000e0000 */
[C---:B0-----:R-:W-:Y:S02]  /*12e50*/  @!P2 LEA R28, P5, R43.reuse, R3, 0x1 ;  /* 0x000000032b1ca211 */ /* 0x041fe400078a08ff */
[C---:B-1----:R-:W-:Y:S02]  /*12e60*/  @!P3 LEA R20, P1, R43.reuse, R9, 0x1 ;  /* 0x000000092b14b211 */ /* 0x042fe400078208ff */
[----:B--2---:R-:W-:-:S02]  /*12e70*/  @!P2 LEA.HI.X R3, R43, R0, R42, 0x1, P5 ;  /* 0x000000002b03a211 */ /* 0x004fc400028f0c2a */
        /* <DEDUP_REMOVED lines=12> */
.L_x_2998:
[----:B------:R-:W-:-:S05]  /*12f40*/  VIADD R41, R41, 0x90 ;  /* 0x0000009029297836 */ /* 0x000fca0000000000 */
[----:B------:R-:W-:-:S13]  /*12f50*/  ISETP.GE.OR P0, PT, R41, R44, P0 ;  /* 0x0000002c2900720c */ /* 0x000fda0000706670 */
[----:B------:R-:W-:Y:S05]  /*12f60*/  @P0 BRA `(.L_x_2807) ;  /* 0x0000001000cc0947 */ /* 0x000fea0003800000 */
[----:B------:R-:W-:-:S04]  /*12f70*/  LEA R14, P0, R43, R14, 0x1 ;  /* 0x0000000e2b0e7211 */ /* 0x000fc800078008ff */
[----:B------:R-:W-:-:S05]  /*12f80*/  LEA.HI.X R15, R43, R0, R42, 0x1, P0 ;  /* 0x000000002b0f7211 */ /* 0x000fca00000f0c2a */
[----:B------:R0:W-:Y:S01]  /*12f90*/  ST.E.128 desc[UR40][R14.64], R36 ;  /* 0x000000240e007985 */ /* 0x0001e2000c101d28 */
[----:B------:R-:W-:Y:S05]  /*12fa0*/  BRA `(.L_x_2807) ;  /* 0x0000001000bc7947 */ /* 0x000fea0003800000 */
.L_x_2805:
        /* <DEDUP_REMOVED lines=9> */
[----:B------:R-:W-:-:S03]  /*13040*/  ULDC.64 UR4, c[0x0][0xb38] ;  /* 0x0002ce0000047ab9 */ /* 0x000fc60000000a00 */
        /* <DEDUP_REMOVED lines=8> */
[----:B------:R-:W-:-:S03]  /*130d0*/  ULDC.64 UR4, c[0x0][0xb48] ;  /* 0x0002d20000047ab9 */ /* 0x000fc60000000a00 */
[----:B------:R-:W-:Y:S01]  /*130e0*/  IMAD.MOV.U32 R9, RZ, RZ, R41 ;  /* 0x000000ffff097224 */ /* 0x000fe200078e0029 */
[----:B0-----:R-:W-:Y:S01]  /*130f0*/  @P1 SHF.R.U32.HI R9, RZ, R13, R4 ;  /* 0x0000000dff091219 */ /* 0x001fe20000011604 */
[----:B------:R-:W-:Y:S02]  /*13100*/  IMAD.IADD R11, R11, 0x1, R3 ;  /* 0x000000010b0b7824 */ /* 0x000fe400078e0203 */
[----:B------:R-:W-:Y:S01]  /*13110*/  VIADD R4, R2, 0x16820 ;  /* 0x0001682002047836 */ /* 0x000fe20000000000 */
[----:B------:R-:W-:Y:S01]  /*13120*/  IADD3 R3, -R9, RZ, RZ ;  /* 0x000000ff09037210 */ /* 0x000fe20007ffe1ff */
[----:B------:R-:W-:Y:S01]  /*13130*/  IMAD.WIDE.U32 R10, R48, UR4, R10 ;  /* 0x00000004300a7c25 */ /* 0x000fe2000f8e000a */
[----:B------:R-:W-:Y:S02]  /*13140*/  SHF.R.S32.HI R0, RZ, 0x1f, R9 ;  /* 0x0000001fff007819 */ /* 0x000fe40000011409 */
[----:B------:R-:W-:Y:S01]  /*13150*/  PRMT R4, RZ, 0x654, R4 ;  /* 0x00000654ff047816 */ /* 0x000fe20000000004 */
[----:B------:R-:W-:-:S02]  /*13160*/  IMAD R3, R8, R3, R41 ;  /* 0x0000000308037224 */ /* 0x000fc400078e0229 */
[----:B------:R-:W-:Y:S01]  /*13170*/  IMAD R0, R0, UR6, RZ ;  /* 0x0000000600007c24 */ /* 0x000fe2000f8e02ff */
[----:B------:R0:W-:Y:S01]  /*13180*/  SYNCS.ARRIVE.TRANS64.RED.A1T0 RZ, [R4+URZ], RZ ;  /* 0x000000ff04ff79a7 */ /* 0x0001e2000810043f */
        /* <DEDUP_REMOVED lines=12> */
[----:B------:R-:W-:-:S03]  /*13250*/  UMOV UR4, 0xffffffff ;  /* 0xffffffff00047882 */ /* 0x000fc60000000000 */
[----:B0-----:R-:W-:Y:S01]  /*13260*/  LEA.HI.X R4, R8, UR5, R3, 0x2, P0 ;  /* 0x0000000508047c11 */ /* 0x001fe200080f1403 */
[C---:B--2---:R-:W-:Y:S01]  /*13270*/  VIADD R23, R42.reuse, 0x10 ;  /* 0x000000102a177836 */ /* 0x044fe20000000000 */
[C---:B------:R-:W-:Y:S01]  /*13280*/  IADD3 R27, R42.reuse, 0x18, RZ ;  /* 0x000000182a1b7810 */ /* 0x040fe20007ffe0ff */
[C---:B------:R-:W-:Y:S01]  /*13290*/  VIADD R32, R42.reuse, 0x20 ;  /* 0x000000202a207836 */ /* 0x040fe20000000000 */
[C---:B------:R-:W-:Y:S01]  /*132a0*/  IADD3 R40, R42.reuse, 0x8, RZ ;  /* 0x000000082a287810 */ /* 0x040fe20007ffe0ff */
        /* <DEDUP_REMOVED lines=8> */
[----:B------:R-:W-:Y:S02]  /*13330*/  SHF.R.S32.HI R39, RZ, 0x1f, R38 ;  /* 0x0000001fff277819 */ /* 0x000fe40000011426 */
[----:B------:R-:W-:Y:S01]  /*13340*/  SHF.R.S32.HI R41, RZ, 0x1f, R40 ;  /* 0x0000001fff297819 */ /* 0x000fe20000011428 */
[----:B------:R-:W-:Y:S06]  /*13350*/  BRA.DIV UR4, `(.L_x_2808) ;  /* 0x000000a204747947 */ /* 0x000fec000b800000 */
[----:B------:R0:W1:Y:S04]  /*13360*/  SHFL.IDX PT, R3, R4, RZ, 0x1c1f ;  /* 0x001c1fff04037589 */ /* 0x00006800000e0000 */
[----:B------:R0:W2:Y:S02]  /*13370*/  SHFL.IDX PT, R14, R0, RZ, 0x1c1f ;  /* 0x001c1fff000e7589 */ /* 0x0000a400000e0000 */
.L_x_3001:
        /* <DEDUP_REMOVED lines=8> */
[----:B-1----:R-:W-:Y:S02]  /*13400*/  @!P3 IMAD.MOV.U32 R15, RZ, RZ, R3 ;  /* 0x000000ffff0fb224 */ /* 0x002fe400078e0003 */
[-C--:B--2---:R-:W-:Y:S01]  /*13410*/  @!P1 LEA R8, P5, R40, R14.reuse, 0x2 ;  /* 0x0000000e28089211 */ /* 0x084fe200078a10ff */
[----:B------:R-:W-:Y:S01]  /*13420*/  @!P3 IMAD.WIDE R6, R42, 0x4, R14 ;  /* 0x000000042a06b825 */ /* 0x000fe200078e020e */
[C---:B------:R-:W-:Y:S02]  /*13430*/  @!P0 LEA R10, P2, R23.reuse, R14, 0x2 ;  /* 0x0000000e170a8211 */ /* 0x040fe400078410ff */
[-C--:B------:R-:W-:Y:S02]  /*13440*/  @!P1 LEA.HI.X R9, R40, R3.reuse, R41, 0x2, P5 ;  /* 0x0000000328099211 */ /* 0x080fe400028f1429 */
[----:B------:R1:W-:Y:S01]  /*13450*/  @!P3 ST.E.64 desc[UR40][R6.64], R20 ;  /* 0x000000140600b985 */ /* 0x0003e2000c101b28 */
[----:B------:R-:W-:Y:S02]  /*13460*/  ISETP.GE.AND P3, PT, R32, UR4, PT ;  /* 0x0000000420007c0c */ /* 0x000fe4000bf66270 */
[----:B------:R-:W-:Y:S01]  /*13470*/  @!P0 LEA.HI.X R11, R23, R3, R26, 0x2, P2 ;  /* 0x00000003170b8211 */ /* 0x000fe200010f141a */
[----:B------:R2:W-:Y:S01]  /*13480*/  @!P1 ST.E.64 desc[UR40][R8.64], R92 ;  /* 0x0000005c08009985 */ /* 0x0005e2000c101b28 */
[----:B------:R-:W-:-:S02]  /*13490*/  ISETP.GE.AND P2, PT, R34, UR4, PT ;  /* 0x0000000422007c0c */ /* 0x000fc4000bf46270 */
[CC--:B------:R-:W-:Y:S01]  /*134a0*/  @!P4 LEA R12, P5, R27.reuse, R14.reuse, 0x2 ;  /* 0x0000000e1b0cc211 */ /* 0x0c0fe200078a10ff */
[----:B------:R3:W-:Y:S01]  /*134b0*/  @!P0 ST.E.64 desc[UR40][R10.64], R96 ;  /* 0x000000600a008985 */ /* 0x0007e2000c101b28 */
[----:B------:R-:W-:Y:S02]  /*134c0*/  ISETP.GE.AND P1, PT, R36, UR4, PT ;  /* 0x0000000424007c0c */ /* 0x000fe4000bf26270 */
[----:B------:R-:W-:Y:S02]  /*134d0*/  ISETP.GE.AND P0, PT, R38, UR4, PT ;  /* 0x0000000426007c0c */ /* 0x000fe4000bf06270 */
[----:B------:R-:W-:Y:S02]  /*134e0*/  @!P4 LEA.HI.X R13, R27, R3, R28, 0x2, P5 ;  /* 0x000000031b0dc211 */ /* 0x000fe400028f141c */
[----:B------:R-:W-:-:S03]  /*134f0*/  @!P3 LEA R24, P5, R32, R14, 0x2 ;  /* 0x0000000e2018b211 */ /* 0x000fc600078a10ff */
[----:B------:R3:W-:Y:S01]  /*13500*/  @!P4 ST.E.64 desc[UR40][R12.64], R100 ;  /* 0x000000640c00c985 */ /* 0x0007e2000c101b28 */
[-C--:B-1----:R-:W-:Y:S02]  /*13510*/  @!P2 LEA R6, P4, R34, R14.reuse, 0x2 ;  /* 0x0000000e2206a211 */ /* 0x082fe400078810ff */
[-C--:B------:R-:W-:Y:S02]  /*13520*/  @!P3 LEA.HI.X R25, R32, R3.reuse, R33, 0x2, P5 ;  /* 0x000000032019b211 */ /* 0x080fe400028f1421 */
[-C--:B--2---:R-:W-:Y:S02]  /*13530*/  @!P1 LEA R8, P5, R36, R14.reuse, 0x2 ;  /* 0x0000000e24089211 */ /* 0x084fe400078a10ff */
[-C--:B------:R-:W-:Y:S01]  /*13540*/  @!P2 LEA.HI.X R7, R34, R3.reuse, R35, 0x2, P4 ;  /* 0x000000032207a211 */ /* 0x080fe200020f1423 */
[----:B------:R3:W-:Y:S01]  /*13550*/  @!P3 ST.E.64 desc[UR40][R24.64], R104 ;  /* 0x000000681800b985 */ /* 0x0007e2000c101b28 */
[----:B------:R-:W-:Y:S02]  /*13560*/  @!P0 LEA R14, P4, R38, R14, 0x2 ;  /* 0x0000000e260e8211 */ /* 0x000fe400078810ff */
[-C--:B------:R-:W-:Y:S01]  /*13570*/  @!P1 LEA.HI.X R9, R36, R3.reuse, R37, 0x2, P5 ;  /* 0x0000000324099211 */ /* 0x080fe200028f1425 */
[----:B------:R3:W-:Y:S01]  /*13580*/  @!P2 ST.E.64 desc[UR40][R6.64], R108 ;  /* 0x0000006c0600a985 */ /* 0x0007e2000c101b28 */
[----:B------:R-:W-:-:S03]  /*13590*/  @!P0 LEA.HI.X R15, R38, R3, R39, 0x2, P4 ;  /* 0x00000003260f8211 */ /* 0x000fc600020f1427 */
[----:B------:R3:W-:Y:S04]  /*135a0*/  @!P1 ST.E.64 desc[UR40][R8.64], R112 ;  /* 0x0000007008009985 */ /* 0x0007e8000c101b28 */
[----:B------:R3:W-:Y:S02]  /*135b0*/  @!P0 ST.E.64 desc[UR40][R14.64], R116 ;  /* 0x000000740e008985 */ /* 0x0007e4000c101b28 */
.L_x_2810:
[----:B------:R-:W-:Y:S05]  /*135c0*/  BSYNC B1 ;  /* 0x0000000000017941 */ /* 0x000fea0003800000 */
.L_x_2809:
[----:B------:R-:W-:-:S03]  /*135d0*/  UMOV UR4, 0xffffffff ;  /* 0xffffffff00047882 */ /* 0x000fc60000000000 */
[----:B------:R-:W-:Y:S05]  /*135e0*/  BRA.DIV UR4, `(.L_x_2811) ;  /* 0x000000a204047947 */ /* 0x000fea000b800000 */
[----:B-1----:R1:W4:Y:S04]  /*135f0*/  SHFL.IDX PT, R3, R4, 0x1, 0x1c1f ;  /* 0x003c1f0004037f89 */ /* 0x00232800000e0000 */
[----:B--23--:R1:W2:Y:S02]  /*13600*/  SHFL.IDX PT, R14, R0, 0x1, 0x1c1f ;  /* 0x003c1f00000e7f89 */ /* 0x00c2a400000e0000 */
.L_x_3005:
        /* <DEDUP_REMOVED lines=37> */
.L_x_2803:
[----:B------:R-:W2:Y:S01]  /*13860*/  LDL.LU R0, [R1+0x50] ;  /* 0x0000500001007983 */ /* 0x000ea20000300800 */
[----:B------:R-:W-:Y:S01]  /*13870*/  ULDC.64 UR6, c[0x0][0xc08] ;  /* 0x0003020000067ab9 */ /* 0x000fe20000000a00 */
[----:B------:R-:W-:Y:S02]  /*13880*/  ULDC.64 UR4, c[0x0][0xc00] ;  /* 0x0003000000047ab9 */ /* 0x000fe40000000a00 */
[----:B------:R-:W4:Y:S01]  /*13890*/  LDL R8, [R1+0x4c] ;  /* 0x00004c0001087983 */ /* 0x000f220000100800 */
[----:B------:R-:W-:Y:S01]  /*138a0*/  ISETP.NE.U32.AND P1, PT, RZ, UR6, PT ;  /* 0x00000006ff007c0c */ /* 0x000fe2000bf25070 */
[----:B------:R-:W-:Y:S01]  /*138b0*/  IMAD.MOV.U32 R3, RZ, RZ, RZ ;  /* 0x000000ffff037224 */ /* 0x000fe200078e00ff */
[----:B------:R-:W-:Y:S02]  /*138c0*/  ISETP.NE.U32.AND P0, PT, RZ, UR4, PT ;  /* 0x00000004ff007c0c */ /* 0x000fe4000bf05070 */
[----:B------:R-:W-:Y:S02]  /*138d0*/  ISETP.NE.AND.EX P1, PT, RZ, UR7, PT, P1 ;  /* 0x00000007ff007c0c */ /* 0x000fe4000bf25310 */
[----:B------:R-:W-:Y:S01]  /*138e0*/  ISETP.NE.AND.EX P0, PT, RZ, UR5, PT, P0 ;  /* 0x00000005ff007c0c */ /* 0x000fe2000bf05300 */
[----:B------:R-:W1:Y:S01]  /*138f0*/  S2R R9, SR_TID.X ;  /* 0x0000000000097919 */ /* 0x000e620000002100 */
[----:B--2---:R-:W-:Y:S01]  /*13900*/  IADD3 R4, P2, R0, UR4, RZ ;  /* 0x0000000400047c10 */ /* 0x004fe2000ff5e0ff */
[----:B------:R-:W-:-:S03]  /*13910*/  ULDC UR4, c[0x0][0xa88] ;  /* 0x0002a20000047ab9 */ /* 0x000fc60000000800 */
[----:B0-----:R-:W-:-:S05]  /*13920*/  IADD3.X R5, R35, UR5, RZ, P2, !PT ;  /* 0x0000000523057c10 */ /* 0x001fca00097fe4ff */
[----:B------:R-:W-:Y:S01]  /*13930*/  @P1 IADD3 R6, P2, R0, UR6, RZ ;  /* 0x0000000600061c10 */ /* 0x000fe2000ff5e0ff */
[----:B-----5:R-:W-:Y:S01]  /*13940*/  IMAD.U32 R24, RZ, RZ, UR4 ;  /* 0x00000004ff187e24 */ /* 0x020fe2000f8e00ff */
[----:B------:R0:W5:Y:S02]  /*13950*/  @P0 LDG.E R3, desc[UR40][R4.64] ;  /* 0x0000002804030981 */ /* 0x000164000c1e1900 */
[----:B------:R-:W-:Y:S02]  /*13960*/  @P1 IADD3.X R7, R35, UR7, RZ, P2, !PT ;  /* 0x0000000723071c10 */ /* 0x000fe400097fe4ff */
[----:B-1----:R-:W-:-:S03]  /*13970*/  IADD3 R34, R9, -0x80, RZ ;  /* 0xffffff8009227810 */ /* 0x002fc60007ffe0ff */
[----:B------:R0:W5:Y:S01]  /*13980*/  @P1 LDG.E R24, desc[UR40][R6.64] ;  /* 0x0000002806181981 */ /* 0x000162000c1e1900 */
[----:B----4-:R-:W-:Y:S02]  /*13990*/  ISETP.NE.AND P2, PT, R8, RZ, PT ;  /* 0x000000ff0800720c */ /* 0x010fe40003f45270 */
[----:B------:R-:W-:-:S11]  /*139a0*/  ISETP.GT.AND P3, PT, R34, 0xbf, PT ;  /* 0x000000bf2200780c */ /* 0x000fd60003f64270 */
[----:B------:R-:W1:Y:S02]  /*139b0*/  @!P2 LDC R8, c[0x0][0xad4] ;  /* 0x0002b500ff08ab82 */ /* 0x000e640000000800 */
[----:B-1----:R0:W-:Y:S01]  /*139c0*/  @!P2 STL [R1+0x4c], R8 ;  /* 0x00004c080100a387 */ /* 0x0021e20000100800 */
[----:B------:R-:W-:Y:S01]  /*139d0*/  ISETP.GT.AND P2, PT, R8, 0x1, PT ;  /* 0x000000010800780c */ /* 0x000fe20003f44270 */
[----:B------:R-:W-:-:S12]  /*139e0*/  @P1 BRA `(.L_x_2812) ;  /* 0x0000000000101947 */ /* 0x000fd80003800000 */
[----:B------:R-:W-:Y:S05]  /*139f0*/  @!P0 BRA `(.L_x_2812) ;  /* 0x00000000000c8947 */ /* 0x000fea0003800000 */
[----:B0-----:R-:W2:Y:S04]  /*13a00*/  LDG.E R7, desc[UR40][R4.64] ;  /* 0x0000002804077981 */ /* 0x001ea8000c1e1900 */
[----:B-----5:R-:W2:Y:S02]  /*13a10*/  LDG.E R24, desc[UR40][R4.64+0x4] ;  /* 0x0000042804187981 */ /* 0x020ea4000c1e1900 */
[----:B--2---:R-:W-:-:S07]  /*13a20*/  IMAD.IADD R24, R24, 0x1, -R7 ;  /* 0x0000000118187824 */ /* 0x004fce00078e0a07 */
.L_x_2812:
[----:B------:R-:W-:Y:S01]  /*13a30*/  BSSY B1, `(.L_x_2813) ;  /* 0x0000037000017945 */ /* 0x000fe20003800000 */
[----:B------:R-:W-:Y:S02]  /*13a40*/  SEL R33, R47, RZ, !P0 ;  /* 0x000000ff2f217207 */ /* 0x000fe40004000000 */
[----:B------:R-:W-:Y:S02]  /*13a50*/  SEL R32, R32, RZ, !P0 ;  /* 0x000000ff20207207 */ /* 0x000fe40004000000 */
[----:B-----5:R-:W-:Y:S01]  /*13a60*/  SHF.R.S32.HI R26, RZ, 0x1f, R3 ;  /* 0x0000001fff1a7819 */ /* 0x020fe20000011403 */
[----:B------:R-:W-:Y:S06]  /*13a70*/  @P3 BRA `(.L_x_2814) ;  /* 0x0000000000c83947 */ /* 0x000fec0003800000 */
[----:B0-----:R-:W2:Y:S01]  /*13a80*/  LDL R4, [R1+0x28] ;  /* 0x0000280001047983 */ /* 0x001ea20000100800 */
[----:B------:R-:W0:Y:S02]  /*13a90*/  LDC R37, c[0x0][0xbe8] ;  /* 0x0002fa00ff257b82 */ /* 0x000e240000000800 */
[----:B0-----:R-:W-:Y:S01]  /*13aa0*/  IMAD R0, R24, R37, RZ ;  /* 0x0000002518007224 */ /* 0x001fe200078e02ff */
[----:B--2---:R-:W-:-:S04]  /*13ab0*/  IADD3 R35, R4, -0x80, R9 ;  /* 0xffffff8004237810 */ /* 0x004fc80007ffe009 */
[----:B------:R-:W-:-:S13]  /*13ac0*/  ISETP.GE.AND P0, PT, R35, R0, PT ;  /* 0x000000002300720c */ /* 0x000fda0003f06270 */
[----:B------:R-:W-:Y:S05]  /*13ad0*/  @P0 BRA `(.L_x_2814) ;  /* 0x0000000000b00947 */ /* 0x000fea0003800000 */
[----:B---3--:R-:W2:Y:S01]  /*13ae0*/  LDL.LU R28, [R1+0x58] ;  /* 0x00005800011c7983 */ /* 0x008ea20000300800 */
[----:B------:R-:W-:Y:S01]  /*13af0*/  IMAD.MOV.U32 R20, RZ, RZ, 0x9b8 ;  /* 0x000009b8ff147424 */ /* 0x000fe200078e00ff */
[----:B------:R-:W-:Y:S01]  /*13b00*/  ISETP.GT.AND P0, PT, R8, 0x1, PT ;  /* 0x000000010800780c */ /* 0x000fe20003f04270 */
[----:B------:R-:W0:Y:S01]  /*13b10*/  LDC.64 R4, c[0x0][0xba8] ;  /* 0x0002ea00ff047b82 */ /* 0x000e220000000a00 */
[----:B------:R-:W-:Y:S01]  /*13b20*/  ISETP.NE.AND P1, PT, R37, 0x1, PT ;  /* 0x000000012500780c */ /* 0x000fe20003f25270 */
[----:B------:R-:W-:Y:S01]  /*13b30*/  IMAD.MOV.U32 R21, RZ, RZ, R35 ;  /* 0x000000ffff157224 */ /* 0x000fe200078e0023 */
[----:B------:R-:W-:-:S05]  /*13b40*/  SEL R20, R20, 0x978, P0 ;  /* 0x0000097814147807 */ /* 0x000fca0000000000 */
[----:B------:R-:W1:Y:S08]  /*13b50*/  LDC.64 R8, c[0x0][R20+0x220] ;  /* 0x0000880014087b82 */ /* 0x000e700000000a00 */
[----:B------:R-:W3:Y:S08]  /*13b60*/  LDC.64 R6, c[0x0][R20+0x218] ;  /* 0x0000860014067b82 */ /* 0x000ef00000000a00 */
[----:B------:R-:W4:Y:S08]  /*13b70*/  LDC.64 R10, c[0x0][R20+0x228] ;  /* 0x00008a00140a7b82 */ /* 0x000f300000000a00 */
[----:B------:R-:W5:Y:S08]  /*13b80*/  @P1 LDC R0, c[0x0][0xbec] ;  /* 0x0002fb00ff001b82 */ /* 0x000f700000000800 */
[----:B------:R-:W4:Y:S08]  /*13b90*/  LDC.64 R12, c[0x0][R20+0x210] ;  /* 0x00008400140c7b82 */ /* 0x000f300000000a00 */
[----:B------:R-:W4:Y:S01]  /*13ba0*/  @P1 LDC R27, c[0x0][0xbf0] ;  /* 0x0002fc00ff1b1b82 */ /* 0x000f220000000800 */
[----:B-----5:R-:W-:-:S07]  /*13bb0*/  @P1 IMAD.HI.U32 R0, R35, R0, RZ ;  /* 0x0000000023001227 */ /* 0x020fce00078e00ff */
[----:B0-----:R-:W0:Y:S01]  /*13bc0*/  @!P0 LDC R4, c[0x0][0xb50] ;  /* 0x0002d400ff048b82 */ /* 0x001e220000000800 */
[-C--:B-1----:R-:W-:Y:S02]  /*13bd0*/  IMAD R9, R9, R33.reuse, RZ ;  /* 0x0000002109097224 */ /* 0x082fe400078e02ff */
[----:B------:R-:W-:-:S05]  /*13be0*/  IMAD.WIDE.U32 R14, R8, R33, RZ ;  /* 0x00000021080e7225 */ /* 0x000fca00078e00ff */
[----:B------:R-:W1:Y:S01]  /*13bf0*/  @!P0 LDC R5, c[0x0][0xb54] ;  /* 0x0002d500ff058b82 */ /* 0x000e620000000800 */
[-C--:B---3--:R-:W-:Y:S02]  /*13c00*/  IMAD R25, R7, R23.reuse, RZ ;  /* 0x0000001707197224 */ /* 0x088fe400078e02ff */
[----:B------:R-:W-:Y:S01]  /*13c10*/  IMAD.WIDE.U32 R6, R6, R23, RZ ;  /* 0x0000001706067225 */ /* 0x000fe200078e00ff */
[----:B----4-:R-:W-:-:S03]  /*13c20*/  @P1 SHF.R.U32.HI R21, RZ, R27, R0 ;  /* 0x0000001bff151219 */ /* 0x010fc60000011600 */
[----:B------:R-:W-:Y:S01]  /*13c30*/  IMAD R27, R8, R32, R9 ;  /* 0x00000020081b7224 */ /* 0x000fe200078e0209 */
[----:B------:R-:W-:Y:S01]  /*13c40*/  IADD3 R0, P1, P3, R14, R6, R3 ;  /* 0x000000060e007210 */ /* 0x000fe20007b3e003 */
[----:B------:R-:W-:Y:S01]  /*13c50*/  IMAD.IADD R25, R7, 0x1, R25 ;  /* 0x0000000107197824 */ /* 0x000fe200078e0219 */
[----:B------:R-:W-:Y:S01]  /*13c60*/  IADD3 R8, -R21, RZ, RZ ;  /* 0x000000ff15087210 */ /* 0x000fe20007ffe1ff */
[----:B------:R-:W-:Y:S01]  /*13c70*/  IMAD.IADD R27, R15, 0x1, R27 ;  /* 0x000000010f1b7824 */ /* 0x000fe200078e021b */
[----:B--2---:R-:W-:-:S05]  /*13c80*/  SEL R9, R28, RZ, P0 ;  /* 0x000000ff1c097207 */ /* 0x004fca0000000000 */
        /* <DEDUP_REMOVED lines=17> */
.L_x_2814:
[----:B------:R-:W-:Y:S05]  /*13da0*/  BSYNC B1 ;  /* 0x0000000000017941 */ /* 0x000fea0003800000 */
.L_x_2813:
[----:B------:R-:W-:Y:S05]  /*13db0*/  @P2 BRA `(.L_x_2807) ;  /* 0x0000000400382947 */ /* 0x000fea0003800000 */
[----:B---3--:R-:W2:Y:S01]  /*13dc0*/  LDL R28, [R1+0x28] ;  /* 0x00002800011c7983 */ /* 0x008ea20000100800 */
[----:B------:R-:W3:Y:S01]  /*13dd0*/  LDC R25, c[0x0][0xbe8] ;  /* 0x0002fa00ff197b82 */ /* 0x000ee20000000800 */
[----:B------:R-:W-:Y:S01]  /*13de0*/  SHF.R.S32.HI R27, RZ, 0x1f, R34 ;  /* 0x0000001fff1b7819 */ /* 0x000fe20000011422 */
[----:B------:R-:W-:Y:S01]  /*13df0*/  ULDC.64 UR4, c[0x0][0xaa0] ;  /* 0x0002a80000047ab9 */ /* 0x000fe20000000a00 */
[----:B------:R-:W-:Y:S01]  /*13e00*/  ULDC.64 UR6, c[0x0][0xaf0] ;  /* 0x0002bc0000067ab9 */ /* 0x000fe20000000a00 */
[----:B------:R-:W-:Y:S01]  /*13e10*/  IMAD R0, R26, UR4, RZ ;  /* 0x000000041a007c24 */ /* 0x000fe2000f8e02ff */
[----:B------:R-:W-:Y:S01]  /*13e20*/  LEA.HI R27, R27, R34, RZ, 0x3 ;  /* 0x000000221b1b7211 */ /* 0x000fe200078f18ff */
[----:B01----:R-:W-:-:S03]  /*13e30*/  IMAD.WIDE.U32 R4, R3, UR4, RZ ;  /* 0x0000000403047c25 */ /* 0x003fc6000f8e00ff */
[----:B------:R-:W-:Y:S01]  /*13e40*/  SHF.R.S32.HI R27, RZ, 0x3, R27 ;  /* 0x00000003ff1b7819 */ /* 0x000fe2000001141b */
[----:B------:R-:W-:Y:S01]  /*13e50*/  IMAD R7, R3, UR5, R0 ;  /* 0x0000000503077c24 */ /* 0x000fe2000f8e0200 */
[----:B------:R-:W-:-:S03]  /*13e60*/  ULDC.64 UR4, c[0x0][0xae8] ;  /* 0x0002ba0000047ab9 */ /* 0x000fc60000000a00 */
[----:B------:R-:W-:Y:S01]  /*13e70*/  IMAD R0, R46, 0x30, R27 ;  /* 0x000000302e007824 */ /* 0x000fe200078e021b */
[----:B------:R-:W-:-:S03]  /*13e80*/  IADD3 R5, R5, R7, RZ ;  /* 0x0000000705057210 */ /* 0x000fc60007ffe0ff */
[----:B------:R-:W-:Y:S01]  /*13e90*/  IMAD.WIDE.U32 R4, R23, UR4, R4 ;  /* 0x0000000417047c25 */ /* 0x000fe2000f8e0004 */
[----:B---3--:R-:W-:-:S03]  /*13ea0*/  ISETP.NE.AND P0, PT, R25, 0x1, PT ;  /* 0x000000011900780c */ /* 0x008fc60003f05270 */
[----:B------:R-:W-:Y:S01]  /*13eb0*/  IMAD R5, R23, UR5, R5 ;  /* 0x0000000517057c24 */ /* 0x000fe2000f8e0205 */
[----:B------:R-:W-:Y:S01]  /*13ec0*/  ULDC.64 UR4, c[0x0][0xae0] ;  /* 0x0002b80000047ab9 */ /* 0x000fe20000000a00 */
[----:B------:R-:W-:-:S08]  /*13ed0*/  IMAD.WIDE.U32 R4, R33, UR6, R4 ;  /* 0x0000000621047c25 */ /* 0x000fd0000f8e0004 */
[----:B------:R-:W0:Y:S08]  /*13ee0*/  @P0 LDC R6, c[0x0][0xbec] ;  /* 0x0002fb00ff060b82 */ /* 0x000e300000000800 */
[----:B------:R-:W1:Y:S01]  /*13ef0*/  @P0 LDC R11, c[0x0][0xbf0] ;  /* 0x0002fc00ff0b0b82 */ /* 0x000e620000000800 */
[----:B--2---:R-:W-:-:S04]  /*13f00*/  IMAD.IADD R9, R28, 0x1, R0 ;  /* 0x000000011c097824 */ /* 0x004fc800078e0200 */
[----:B0-----:R-:W-:-:S04]  /*13f10*/  @P0 IMAD.HI.U32 R0, R9, R6, RZ ;  /* 0x0000000609000227 */ /* 0x001fc800078e00ff */
[----:B------:R-:W-:Y:S01]  /*13f20*/  IMAD.MOV.U32 R3, RZ, RZ, R9 ;  /* 0x000000ffff037224 */ /* 0x000fe200078e0009 */
[----:B-1----:R-:W-:Y:S01]  /*13f30*/  @P0 SHF.R.U32.HI R3, RZ, R11, R0 ;  /* 0x0000000bff030219 */ /* 0x002fe20000011600 */
[----:B------:R-:W-:-:S03]  /*13f40*/  IMAD R6, R32, UR6, RZ ;  /* 0x0000000620067c24 */ /* 0x000fc6000f8e02ff */
[--C-:B------:R-:W-:Y:S01]  /*13f50*/  SHF.R.S32.HI R0, RZ, 0x1f, R3.reuse ;  /* 0x0000001fff007819 */ /* 0x100fe20000011403 */
[----:B------:R-:W-:Y:S01]  /*13f60*/  IMAD R7, R33, UR7, R6 ;  /* 0x0000000721077c24 */ /* 0x000fe2000f8e0206 */
[----:B------:R-:W-:Y:S01]  /*13f70*/  ULDC.64 UR6, c[0x0][0xa80] ;  /* 0x0002a00000067ab9 */ /* 0x000fe20000000a00 */
[----:B------:R-:W-:Y:S02]  /*13f80*/  IMAD.MOV R6, RZ, RZ, -R3 ;  /* 0x000000ffff067224 */ /* 0x000fe400078e0a03 */
[----:B------:R-:W-:Y:S02]  /*13f90*/  IMAD.IADD R5, R5, 0x1, R7 ;  /* 0x0000000105057824 */ /* 0x000fe400078e0207 */
[----:B------:R-:W-:Y:S02]  /*13fa0*/  IMAD R0, R0, UR4, RZ ;  /* 0x0000000400007c24 */ /* 0x000fe4000f8e02ff */
[----:B------:R-:W-:Y:S02]  /*13fb0*/  IMAD R7, R25, R6, R9 ;  /* 0x0000000619077224 */ /* 0x000fe400078e0209 */
[----:B------:R-:W-:-:S02]  /*13fc0*/  IMAD R9, R3, UR5, R0 ;  /* 0x0000000503097c24 */ /* 0x000fc4000f8e0200 */
[----:B------:R-:W-:Y:S01]  /*13fd0*/  IMAD.WIDE.U32 R4, R3, UR4, R4 ;  /* 0x0000000403047c25 */ /* 0x000fe2000f8e0004 */
[----:B------:R-:W-:Y:S01]  /*13fe0*/  SHF.R.S32.HI R0, RZ, 0x1f, R7 ;  /* 0x0000001fff007819 */ /* 0x000fe20000011407 */
[----:B------:R-:W-:-:S03]  /*13ff0*/  ULDC.64 UR4, c[0x0][0xad8] ;  /* 0x0002b60000047ab9 */ /* 0x000fc60000000a00 */
[----:B------:R-:W-:Y:S01]  /*14000*/  IADD3 R5, R5, R9, RZ ;  /* 0x0000000905057210 */ /* 0x000fe20007ffe0ff */
[----:B------:R-:W-:Y:S02]  /*14010*/  IMAD R0, R0, UR4, RZ ;  /* 0x0000000400007c24 */ /* 0x000fe4000f8e02ff */
[----:B------:R-:W-:Y:S01]  /*14020*/  IMAD.WIDE.U32 R20, R7, UR4, R4 ;  /* 0x0000000407147c25 */ /* 0x000fe2000f8e0004 */
[----:B------:R-:W-:Y:S02]  /*14030*/  ULDC UR4, c[0x0][0xac8] ;  /* 0x0002b20000047ab9 */ /* 0x000fe40000000800 */
[----:B------:R-:W-:Y:S01]  /*14040*/  ISETP.GE.AND P0, PT, R43, UR4, PT ;  /* 0x000000042b007c0c */ /* 0x000fe2000bf06270 */
[----:B------:R-:W-:Y:S01]  /*14050*/  IMAD R3, R7, UR5, R0 ;  /* 0x0000000507037c24 */ /* 0x000fe2000f8e0200 */
[----:B------:R-:W-:Y:S01]  /*14060*/  LEA R7, P1, R20, UR6, 0x1 ;  /* 0x0000000614077c11 */ /* 0x000fe2000f8208ff */
[----:B------:R-:W-:Y:S02]  /*14070*/  UMOV UR4, 0xffffffff ;  /* 0xffffffff00047882 */ /* 0x000fe40000000000 */
[----:B------:R-:W-:-:S05]  /*14080*/  IMAD.IADD R3, R21, 0x1, R3 ;  /* 0x0000000115037824 */ /* 0x000fca00078e0203 */
[----:B------:R-:W-:Y:S01]  /*14090*/  LEA.HI.X R20, R20, UR7, R3, 0x1, P1 ;  /* 0x0000000714147c11 */ /* 0x000fe200088f0c03 */
[----:B------:R-:W-:Y:S06]  /*140a0*/  BRA.DIV UR4, `(.L_x_2815) ;  /* 0x00000096049c7947 */ /* 0x000fec000b800000 */
[----:B------:R-:W0:Y:S01]  /*140b0*/  SHFL.IDX PT, R3, R7, RZ, 0x181f ;  /* 0x00181fff07037589 */ /* 0x000e2200000e0000 */
[----:B------:R-:W-:Y:S02]  /*140c0*/  IMAD R21, R24, R25, RZ ;  /* 0x0000001918157224 */ /* 0x000fe400078e02ff */
[----:B------:R-:W-:Y:S01]  /*140d0*/  IMAD.IADD R24, R27, 0x1, R28 ;  /* 0x000000011b187824 */ /* 0x000fe200078e021c */
[----:B------:R-:W1:Y:S03]  /*140e0*/  SHFL.IDX PT, R0, R20, RZ, 0x181f ;  /* 0x00181fff14007589 */ /* 0x000e6600000e0000 */
[C---:B------:R-:W-:Y:S01]  /*140f0*/  VIADD R8, R24.reuse, 0x30 ;  /* 0x0000003018087836 */ /* 0x040fe20000000000 */
[----:B------:R-:W2:Y:S01]  /*14100*/  SHFL.IDX PT, R5, R7, 0x1, 0x181f ;  /* 0x00381f0007057f89 */ /* 0x000ea200000e0000 */
[C---:B------:R-:W-:Y:S01]  /*14110*/  ISETP.GE.OR P2, PT, R24.reuse, R21, P0 ;  /* 0x000000151800720c */ /* 0x040fe20000746670 */
[----:B------:R-:W-:-:S02]  /*14120*/  VIADD R10, R24, 0x60 ;  /* 0x00000060180a7836 */ /* 0x000fc40000000000 */
[----:B------:R-:W3:Y:S01]  /*14130*/  SHFL.IDX PT, R14, R7, 0x2, 0x181f ;  /* 0x00581f00070e7f89 */ /* 0x000ee200000e0000 */
[-C--:B------:R-:W-:Y:S02]  /*14140*/  ISETP.GE.OR P3, PT, R8, R21.reuse, P0 ;  /* 0x000000150800720c */ /* 0x080fe40000766670 */
[----:B------:R-:W-:Y:S01]  /*14150*/  ISETP.GE.OR P4, PT, R10, R21, P0 ;  /* 0x000000150a00720c */ /* 0x000fe20000786670 */
[----:B------:R-:W4:Y:S04]  /*14160*/  SHFL.IDX PT, R4, R20, 0x1, 0x181f ;  /* 0x00381f0014047f89 */ /* 0x000f2800000e0000 */
[----:B------:R-:W5:Y:S02]  /*14170*/  SHFL.IDX PT, R6, R20, 0x2, 0x181f ;  /* 0x00581f0014067f89 */ /* 0x000f6400000e0000 */
[----:B0-----:R-:W-:-:S04]  /*14180*/  @!P2 LEA R10, P5, R43, R3, 0x1 ;  /* 0x000000032b0aa211 */ /* 0x001fc800078a08ff */
[C-C-:B-1----:R-:W-:Y:S02]  /*14190*/  @!P2 LEA.HI.X R3, R43.reuse, R0, R42.reuse, 0x1, P5 ;  /* 0x000000002b03a211 */ /* 0x142fe400028f0c2a */
[----:B------:R0:W1:Y:S01]  /*141a0*/  SHFL.IDX PT, R0, R20, 0x3, 0x181f ;  /* 0x00781f0014007f89 */ /* 0x00006200000e0000 */
[C---:B--2---:R-:W-:Y:S02]  /*141b0*/  @!P3 LEA R8, P1, R43.reuse, R5, 0x1 ;  /* 0x000000052b08b211 */ /* 0x044fe400078208ff */
[----:B------:R-:W-:Y:S02]  /*141c0*/  @!P2 MOV R11, R3 ;  /* 0x00000003000ba202 */ /* 0x000fe40000000f00 */
[C---:B---3--:R-:W-:Y:S02]  /*141d0*/  @!P4 LEA R23, P5, R43.reuse, R14, 0x1 ;  /* 0x0000000e2b17c211 */ /* 0x048fe400078a08ff */
[----:B------:R0:W2:Y:S01]  /*141e0*/  SHFL.IDX PT, R14, R7, 0x3, 0x181f ;  /* 0x00781f00070e7f89 */ /* 0x0000a200000e0000 */
[----:B----4-:R-:W-:-:S02]  /*141f0*/  @!P3 LEA.HI.X R9, R43, R4, R42, 0x1, P1 ;  /* 0x000000042b09b211 */ /* 0x010fc400008f0c2a */
[----:B------:R-:W-:Y:S01]  /*14200*/  @!P4 IMAD.MOV.U32 R4, RZ, RZ, R23 ;  /* 0x000000ffff04c224 */ /* 0x000fe200078e0017 */
[----:B------:R0:W-:Y:S01]  /*14210*/  @!P2 ST.E.128 desc[UR40][R10.64], RZ ;  /* 0x000000ff0a00a985 */ /* 0x0001e2000c101d28 */
[----:B-----5:R-:W-:-:S03]  /*14220*/  @!P4 LEA.HI.X R5, R43, R6, R42, 0x1, P5 ;  /* 0x000000062b05c211 */ /* 0x020fc600028f0c2a */
[----:B------:R0:W-:Y:S04]  /*14230*/  @!P3 ST.E.128 desc[UR40][R8.64], RZ ;  /* 0x000000ff0800b985 */ /* 0x0001e8000c101d28 */
[----:B------:R0:W-:Y:S02]  /*14240*/  @!P4 ST.E.128 desc[UR40][R4.64], RZ ;  /* 0x000000ff0400c985 */ /* 0x0001e4000c101d28 */
.L_x_3014:
[----:B------:R-:W-:-:S05]  /*14250*/  VIADD R24, R24, 0x90 ;  /* 0x0000009018187836 */ /* 0x000fca0000000000 */
[----:B------:R-:W-:-:S13]  /*14260*/  ISETP.GE.OR P0, PT, R24, R21, P0 ;  /* 0x000000151800720c */ /* 0x000fda0000706670 */
[----:B--2---:R-:W-:-:S04]  /*14270*/  @!P0 LEA R14, P1, R43, R14, 0x1 ;  /* 0x0000000e2b0e8211 */ /* 0x004fc800078208ff */
[----:B-1----:R-:W-:-:S05]  /*14280*/  @!P0 LEA.HI.X R15, R43, R0, R42, 0x1, P1 ;  /* 0x000000002b0f8211 */ /* 0x002fca00008f0c2a */
[----:B------:R2:W-:Y:S04]  /*14290*/  @!P0 ST.E.128 desc[UR40][R14.64], RZ ;  /* 0x000000ff0e008985 */ /* 0x0005e8000c101d28 */
.L_x_2807:
[----:B------:R-:W-:Y:S05]  /*142a0*/  BSYNC B0 ;  /* 0x0000000000007941 */ /* 0x000fea0003800000 */
.L_x_2802:
[----:B------:R-:W-:Y:S02]  /*142b0*/  ULDC UR4, c[0x0][0xc3c] ;  /* 0x00030f0000047ab9 */ /* 0x000fe40000000800 */
[----:B---3--:R-:W-:-:S13]  /*142c0*/  ISETP.GE.AND P0, PT, R31, UR4, PT ;  /* 0x000000041f007c0c */ /* 0x008fda000bf06270 */
[----:B------:R-:W-:Y:S05]  /*142d0*/  @!P0 BRA `(.L_x_2816) ;  /* 0xfffffecc004c8947 */ /* 0x000fea000383ffff */
[----:B------:R-:W-:Y:S05]  /*142e0*/  BRA `(.L_x_2661) ;  /* 0x0000007800447947 */ /* 0x000fea0003800000 */
.L_x_2659:
[----:B------:R-:W-:-:S08]  /*142f0*/  NOP ;  /* 0x0000000000007918 */ /* 0x000fd00000000000 */
[----:B--2---:R-:W0:-:S00]  /*14300*/  USETMAXREG.DEALLOC.CTAPOOL 0x20 ;  /* 0x00000020000079c8 */ /* 0x004e0000080e0500 */
        /* <DEDUP_REMOVED lines=16> */
.L_x_2817:
        /* <DEDUP_REMOVED lines=38> */
[----:B--2---:R-:W-:Y:S02]  /*14670*/  ISETP.GT.AND P6, PT, R7, UR6, PT ;  /* 0x0000000607007c0c */ /* 0x004fe4000bfc4270 */
[----:B------:R-:W-:-:S11]  /*14680*/  MOV R4, R7 ;  /* 0x0000000700047202 */ /* 0x000fd60000000f00 */
[----:B------:R-:W-:Y:S05]  /*14690*/  @P6 BRA `(.L_x_2819) ;  /* 0x0000000000a06947 */ /* 0x000fea0003800000 */
[----:B------:R-:W-:Y:S01]  /*146a0*/  IMAD.MOV.U32 R7, RZ, RZ, R4 ;  /* 0x000000ffff077224 */ /* 0x000fe200078e0004 */
[----:B------:R-:W-:Y:S01]  /*146b0*/  UMOV UR4, URZ ;  /* 0x0000003f00047c82 */ /* 0x000fe20008000000 */
[----:B------:R-:W-:-:S05]  /*146c0*/  ULDC UR5, c[0x0][0xc38] ;  /* 0x00030e0000057ab9 */ /* 0x000fca0000000800 */
.L_x_2821:
[----:B------:R-:W0:Y:S01]  /*146d0*/  LDC R2, c[0x0][0xc3c] ;  /* 0x00030f00ff027b82 */ /* 0x000e220000000800 */
[----:B------:R-:W-:Y:S01]  /*146e0*/  UIADD3 UR4, UR4, 0x1f, URZ ;  /* 0x0000001f04047890 */ /* 0x000fe2000fffe03f */
[----:B------:R-:W-:Y:S02]  /*146f0*/  ULDC UR7, c[0x0][0xc3c] ;  /* 0x00030f0000077ab9 */ /* 0x000fe40000000800 */
[----:B------:R-:W-:-:S03]  /*14700*/  IMAD.U32 R27, RZ, RZ, UR7 ;  /* 0x00000007ff1b7e24 */ /* 0x000fc6000f8e00ff */
[----:B0-----:R-:W-:-:S13]  /*14710*/  ISETP.LE.AND P6, PT, R2, UR4, PT ;  /* 0x0000000402007c0c */ /* 0x001fda000bfc3270 */
[----:B------:R-:W-:Y:S05]  /*14720*/  @P6 BRA `(.L_x_2820) ;  /* 0x0000000800a06947 */ /* 0x000fea0003800000 */
[----:B------:R-:W-:Y:S01]  /*14730*/  VIADD R9, R0, UR4 ;  /* 0x0000000400097c36 */ /* 0x000fe20008000000 */
[----:B------:R-:W-:Y:S01]  /*14740*/  MOV R6, RZ ;  /* 0x000000ff00067202 */ /* 0x000fe20000000f00 */
[----:B------:R-:W-:-:S03]  /*14750*/  IMAD.MOV.U32 R25, RZ, RZ, RZ ;  /* 0x000000ffff197224 */ /* 0x000fc600078e00ff */
        /* <DEDUP_REMOVED lines=24> */
[----:B0-----:R-:W-:-:S04]  /*148e0*/  IMAD R4, R4, UR5, RZ ;  /* 0x0000000504047c24 */ /* 0x001fc8000f8e02ff */
[----:B------:R-:W-:-:S05]  /*148f0*/  IMAD.IADD R7, R4, 0x1, R7 ;  /* 0x0000000104077824 */ /* 0x000fca00078e0207 */
[----:B------:R-:W-:-:S13]  /*14900*/  ISETP.GT.AND P6, PT, R7, UR6, PT ;  /* 0x0000000607007c0c */ /* 0x000fda000bfc4270 */
[----:B------:R-:W-:Y:S05]  /*14910*/  @!P6 BRA `(.L_x_2821) ;  /* 0xfffffffc006ce947 */ /* 0x000fea000383ffff */
.L_x_2819:
        /* <DEDUP_REMOVED lines=13> */
.L_x_2822:
[----:B-1----:R-:W-:Y:S01]  /*149f0*/  IMAD R24, R24, UR5, R5 ;  /* 0x0000000518187c24 */ /* 0x002fe2000f8e0205 */
[----:B------:R-:W-:-:S04]  /*14a00*/  IADD3 R27, R27, UR4, RZ ;  /* 0x000000041b1b7c10 */ /* 0x000fc8000fffe0ff */
        /* <DEDUP_REMOVED lines=15> */
[----:B------:R-:W-:Y:S02]  /*14b00*/  IMAD.MOV R11, RZ, RZ, -R10 ;  /* 0x000000ffff0b7224 */ /* 0x000fe400078e0a0a */
[----:B------:R-:W-:-:S04]  /*14b10*/  IMAD.HI.U32 R2, R3, R8, RZ ;  /* 0x0000000803027227 */ /* 0x000fc800078e00ff */
[----:B------:R-:W-:-:S05]  /*14b20*/  IMAD R8, R2, R11, R8 ;  /* 0x0000000b02087224 */ /* 0x000fca00078e0208 */
[----:B------:R-:W-:Y:S01]  /*14b30*/  ISETP.GT.U32.AND P1, PT, R7, R8, PT ;  /* 0x000000080700720c */ /* 0x000fe20003f24070 */
[----:B0-----:R-:W0:-:S12]  /*14b40*/  MUFU.RCP R9, R9 ;  /* 0x0000000900097308 */ /* 0x001e180000001000 */
[----:B------:R-:W-:Y:S02]  /*14b50*/  @!P1 IMAD.IADD R8, R8, 0x1, -R7 ;  /* 0x0000000108089824 */ /* 0x000fe400078e0a07 */
[----:B------:R-:W-:Y:S01]  /*14b60*/  @!P1 VIADD R2, R2, 0x1 ;  /* 0x0000000102029836 */ /* 0x000fe20000000000 */
[----:B------:R-:W-:Y:S02]  /*14b70*/  ISETP.NE.AND P1, PT, R25, RZ, PT ;  /* 0x000000ff1900720c */ /* 0x000fe40003f25270 */
[----:B------:R-:W-:Y:S02]  /*14b80*/  ISETP.GE.U32.AND P0, PT, R8, R7, PT ;  /* 0x000000070800720c */ /* 0x000fe40003f06070 */
[----:B0-----:R-:W-:Y:S02]  /*14b90*/  IADD3 R3, R9, 0xffffffe, RZ ;  /* 0x0ffffffe09037810 */ /* 0x001fe40007ffe0ff */
[----:B------:R-:W-:-:S04]  /*14ba0*/  LOP3.LUT R7, R4, R25, RZ, 0x3c, !PT ;  /* 0x0000001904077212 */ /* 0x000fc800078e3cff */
[----:B------:R-:W0:Y:S01]  /*14bb0*/  F2I.FTZ.U32.TRUNC.NTZ R3, R3 ;  /* 0x0000000300037305 */ /* 0x000e22000021f000 */
[----:B------:R-:W-:-:S04]  /*14bc0*/  ISETP.GE.AND P2, PT, R7, RZ, PT ;  /* 0x000000ff0700720c */ /* 0x000fc80003f46270 */
[----:B------:R-:W-:-:S05]  /*14bd0*/  @P0 VIADD R2, R2, 0x1 ;  /* 0x0000000102020836 */ /* 0x000fca0000000000 */
[----:B------:R-:W-:Y:S01]  /*14be0*/  MOV R7, R2 ;  /* 0x0000000200077202 */ /* 0x000fe20000000f00 */
[----:B0-----:R-:W-:-:S04]  /*14bf0*/  IMAD.MOV R8, RZ, RZ, -R3 ;  /* 0x000000ffff087224 */ /* 0x001fc800078e0a03 */
[----:B------:R-:W-:Y:S01]  /*14c00*/  @!P2 IMAD.MOV R7, RZ, RZ, -R7 ;  /* 0x000000ffff07a224 */ /* 0x000fe200078e0a07 */
[----:B------:R-:W-:Y:S01]  /*14c10*/  @!P1 LOP3.LUT R7, RZ, R25, RZ, 0x33, !PT ;  /* 0x00000019ff079212 */ /* 0x000fe200078e33ff */
[----:B------:R-:W-:Y:S01]  /*14c20*/  IMAD.MOV.U32 R2, RZ, RZ, R8 ;  /* 0x000000ffff027224 */ /* 0x000fe200078e0008 */
[----:B------:R-:W-:-:S03]  /*14c30*/  IABS R8, R6 ;  /* 0x0000000600087213 */ /* 0x000fc60000000000 */
[----:B------:R-:W-:Y:S02]  /*14c40*/  IMAD R9, R2, R5, RZ ;  /* 0x0000000502097224 */ /* 0x000fe400078e02ff */
[----:B------:R-:W-:Y:S02]  /*14c50*/  IMAD.MOV.U32 R2, RZ, RZ, RZ ;  /* 0x000000ffff027224 */ /* 0x000fe400078e00ff */
[----:B------:R-:W-:Y:S02]  /*14c60*/  IMAD.MOV R8, RZ, RZ, -R8 ;  /* 0x000000ffff087224 */ /* 0x000fe400078e0a08 */
[----:B------:R-:W-:Y:S01]  /*14c70*/  IMAD.HI.U32 R2, R3, R9, R2 ;  /* 0x0000000903027227 */ /* 0x000fe200078e0002 */
[----:B------:R-:W-:-:S05]  /*14c80*/  IABS R3, R7 ;  /* 0x0000000700037213 */ /* 0x000fca0000000000 */
[----:B------:R-:W-:-:S04]  /*14c90*/  IMAD.HI.U32 R2, R2, R3, RZ ;  /* 0x0000000302027227 */ /* 0x000fc800078e00ff */
[----:B------:R-:W-:Y:S01]  /*14ca0*/  IMAD R8, R2, R8, R3 ;  /* 0x0000000802087224 */ /* 0x000fe200078e0203 */
[----:B------:R-:W-:-:S04]  /*14cb0*/  LOP3.LUT R3, R7, R6, RZ, 0x3c, !PT ;  /* 0x0000000607037212 */ /* 0x000fc800078e3cff */
[----:B------:R-:W-:Y:S02]  /*14cc0*/  ISETP.GT.U32.AND P1, PT, R5, R8, PT ;  /* 0x000000080500720c */ /* 0x000fe40003f24070 */
[----:B------:R-:W-:Y:S02]  /*14cd0*/  ISETP.GE.AND P2, PT, R3, RZ, PT ;  /* 0x000000ff0300720c */ /* 0x000fe40003f46270 */
[----:B------:R-:W-:-:S09]  /*14ce0*/  IADD3 R3, -R7, RZ, RZ ;  /* 0x000000ff07037210 */ /* 0x000fd20007ffe1ff */
[-C--:B------:R-:W-:Y:S01]  /*14cf0*/  @!P1 IADD3 R8, R8, -R5.reuse, RZ ;  /* 0x8000000508089210 */ /* 0x080fe20007ffe0ff */
[----:B------:R-:W-:Y:S01]  /*14d00*/  @!P1 VIADD R2, R2, 0x1 ;  /* 0x0000000102029836 */ /* 0x000fe20000000000 */
[----:B------:R-:W-:Y:S02]  /*14d10*/  ISETP.NE.AND P1, PT, R6, RZ, PT ;  /* 0x000000ff0600720c */ /* 0x000fe40003f25270 */
[----:B------:R-:W-:-:S13]  /*14d20*/  ISETP.GE.U32.AND P0, PT, R8, R5, PT ;  /* 0x000000050800720c */ /* 0x000fda0003f06070 */
[----:B------:R-:W-:-:S04]  /*14d30*/  @P0 VIADD R2, R2, 0x1 ;  /* 0x0000000102020836 */ /* 0x000fc80000000000 */
        /* <DEDUP_REMOVED lines=8> */
.L_x_2823:
[----:B0-----:R-:W0:Y:S02]  /*14dc0*/  LDC.64 R2, c[0x0][0xc90] ;  /* 0x00032400ff027b82 */ /* 0x001e240000000a00 */
[----:B0-----:R-:W-:-:S05]  /*14dd0*/  IMAD.WIDE R2, R27, 0x4, R2 ;  /* 0x000000041b027825 */ /* 0x001fca00078e0202 */
[----:B------:R0:W2:Y:S02]  /*14de0*/  LDG.E R8, desc[UR40][R2.64] ;  /* 0x0000002802087981 */ /* 0x0000a4000c1e1900 */
[----:B0-----:R-:W-:Y:S01]  /*14df0*/  MOV R2, RZ ;  /* 0x000000ff00027202 */ /* 0x001fe20000000f00 */
[----:B--2---:R-:W-:-:S05]  /*14e00*/  IMAD R5, R25, R8, RZ ;  /* 0x0000000819057224 */ /* 0x004fca00078e02ff */
[----:B------:R-:W-:-:S04]  /*14e10*/  IABS R10, R5 ;  /* 0x00000005000a7213 */ /* 0x000fc80000000000 */
[----:B------:R-:W0:Y:S08]  /*14e20*/  I2F.RP R6, R10 ;  /* 0x0000000a00067306 */ /* 0x000e300000209400 */
[----:B0-----:R-:W0:Y:S02]  /*14e30*/  MUFU.RCP R6, R6 ;  /* 0x0000000600067308 */ /* 0x001e240000001000 */
[----:B0-----:R-:W-:-:S06]  /*14e40*/  VIADD R7, R6, 0xffffffe ;  /* 0x0ffffffe06077836 */ /* 0x001fcc0000000000 */
[----:B------:R-:W0:Y:S02]  /*14e50*/  F2I.FTZ.U32.TRUNC.NTZ R3, R7 ;  /* 0x0000000700037305 */ /* 0x000e24000021f000 */
[----:B0-----:R-:W-:-:S04]  /*14e60*/  IMAD.MOV R9, RZ, RZ, -R3 ;  /* 0x000000ffff097224 */ /* 0x001fc800078e0a03 */
[----:B------:R-:W-:-:S04]  /*14e70*/  IMAD R9, R9, R10, RZ ;  /* 0x0000000a09097224 */ /* 0x000fc800078e02ff */
        /* <DEDUP_REMOVED lines=14> */
[----:B------:R-:W-:Y:S02]  /*14f60*/  @!P2 IADD3 R2, -R2, RZ, RZ ;  /* 0x000000ff0202a210 */ /* 0x000fe40007ffe1ff */
[----:B------:R-:W-:-:S05]  /*14f70*/  @!P1 LOP3.LUT R2, RZ, R5, RZ, 0x33, !PT ;  /* 0x00000005ff029212 */ /* 0x000fca00078e33ff */
[----:B------:R-:W-:Y:S02]  /*14f80*/  IMAD R6, R8, R2, RZ ;  /* 0x0000000208067224 */ /* 0x000fe400078e02ff */
[----:B------:R-:W-:Y:S02]  /*14f90*/  IMAD.MOV R2, RZ, RZ, -R2 ;  /* 0x000000ffff027224 */ /* 0x000fe400078e0a02 */
[----:B------:R-:W-:Y:S02]  /*14fa0*/  IMAD.MOV R7, RZ, RZ, -R6 ;  /* 0x000000ffff077224 */ /* 0x000fe400078e0a06 */
[----:B------:R-:W-:Y:S01]  /*14fb0*/  IMAD R4, R5, R2, R4 ;  /* 0x0000000205047224 */ /* 0x000fe200078e0204 */
[----:B------:R-:W-:Y:S02]  /*14fc0*/  MOV R2, RZ ;  /* 0x000000ff00027202 */ /* 0x000fe40000000f00 */
[----:B------:R-:W-:-:S04]  /*14fd0*/  VIADDMNMX R7, R7, UR5, R8, PT ;  /* 0x0000000507077c46 */ /* 0x000fc8000b800108 */
[----:B------:R-:W-:Y:S01]  /*14fe0*/  IABS R8, R7 ;  /* 0x0000000700087213 */ /* 0x000fe20000000000 */
[----:B------:R-:W-:-:S03]  /*14ff0*/  IMAD.MOV R26, RZ, RZ, -R7 ;  /* 0x000000ffff1a7224 */ /* 0x000fc600078e0a07 */
[----:B------:R-:W0:Y:S08]  /*15000*/  I2F.RP R9, R8 ;  /* 0x0000000800097306 */ /* 0x000e300000209400 */
[----:B0-----:R-:W0:Y:S02]  /*15010*/  MUFU.RCP R9, R9 ;  /* 0x0000000900097308 */ /* 0x001e240000001000 */
[----:B0-----:R-:W-:Y:S01]  /*15020*/  VIADD R3, R9, 0xffffffe ;  /* 0x0ffffffe09037836 */ /* 0x001fe20000000000 */
[----:B------:R-:W-:-:S05]  /*15030*/  IABS R9, R7 ;  /* 0x0000000700097213 */ /* 0x000fca0000000000 */
[----:B------:R-:W0:Y:S02]  /*15040*/  F2I.FTZ.U32.TRUNC.NTZ R3, R3 ;  /* 0x0000000300037305 */ /* 0x000e24000021f000 */
[----:B0-----:R-:W-:-:S04]  /*15050*/  IMAD.MOV R11, RZ, RZ, -R3 ;  /* 0x000000ffff0b7224 */ /* 0x001fc800078e0a03 */
[----:B------:R-:W-:-:S04]  /*15060*/  IMAD R5, R11, R8, RZ ;  /* 0x000000080b057224 */ /* 0x000fc800078e02ff */
        /* <DEDUP_REMOVED lines=11> */
[----:B------:R-:W-:Y:S02]  /*15120*/  ISETP.GE.AND P2, PT, R3, RZ, PT ;  /* 0x000000ff0300720c */ /* 0x000fe40003f46270 */
[----:B------:R-:W-:-:S05]  /*15130*/  IADD3 R3, R6, 0x1000000, R4 ;  /* 0x0100000006037810 */ /* 0x000fca0007ffe004 */
[----:B------:R-:W-:-:S06]  /*15140*/  @P0 VIADD R2, R2, 0x1 ;  /* 0x0000000102020836 */ /* 0x000fcc0000000000 */
[----:B------:R-:W-:Y:S02]  /*15150*/  @!P2 IADD3 R2, -R2, RZ, RZ ;  /* 0x000000ff0202a210 */ /* 0x000fe40007ffe1ff */
[----:B------:R-:W-:-:S05]  /*15160*/  @!P1 LOP3.LUT R2, RZ, R7, RZ, 0x33, !PT ;  /* 0x00000007ff029212 */ /* 0x000fca00078e33ff */
[----:B------:R-:W-:-:S07]  /*15170*/  IMAD R26, R2, R26, R3 ;  /* 0x0000001a021a7224 */ /* 0x000fce00078e0203 */
.L_x_2824:
[----:B------:R-:W-:-:S05]  /*15180*/  LOP3.LUT R2, RZ, R2, RZ, 0x33, !PT ;  /* 0x00000002ff027212 */ /* 0x000fca00078e33ff */
[----:B------:R-:W-:Y:S01]  /*15190*/  IMAD.IADD R25, R25, 0x1, R2 ;  /* 0x0000000119197824 */ /* 0x000fe200078e0202 */
[----:B------:R-:W-:Y:S06]  /*151a0*/  BRA `(.L_x_2825) ;  /* 0x00000000000c7947 */ /* 0x000fec0003800000 */
.L_x_2820:
[----:B------:R-:W-:Y:S01]  /*151b0*/  IMAD.MOV.U32 R25, RZ, RZ, RZ ;  /* 0x000000ffff197224 */ /* 0x000fe200078e00ff */
[----:B------:R-:W-:Y:S01]  /*151c0*/  MOV R26, RZ ;  /* 0x000000ff001a7202 */ /* 0x000fe20000000f00 */
[----:B------:R-:W-:-:S07]  /*151d0*/  IMAD.U32 R24, RZ, RZ, UR6 ;  /* 0x00000006ff187e24 */ /* 0x000fce000f8e00ff */
.L_x_2825:
[----:B------:R-:W-:-:S13]  /*151e0*/  ISETP.NE.AND P0, PT, R0, RZ, PT ;  /* 0x000000ff0000720c */ /* 0x000fda0003f05270 */
[----:B------:R-:W0:Y:S01]  /*151f0*/  @!P0 S2R R3, SR_CgaCtaId ;  /* 0x0000000000038919 */ /* 0x000e220000008800 */
[----:B------:R-:W-:-:S04]  /*15200*/  @!P0 MOV R0, 0x400 ;  /* 0x0000040000008802 */ /* 0x000fc80000000f00 */
[----:B0-----:R-:W-:-:S05]  /*15210*/  @!P0 LEA R0, R3, R0, 0x18 ;  /* 0x0000000003008211 */ /* 0x001fca00078ec0ff */
[----:B------:R0:W-:Y:S01]  /*15220*/  @!P0 STS.128 [R0+0x168d0], R24 ;  /* 0x0168d01800008388 */ /* 0x0001e20000000c00 */
[----:B------:R-:W-:Y:S06]  /*15230*/  BAR.ARV 0x5, 0x200 ;  /* 0x0148000000007b1d */ /* 0x000fec0000002000 */
.L_x_2818:
[----:B------:R2:W-:Y:S01]  /*15240*/  STL [R1+0x48], RZ ;  /* 0x000048ff01007387 */ /* 0x0005e20000100800 */
[----:B------:R-:W-:Y:S01]  /*15250*/  ULDC UR4, c[0x0][0xc3c] ;  /* 0x00030f0000047ab9 */ /* 0x000fe20000000800 */
[----:B------:R-:W-:Y:S01]  /*15260*/  IMAD.MOV.U32 R29, RZ, RZ, 0x1 ;  /* 0x00000001ff1d7424 */ /* 0x000fe200078e00ff */
[----:B-1----:R-:W-:Y:S01]  /*15270*/  ISETP.GE.AND P0, PT, R27, UR4, PT ;  /* 0x000000041b007c0c */ /* 0x002fe2000bf06270 */
[----:B------:R-:W-:-:S12]  /*15280*/  IMAD.MOV.U32 R22, RZ, RZ, RZ ;  /* 0x000000ffff167224 */ /* 0x000fd800078e00ff */
[----:B--2---:R-:W-:Y:S05]  /*15290*/  @P0 BRA `(.L_x_2826) ;  /* 0x00000064007c0947 */ /* 0x004fea0003800000 */
[----:B------:R-:W2:Y:S01]  /*152a0*/  LDL R6, [R1+0x3c] ;  /* 0x00003c0001067983 */ /* 0x000ea20000100800 */
[----:B------:R-:W0:Y:S01]  /*152b0*/  S2R R7, SR_TID.X ;  /* 0x0000000000077919 */ /* 0x000e220000002100 */
[----:B------:R-:W1:Y:S01]  /*152c0*/  S2UR UR5, SR_CgaCtaId ;  /* 0x00000000000579c3 */ /* 0x000e620000008800 */
[----:B------:R-:W-:Y:S01]  /*152d0*/  UMOV UR4, 0x400 ;  /* 0x0000040000047882 */ /* 0x000fe20000000000 */
[C---:B0-----:R-:W-:Y:S01]  /*152e0*/  IMAD.SHL.U32 R0, R7.reuse, 0x8, RZ ;  /* 0x0000000807007824 */ /* 0x041fe200078e00ff */
[----:B------:R-:W-:Y:S01]  /*152f0*/  LOP3.LUT R5, R7, 0x7f, RZ, 0xc0, !PT ;  /* 0x0000007f07057812 */ /* 0x000fe200078ec0ff */
[----:B-1----:R-:W-:-:S03]  /*15300*/  ULEA UR4, UR5, UR4, 0x18 ;  /* 0x0000000405047291 */ /* 0x002fc6000f8ec03f */
[----:B------:R-:W-:Y:S01]  /*15310*/  LOP3.LUT R2, R0, 0x1f8, RZ, 0xc0, !PT ;  /* 0x000001f800027812 */ /* 0x000fe200078ec0ff */
[----:B------:R-:W-:-:S03]  /*15320*/  IMAD.SHL.U32 R3, R5, 0x8, RZ ;  /* 0x0000000805037824 */ /* 0x000fc600078e00ff */
[----:B------:R-:W-:Y:S01]  /*15330*/  LOP3.LUT R2, R2, 0x38, R7, 0x78, !PT ;  /* 0x0000003802027812 */ /* 0x000fe200078e7807 */
[----:B------:R-:W-:-:S03]  /*15340*/  IMAD.U32 R16, RZ, RZ, UR4 ;  /* 0x00000004ff107e24 */ /* 0x000fc6000f8e00ff */
[----:B------:R-:W-:Y:S02]  /*15350*/  LOP3.LUT R4, R2, 0x200, R3, 0xf8, !PT ;  /* 0x0000020002047812 */ /* 0x000fe400078ef803 */
[----:B------:R-:W-:Y:S02]  /*15360*/  SHF.L.U32 R2, R7, 0x4, RZ ;  /* 0x0000000407027819 */ /* 0x000fe400000006ff */
[----:B------:R-:W-:Y:S02]  /*15370*/  SHF.R.U32.HI R3, RZ, 0x3, R5 ;  /* 0x00000003ff037819 */ /* 0x000fe40000011605 */
[----:B------:R-:W-:Y:S01]  /*15380*/  LOP3.LUT R2, R2, 0x70, RZ, 0xc0, !PT ;  /* 0x0000007002027812 */ /* 0x000fe200078ec0ff */
[----:B------:R-:W-:Y:S01]  /*15390*/  BSSY B8, `(.L_x_2826) ;  /* 0x000064f000087945 */ /* 0x000fe20003800000 */
[----:B------:R-:W-:Y:S01]  /*153a0*/  IMAD.MOV.U32 R28, RZ, RZ, RZ ;  /* 0x000000ffff1c7224 */ /* 0x000fe200078e00ff */
[----:B------:R-:W-:Y:S01]  /*153b0*/  MOV R29, 0x1 ;  /* 0x00000001001d7802 */ /* 0x000fe20000000f00 */
[----:B------:R-:W-:Y:S01]  /*153c0*/  IMAD.MOV.U32 R22, RZ, RZ, RZ ;  /* 0x000000ffff167224 */ /* 0x000fe200078e00ff */
[----:B------:R-:W-:Y:S01]  /*153d0*/  LOP3.LUT R2, R3, R2, RZ, 0xfc, !PT ;  /* 0x0000000203027212 */ /* 0x000fe200078efcff */
[----:B------:R-:W-:Y:S01]  /*153e0*/  ULDC.64 UR38, c[0x0][0x198] ;  /* 0x0000660000267ab9 */ /* 0x000fe20000000a00 */
[----:B------:R-:W-:Y:S01]  /*153f0*/  ULDC UR36, c[0x0][0xc] ;  /* 0x0000030000247ab9 */ /* 0x000fe20000000800 */
[----:B--2---:R-:W-:-:S05]  /*15400*/  LOP3.LUT R0, R6, 0x2, RZ, 0xfc, !PT ;  /* 0x0000000206007812 */ /* 0x004fca00078efcff */
[----:B------:R0:W-:Y:S04]  /*15410*/  STL [R1+0x54], R0 ;  /* 0x0000540001007387 */ /* 0x0001e80000100800 */
[----:B------:R-:W-:Y:S01]  /*15420*/  STL [R1+0x48], RZ ;  /* 0x000048ff01007387 */ /* 0x000fe20000100800 */
[----:B0-----:R-:W-:-:S05]  /*15430*/  IMAD.MOV.U32 R0, RZ, RZ, 0x1 ;  /* 0x00000001ff007424 */ /* 0x001fca00078e00ff */
[----:B------:R0:W-:Y:S02]  /*15440*/  STL [R1], R0 ;  /* 0x0000000001007387 */ /* 0x0001e40000100800 */
[----:B0-----:R-:W-:-:S05]  /*15450*/  IMAD R0, R4, 0x2, R16 ;  /* 0x0000000204007824 */ /* 0x001fca00078e0210 */
[----:B------:R0:W-:Y:S02]  /*15460*/  STL [R1+0x28], R0 ;  /* 0x0000280001007387 */ /* 0x0001e40000100800 */
.L_x_2923:
        /* <DEDUP_REMOVED lines=12> */
[----:B------:R-:W-:-:S10]  /*15530*/  IMAD.SHL.U32 R18, R11, 0x4, RZ ;  /* 0x000000040b127824 */ /* 0x000fd400078e00ff */
[C---:B------:R-:W-:Y:S01]  /*15540*/  @P0 LEA R2, P1, R11.reuse, UR4, 0x2 ;  /* 0x000000040b020c11 */ /* 0x040fe2000f8210ff */
[----:B------:R-:W-:Y:S03]  /*15550*/  STL [R1+0x24], R11 ;  /* 0x0000240b01007387 */ /* 0x000fe60000100800 */
[C-C-:B------:R-:W-:Y:S01]  /*15560*/  @P0 LEA.HI.X R3, R11.reuse, UR5, R0.reuse, 0x2, P1 ;  /* 0x000000050b030c11 */ /* 0x140fe200088f1400 */
[----:B------:R-:W-:Y:S01]  /*15570*/  ULDC.64 UR4, c[0x0][0xa00] ;  /* 0x0002800000047ab9 */ /* 0x000fe20000000a00 */
[----:B------:R-:W-:Y:S01]  /*15580*/  SHF.L.U64.HI R19, R11, 0x2, R0 ;  /* 0x000000020b137819 */ /* 0x000fe20000010200 */
[----:B------:R0:W-:Y:S04]  /*15590*/  STL [R1+0x44], R0 ;  /* 0x0000440001007387 */ /* 0x0001e80000100800 */
[----:B--2---:R1:W2:Y:S01]  /*155a0*/  @P0 LDG.E R10, desc[UR40][R2.64] ;  /* 0x00000028020a0981 */ /* 0x0042a2000c1e1900 */
[----:B------:R-:W-:-:S02]  /*155b0*/  ISETP.NE.U32.AND P0, PT, RZ, UR4, PT ;  /* 0x00000004ff007c0c */ /* 0x000fc4000bf05070 */
[----:B------:R-:W-:Y:S02]  /*155c0*/  ISETP.NE.U32.AND P2, PT, RZ, UR8, PT ;  /* 0x00000008ff007c0c */ /* 0x000fe4000bf45070 */
[----:B------:R-:W-:Y:S02]  /*155d0*/  ISETP.NE.AND.EX P0, PT, RZ, UR5, PT, P0 ;  /* 0x00000005ff007c0c */ /* 0x000fe4000bf05300 */
[----:B------:R-:W-:Y:S02]  /*155e0*/  ISETP.NE.AND.EX P2, PT, RZ, UR9, PT, P2 ;  /* 0x00000009ff007c0c */ /* 0x000fe4000bf45320 */
[----:B------:R-:W-:Y:S02]  /*155f0*/  ISETP.NE.U32.AND P1, PT, RZ, UR6, PT ;  /* 0x00000006ff007c0c */ /* 0x000fe4000bf25070 */
[----:B-1----:R-:W-:Y:S02]  /*15600*/  IADD3 R2, P3, R18, UR4, RZ ;  /* 0x0000000412027c10 */ /* 0x002fe4000ff7e0ff */
[----:B------:R-:W-:-:S02]  /*15610*/  ISETP.NE.AND.EX P1, PT, RZ, UR7, PT, P1 ;  /* 0x00000007ff007c0c */ /* 0x000fc4000bf25310 */
[C---:B------:R-:W-:Y:S02]  /*15620*/  IADD3.X R3, R19.reuse, UR5, RZ, P3, !PT ;  /* 0x0000000513037c10 */ /* 0x040fe40009ffe4ff */
[----:B------:R-:W-:Y:S02]  /*15630*/  IADD3 R4, P4, R18, UR6, RZ ;  /* 0x0000000612047c10 */ /* 0x000fe4000ff9e0ff */
[----:B0-----:R-:W-:Y:S01]  /*15640*/  MOV R0, RZ ;  /* 0x000000ff00007202 */ /* 0x001fe20000000f00 */
[----:B---3--:R-:W3:Y:S01]  /*15650*/  @P0 LDG.E R6, desc[UR40][R2.64] ;  /* 0x0000002802060981 */ /* 0x008ee2000c1e1900 */
[----:B------:R-:W-:Y:S01]  /*15660*/  ULDC UR4, c[0x0][0x288] ;  /* 0x0000a20000047ab9 */ /* 0x000fe20000000800 */
[----:B------:R-:W-:Y:S01]  /*15670*/  IADD3.X R5, R19, UR7, RZ, P4, !PT ;  /* 0x0000000713057c10 */ /* 0x000fe2000a7fe4ff */
[----:B------:R-:W-:Y:S01]  /*15680*/  IMAD.U32 R8, RZ, RZ, UR4 ;  /* 0x00000004ff087e24 */ /* 0x000fe2000f8e00ff */
[----:B------:R-:W-:-:S03]  /*15690*/  ULDC.64 UR4, c[0x0][0x418] ;  /* 0x0001060000047ab9 */ /* 0x000fc60000000a00 */
        /* <DEDUP_REMOVED lines=12> */
[----:B0-----:R-:W-:Y:S01]  /*15760*/  IMAD.U32 R6, RZ, RZ, UR5 ;  /* 0x00000005ff067e24 */ /* 0x001fe2000f8e00ff */
[----:B---3--:R0:W-:Y:S04]  /*15770*/  STL [R1+0x38], R8 ;  /* 0x0000380801007387 */ /* 0x0081e80000100800 */
[----:B--2---:R1:W-:Y:S01]  /*15780*/  STL [R1+0x1c], R10 ;  /* 0x00001c0a01007387 */ /* 0x0043e20000100800 */
[----:B------:R-:W-:Y:S02]  /*15790*/  IMAD.MOV.U32 R9, RZ, RZ, R8 ;  /* 0x000000ffff097224 */ /* 0x000fe400078e0008 */
[----:B0-----:R-:W-:Y:S01]  /*157a0*/  IMAD.U32 R8, RZ, RZ, UR4 ;  /* 0x00000004ff087e24 */ /* 0x001fe2000f8e00ff */
[----:B------:R-:W-:Y:S06]  /*157b0*/  @P2 BRA `(.L_x_2827) ;  /* 0x0000000000142947 */ /* 0x000fec0003800000 */
[----:B------:R-:W-:Y:S05]  /*157c0*/  @!P0 BRA `(.L_x_2827) ;  /* 0x0000000000108947 */ /* 0x000fea0003800000 */
[----:B------:R-:W2:Y:S04]  /*157d0*/  LDG.E R7, desc[UR40][R2.64] ;  /* 0x0000002802077981 */ /* 0x000ea8000c1e1900 */
[----:B------:R-:W2:Y:S02]  /*157e0*/  LDG.E R2, desc[UR40][R2.64+0x4] ;  /* 0x0000042802027981 */ /* 0x000ea4000c1e1900 */
[----:B--2---:R-:W-:-:S05]  /*157f0*/  IADD3 R9, -R7, R2, RZ ;  /* 0x0000000207097210 */ /* 0x004fca0007ffe1ff */
[----:B------:R0:W-:Y:S02]  /*15800*/  STL [R1+0x38], R9 ;  /* 0x0000380901007387 */ /* 0x0001e40000100800 */
.L_x_2827:
[----:B------:R-:W-:Y:S01]  /*15810*/  IMAD.MOV.U32 R12, RZ, RZ, R11 ;  /* 0x000000ffff0c7224 */ /* 0x000fe200078e000b */
[----:B------:R-:W-:Y:S01]  /*15820*/  ULDC.64 UR4, c[0x0][0xa20] ;  /* 0x0002880000047ab9 */ /* 0x000fe20000000a00 */
[C---:B------:R-:W-:Y:S02]  /*15830*/  LOP3.LUT R7, R26.reuse, 0xff000000, RZ, 0xc0, !PT ;  /* 0xff0000001a077812 */ /* 0x040fe400078ec0ff */
[----:B------:R-:W-:Y:S01]  /*15840*/  ISETP.NE.U32.AND P0, PT, RZ, UR4, PT ;  /* 0x00000004ff007c0c */ /* 0x000fe2000bf05070 */
[----:B------:R2:W-:Y:S01]  /*15850*/  STL [R1+0x8], R12 ;  /* 0x0000080c01007387 */ /* 0x0005e20000100800 */
[----:B------:R-:W-:Y:S02]  /*15860*/  SHF.R.U32.HI R7, RZ, 0x8, R7 ;  /* 0x00000008ff077819 */ /* 0x000fe40000011607 */
[----:B------:R-:W-:Y:S02]  /*15870*/  ISETP.NE.AND.EX P0, PT, RZ, UR5, PT, P0 ;  /* 0x00000005ff007c0c */ /* 0x000fe4000bf05300 */
[----:B------:R-:W-:-:S02]  /*15880*/  LOP3.LUT R2, R26, 0xff0000, RZ, 0xc0, !PT ;  /* 0x00ff00001a027812 */ /* 0x000fc400078ec0ff */
[----:B------:R-:W-:Y:S02]  /*15890*/  LOP3.LUT R17, R26, 0xffff, RZ, 0xc0, !PT ;  /* 0x0000ffff1a117812 */ /* 0x000fe400078ec0ff */
[----:B------:R-:W-:-:S07]  /*158a0*/  LEA.HI R7, R2, R7, RZ, 0x10 ;  /* 0x0000000702077211 */ /* 0x000fce00078f80ff */
[----:B--2---:R-:W-:Y:S05]  /*158b0*/  @!P0 BRA `(.L_x_2828) ;  /* 0x0000000000108947 */ /* 0x004fea0003800000 */
[----:B------:R-:W-:-:S04]  /*158c0*/  IADD3 R2, P0, R18, UR4, RZ ;  /* 0x0000000412027c10 */ /* 0x000fc8000ff1e0ff */
[----:B------:R-:W-:-:S05]  /*158d0*/  IADD3.X R3, R19, UR5, RZ, P0, !PT ;  /* 0x0000000513037c10 */ /* 0x000fca00087fe4ff */
[----:B------:R2:W5:Y:S01]  /*158e0*/  LDG.E R8, desc[UR40][R2.64] ;  /* 0x0000002802087981 */ /* 0x000562000c1e1900 */
[----:B------:R-:W-:Y:S05]  /*158f0*/  BRA `(.L_x_2829) ;  /* 0x0000000000247947 */ /* 0x000fea0003800000 */
.L_x_2828:
[----:B------:R-:W-:Y:S02]  /*15900*/  ULDC.64 UR4, c[0x0][0xa08] ;  /* 0x0002820000047ab9 */ /* 0x000fe40000000a00 */
[----:B------:R-:W-:-:S04]  /*15910*/  ISETP.NE.U32.AND P0, PT, RZ, UR4, PT ;  /* 0x00000004ff007c0c */ /* 0x000fc8000bf05070 */
[----:B------:R-:W-:-:S13]  /*15920*/  ISETP.NE.AND.EX P0, PT, RZ, UR5, PT, P0 ;  /* 0x00000005ff007c0c */ /* 0x000fda000bf05300 */
[----:B------:R-:W-:Y:S05]  /*15930*/  @!P0 BRA `(.L_x_2829) ;  /* 0x0000000000148947 */ /* 0x000fea0003800000 */
[----:B------:R-:W2:Y:S02]  /*15940*/  LDC.64 R2, c[0x0][0xa08] ;  /* 0x00028200ff027b82 */ /* 0x000ea40000000a00 */
[----:B--2---:R-:W-:-:S05]  /*15950*/  IMAD.WIDE R2, R12, 0x4, R2 ;  /* 0x000000040c027825 */ /* 0x004fca00078e0202 */
[----:B------:R-:W2:Y:S04]  /*15960*/  LDG.E R8, desc[UR40][R2.64] ;  /* 0x0000002802087981 */ /* 0x000ea8000c1e1900 */
[----:B------:R-:W2:Y:S02]  /*15970*/  LDG.E R2, desc[UR40][R2.64+0x4] ;  /* 0x0000042802027981 */ /* 0x000ea4000c1e1900 */
[----:B--2---:R-:W-:-:S07]  /*15980*/  IMAD.IADD R8, R2, 0x1, -R8 ;  /* 0x0000000102087824 */ /* 0x004fce00078e0a08 */
.L_x_2829:
[----:B--2---:R-:W2:Y:S01]  /*15990*/  @P1 LDG.E R2, desc[UR40][R4.64] ;  /* 0x0000002804021981 */ /* 0x004ea2000c1e1900 */
[----:B------:R-:W3:Y:S03]  /*159a0*/  LDC R3, c[0x0][0x448] ;  /* 0x00011200ff037b82 */ /* 0x000ee60000000800 */
[----:B------:R4:W2:Y:S01]  /*159b0*/  @P1 LDG.E R4, desc[UR40][R4.64+0x4] ;  /* 0x0000042804041981 */ /* 0x0008a2000c1e1900 */
[----:B------:R-:W-:Y:S01]  /*159c0*/  BSSY B0, `(.L_x_2830) ;  /* 0x0000038000007945 */ /* 0x000fe20003800000 */
[----:B------:R-:W-:Y:S02]  /*159d0*/  LOP3.LUT R23, R7, 0xff, RZ, 0xc0, !PT ;  /* 0x000000ff07177812 */ /* 0x000fe400078ec0ff */
[----:B---3--:R-:W-:-:S13]  /*159e0*/  ISETP.NE.AND P0, PT, R3, 0x1, PT ;  /* 0x000000010300780c */ /* 0x008fda0003f05270 */
[----:B------:R-:W3:Y:S08]  /*159f0*/  @P0 LDC R3, c[0x0][0x44c] ;  /* 0x00011300ff030b82 */ /* 0x000ef00000000800 */
[----:B----4-:R-:W4:Y:S01]  /*15a00*/  @P0 LDC R5, c[0x0][0x450] ;  /* 0x00011400ff050b82 */ /* 0x010f220000000800 */
[----:B--2---:R-:W-:Y:S02]  /*15a10*/  @P1 IMAD.IADD R6, R4, 0x1, -R2 ;  /* 0x0000000104061824 */ /* 0x004fe400078e0a02 */
[----:B------:R-:W-:-:S04]  /*15a20*/  IMAD R2, R25, 0xc0, RZ ;  /* 0x000000c019027824 */ /* 0x000fc800078e02ff */
[----:B------:R-:W-:-:S04]  /*15a30*/  VIADD R2, R2, 0xbf ;  /* 0x000000bf02027836 */ /* 0x000fc80000000000 */
[----:B---3--:R-:W-:-:S05]  /*15a40*/  @P0 IMAD.HI.U32 R3, R2, R3, RZ ;  /* 0x0000000302030227 */ /* 0x008fca00078e00ff */
[----:B----4-:R-:W-:Y:S02]  /*15a50*/  @P0 SHF.R.U32.HI R2, RZ, R5, R3 ;  /* 0x00000005ff020219 */ /* 0x010fe40000011603 */
[----:B-----5:R-:W-:-:S05]  /*15a60*/  IADD3 R5, -R10, R8, RZ ;  /* 0x000000080a057210 */ /* 0x020fca0007ffe1ff */
[----:B------:R-:W-:-:S05]  /*15a70*/  IMAD.IADD R3, R5, 0x1, R6 ;  /* 0x0000000105037824 */ /* 0x000fca00078e0206 */
[----:B------:R2:W-:Y:S01]  /*15a80*/  STL [R1+0x14], R3 ;  /* 0x0000140301007387 */ /* 0x0005e20000100800 */
[----:B------:R-:W-:-:S05]  /*15a90*/  IADD3 R20, R3, 0x80, -R9 ;  /* 0x0000008003147810 */ /* 0x000fca0007ffe809 */
[----:B------:R-:W-:Y:S02]  /*15aa0*/  IMAD.IADD R2, R20, 0x1, R2 ;  /* 0x0000000114027824 */ /* 0x000fe400078e0202 */
[----:B--2---:R-:W-:-:S05]  /*15ab0*/  VIADD R3, R3, 0x7f ;  /* 0x0000007f03037836 */ /* 0x004fca0000000000 */
[----:B------:R-:W-:-:S04]  /*15ac0*/  SHF.R.S32.HI R4, RZ, 0x1f, R3 ;  /* 0x0000001fff047819 */ /* 0x000fc80000011403 */
[----:B------:R-:W-:Y:S02]  /*15ad0*/  LEA.HI R4, R4, R3, RZ, 0x7 ;  /* 0x0000000304047211 */ /* 0x000fe400078f38ff */
[----:B------:R-:W-:Y:S02]  /*15ae0*/  SHF.R.S32.HI R3, RZ, 0x1f, R2 ;  /* 0x0000001fff037819 */ /* 0x000fe40000011402 */
[----:B------:R-:W-:Y:S02]  /*15af0*/  SHF.R.S32.HI R21, RZ, 0x7, R4 ;  /* 0x00000007ff157819 */ /* 0x000fe40000011404 */
[----:B------:R-:W-:Y:S01]  /*15b00*/  LEA.HI R3, R3, R2, RZ, 0x7 ;  /* 0x0000000203037211 */ /* 0x000fe200078f38ff */
[----:B------:R-:W-:Y:S01]  /*15b10*/  IMAD.MOV.U32 R2, RZ, RZ, RZ ;  /* 0x000000ffff027224 */ /* 0x000fe200078e00ff */
[----:B------:R-:W-:Y:S02]  /*15b20*/  SHF.R.U32.HI R4, RZ, 0x10, R7 ;  /* 0x00000010ff047819 */ /* 0x000fe40000011607 */
[----:B------:R-:W-:-:S04]  /*15b30*/  SHF.R.S32.HI R3, RZ, 0x7, R3 ;  /* 0x00000007ff037819 */ /* 0x000fc80000011403 */
[----:B------:R-:W-:-:S04]  /*15b40*/  VIMNMX R8, R21, R3, PT ;  /* 0x0000000315087248 */ /* 0x000fc80003fe0100 */
[----:B------:R-:W-:-:S13]  /*15b50*/  ISETP.GE.AND P0, PT, R8, 0x1, PT ;  /* 0x000000010800780c */ /* 0x000fda0003f06270 */
[----:B------:R-:W-:Y:S05]  /*15b60*/  @!P0 BRA `(.L_x_2831) ;  /* 0x0000000000748947 */ /* 0x000fea0003800000 */
[----:B------:R-:W-:Y:S01]  /*15b70*/  ISETP.NE.AND P0, PT, R4, RZ, PT ;  /* 0x000000ff0400720c */ /* 0x000fe20003f05270 */
[----:B------:R-:W-:-:S03]  /*15b80*/  ULDC UR4, c[0x0][0x9f0] ;  /* 0x00027c0000047ab9 */ /* 0x000fc60000000800 */
[----:B------:R-:W-:-:S04]  /*15b90*/  SEL R7, R4, UR4, P0 ;  /* 0x0000000404077c07 */ /* 0x000fc80008000000 */
[----:B0-----:R-:W-:Y:S02]  /*15ba0*/  IABS R9, R7 ;  /* 0x0000000700097213 */ /* 0x001fe40000000000 */
[----:B-1----:R-:W-:Y:S02]  /*15bb0*/  IADD3 R10, R7, -0x1, R8 ;  /* 0xffffffff070a7810 */ /* 0x002fe40007ffe008 */
[----:B------:R-:W0:Y:S08]  /*15bc0*/  I2F.RP R2, R9 ;  /* 0x0000000900027306 */ /* 0x000e300000209400 */
[----:B0-----:R-:W0:Y:S02]  /*15bd0*/  MUFU.RCP R2, R2 ;  /* 0x0000000200027308 */ /* 0x001e240000001000 */
[----:B0-----:R-:W-:-:S06]  /*15be0*/  IADD3 R2, R2, 0xffffffe, RZ ;  /* 0x0ffffffe02027810 */ /* 0x001fcc0007ffe0ff */
        /* <DEDUP_REMOVED lines=21> */
.L_x_2831:
[----:B------:R-:W-:Y:S05]  /*15d40*/  BSYNC B0 ;  /* 0x0000000000007941 */ /* 0x000fea0003800000 */
.L_x_2830:
[-C--:B------:R-:W-:Y:S01]  /*15d50*/  IMAD R3, R23, R2.reuse, RZ ;  /* 0x0000000217037224 */ /* 0x080fe200078e02ff */
[----:B------:R-:W-:Y:S04]  /*15d60*/  BSSY B0, `(.L_x_2832) ;  /* 0x00000dc000007945 */ /* 0x000fe80003800000 */
[C---:B------:R-:W-:Y:S02]  /*15d70*/  VIADDMNMX R2, R3.reuse, R2, R8, PT ;  /* 0x0000000203027246 */ /* 0x040fe40003800108 */
[----:B------:R-:W-:-:S03]  /*15d80*/  LEA R3, R3, -R5, 0x7 ;  /* 0x8000000503037211 */ /* 0x000fc600078e38ff */
[----:B------:R-:W-:Y:S01]  /*15d90*/  IMAD R2, R2, 0x80, -R5 ;  /* 0x0000008002027824 */ /* 0x000fe200078e0a05 */
[----:B------:R-:W-:-:S04]  /*15da0*/  VIMNMX R3, RZ, R3, !PT ;  /* 0x00000003ff037248 */ /* 0x000fc80007fe0100 */
[----:B------:R-:W-:-:S04]  /*15db0*/  VIMNMX R2, R2, R6, PT ;  /* 0x0000000602027248 */ /* 0x000fc80003fe0100 */
[----:B------:R-:W-:Y:S02]  /*15dc0*/  ISETP.GT.AND P0, PT, R2, R3, PT ;  /* 0x000000030200720c */ /* 0x000fe40003f04270 */
[----:B------:R-:W-:-:S11]  /*15dd0*/  SHF.R.U32.HI R3, RZ, 0x7, R3 ;  /* 0x00000007ff037819 */ /* 0x000fd60000011603 */
        /* <DEDUP_REMOVED lines=11> */
[----:B------:R-:W2:Y:S02]  /*15e90*/  S2R R6, SR_TID.X ;  /* 0x0000000000067919 */ /* 0x000ea40000002100 */
[----:B--2---:R-:W-:-:S04]  /*15ea0*/  SHF.R.U32.HI R6, RZ, 0x5, R6 ;  /* 0x00000005ff067819 */ /* 0x004fc80000011606 */
[----:B------:R-:W-:-:S05]  /*15eb0*/  LOP3.LUT R6, R6, 0x3, RZ, 0xc0, !PT ;  /* 0x0000000306067812 */ /* 0x000fca00078ec0ff */
[----:B------:R2:W3:Y:S02]  /*15ec0*/  SHFL.IDX PT, R14, R6, RZ, 0x1f ;  /* 0x00001fff060e7589 */ /* 0x0004e400000e0000 */
.L_x_3017:
[----:B---3--:R-:W-:Y:S02]  /*15ed0*/  ISETP.NE.AND P0, PT, R14, RZ, PT ;  /* 0x000000ff0e00720c */ /* 0x008fe40003f05270 */
[----:B------:R-:W-:-:S11]  /*15ee0*/  PLOP3.LUT P6, PT, PT, PT, PT, 0x8, 0x0 ;  /* 0x000000000000781c */ /* 0x000fd60003fce170 */
[----:B------:R-:W-:Y:S05]  /*15ef0*/  @P0 BRA `(.L_x_2835) ;  /* 0x00000000000c0947 */ /* 0x000fea0003800000 */
[----:B------:R-:W-:-:S03]  /*15f00*/  UMOV UR4, 0xffffffff ;  /* 0xffffffff00047882 */ /* 0x000fc60000000000 */
[----:B------:R-:W-:Y:S05]  /*15f10*/  BRA.DIV UR4, `(.L_x_2836) ;  /* 0x0000007e04347947 */ /* 0x000fea000b800000 */
[----:B------:R-:W-:-:S13]  /*15f20*/  ELECT P6, URZ, PT ;  /* 0x00000000003f782f */ /* 0x000fda00038c0000 */
.L_x_2835:
[----:B--2---:R-:W2:Y:S01]  /*15f30*/  LDL R6, [R1+0x48] ;  /* 0x0000480001067983 */ /* 0x004ea20000100800 */
[----:B------:R-:W-:Y:S01]  /*15f40*/  BSSY B1, `(.L_x_2837) ;  /* 0x0000008000017945 */ /* 0x000fe20003800000 */
[----:B--2---:R-:W-:-:S05]  /*15f50*/  VIADD R6, R6, 0x1 ;  /* 0x0000000106067836 */ /* 0x004fca0000000000 */
[----:B------:R-:W-:-:S04]  /*15f60*/  LEA.HI R7, R6, R6, RZ, 0x1 ;  /* 0x0000000606077211 */ /* 0x000fc800078f08ff */
[----:B------:R-:W-:-:S05]  /*15f70*/  LOP3.LUT R7, R7, 0xfffffffe, RZ, 0xc0, !PT ;  /* 0xfffffffe07077812 */ /* 0x000fca00078ec0ff */
[----:B------:R-:W-:-:S05]  /*15f80*/  IMAD.IADD R6, R6, 0x1, -R7 ;  /* 0x0000000106067824 */ /* 0x000fca00078e0a07 */
[----:B------:R-:W-:-:S04]  /*15f90*/  SHF.L.U32 R6, R6, 0x1f, RZ ;  /* 0x0000001f06067819 */ /* 0x000fc800000006ff */
[----:B------:R-:W2:Y:S02]  /*15fa0*/  SYNCS.PHASECHK.TRANS64.TRYWAIT P0, [R16+URZ+0x16820], R6 ;  /* 0x01682006100075a7 */ /* 0x000ea4000800017f */
[----:B--2---:R-:W-:Y:S05]  /*15fb0*/  @!P0 BRA `(.L_x_2838) ;  /* 0x0000007c002c8947 */ /* 0x004fea0003800000 */
.L_x_3020:
[----:B------:R-:W-:Y:S05]  /*15fc0*/  BSYNC B1 ;  /* 0x0000000000017941 */ /* 0x000fea0003800000 */
.L_x_2837:
[----:B------:R-:W-:Y:S04]  /*15fd0*/  BSSY B1, `(.L_x_2839) ;  /* 0x0000050000017945 */ /* 0x000fe80003800000 */
[----:B------:R-:W-:Y:S05]  /*15fe0*/  @!P6 BRA `(.L_x_2840) ;  /* 0x000000040038e947 */ /* 0x000fea0003800000 */
[----:B------:R-:W3:Y:S01]  /*15ff0*/  LDL R7, [R1] ;  /* 0x0000000001077983 */ /* 0x000ee20000100800 */
[----:B--2---:R-:W-:Y:S01]  /*16000*/  LEA R6, R28, R16, 0x3 ;  /* 0x000000101c067211 */ /* 0x004fe200078e18ff */
[----:B------:R-:W2:Y:S01]  /*16010*/  S2R R8, SR_TID.X ;  /* 0x0000000000087919 */ /* 0x000ea20000002100 */
[----:B------:R-:W-:Y:S01]  /*16020*/  BSSY B2, `(.L_x_2841) ;  /* 0x0000006000027945 */ /* 0x000fe20003800000 */
[----:B--2---:R-:W-:-:S04]  /*16030*/  LOP3.LUT R8, R8, 0x7f, RZ, 0xc0, !PT ;  /* 0x0000007f08087812 */ /* 0x004fc800078ec0ff */
[----:B------:R-:W-:Y:S02]  /*16040*/  ISETP.NE.AND P1, PT, R8, RZ, PT ;  /* 0x000000ff0800720c */ /* 0x000fe40003f25270 */
[----:B---3--:R-:W-:-:S04]  /*16050*/  SHF.L.U32 R7, R7, 0x1f, RZ ;  /* 0x0000001f07077819 */ /* 0x008fc800000006ff */
[----:B------:R-:W2:Y:S02]  /*16060*/  SYNCS.PHASECHK.TRANS64.TRYWAIT P0, [R6+URZ+0x168a0], R7 ;  /* 0x0168a007060075a7 */ /* 0x000ea4000800017f */
[----:B--2---:R-:W-:Y:S05]  /*16070*/  @!P0 BRA `(.L_x_2842) ;  /* 0x0000007c00108947 */ /* 0x004fea0003800000 */
.L_x_3021:
[----:B------:R-:W-:Y:S05]  /*16080*/  BSYNC B2 ;  /* 0x0000000000027941 */ /* 0x000fea0003800000 */
.L_x_2841:
[----:B------:R-:W-:Y:S04]  /*16090*/  BSSY B2, `(.L_x_2843) ;  /* 0x0000009000027945 */ /* 0x000fe80003800000 */
[----:B------:R-:W-:Y:S05]  /*160a0*/  @P1 BRA `(.L_x_2844) ;  /* 0x00000000001c1947 */ /* 0x000fea0003800000 */
[----:B------:R-:W0:Y:S02]  /*160b0*/  S2R R8, SR_TID.X ;  /* 0x0000000000087919 */ /* 0x000e240000002100 */
[----:B0-----:R-:W-:Y:S01]  /*160c0*/  LOP3.LUT R9, R8, 0x1f, RZ, 0xc0, !PT ;  /* 0x0000001f08097812 */ /* 0x001fe200078ec0ff */
[----:B------:R-:W-:-:S03]  /*160d0*/  IMAD.MOV.U32 R8, RZ, RZ, 0x4000 ;  /* 0x00004000ff087424 */ /* 0x000fc600078e00ff */
[----:B------:R-:W-:Y:S01]  /*160e0*/  ISETP.NE.AND P0, PT, R9, RZ, PT ;  /* 0x000000ff0900720c */ /* 0x000fe20003f05270 */
[----:B------:R3:W-:-:S12]  /*160f0*/  SYNCS.ARRIVE.TRANS64 RZ, [R6+URZ+0x16890], R8 ;  /* 0x0168900806ff79a7 */ /* 0x0007d8000800003f */
[----:B---3--:R-:W-:Y:S05]  /*16100*/  @!P0 BRA `(.L_x_2844) ;  /* 0x0000000000048947 */ /* 0x008fea0003800000 */
[----:B------:R-:W-:Y:S01]  /*16110*/  BPT.TRAP 0x1 ;  /* 0x000000040000795c */ /* 0x000fe20000300000 */
.L_x_2844:
[----:B------:R-:W-:Y:S05]  /*16120*/  BSYNC B2 ;  /* 0x0000000000027941 */ /* 0x000fea0003800000 */
.L_x_2843:
[----:B------:R-:W-:Y:S01]  /*16130*/  IMAD.MOV.U32 R12, RZ, RZ, RZ ;  /* 0x000000ffff0c7224 */ /* 0x000fe200078e00ff */
[----:B------:R-:W-:Y:S01]  /*16140*/  UIADD3 UR4, UP0, UR38, 0x570, URZ ;  /* 0x0000057026047890 */ /* 0x000fe2000ff1e03f */
[----:B------:R-:W-:Y:S01]  /*16150*/  IMAD R8, R5, 0x80, R0 ;  /* 0x0000008005087824 */ /* 0x000fe200078e0200 */
[----:B------:R-:W-:Y:S01]  /*16160*/  PLOP3.LUT P0, PT, PT, PT, PT, 0x80, 0x0 ;  /* 0x000000000000781c */ /* 0x000fe20003f0f070 */
[----:B0-----:R-:W-:Y:S01]  /*16170*/  IMAD R9, R28, 0x4000, R16 ;  /* 0x000040001c097824 */ /* 0x001fe200078e0210 */
[----:B------:R-:W-:Y:S01]  /*16180*/  R2UR UR10, R12 ;  /* 0x000000000c0a72ca */ /* 0x000fe200000e0000 */
[----:B------:R-:W-:Y:S01]  /*16190*/  IMAD.SHL.U32 R11, R28, 0x2000, RZ ;  /* 0x000020001c0b7824 */ /* 0x000fe200078e00ff */
[----:B------:R-:W-:Y:S01]  /*161a0*/  IADD3 R8, R8, -0x80, RZ ;  /* 0xffffff8008087810 */ /* 0x000fe20007ffe0ff */
[----:B------:R-:W-:Y:S01]  /*161b0*/  VIADD R9, R9, 0xe400 ;  /* 0x0000e40009097836 */ /* 0x000fe20000000000 */
[----:B------:R-:W-:Y:S01]  /*161c0*/  UIADD3.X UR5, URZ, UR39, URZ, UP0, !UPT ;  /* 0x000000273f057290 */ /* 0x000fe200087fe43f */
[----:B-1----:R-:W-:Y:S01]  /*161d0*/  VIADD R10, R6, 0x16890 ;  /* 0x00016890060a7836 */ /* 0x002fe20000000000 */
[----:B------:R-:W-:Y:S01]  /*161e0*/  UMOV UR6, 0x0 ;  /* 0x0000000000067882 */ /* 0x000fe20000000000 */
[----:B------:R-:W-:-:S09]  /*161f0*/  UMOV UR7, 0x12f00000 ;  /* 0x12f0000000077882 */ /* 0x000fd20000000000 */
.L_x_2845:
        /* <DEDUP_REMOVED lines=13> */
.L_x_3022:
[----:B------:R-:W-:Y:S05]  /*162d0*/  BSYNC B2 ;  /* 0x0000000000027941 */ /* 0x000fea0003800000 */
.L_x_2846:
[----:B------:R-:W-:Y:S01]  /*162e0*/  BSSY B2, `(.L_x_2848) ;  /* 0x000000b000027945 */ /* 0x000fe20003800000 */
[----:B------:R-:W-:Y:S01]  /*162f0*/  IMAD.MOV.U32 R14, RZ, RZ, 0x0 ;  /* 0x00000000ff0e7424 */ /* 0x000fe200078e00ff */
[----:B------:R-:W-:Y:S02]  /*16300*/  MOV R15, 0x12f00000 ;  /* 0x12f00000000f7802 */ /* 0x000fe40000000f00 */
[----:B------:R-:W-:Y:S05]  /*16310*/  @P1 BRA `(.L_x_2849) ;  /* 0x00000000001c1947 */ /* 0x000fea0003800000 */
[----:B------:R-:W1:Y:S01]  /*16320*/  S2R R9, SR_TID.X ;  /* 0x0000000000097919 */ /* 0x000e620000002100 */
[----:B0-2---:R-:W-:-:S04]  /*16330*/  IMAD.MOV.U32 R7, RZ, RZ, 0x4000 ;  /* 0x00004000ff077424 */ /* 0x005fc800078e00ff */
[----:B------:R3:W-:Y:S01]  /*16340*/  SYNCS.ARRIVE.TRANS64 RZ, [R6+URZ+0x168b0], R7 ;  /* 0x0168b00706ff79a7 */ /* 0x0007e2000800003f */
[----:B-1----:R-:W-:-:S04]  /*16350*/  LOP3.LUT R9, R9, 0x1f, RZ, 0xc0, !PT ;  /* 0x0000001f09097812 */ /* 0x002fc800078ec0ff */
[----:B------:R-:W-:-:S13]  /*16360*/  ISETP.NE.AND P0, PT, R9, RZ, PT ;  /* 0x000000ff0900720c */ /* 0x000fda0003f05270 */
[----:B---3--:R-:W-:Y:S05]  /*16370*/  @!P0 BRA `(.L_x_2849) ;  /* 0x0000000000048947 */ /* 0x008fea0003800000 */
[----:B------:R-:W-:Y:S01]  /*16380*/  BPT.TRAP 0x1 ;  /* 0x000000040000795c */ /* 0x000fe20000300000 */
.L_x_2849:
[----:B------:R-:W-:Y:S05]  /*16390*/  BSYNC B2 ;  /* 0x0000000000027941 */ /* 0x000fea0003800000 */
.L_x_2848:
[----:B------:R-:W-:Y:S01]  /*163a0*/  R2UR UR10, R12 ;  /* 0x000000000c0a72ca */ /* 0x000fe200000e0000 */
[----:B0-2---:R-:W-:Y:S01]  /*163b0*/  IMAD R7, R11, 0x2, R16 ;  /* 0x000000020b077824 */ /* 0x005fe200078e0210 */
[----:B------:R-:W-:Y:S01]  /*163c0*/  R2UR UR6, R14 ;  /* 0x000000000e0672ca */ /* 0x000fe200000e0000 */
[----:B------:R-:W-:Y:S01]  /*163d0*/  UIADD3 UR4, UP0, UR38, 0x670, URZ ;  /* 0x0000067026047890 */ /* 0x000fe2000ff1e03f */
[----:B------:R-:W-:Y:S01]  /*163e0*/  R2UR UR7, R15 ;  /* 0x000000000f0772ca */ /* 0x000fe200000e0000 */
[----:B------:R-:W-:Y:S01]  /*163f0*/  VIADD R6, R6, 0x168b0 ;  /* 0x000168b006067836 */ /* 0x000fe20000000000 */
[----:B------:R-:W-:Y:S01]  /*16400*/  PLOP3.LUT P0, PT, PT, PT, PT, 0x80, 0x0 ;  /* 0x000000000000781c */ /* 0x000fe20003f0f070 */
[----:B------:R-:W-:Y:S01]  /*16410*/  VIADD R7, R7, 0x400 ;  /* 0x0000040007077836 */ /* 0x000fe20000000000 */
[----:B------:R-:W-:-:S12]  /*16420*/  UIADD3.X UR5, URZ, UR39, URZ, UP0, !UPT ;  /* 0x000000273f057290 */ /* 0x000fd800087fe43f */
.L_x_2850:
        /* <DEDUP_REMOVED lines=9> */
[----:B---3--:R-:W-:Y:S05]  /*164c0*/  @P0 BRA.U.ANY `(.L_x_2850) ;  /* 0xfffffffd00d80947 */ /* 0x008fea000393ffff */
.L_x_2840:
[----:B------:R-:W-:Y:S05]  /*164d0*/  BSYNC B1 ;  /* 0x0000000000017941 */ /* 0x000fea0003800000 */
.L_x_2839:
[----:B0-----:R-:W3:Y:S01]  /*164e0*/  LDL.LU R9, [R1] ;  /* 0x0000000001097983 */ /* 0x001ee20000300800 */
[----:B------:R-:W-:Y:S01]  /*164f0*/  IADD3 R28, R28, 0x1, RZ ;  /* 0x000000011c1c7810 */ /* 0x000fe20007ffe0ff */
[----:B------:R-:W-:Y:S01]  /*16500*/  VIADD R5, R5, 0xfffffffe ;  /* 0xfffffffe05057836 */ /* 0x000fe20000000000 */
[----:B------:R-:W-:Y:S02]  /*16510*/  PLOP3.LUT P0, PT, PT, PT, PT, 0x8, 0x0 ;  /* 0x000000000000781c */ /* 0x000fe40003f0e170 */
[C---:B------:R-:W-:Y:S02]  /*16520*/  ISETP.NE.AND P1, PT, R28.reuse, 0x2, PT ;  /* 0x000000021c00780c */ /* 0x040fe40003f25270 */
[----:B------:R-:W-:Y:S02]  /*16530*/  ISETP.GE.AND P2, PT, R5, R3, PT ;  /* 0x000000030500720c */ /* 0x000fe40003f46270 */
[----:B--2---:R-:W-:Y:S02]  /*16540*/  SEL R6, RZ, 0x1, P1 ;  /* 0x00000001ff067807 */ /* 0x004fe40000800000 */
[----:B------:R-:W-:-:S02]  /*16550*/  SEL R28, R28, RZ, P1 ;  /* 0x000000ff1c1c7207 */ /* 0x000fc40000800000 */
[----:B---3--:R-:W-:-:S05]  /*16560*/  LOP3.LUT R9, R9, R6, RZ, 0x3c, !PT ;  /* 0x0000000609097212 */ /* 0x008fca00078e3cff */
[----:B------:R2:W-:Y:S02]  /*16570*/  STL [R1], R9 ;  /* 0x0000000901007387 */ /* 0x0005e40000100800 */
[----:B------:R-:W-:Y:S05]  /*16580*/  @!P2 BRA `(.L_x_2833) ;  /* 0x000000040064a947 */ /* 0x000fea0003800000 */
.L_x_2863:
[----:B------:R-:W-:Y:S05]  /*16590*/  YIELD ;  /* 0x0000000000007946 */ /* 0x000fea0003800000 */
[----:B------:R-:W-:Y:S04]  /*165a0*/  BSSY B1, `(.L_x_2851) ;  /* 0x000004d000017945 */ /* 0x000fe80003800000 */
[----:B---3--:R-:W-:Y:S05]  /*165b0*/  @!P6 BRA `(.L_x_2852) ;  /* 0x00000004002ce947 */ /* 0x008fea0003800000 */
[----:B------:R-:W3:Y:S01]  /*165c0*/  LDL R7, [R1] ;  /* 0x0000000001077983 */ /* 0x000ee20000100800 */
[----:B------:R-:W0:Y:S02]  /*165d0*/  S2R R6, SR_TID.X ;  /* 0x0000000000067919 */ /* 0x000e240000002100 */
[----:B0-----:R-:W-:Y:S01]  /*165e0*/  LOP3.LUT R8, R6, 0x7f, RZ, 0xc0, !PT ;  /* 0x0000007f06087812 */ /* 0x001fe200078ec0ff */
[----:B------:R-:W-:Y:S01]  /*165f0*/  IMAD R6, R28, 0x8, R16 ;  /* 0x000000081c067824 */ /* 0x000fe200078e0210 */
[----:B------:R-:W-:Y:S02]  /*16600*/  BSSY B2, `(.L_x_2853) ;  /* 0x0000005000027945 */ /* 0x000fe40003800000 */
[----:B------:R-:W-:Y:S02]  /*16610*/  ISETP.NE.AND P2, PT, R8, RZ, PT ;  /* 0x000000ff0800720c */ /* 0x000fe40003f45270 */
[----:B---3--:R-:W-:-:S04]  /*16620*/  SHF.L.U32 R7, R7, 0x1f, RZ ;  /* 0x0000001f07077819 */ /* 0x008fc800000006ff */
[----:B------:R-:W0:Y:S02]  /*16630*/  SYNCS.PHASECHK.TRANS64.TRYWAIT P1, [R6+URZ+0x168a0], R7 ;  /* 0x0168a007060075a7 */ /* 0x000e24000802017f */
[----:B0-----:R-:W-:Y:S05]  /*16640*/  @!P1 BRA `(.L_x_2854) ;  /* 0x0000007400c49947 */ /* 0x001fea0003800000 */
.L_x_3023:
[----:B------:R-:W-:Y:S05]  /*16650*/  BSYNC B2 ;  /* 0x0000000000027941 */ /* 0x000fea0003800000 */
.L_x_2853:
[----:B------:R-:W-:Y:S04]  /*16660*/  BSSY B2, `(.L_x_2855) ;  /* 0x0000009000027945 */ /* 0x000fe80003800000 */
[----:B------:R-:W-:Y:S05]  /*16670*/  @P2 BRA `(.L_x_2856) ;  /* 0x00000000001c2947 */ /* 0x000fea0003800000 */
[----:B------:R-:W2:Y:S02]  /*16680*/  S2R R8, SR_TID.X ;  /* 0x0000000000087919 */ /* 0x000ea40000002100 */
[----:B--2---:R-:W-:Y:S01]  /*16690*/  LOP3.LUT R9, R8, 0x1f, RZ, 0xc0, !PT ;  /* 0x0000001f08097812 */ /* 0x004fe200078ec0ff */
[----:B------:R-:W-:-:S03]  /*166a0*/  IMAD.MOV.U32 R8, RZ, RZ, 0x4000 ;  /* 0x00004000ff087424 */ /* 0x000fc600078e00ff */
[----:B------:R-:W-:Y:S01]  /*166b0*/  ISETP.NE.AND P1, PT, R9, RZ, PT ;  /* 0x000000ff0900720c */ /* 0x000fe20003f25270 */
[----:B------:R3:W-:-:S12]  /*166c0*/  SYNCS.ARRIVE.TRANS64 RZ, [R6+URZ+0x16890], R8 ;  /* 0x0168900806ff79a7 */ /* 0x0007d8000800003f */
[----:B---3--:R-:W-:Y:S05]  /*166d0*/  @!P1 BRA `(.L_x_2856) ;  /* 0x0000000000049947 */ /* 0x008fea0003800000 */
[----:B------:R-:W-:Y:S01]  /*166e0*/  BPT.TRAP 0x1 ;  /* 0x000000040000795c */ /* 0x000fe20000300000 */
.L_x_2856:
[----:B------:R-:W-:Y:S05]  /*166f0*/  BSYNC B2 ;  /* 0x0000000000027941 */ /* 0x000fea0003800000 */
.L_x_2855:
[----:B------:R-:W-:Y:S01]  /*16700*/  IMAD.MOV.U32 R12, RZ, RZ, RZ ;  /* 0x000000ffff0c7224 */ /* 0x000fe200078e00ff */
[----:B------:R-:W-:Y:S01]  /*16710*/  LEA R8, R28, R16, 0xe ;  /* 0x000000101c087211 */ /* 0x000fe200078e70ff */
[----:B------:R-:W-:Y:S01]  /*16720*/  UIADD3 UR4, UP0, UR38, 0x570, URZ ;  /* 0x0000057026047890 */ /* 0x000fe2000ff1e03f */
[----:B------:R-:W-:Y:S01]  /*16730*/  PLOP3.LUT P1, PT, PT, PT, PT, 0x80, 0x0 ;  /* 0x000000000000781c */ /* 0x000fe20003f2f070 */
[----:B--2---:R-:W-:Y:S01]  /*16740*/  IMAD R9, R5, 0x80, R0 ;  /* 0x0000008005097824 */ /* 0x004fe200078e0200 */
[----:B------:R-:W-:Y:S01]  /*16750*/  R2UR UR10, R12 ;  /* 0x000000000c0a72ca */ /* 0x000fe200000e0000 */
[----:B-1----:R-:W-:Y:S01]  /*16760*/  VIADD R10, R6, 0x16890 ;  /* 0x00016890060a7836 */ /* 0x002fe20000000000 */
[----:B------:R-:W-:Y:S01]  /*16770*/  UIADD3.X UR5, URZ, UR39, URZ, UP0, !UPT ;  /* 0x000000273f057290 */ /* 0x000fe200087fe43f */
[----:B------:R-:W-:Y:S01]  /*16780*/  VIADD R11, R8, 0xe400 ;  /* 0x0000e400080b7836 */ /* 0x000fe20000000000 */
[----:B------:R-:W-:Y:S01]  /*16790*/  UMOV UR6, 0x0 ;  /* 0x0000000000067882 */ /* 0x000fe20000000000 */
[----:B------:R-:W-:-:S10]  /*167a0*/  UMOV UR7, 0x12f00000 ;  /* 0x12f0000000077882 */ /* 0x000fd40000000000 */
.L_x_2857:
        /* <DEDUP_REMOVED lines=13> */
.L_x_3024:
[----:B------:R-:W-:Y:S05]  /*16880*/  BSYNC B2 ;  /* 0x0000000000027941 */ /* 0x000fea0003800000 */
.L_x_2858:
        /* <DEDUP_REMOVED lines=11> */
.L_x_2861:
[----:B------:R-:W-:Y:S05]  /*16940*/  BSYNC B2 ;  /* 0x0000000000027941 */ /* 0x000fea0003800000 */
.L_x_2860:
        /* <DEDUP_REMOVED lines=8> */
.L_x_2862:
        /* <DEDUP_REMOVED lines=10> */
.L_x_2852:
[----:B------:R-:W-:Y:S05]  /*16a70*/  BSYNC B1 ;  /* 0x0000000000017941 */ /* 0x000fea0003800000 */
.L_x_2851:
[----:B------:R-:W3:Y:S01]  /*16a80*/  LDL.LU R7, [R1] ;  /* 0x0000000001077983 */ /* 0x000ee20000300800 */
[----:B------:R-:W-:Y:S01]  /*16a90*/  VIADD R28, R28, 0x1 ;  /* 0x000000011c1c7836 */ /* 0x000fe20000000000 */
[C---:B------:R-:W-:Y:S02]  /*16aa0*/  ISETP.GT.AND P2, PT, R5.reuse, R3, PT ;  /* 0x000000030500720c */ /* 0x040fe40003f44270 */
[----:B------:R-:W-:Y:S02]  /*16ab0*/  IADD3 R5, R5, -0x1, RZ ;  /* 0xffffffff05057810 */ /* 0x000fe40007ffe0ff */
[----:B------:R-:W-:-:S04]  /*16ac0*/  ISETP.NE.AND P1, PT, R28, 0x2, PT ;  /* 0x000000021c00780c */ /* 0x000fc80003f25270 */
[----:B------:R-:W-:Y:S02]  /*16ad0*/  SEL R6, RZ, 0x1, P1 ;  /* 0x00000001ff067807 */ /* 0x000fe40000800000 */
[----:B------:R-:W-:Y:S02]  /*16ae0*/  SEL R28, R28, RZ, P1 ;  /* 0x000000ff1c1c7207 */ /* 0x000fe40000800000 */
[----:B---3--:R-:W-:-:S05]  /*16af0*/  LOP3.LUT R7, R7, R6, RZ, 0x3c, !PT ;  /* 0x0000000607077212 */ /* 0x008fca00078e3cff */
[----:B------:R3:W-:Y:S01]  /*16b00*/  STL [R1], R7 ;  /* 0x0000000701007387 */ /* 0x0007e20000100800 */
[----:B------:R-:W-:Y:S05]  /*16b10*/  @P2 BRA `(.L_x_2863) ;  /* 0xfffffff8009c2947 */ /* 0x000fea000383ffff */
.L_x_2833:
[----:B------:R-:W-:Y:S05]  /*16b20*/  BSYNC B0 ;  /* 0x0000000000007941 */ /* 0x000fea0003800000 */
.L_x_2832:
[----:B------:R-:W4:Y:S01]  /*16b30*/  LDC R0, c[0x0][0x448] ;  /* 0x00011200ff007b82 */ /* 0x000f220000000800 */
[----:B------:R-:W-:Y:S01]  /*16b40*/  IMAD.MOV.U32 R2, RZ, RZ, 0xc0 ;  /* 0x000000c0ff027424 */ /* 0x000fe200078e00ff */
[----:B------:R-:W-:Y:S01]  /*16b50*/  ISETP.NE.AND P2, PT, R4, RZ, PT ;  /* 0x000000ff0400720c */ /* 0x000fe20003f45270 */
[----:B------:R-:W-:Y:S05]  /*16b60*/  @!P0 WARPSYNC.ALL ;  /* 0x0000000000008948 */ /* 0x000fea0003800000 */
[----:B------:R-:W-:Y:S01]  /*16b70*/  IMAD R2, R25, R2, 0xbf ;  /* 0x000000bf19027424 */ /* 0x000fe200078e0202 */
[----:B------:R-:W-:Y:S06]  /*16b80*/  BSSY B0, `(.L_x_2864) ;  /* 0x000002a000007945 */ /* 0x000fec0003800000 */
[----:B------:R-:W0:Y:S08]  /*16b90*/  @!P2 LDC R4, c[0x0][0x9f0] ;  /* 0x00027c00ff04ab82 */ /* 0x000e300000000800 */
[----:B------:R-:W-:Y:S01]  /*16ba0*/  @!P0 BAR.SYNC.DEFER_BLOCKING 0xc, 0x200 ;  /* 0x0308000000008b1d */ /* 0x000fe20000010000 */
[----:B----4-:R-:W-:-:S13]  /*16bb0*/  ISETP.NE.AND P1, PT, R0, 0x1, PT ;  /* 0x000000010000780c */ /* 0x010fda0003f25270 */
[----:B------:R-:W4:Y:S08]  /*16bc0*/  @P1 LDC R0, c[0x0][0x44c] ;  /* 0x00011300ff001b82 */ /* 0x000f300000000800 */
[----:B------:R-:W5:Y:S01]  /*16bd0*/  @P1 LDC R3, c[0x0][0x450] ;  /* 0x00011400ff031b82 */ /* 0x000f620000000800 */
[----:B----4-:R-:W-:-:S05]  /*16be0*/  @P1 IMAD.HI.U32 R0, R2, R0, RZ ;  /* 0x0000000002001227 */ /* 0x010fca00078e00ff */
[----:B-----5:R-:W-:-:S05]  /*16bf0*/  @P1 SHF.R.U32.HI R2, RZ, R3, R0 ;  /* 0x00000003ff021219 */ /* 0x020fca0000011600 */
[----:B------:R-:W-:-:S05]  /*16c00*/  IMAD.IADD R2, R20, 0x1, R2 ;  /* 0x0000000114027824 */ /* 0x000fca00078e0202 */
[----:B------:R-:W-:-:S04]  /*16c10*/  SHF.R.S32.HI R0, RZ, 0x1f, R2 ;  /* 0x0000001fff007819 */ /* 0x000fc80000011402 */
[----:B------:R-:W-:-:S04]  /*16c20*/  LEA.HI R0, R0, R2, RZ, 0x7 ;  /* 0x0000000200007211 */ /* 0x000fc800078f38ff */
[----:B------:R-:W-:-:S04]  /*16c30*/  SHF.R.S32.HI R0, RZ, 0x7, R0 ;  /* 0x00000007ff007819 */ /* 0x000fc80000011400 */
[----:B------:R-:W-:Y:S01]  /*16c40*/  VIMNMX R21, R21, R0, PT ;  /* 0x0000000015157248 */ /* 0x000fe20003fe0100 */
[----:B------:R-:W-:-:S03]  /*16c50*/  IMAD.MOV.U32 R0, RZ, RZ, RZ ;  /* 0x000000ffff007224 */ /* 0x000fc600078e00ff */
[----:B------:R-:W-:-:S13]  /*16c60*/  ISETP.GE.AND P1, PT, R21, 0x1, PT ;  /* 0x000000011500780c */ /* 0x000fda0003f26270 */
[----:B0-----:R-:W-:Y:S05]  /*16c70*/  @!P1 BRA `(.L_x_2865) ;  /* 0x0000000000689947 */ /* 0x001fea0003800000 */
[-C--:B------:R-:W-:Y:S02]  /*16c80*/  IABS R0, R4.reuse ;  /* 0x0000000400007213 */ /* 0x080fe40000000000 */
[----:B------:R-:W-:Y:S02]  /*16c90*/  IABS R6, R4 ;  /* 0x0000000400067213 */ /* 0x000fe40000000000 */
[----:B------:R-:W0:Y:S03]  /*16ca0*/  I2F.RP R2, R0 ;  /* 0x0000000000027306 */ /* 0x000e260000209400 */
[----:B------:R-:W-:-:S05]  /*16cb0*/  IMAD.MOV R6, RZ, RZ, -R6 ;  /* 0x000000ffff067224 */ /* 0x000fca00078e0a06 */
[----:B0-----:R-:W0:Y:S02]  /*16cc0*/  MUFU.RCP R2, R2 ;  /* 0x0000000200027308 */ /* 0x001e240000001000 */
[----:B0-----:R-:W-:-:S06]  /*16cd0*/  VIADD R2, R2, 0xffffffe ;  /* 0x0ffffffe02027836 */ /* 0x001fcc0000000000 */
[----:B------:R-:W0:Y:S02]  /*16ce0*/  F2I.FTZ.U32.TRUNC.NTZ R3, R2 ;  /* 0x0000000200037305 */ /* 0x000e24000021f000 */
[----:B0-----:R-:W-:-:S05]  /*16cf0*/  IADD3 R2, RZ, -R3, RZ ;  /* 0x80000003ff027210 */ /* 0x001fca0007ffe0ff */
[----:B------:R-:W-:Y:S02]  /*16d00*/  IMAD R5, R2, R0, RZ ;  /* 0x0000000002057224 */ /* 0x000fe400078e02ff */
[----:B------:R-:W-:-:S04]  /*16d10*/  IMAD.MOV.U32 R2, RZ, RZ, RZ ;  /* 0x000000ffff027224 */ /* 0x000fc800078e00ff */
        /* <DEDUP_REMOVED lines=16> */
.L_x_2865:
[----:B------:R-:W-:Y:S05]  /*16e20*/  BSYNC B0 ;  /* 0x0000000000007941 */ /* 0x000fea0003800000 */
.L_x_2864:
[-C--:B------:R-:W-:Y:S01]  /*16e30*/  IMAD R2, R23, R0.reuse, RZ ;  /* 0x0000000017027224 */ /* 0x080fe200078e02ff */
        /* <DEDUP_REMOVED lines=12> */
[----:B------:R-:W4:Y:S01]  /*16f00*/  LDC.64 R2, c[0x0][0xc60] ;  /* 0x00031800ff027b82 */ /* 0x000f220000000a00 */
[----:B------:R-:W0:Y:S02]  /*16f10*/  FLO.U32 R0, UR4 ;  /* 0x0000000400007d00 */ /* 0x000e2400080e0000 */
[----:B0-----:R-:W-:-:S06]  /*16f20*/  ISETP.EQ.U32.AND P0, PT, R0, R5, PT ;  /* 0x000000050000720c */ /* 0x001fcc0003f02070 */
[----:B------:R-:W4:Y:S07]  /*16f30*/  POPC R5, UR4 ;  /* 0x0000000400057d09 */ /* 0x000f2e0008000000 */
[----:B----4-:R-:W4:Y:S01]  /*16f40*/  @P0 ATOMG.E.ADD.STRONG.GPU PT, R3, desc[UR40][R2.64], R5 ;  /* 0x00000005020309a8 */ /* 0x010f2200081ee1e8 */
[----:B------:R-:W0:Y:S02]  /*16f50*/  S2R R4, SR_LTMASK ;  /* 0x0000000000047919 */ /* 0x000e240000003900 */
[----:B0-----:R-:W-:-:S04]  /*16f60*/  LOP3.LUT R4, R4, UR4, RZ, 0xc0, !PT ;  /* 0x0000000404047c12 */ /* 0x001fc8000f8ec0ff */
[----:B---3--:R-:W0:Y:S01]  /*16f70*/  POPC R7, R4 ;  /* 0x0000000400077309 */ /* 0x008e220000000000 */
[----:B----4-:R-:W0:Y:S02]  /*16f80*/  SHFL.IDX PT, R0, R3, R0, 0x1f ;  /* 0x00001f0003007589 */ /* 0x010e2400000e0000 */
[----:B0-----:R-:W-:Y:S01]  /*16f90*/  IADD3 R24, R0, UR36, R7 ;  /* 0x0000002400187c10 */ /* 0x001fe2000fffe007 */
[----:B------:R-:W-:Y:S06]  /*16fa0*/  BRA `(.L_x_2868) ;  /* 0x00000038001c7947 */ /* 0x000fec0003800000 */
.L_x_2867:
        /* <DEDUP_REMOVED lines=13> */
[----:B---3--:R-:W-:Y:S02]  /*17080*/  IMAD.U32 R7, RZ, RZ, UR9 ;  /* 0x00000009ff077e24 */ /* 0x008fe4000f8e00ff */
[----:B-1----:R-:W-:-:S02]  /*17090*/  IMAD.U32 R10, RZ, RZ, UR4 ;  /* 0x00000004ff0a7e24 */ /* 0x002fc4000f8e00ff */
[----:B------:R-:W-:Y:S02]  /*170a0*/  IMAD.U32 R11, RZ, RZ, UR5 ;  /* 0x00000005ff0b7e24 */ /* 0x000fe4000f8e00ff */
[----:B------:R-:W-:Y:S02]  /*170b0*/  IMAD.MOV.U32 R12, RZ, RZ, 0x1 ;  /* 0x00000001ff0c7424 */ /* 0x000fe400078e00ff */
[----:B------:R-:W-:-:S07]  /*170c0*/  IMAD.MOV.U32 R13, RZ, RZ, RZ ;  /* 0x000000ffff0d7224 */ /* 0x000fce00078e00ff */
[----:B------:R-:W-:-:S07]  /*170d0*/  LEPC R20, `(.L_x_2870) ;  /* 0x000000001014794e */ /* 0x000fce0000000000 */
[----:B0-2---:R-:W-:Y:S05]  /*170e0*/  CALL.ABS.NOINC R2 ;  /* 0x0000000002007343 */ /* 0x005fea0003c00000 */
.L_x_2870:
[----:B------:R-:W-:Y:S05]  /*170f0*/  BSYNC B6 ;  /* 0x0000000000067941 */ /* 0x000fea0003800000 */
.L_x_2869:
        /* <DEDUP_REMOVED lines=11> */
[----:B------:R-:W-:Y:S01]  /*171b0*/  IMAD.U32 R6, RZ, RZ, UR8 ;  /* 0x00000008ff067e24 */ /* 0x000fe2000f8e00ff */
[----:B------:R-:W-:Y:S01]  /*171c0*/  MOV R8, 0x70 ;  /* 0x0000007000087802 */ /* 0x000fe20000000f00 */
[----:B---3--:R-:W-:Y:S02]  /*171d0*/  IMAD.U32 R7, RZ, RZ, UR9 ;  /* 0x00000009ff077e24 */ /* 0x008fe4000f8e00ff */
[----:B-1----:R-:W-:-:S02]  /*171e0*/  IMAD.U32 R10, RZ, RZ, UR4 ;  /* 0x00000004ff0a7e24 */ /* 0x002fc4000f8e00ff */
[----:B------:R-:W-:Y:S02]  /*171f0*/  IMAD.U32 R11, RZ, RZ, UR5 ;  /* 0x00000005ff0b7e24 */ /* 0x000fe4000f8e00ff */
[----:B------:R-:W-:Y:S02]  /*17200*/  IMAD.MOV.U32 R12, RZ, RZ, 0x1 ;  /* 0x00000001ff0c7424 */ /* 0x000fe400078e00ff */
[----:B0-----:R-:W-:-:S07]  /*17210*/  IMAD.MOV.U32 R13, RZ, RZ, RZ ;  /* 0x000000ffff0d7224 */ /* 0x001fce00078e00ff */
[----:B------:R-:W-:-:S07]  /*17220*/  LEPC R20, `(.L_x_2873) ;  /* 0x000000001014794e */ /* 0x000fce0000000000 */
[----:B--2-4-:R-:W-:Y:S05]  /*17230*/  CALL.ABS.NOINC R2 ;  /* 0x0000000002007343 */ /* 0x014fea0003c00000 */
.L_x_2873:
[----:B------:R0:W1:Y:S01]  /*17240*/  LDC.64 R2, c[0x4][R23] ;  /* 0x0100000017027b82 */ /* 0x0000620000000a00 */
[----:B------:R-:W-:Y:S01]  /*17250*/  ULDC.64 UR4, c[0x4][0x88] ;  /* 0x0100220000047ab9 */ /* 0x000fe20000000a00 */
[----:B------:R-:W-:Y:S01]  /*17260*/  ULDC.64 UR6, c[0x4][0x90] ;  /* 0x0100240000067ab9 */ /* 0x000fe20000000a00 */
[----:B------:R-:W-:Y:S01]  /*17270*/  ULDC.64 UR8, c[0x4][0x18] ;  /* 0x0100060000087ab9 */ /* 0x000fe20000000a00 */
[----:B------:R-:W-:Y:S01]  /*17280*/  IMAD.U32 R4, RZ, RZ, UR4 ;  /* 0x00000004ff047e24 */ /* 0x000fe2000f8e00ff */
[----:B------:R-:W-:Y:S01]  /*17290*/  MOV R6, UR6 ;  /* 0x0000000600067c02 */ /* 0x000fe20008000f00 */
        /* <DEDUP_REMOVED lines=9> */
.L_x_2872:
[----:B------:R-:W-:Y:S05]  /*17330*/  BSYNC B6 ;  /* 0x0000000000067941 */ /* 0x000fea0003800000 */
.L_x_2871:
[----:B------:R0:W4:Y:S01]  /*17340*/  LDL R20, [R1+0x8] ;  /* 0x0000080001147983 */ /* 0x0001220000100800 */
[----:B------:R-:W-:Y:S01]  /*17350*/  ULDC.64 UR4, c[0x0][0x9f8] ;  /* 0x00027e0000047ab9 */ /* 0x000fe20000000a00 */
[----:B------:R-:W-:Y:S01]  /*17360*/  IMAD.MOV.U32 R23, RZ, RZ, R26 ;  /* 0x000000ffff177224 */ /* 0x000fe200078e001a */
[----:B------:R-:W-:Y:S01]  /*17370*/  ISETP.NE.U32.AND P0, PT, RZ, UR4, PT ;  /* 0x00000004ff007c0c */ /* 0x000fe2000bf05070 */
[----:B------:R-:W3:Y:S01]  /*17380*/  LDL R26, [R1+0x14] ;  /* 0x00001400011a7983 */ /* 0x000ee20000100800 */
[----:B------:R-:W0:Y:S02]  /*17390*/  LDC R6, c[0x0][0x430] ;  /* 0x00010c00ff067b82 */ /* 0x000e240000000800 */
[----:B------:R-:W-:Y:S01]  /*173a0*/  ISETP.NE.AND.EX P0, PT, RZ, UR5, PT, P0 ;  /* 0x00000005ff007c0c */ /* 0x000fe2000bf05300 */
[----:B------:R-:W3:Y:S01]  /*173b0*/  LDL R21, [R1+0x1c] ;  /* 0x00001c0001157983 */ /* 0x000ee20000100800 */
[----:B------:R-:W4:Y:S01]  /*173c0*/  S2R R2, SR_TID.X ;  /* 0x0000000000027919 */ /* 0x000f220000002100 */
[----:B------:R-:W4:Y:S10]  /*173d0*/  S2R R3, SR_TID.X ;  /* 0x0000000000037919 */ /* 0x000f340000002100 */
[----:B------:R-:W-:Y:S01]  /*173e0*/  @P0 IADD3 R18, P1, R18, UR4, RZ ;  /* 0x0000000412120c10 */ /* 0x000fe2000ff3e0ff */
[----:B-1----:R-:W3:Y:S03]  /*173f0*/  LDL R10, [R1+0x54] ;  /* 0x00005400010a7983 */ /* 0x002ee60000100800 */
[----:B------:R-:W-:Y:S01]  /*17400*/  @P0 IADD3.X R19, R19, UR5, RZ, P1, !PT ;  /* 0x0000000513130c10 */ /* 0x000fe20008ffe4ff */
[----:B------:R-:W-:Y:S01]  /*17410*/  VIADD R23, R23, 0xffffffff ;  /* 0xffffffff17177836 */ /* 0x000fe20000000000 */
[----:B--2---:R-:W2:Y:S01]  /*17420*/  LDL.LU R9, [R1+0x10] ;  /* 0x0000100001097983 */ /* 0x004ea20000300800 */
[----:B0-----:R-:W-:-:S03]  /*17430*/  ISETP.NE.AND P1, PT, R6, 0x1, PT ;  /* 0x000000010600780c */ /* 0x001fc60003f25270 */
[----:B----4-:R-:W4:Y:S01]  /*17440*/  @P0 LDG.E R20, desc[UR40][R18.64] ;  /* 0x0000002812140981 */ /* 0x010f22000c1e1900 */
[----:B------:R-:W-:-:S09]  /*17450*/  LOP3.LUT R0, R2, 0x7f, RZ, 0xc0, !PT ;  /* 0x0000007f02007812 */ /* 0x000fd200078ec0ff */
[----:B------:R-:W0:Y:S01]  /*17460*/  @P1 LDC R2, c[0x0][0x434] ;  /* 0x00010d00ff021b82 */ /* 0x000e220000000800 */
[----:B------:R-:W-:Y:S01]  /*17470*/  IMAD.SHL.U32 R4, R3, 0x10, RZ ;  /* 0x0000001003047824 */ /* 0x000fe200078e00ff */
[----:B------:R-:W-:Y:S02]  /*17480*/  SHF.R.U32.HI R0, RZ, 0x3, R0 ;  /* 0x00000003ff007819 */ /* 0x000fe40000011600 */
[----:B------:R-:W-:-:S04]  /*17490*/  SHF.L.U32 R8, R23, 0x7, RZ ;  /* 0x0000000717087819 */ /* 0x000fc800000006ff */
[----:B------:R-:W1:Y:S01]  /*174a0*/  @P1 LDC R3, c[0x0][0x438] ;  /* 0x00010e00ff031b82 */ /* 0x000e620000000800 */
[----:B------:R-:W-:-:S04]  /*174b0*/  LOP3.LUT R4, R4, 0x70, RZ, 0xc0, !PT ;  /* 0x0000007004047812 */ /* 0x000fc800078ec0ff */
[----:B------:R-:W-:Y:S01]  /*174c0*/  LOP3.LUT R0, R8, R0, R4, 0xfe, !PT ;  /* 0x0000000008007212 */ /* 0x000fe200078efe04 */
[----:B----4-:R-:W-:Y:S03]  /*174d0*/  @P0 STL [R1+0x8], R20 ;  /* 0x0000081401000387 */ /* 0x010fe60000100800 */
[C---:B---3--:R-:W-:Y:S01]  /*174e0*/  ISETP.GE.AND P0, PT, R0.reuse, R26, PT ;  /* 0x0000001a0000720c */ /* 0x048fe20003f06270 */
[----:B------:R-:W-:-:S04]  /*174f0*/  IMAD.IADD R0, R0, 0x1, R21 ;  /* 0x0000000100007824 */ /* 0x000fc800078e0215 */
[----:B0-----:R-:W-:-:S04]  /*17500*/  @P1 IMAD.HI.U32 R2, R0, R2, RZ ;  /* 0x0000000200021227 */ /* 0x001fc800078e00ff */
[----:B------:R-:W-:Y:S01]  /*17510*/  IMAD.MOV.U32 R4, RZ, RZ, R0 ;  /* 0x000000ffff047224 */ /* 0x000fe200078e0000 */
[----:B-1----:R-:W-:-:S03]  /*17520*/  @P1 SHF.R.U32.HI R4, RZ, R3, R2 ;  /* 0x00000003ff041219 */ /* 0x002fc60000011602 */
[----:B------:R-:W0:Y:S01]  /*17530*/  @!P0 LDC.64 R2, c[0x0][0x428] ;  /* 0x00010a00ff028b82 */ /* 0x000e220000000a00 */
[----:B------:R-:W-:Y:S01]  /*17540*/  SHF.R.S32.HI R7, RZ, 0x1f, R20 ;  /* 0x0000001fff077819 */ /* 0x000fe20000011414 */
[----:B------:R-:W-:-:S04]  /*17550*/  IMAD.MOV R5, RZ, RZ, -R4 ;  /* 0x000000ffff057224 */ /* 0x000fc800078e0a04 */
[----:B------:R-:W-:Y:S01]  /*17560*/  IMAD R0, R6, R5, R0 ;  /* 0x0000000506007224 */ /* 0x000fe200078e0200 */
[--C-:B------:R-:W-:Y:S01]  /*17570*/  @!P0 SHF.R.S32.HI R5, RZ, 0x1f, R4.reuse ;  /* 0x0000001fff058819 */ /* 0x100fe20000011404 */
[----:B------:R0:W-:Y:S02]  /*17580*/  STL [R1+0x20], R7 ;  /* 0x0000200701007387 */ /* 0x0001e40000100800 */
[-C--:B0-----:R-:W-:Y:S02]  /*17590*/  @!P0 IMAD R7, R7, R2.reuse, RZ ;  /* 0x0000000207078224 */ /* 0x081fe400078e02ff */
[----:B------:R-:W-:-:S04]  /*175a0*/  @!P0 IMAD.WIDE.U32 R4, R20, R2, R4 ;  /* 0x0000000214048225 */ /* 0x000fc800078e0004 */
[----:B------:R-:W-:Y:S02]  /*175b0*/  @!P0 IMAD R7, R20, R3, R7 ;  /* 0x0000000314078224 */ /* 0x000fe400078e0207 */
[----:B------:R-:W0:Y:S02]  /*175c0*/  @!P0 LDC.64 R2, c[0x0][0x418] ;  /* 0x00010600ff028b82 */ /* 0x000e240000000a00 */
[----:B0-----:R-:W-:Y:S01]  /*175d0*/  @!P0 LEA R6, P1, R4, R2, 0x2 ;  /* 0x0000000204068211 */ /* 0x001fe200078210ff */
[----:B------:R-:W-:-:S05]  /*175e0*/  @!P0 IMAD.IADD R2, R5, 0x1, R7 ;  /* 0x0000000105028824 */ /* 0x000fca00078e0207 */
[----:B------:R-:W-:Y:S02]  /*175f0*/  @!P0 LEA.HI.X R7, R4, R3, R2, 0x2, P1 ;  /* 0x0000000304078211 */ /* 0x000fe400008f1402 */
[----:B------:R-:W-:-:S06]  /*17600*/  MOV R2, RZ ;  /* 0x000000ff00027202 */ /* 0x000fcc0000000f00 */
[----:B------:R0:W5:Y:S01]  /*17610*/  @!P0 LDG.E R2, desc[UR40][R6.64] ;  /* 0x0000002806028981 */ /* 0x000162000c1e1900 */
[----:B------:R-:W-:Y:S02]  /*17620*/  ISETP.NE.AND P2, PT, R10, 0x3, PT ;  /* 0x000000030a00780c */ /* 0x000fe40003f45270 */
[----:B--2---:R-:W-:-:S11]  /*17630*/  LOP3.LUT R9, R9, 0xfffffffd, RZ, 0xc0, !PT ;  /* 0xfffffffd09097812 */ /* 0x004fd600078ec0ff */
[----:B------:R-:W-:-:S05]  /*17640*/  @P2 LOP3.LUT R9, R9, 0x2, RZ, 0xfc, !PT ;  /* 0x0000000209092812 */ /* 0x000fca00078efcff */
[----:B------:R0:W-:Y:S01]  /*17650*/  STL [R1+0x10], R9 ;  /* 0x0000100901007387 */ /* 0x0001e20000100800 */
[----:B------:R-:W-:-:S03]  /*17660*/  UMOV UR4, 0xffffffff ;  /* 0xffffffff00047882 */ /* 0x000fc60000000000 */
[----:B------:R-:W-:Y:S05]  /*17670*/  BRA.DIV UR4, `(.L_x_2874) ;  /* 0x0000006604e07947 */ /* 0x000fea000b800000 */
.L_x_3027:
[----:B------:R-:W-:Y:S05]  /*17680*/  @!P2 BRA `(.L_x_2875) ;  /* 0x000000000004a947 */ /* 0x000fea0003800000 */
[----:B------:R-:W-:Y:S01]  /*17690*/  BPT.TRAP 0x1 ;  /* 0x000000040000795c */ /* 0x000fe20000300000 */
.L_x_2875:
        /* <DEDUP_REMOVED lines=23> */
.L_x_3028:
[----:B------:R-:W-:Y:S05]  /*17810*/  BSYNC B0 ;  /* 0x0000000000007941 */ /* 0x000fea0003800000 */
.L_x_2876:
        /* <DEDUP_REMOVED lines=14> */
[----:B------:R-:W-:-:S04]  /*17900*/  ULDC.64 UR4, c[0x0][0x308] ;  /* 0x0000c20000047ab9 */ /* 0x000fc80000000a00 */
[----:B------:R-:W-:-:S03]  /*17910*/  IADD3 R5, R5, R7, RZ ;  /* 0x0000000705057210 */ /* 0x000fc60007ffe0ff */
        /* <DEDUP_REMOVED lines=11> */
[----:B--2---:R-:W-:Y:S01]  /*179d0*/  IADD3 R4, -R12, R14, -R8 ;  /* 0x0000000e0c047210 */ /* 0x004fe20007ffe908 */
[----:B------:R-:W-:Y:S02]  /*179e0*/  IMAD.SHL.U32 R12, R11, 0x8, RZ ;  /* 0x000000080b0c7824 */ /* 0x000fe400078e00ff */
[----:B------:R-:W-:Y:S01]  /*179f0*/  IMAD.SHL.U32 R11, R13, 0x8, RZ ;  /* 0x000000080d0b7824 */ /* 0x000fe200078e00ff */
[----:B---3--:R-:W-:Y:S02]  /*17a00*/  LOP3.LUT R10, R10, 0xfffffffe, RZ, 0xc0, !PT ;  /* 0xfffffffe0a0a7812 */ /* 0x008fe400078ec0ff */
[----:B------:R-:W-:-:S05]  /*17a10*/  ISETP.GE.AND P0, PT, R4, 0x1, PT ;  /* 0x000000010400780c */ /* 0x000fca0003f06270 */
[----:B------:R-:W-:Y:S02]  /*17a20*/  @P2 LOP3.LUT R10, R10, 0x1, RZ, 0xfc, !PT ;  /* 0x000000010a0a2812 */ /* 0x000fe400078efcff */
[----:B------:R-:W-:-:S03]  /*17a30*/  LOP3.LUT R11, R11, 0x1f8, RZ, 0xc0, !PT ;  /* 0x000001f80b0b7812 */ /* 0x000fc600078ec0ff */
[----:B------:R0:W-:Y:S01]  /*17a40*/  STL [R1+0x10], R10 ;  /* 0x0000100a01007387 */ /* 0x0001e20000100800 */
[----:B------:R-:W-:-:S04]  /*17a50*/  LOP3.LUT R11, R11, 0x38, R13, 0x78, !PT ;  /* 0x000000380b0b7812 */ /* 0x000fc800078e780d */
[----:B------:R-:W-:-:S05]  /*17a60*/  LOP3.LUT R11, R11, 0x200, R12, 0xf8, !PT ;  /* 0x000002000b0b7812 */ /* 0x000fca00078ef80c */
[----:B------:R-:W-:Y:S01]  /*17a70*/  IMAD R5, R22, 0x2000, R11 ;  /* 0x0000200016057824 */ /* 0x000fe200078e020b */
[----:B0-----:R-:W-:Y:S06]  /*17a80*/  BRA.DIV UR4, `(.L_x_2878) ;  /* 0x0000006604247947 */ /* 0x001fec000b800000 */
[----:B------:R-:W0:Y:S01]  /*17a90*/  SHFL.IDX PT, R7, R0, RZ, 0x181f ;  /* 0x00181fff00077589 */ /* 0x000e2200000e0000 */
[----:B------:R-:W-:-:S03]  /*17aa0*/  @P0 IMAD R8, R5, 0x2, R16 ;  /* 0x0000000205080824 */ /* 0x000fc600078e0210 */
[----:B------:R-:W1:Y:S01]  /*17ab0*/  SHFL.IDX PT, R6, R2, RZ, 0x181f ;  /* 0x00181fff02067589 */ /* 0x000e6200000e0000 */
[----:B0-----:R-:W-:-:S04]  /*17ac0*/  @P0 LEA R7, P1, R9, R7, 0x1 ;  /* 0x0000000709070211 */ /* 0x001fc800078208ff */
[----:B-1----:R-:W-:-:S04]  /*17ad0*/  @P0 IADD3.X R6, RZ, R6, RZ, P1, !PT ;  /* 0x00000006ff060210 */ /* 0x002fc80000ffe4ff */
        /* <DEDUP_REMOVED lines=49> */
[----:B0-----:R-:W-:-:S04]  /*17df0*/  @P0 LEA R7, P1, R9, R7, 0x1 ;  /* 0x0000000709070211 */ /* 0x001fc800078208ff */
[----:B-1----:R-:W-:-:S04]  /*17e00*/  @P0 IADD3.X R6, RZ, R6, RZ, P1, !PT ;  /* 0x00000006ff060210 */ /* 0x002fc80000ffe4ff */
        /* <DEDUP_REMOVED lines=16> */
.L_x_3046:
[----:B------:R-:W-:-:S13]  /*17f10*/  ISETP.GE.AND P0, PT, R4, 0x71, PT ;  /* 0x000000710400780c */ /* 0x000fda0003f06270 */
[----:B0-----:R-:W-:Y:S02]  /*17f20*/  @P0 LEA R6, P1, R9, R0, 0x1 ;  /* 0x0000000009060211 */ /* 0x001fe400078208ff */
[----:B------:R-:W-:-:S03]  /*17f30*/  @P0 LEA R5, R5, R16, 0x1 ;  /* 0x0000001005050211 */ /* 0x000fc600078e08ff */
[----:B------:R-:W-:-:S05]  /*17f40*/  @P0 IMAD.X R7, RZ, RZ, R2, P1 ;  /* 0x000000ffff070224 */ /* 0x000fca00008e0602 */
[----:B------:R-:W-:Y:S01]  /*17f50*/  @!PT LDS RZ, [RZ] ;  /* 0x00000000fffff984 */ /* 0x000fe20000000800 */
[----:B------:R-:W-:Y:S01]  /*17f60*/  @!PT LDS RZ, [RZ] ;  /* 0x00000000fffff984 */ /* 0x000fe20000000800 */
[----:B------:R-:W-:Y:S01]  /*17f70*/  @!PT LDS RZ, [RZ] ;  /* 0x00000000fffff984 */ /* 0x000fe20000000800 */
[----:B------:R0:W-:Y:S01]  /*17f80*/  @P0 LDGSTS.E.BYPASS.LTC128B.128 [R5+0x11c00], desc[UR40][R6.64], !P2 ;  /* 0x11c0000006050fae */ /* 0x0001e2000d101d68 */
[----:B------:R-:W-:Y:S01]  /*17f90*/  PLOP3.LUT P0, PT, PT, PT, PT, 0x80, 0x0 ;  /* 0x000000000000781c */ /* 0x000fe20003f0f070 */
[----:B------:R-:W-:-:S12]  /*17fa0*/  NOP ;  /* 0x0000000000007918 */ /* 0x000fd80000000000 */
.L_x_2879:
        /* <DEDUP_REMOVED lines=11> */
.L_x_2880:
[----:B------:R1:W5:Y:S01]  /*18060*/  LDL.LU R4, [R1+0x2c] ;  /* 0x00002c0001047983 */ /* 0x0003620000300800 */
[----:B------:R1:W-:Y:S03]  /*18070*/  SYNCS.ARRIVE.TRANS64.A1T0 RZ, [R3+URZ+0x16830], RZ ;  /* 0x016830ff03ff79a7 */ /* 0x0003e6000810003f */
[----:B0-----:R1:W5:Y:S04]  /*18080*/  LDL.LU R7, [R1+0x24] ;  /* 0x0000240001077983 */ /* 0x0013680000300800 */
[----:B------:R1:W5:Y:S02]  /*18090*/  LDL.LU R6, [R1+0x44] ;  /* 0x0000440001067983 */ /* 0x0003640000300800 */
[----:B------:R-:W-:Y:S05]  /*180a0*/  WARPSYNC.ALL ;  /* 0x0000000000007948 */ /* 0x000fea0003800000 */
[----:B------:R-:W-:Y:S01]  /*180b0*/  ULDC.64 UR4, c[0x0][0x298] ;  /* 0x0000a60000047ab9 */ /* 0x000fe20000000a00 */
[----:B------:R-:W-:Y:S01]  /*180c0*/  ULDC.64 UR6, c[0x0][0xa00] ;  /* 0x0002800000067ab9 */ /* 0x000fe20000000a00 */
[----:B------:R-:W-:Y:S01]  /*180d0*/  VIADD R0, R16, 0x8400 ;  /* 0x0000840010007836 */ /* 0x000fe20000000000 */
[----:B------:R-:W-:Y:S01]  /*180e0*/  BAR.SYNC.DEFER_BLOCKING 0x8, 0x200 ;  /* 0x0208000000007b1d */ /* 0x000fe20000010000 */
[----:B------:R-:W-:-:S03]  /*180f0*/  ISETP.NE.U32.AND P0, PT, RZ, UR6, PT ;  /* 0x00000006ff007c0c */ /* 0x000fc6000bf05070 */
[----:B------:R-:W-:Y:S02]  /*18100*/  LOP3.LUT P1, RZ, R0, 0x3ff, RZ, 0xc0, !PT ;  /* 0x000003ff00ff7812 */ /* 0x000fe4000782c0ff */
[----:B------:R-:W-:Y:S01]  /*18110*/  ISETP.NE.AND.EX P0, PT, RZ, UR7, PT, P0 ;  /* 0x00000007ff007c0c */ /* 0x000fe2000bf05300 */
[----:B------:R-:W-:Y:S01]  /*18120*/  BSSY B6, `(.L_x_2881) ;  /* 0x000001c000067945 */ /* 0x000fe20003800000 */
        /* <DEDUP_REMOVED lines=27> */
.L_x_2882:
[----:B------:R-:W-:Y:S05]  /*182e0*/  BSYNC B6 ;  /* 0x0000000000067941 */ /* 0x000fea0003800000 */
.L_x_2881:
        /* <DEDUP_REMOVED lines=10> */
[----:B-1----:R-:W-:Y:S02]  /*18390*/  IMAD.MOV.U32 R3, RZ, RZ, R2 ;  /* 0x000000ffff037224 */ /* 0x002fe400078e0002 */
[----:B--2---:R-:W-:Y:S01]  /*183a0*/  IMAD.MOV.U32 R2, RZ, RZ, R20 ;  /* 0x000000ffff027224 */ /* 0x004fe200078e0014 */
[----:B------:R-:W1:Y:S03]  /*183b0*/  S2R R21, SR_TID.X ;  /* 0x0000000000157919 */ /* 0x000e660000002100 */
[C---:B------:R-:W-:Y:S01]  /*183c0*/  IMAD.WIDE.U32 R2, R17.reuse, UR4, R2 ;  /* 0x0000000411027c25 */ /* 0x040fe2000f8e0002 */
[----:B------:R-:W2:Y:S03]  /*183d0*/  S2R R20, SR_TID.X ;  /* 0x0000000000147919 */ /* 0x000ea60000002100 */
[----:B------:R-:W-:Y:S01]  /*183e0*/  IMAD R3, R17, UR5, R3 ;  /* 0x0000000511037c24 */ /* 0x000fe2000f8e0203 */
[----:B------:R-:W-:Y:S01]  /*183f0*/  ULDC.64 UR4, c[0x0][0x2d0] ;  /* 0x0000b40000047ab9 */ /* 0x000fe20000000a00 */
[----:B---3--:R-:W-:-:S02]  /*18400*/  IMAD R0, R0, UR6, RZ ;  /* 0x0000000600007c24 */ /* 0x008fc4000f8e02ff */
[----:B------:R-:W-:-:S04]  /*18410*/  IMAD.WIDE.U32 R2, R26, UR6, R2 ;  /* 0x000000061a027c25 */ /* 0x000fc8000f8e0002 */
[----:B------:R-:W-:Y:S01]  /*18420*/  IMAD R0, R26, UR7, R0 ;  /* 0x000000071a007c24 */ /* 0x000fe2000f8e0200 */
[----:B------:R-:W-:Y:S01]  /*18430*/  ULDC.64 UR6, c[0x0][0x2c8] ;  /* 0x0000b20000067ab9 */ /* 0x000fe20000000a00 */
[----:B------:R3:W5:Y:S01]  /*18440*/  LDL R26, [R1+0x38] ;  /* 0x00003800011a7983 */ /* 0x0007620000100800 */
[----:B------:R-:W-:Y:S02]  /*18450*/  IMAD.MOV.U32 R4, RZ, RZ, R2 ;  /* 0x000000ffff047224 */ /* 0x000fe400078e0002 */
[----:B------:R-:W-:Y:S01]  /*18460*/  IADD3 R5, R3, R0, RZ ;  /* 0x0000000003057210 */ /* 0x000fe20007ffe0ff */
[----:B-1----:R-:W-:Y:S01]  /*18470*/  IMAD.SHL.U32 R21, R21, 0x10, RZ ;  /* 0x0000001015157824 */ /* 0x002fe200078e00ff */
[----:B--2---:R-:W-:-:S04]  /*18480*/  LOP3.LUT R20, R20, 0x7f, RZ, 0xc0, !PT ;  /* 0x0000007f14147812 */ /* 0x004fc800078ec0ff */
[----:B------:R-:W-:Y:S02]  /*18490*/  LOP3.LUT R21, R21, 0x70, RZ, 0xc0, !PT ;  /* 0x0000007015157812 */ /* 0x000fe400078ec0ff */
[----:B------:R-:W-:-:S04]  /*184a0*/  SHF.R.U32.HI R20, RZ, 0x3, R20 ;  /* 0x00000003ff147819 */ /* 0x000fc80000011614 */
[----:B------:R-:W-:-:S05]  /*184b0*/  LOP3.LUT R20, R20, R21, RZ, 0xfc, !PT ;  /* 0x0000001514147212 */ /* 0x000fca00078efcff */
[----:B------:R-:W-:Y:S02]  /*184c0*/  IMAD R6, R25, 0xc0, R20 ;  /* 0x000000c019067824 */ /* 0x000fe400078e0214 */
[----:B------:R3:W5:Y:S02]  /*184d0*/  LDL R20, [R1+0x28] ;  /* 0x0000280001147983 */ /* 0x0007640000100800 */
[----:B0-----:R-:W-:-:S04]  /*184e0*/  @P1 IMAD.HI.U32 R0, R6, R7, RZ ;  /* 0x0000000706001227 */ /* 0x001fc800078e00ff */
[----:B------:R-:W-:Y:S01]  /*184f0*/  IMAD.MOV.U32 R2, RZ, RZ, R6 ;  /* 0x000000ffff027224 */ /* 0x000fe200078e0006 */
        /* <DEDUP_REMOVED lines=13> */
[----:B------:R-:W0:Y:S03]  /*185d0*/  @P1 LDC R7, c[0x0][0x44c] ;  /* 0x00011300ff071b82 */ /* 0x000e260000000800 */
[----:B------:R-:W-:-:S04]  /*185e0*/  IADD3 R0, R9, R0, RZ ;  /* 0x0000000009007210 */ /* 0x000fc80007ffe0ff */
[----:B------:R-:W-:Y:S02]  /*185f0*/  LEA.HI.X R0, R8, UR9, R0, 0x1, P0 ;  /* 0x0000000908007c11 */ /* 0x000fe400080f0c00 */
[----:B------:R-:W1:Y:S01]  /*18600*/  @P1 LDC R8, c[0x0][0x450] ;  /* 0x00011400ff081b82 */ /* 0x000e620000000800 */
[----:B------:R-:W-:Y:S01]  /*18610*/  VIADD R3, R6, 0x80 ;  /* 0x0000008006037836 */ /* 0x000fe20000000000 */
[----:B------:R-:W2:Y:S03]  /*18620*/  S2R R11, SR_TID.X ;  /* 0x00000000000b7919 */ /* 0x000ea60000002100 */
        /* <DEDUP_REMOVED lines=103> */
[----:B------:R-:W-:Y:S02]  /*18ca0*/  @!P3 IMAD.MOV.U32 R7, RZ, RZ, R0 ;  /* 0x000000ffff07b224 */ /* 0x000fe400078e0000 */
[----:B------:R-:W-:Y:S01]  /*18cb0*/  VIADD R0, R25, 0x90 ;  /* 0x0000009019007836 */ /* 0x000fe20000000000 */
[----:B0-----:R-:W-:Y:S02]  /*18cc0*/  @!P1 LEA R2, P2, R21, R2, 0x1 ;  /* 0x0000000215029211 */ /* 0x001fe400078408ff */
[----:B------:R0:W-:Y:S03]  /*18cd0*/  @!P3 LDGSTS.E.BYPASS.LTC128B.128 [R20+0xbc00], desc[UR40][R6.64], !P0 ;  /* 0x0bc000000614bfae */ /* 0x0001e6000c101d68 */
[----:B0-----:R-:W-:-:S05]  /*18ce0*/  @!P1 IMAD.X R6, RZ, RZ, R8, P2 ;  /* 0x000000ffff069224 */ /* 0x001fca00010e0608 */
[----:B------:R-:W-:Y:S01]  /*18cf0*/  @!P1 MOV R7, R6 ;  /* 0x0000000600079202 */ /* 0x000fe20000000f00 */
[----:B------:R-:W-:Y:S02]  /*18d00*/  @!P1 IMAD.MOV.U32 R6, RZ, RZ, R2 ;  /* 0x000000ffff069224 */ /* 0x000fe400078e0002 */
        /* <DEDUP_REMOVED lines=18> */
.L_x_3071:
        /* <DEDUP_REMOVED lines=10> */
.L_x_2884:
[----:B------:R-:W-:Y:S02]  /*18ed0*/  PLOP3.LUT P1, PT, P1, P0, PT, 0xa2, 0x0 ;  /* 0x000000000000781c */ /* 0x000fe40000f21472 */
[----:B------:R-:W-:-:S08]  /*18ee0*/  @P0 R2UR P1, UR4, R16 ;  /* 0x00000000100402ca */ /* 0x000fd00000020000 */
[----:B------:R-:W-:-:S05]  /*18ef0*/  @P0 PLOP3.LUT P0, PT, P1, PT, PT, 0x80, 0x0 ;  /* 0x000000000000081c */ /* 0x000fca0000f0f070 */
[----:B------:R-:W-:Y:S01]  /*18f00*/  @!P1 SYNCS.ARRIVE.TRANS64.RED.A0T1 RZ, [UR4+0x16800], RZ ;  /* 0x016800ffffff99a7 */ /* 0x000fe20008200404 */
[----:B------:R-:W-:Y:S07]  /*18f10*/  @!P1 ARRIVES.LDGSTSBAR.64.TRANSCNT [UR4+0x16800] ;  /* 0x01680000ff0099b0 */ /* 0x000fee0008000a84 */
[----:B------:R-:W-:Y:S05]  /*18f20*/  @P0 BRA.U.ANY `(.L_x_2884) ;  /* 0xfffffffd00e80947 */ /* 0x000fea000393ffff */
[----:B-1----:R-:W2:Y:S02]  /*18f30*/  LDL.LU R2, [R1+0x48] ;  /* 0x0000480001027983 */ /* 0x002ea40000300800 */
[----:B--2---:R-:W-:-:S04]  /*18f40*/  IADD3 R2, R2, 0x1, RZ ;  /* 0x0000000102027810 */ /* 0x004fc80007ffe0ff */
[----:B------:R-:W-:Y:S01]  /*18f50*/  LEA.HI R0, R2, R2, RZ, 0x1 ;  /* 0x0000000202007211 */ /* 0x000fe200078f08ff */
[----:B------:R1:W-:Y:S03]  /*18f60*/  STL [R1+0x48], R2 ;  /* 0x0000480201007387 */ /* 0x0003e60000100800 */
        /* <DEDUP_REMOVED lines=8> */
.L_x_3072:
[----:B------:R-:W-:Y:S05]  /*18ff0*/  BSYNC B0 ;  /* 0x0000000000007941 */ /* 0x000fea0003800000 */
.L_x_2885:
        /* <DEDUP_REMOVED lines=8> */
[----:B------:R-:W-:Y:S01]  /*19080*/  IMAD.MOV.U32 R6, RZ, RZ, R22 ;  /* 0x000000ffff067224 */ /* 0x000fe200078e0016 */
[----:B------:R-:W-:Y:S01]  /*19090*/  MOV R20, R29 ;  /* 0x0000001d00147202 */ /* 0x000fe20000000f00 */
[----:B------:R-:W-:Y:S02]  /*190a0*/  IMAD.MOV.U32 R26, RZ, RZ, R23 ;  /* 0x000000ffff1a7224 */ /* 0x000fe400078e0017 */
[----:B0-----:R-:W-:-:S05]  /*190b0*/  IMAD.SHL.U32 R2, R2, 0x8, RZ ;  /* 0x0000000802027824 */ /* 0x001fca00078e00ff */
[----:B------:R-:W-:-:S04]  /*190c0*/  LOP3.LUT R2, R2, 0x38, RZ, 0xc0, !PT ;  /* 0x0000003802027812 */ /* 0x000fc800078ec0ff */
[----:B------:R-:W-:-:S13]  /*190d0*/  ISETP.GE.AND P1, PT, R2, UR4, PT ;  /* 0x0000000402007c0c */ /* 0x000fda000bf26270 */
.L_x_2901:
[----:B------:R-:W2:Y:S01]  /*190e0*/  LDL R11, [R1+0x1c] ;  /* 0x00001c00010b7983 */ /* 0x000ea20000100800 */
[----:B-1----:R-:W0:Y:S03]  /*190f0*/  LDC R0, c[0x0][0x430] ;  /* 0x00010c00ff007b82 */ /* 0x002e260000000800 */
[----:B------:R-:W3:Y:S04]  /*19100*/  LDL R10, [R1+0x20] ;  /* 0x00002000010a7983 */ /* 0x000ee80000100800 */
[----:B------:R-:W4:Y:S01]  /*19110*/  LDL R9, [R1+0x8] ;  /* 0x0000080001097983 */ /* 0x000f220000100800 */
[----:B------:R-:W1:Y:S03]  /*19120*/  S2R R2, SR_TID.X ;  /* 0x0000000000027919 */ /* 0x000e660000002100 */
[----:B------:R-:W5:Y:S01]  /*19130*/  LDL R8, [R1+0x54] ;  /* 0x0000540001087983 */ /* 0x000f620000100800 */
        /* <DEDUP_REMOVED lines=13> */
[----:B-1----:R-:W-:-:S04]  /*19210*/  @P0 SHF.R.U32.HI R2, RZ, R3, R5 ;  /* 0x00000003ff020219 */ /* 0x002fc80000011605 */
[----:B------:R-:W-:-:S05]  /*19220*/  IADD3 R3, -R2, RZ, RZ ;  /* 0x000000ff02037210 */ /* 0x000fca0007ffe1ff */
        /* <DEDUP_REMOVED lines=20> */
.L_x_2889:
[----:B------:R-:W-:Y:S01]  /*19370*/  IMAD R5, R22, 0x8, R16 ;  /* 0x0000000816057824 */ /* 0x000fe200078e0210 */
[----:B------:R-:W-:Y:S01]  /*19380*/  SHF.L.U32 R2, R29, 0x1f, RZ ;  /* 0x0000001f1d027819 */ /* 0x000fe200000006ff */
[----:B------:R-:W-:Y:S03]  /*19390*/  BSSY B1, `(.L_x_2890) ;  /* 0x0000003000017945 */ /* 0x000fe60003800000 */
[----:B------:R-:W0:Y:S02]  /*193a0*/  SYNCS.PHASECHK.TRANS64.TRYWAIT P0, [R5+URZ+0x16840], R2 ;  /* 0x01684002050075a7 */ /* 0x000e24000800017f */
[----:B0-----:R-:W-:Y:S05]  /*193b0*/  @!P0 BRA `(.L_x_2891) ;  /* 0x0000006400788947 */ /* 0x001fea0003800000 */
.L_x_3073:
[----:B------:R-:W-:Y:S05]  /*193c0*/  BSYNC B1 ;  /* 0x0000000000017941 */ /* 0x000fea0003800000 */
.L_x_2890:
[----:B------:R-:W2:Y:S01]  /*193d0*/  LDL R3, [R1+0x10] ;  /* 0x0000100001037983 */ /* 0x000ea20000100800 */
        /* <DEDUP_REMOVED lines=8> */
[----:B------:R-:W-:Y:S02]  /*19460*/  IMAD.SHL.U32 R11, R8, 0x8, RZ ;  /* 0x00000008080b7824 */ /* 0x000fe400078e00ff */
[----:B---3--:R-:W-:-:S05]  /*19470*/  IMAD.SHL.U32 R8, R9, 0x8, RZ ;  /* 0x0000000809087824 */ /* 0x008fca00078e00ff */
[----:B------:R-:W-:-:S04]  /*19480*/  LOP3.LUT R8, R8, 0x1f8, RZ, 0xc0, !PT ;  /* 0x000001f808087812 */ /* 0x000fc800078ec0ff */
[----:B------:R-:W-:-:S04]  /*19490*/  LOP3.LUT R8, R8, 0x38, R9, 0x78, !PT ;  /* 0x0000003808087812 */ /* 0x000fc800078e7809 */
[----:B------:R-:W-:-:S05]  /*194a0*/  LOP3.LUT R8, R8, 0x200, R11, 0xf8, !PT ;  /* 0x0000020008087812 */ /* 0x000fca00078ef80b */
[----:B------:R-:W-:Y:S01]  /*194b0*/  IMAD R8, R22, 0x2000, R8 ;  /* 0x0000200016087824 */ /* 0x000fe200078e0208 */
[----:B--2---:R-:W-:Y:S01]  /*194c0*/  LOP3.LUT P2, RZ, R3, 0x1, RZ, 0xc0, !PT ;  /* 0x0000000103ff7812 */ /* 0x004fe2000784c0ff */
[----:B0-----:R-:W-:Y:S01]  /*194d0*/  IMAD.WIDE.U32 R2, R0, UR4, RZ ;  /* 0x0000000400027c25 */ /* 0x001fe2000f8e00ff */
[----:B------:R-:W-:-:S04]  /*194e0*/  ULDC.64 UR4, c[0x0][0x310] ;  /* 0x0000c40000047ab9 */ /* 0x000fc80000000a00 */
[----:B------:R-:W-:Y:S01]  /*194f0*/  IADD3 R3, R3, R7, RZ ;  /* 0x0000000703037210 */ /* 0x000fe20007ffe0ff */
[----:B------:R-:W-:-:S04]  /*19500*/  IMAD R7, R25, UR4, RZ ;  /* 0x0000000419077c24 */ /* 0x000fc8000f8e02ff */
[C---:B------:R-:W-:Y:S02]  /*19510*/  IMAD R7, R4.reuse, UR5, R7 ;  /* 0x0000000504077c24 */ /* 0x040fe4000f8e0207 */
[----:B------:R-:W-:Y:S01]  /*19520*/  IMAD.WIDE.U32 R2, R4, UR4, R2 ;  /* 0x0000000404027c25 */ /* 0x000fe2000f8e0002 */
        /* <DEDUP_REMOVED lines=11> */
[----:B0-----:R-:W-:-:S03]  /*195e0*/  SHF.L.U32 R11, R3, 0x3, RZ ;  /* 0x00000003030b7819 */ /* 0x001fc600000006ff */
[----:B------:R-:W0:Y:S01]  /*195f0*/  SHFL.IDX PT, R3, R10, RZ, 0x181f ;  /* 0x00181fff0a037589 */ /* 0x000e2200000e0000 */
[----:B------:R-:W-:-:S05]  /*19600*/  LOP3.LUT R11, R11, 0x38, RZ, 0xc0, !PT ;  /* 0x000000380b0b7812 */ /* 0x000fca00078ec0ff */
[----:B------:R-:W-:-:S05]  /*19610*/  IMAD.SHL.U32 R7, R11, 0x2, RZ ;  /* 0x000000020b077824 */ /* 0x000fca00078e00ff */
[----:B-1----:R-:W-:-:S05]  /*19620*/  IADD3 R2, P0, R2, R7, RZ ;  /* 0x0000000702027210 */ /* 0x002fca0007f1e0ff */
[----:B0-----:R-:W-:-:S05]  /*19630*/  IMAD.X R3, RZ, RZ, R3, P0 ;  /* 0x000000ffff037224 */ /* 0x001fca00000e0603 */
        /* <DEDUP_REMOVED lines=34> */
.L_x_3091:
        /* <DEDUP_REMOVED lines=8> */
.L_x_2893:
        /* <DEDUP_REMOVED lines=11> */
.L_x_2894:
[----:B------:R1:W-:Y:S01]  /*19990*/  SYNCS.ARRIVE.TRANS64.A1T0 RZ, [R5+URZ+0x16830], RZ ;  /* 0x016830ff05ff79a7 */ /* 0x0003e2000810003f */
[----:B------:R-:W-:Y:S05]  /*199a0*/  @!P3 BRA `(.L_x_2895) ;  /* 0x000000000004b947 */ /* 0x000fea0003800000 */
[----:B------:R-:W-:Y:S01]  /*199b0*/  BPT.TRAP 0x1 ;  /* 0x000000040000795c */ /* 0x000fe20000300000 */
.L_x_2895:
[----:B------:R-:W-:Y:S01]  /*199c0*/  SHF.L.U32 R2, R20, 0x1f, RZ ;  /* 0x0000001f14027819 */ /* 0x000fe200000006ff */
[----:B-1----:R-:W-:Y:S01]  /*199d0*/  IMAD R5, R6, 0x8, R16 ;  /* 0x0000000806057824 */ /* 0x002fe200078e0210 */
[----:B------:R-:W-:Y:S03]  /*199e0*/  BSSY B1, `(.L_x_2896) ;  /* 0x0000003000017945 */ /* 0x000fe60003800000 */
[----:B------:R-:W1:Y:S02]  /*199f0*/  SYNCS.PHASECHK.TRANS64.TRYWAIT P0, [R5+URZ+0x16860], R2 ;  /* 0x01686002050075a7 */ /* 0x000e64000800017f */
[----:B-1----:R-:W-:Y:S05]  /*19a00*/  @!P0 BRA `(.L_x_2897) ;  /* 0x0000006800348947 */ /* 0x002fea0003800000 */
.L_x_3092:
[----:B------:R-:W-:Y:S05]  /*19a10*/  BSYNC B1 ;  /* 0x0000000000017941 */ /* 0x000fea0003800000 */
.L_x_2896:
[----:B------:R-:W2:Y:S01]  /*19a20*/  LDL R8, [R1+0x14] ;  /* 0x0000140001087983 */ /* 0x000ea20000100800 */
        /* <DEDUP_REMOVED lines=10> */
[----:B--2---:R-:W-:-:S05]  /*19ad0*/  IMAD R8, R26, -0x80, R8 ;  /* 0xffffff801a087824 */ /* 0x004fca00078e0208 */
[----:B------:R-:W-:Y:S01]  /*19ae0*/  IADD3 R8, -R3, R8, RZ ;  /* 0x0000000803087210 */ /* 0x000fe20007ffe1ff */
        /* <DEDUP_REMOVED lines=47> */
.L_x_3110:
        /* <DEDUP_REMOVED lines=25> */
.L_x_2899:
        /* <DEDUP_REMOVED lines=12> */
.L_x_2900:
[----:B------:R-:W2:Y:S01]  /*1a030*/  LDL R0, [R1+0x18] ;  /* 0x0000180001007983 */ /* 0x000ea20000100800 */
[----:B------:R0:W-:Y:S01]  /*1a040*/  SYNCS.ARRIVE.TRANS64.A1T0 RZ, [R5+URZ+0x16850], RZ ;  /* 0x016850ff05ff79a7 */ /* 0x0001e2000810003f */
[C---:B------:R-:W-:Y:S01]  /*1a050*/  VIADD R7, R23.reuse, 0xffffffff ;  /* 0xffffffff17077836 */ /* 0x040fe20000000000 */
[----:B------:R-:W-:Y:S01]  /*1a060*/  MOV R6, R22 ;  /* 0x0000001600067202 */ /* 0x000fe20000000f00 */
[----:B------:R-:W-:Y:S02]  /*1a070*/  IMAD.MOV.U32 R20, RZ, RZ, R29 ;  /* 0x000000ffff147224 */ /* 0x000fe400078e001d */
[----:B------:R-:W-:Y:S01]  /*1a080*/  IMAD.MOV.U32 R26, RZ, RZ, R23 ;  /* 0x000000ffff1a7224 */ /* 0x000fe200078e0017 */
[----:B--2---:R-:W-:-:S13]  /*1a090*/  ISETP.GT.AND P0, PT, R23, R0, PT ;  /* 0x000000001700720c */ /* 0x004fda0003f04270 */
[----:B0-----:R-:W-:Y:S05]  /*1a0a0*/  @P0 BRA `(.L_x_2901) ;  /* 0xfffffff0000c0947 */ /* 0x001fea000383ffff */
.L_x_2888:
[----:B------:R-:W-:Y:S05]  /*1a0b0*/  BSYNC B0 ;  /* 0x0000000000007941 */ /* 0x000fea0003800000 */
.L_x_2887:
        /* <DEDUP_REMOVED lines=17> */
.L_x_2903:
[----:B------:R-:W-:Y:S05]  /*1a1d0*/  BSYNC B0 ;  /* 0x0000000000007941 */ /* 0x000fea0003800000 */
.L_x_2902:
[----:B------:R-:W2:Y:S02]  /*1a1e0*/  LDL R0, [R1+0x54] ;  /* 0x0000540001007983 */ /* 0x000ea40000100800 */
[----:B--2---:R-:W-:-:S13]  /*1a1f0*/  ISETP.NE.AND P0, PT, R0, 0x3, PT ;  /* 0x000000030000780c */ /* 0x004fda0003f05270 */
[----:B------:R-:W-:Y:S05]  /*1a200*/  @!P0 BRA `(.L_x_2904) ;  /* 0x0000000000048947 */ /* 0x000fea0003800000 */
[----:B------:R-:W-:Y:S01]  /*1a210*/  BPT.TRAP 0x1 ;  /* 0x000000040000795c */ /* 0x000fe20000300000 */
.L_x_2904:
[----:B------:R-:W2:Y:S01]  /*1a220*/  LDL.LU R2, [R1+0x14] ;  /* 0x0000140001027983 */ /* 0x000ea20000300800 */
[----:B------:R-:W-:Y:S01]  /*1a230*/  IMAD R0, R22, 0x8, R16 ;  /* 0x0000000816007824 */ /* 0x000fe200078e0210 */
[----:B------:R-:W-:Y:S01]  /*1a240*/  SHF.L.U32 R3, R29, 0x1f, RZ ;  /* 0x0000001f1d037819 */ /* 0x000fe200000006ff */
[----:B------:R-:W-:Y:S03]  /*1a250*/  BSSY B0, `(.L_x_2905) ;  /* 0x0000004000007945 */ /* 0x000fe60003800000 */
[----:B------:R-:W0:Y:S01]  /*1a260*/  SYNCS.PHASECHK.TRANS64.TRYWAIT P0, [R0+URZ+0x16860], R3 ;  /* 0x01686003000075a7 */ /* 0x000e22000800017f */
[----:B--2---:R-:W-:Y:S01]  /*1a270*/  IMAD R6, R23, -0x80, R2 ;  /* 0xffffff8017067824 */ /* 0x004fe200078e0202 */
[----:B0-----:R-:W-:Y:S06]  /*1a280*/  @!P0 BRA `(.L_x_2906) ;  /* 0x0000006800708947 */ /* 0x001fec0003800000 */
.L_x_3111:
[----:B------:R-:W-:Y:S05]  /*1a290*/  BSYNC B0 ;  /* 0x0000000000007941 */ /* 0x000fea0003800000 */
.L_x_2905:
[----:B------:R-:W1:Y:S01]  /*1a2a0*/  S2R R8, SR_TID.X ;  /* 0x0000000000087919 */ /* 0x000e620000002100 */
[----:B------:R-:W-:Y:S01]  /*1a2b0*/  ULDC UR4, c[0x0][0x2f4] ;  /* 0x0000bd0000047ab9 */ /* 0x000fe20000000800 */
[C---:B-1----:R-:W-:Y:S01]  /*1a2c0*/  IMAD.SHL.U32 R2, R8.reuse, 0x8, RZ ;  /* 0x0000000808027824 */ /* 0x042fe200078e00ff */
[C---:B------:R-:W-:Y:S02]  /*1a2d0*/  LOP3.LUT R5, R8.reuse, 0x7f, RZ, 0xc0, !PT ;  /* 0x0000007f08057812 */ /* 0x040fe400078ec0ff */
[----:B------:R-:W-:Y:S02]  /*1a2e0*/  SHF.L.U32 R7, R8, 0x3, RZ ;  /* 0x0000000308077819 */ /* 0x000fe400000006ff */
[----:B------:R-:W-:Y:S01]  /*1a2f0*/  LOP3.LUT R2, R2, 0x1f8, RZ, 0xc0, !PT ;  /* 0x000001f802027812 */ /* 0x000fe200078ec0ff */
[----:B------:R-:W-:Y:S01]  /*1a300*/  IMAD.SHL.U32 R4, R5, 0x8, RZ ;  /* 0x0000000805047824 */ /* 0x000fe200078e00ff */
[----:B------:R-:W-:Y:S02]  /*1a310*/  LOP3.LUT R7, R7, 0x38, RZ, 0xc0, !PT ;  /* 0x0000003807077812 */ /* 0x000fe400078ec0ff */
[----:B------:R-:W-:-:S02]  /*1a320*/  LOP3.LUT R2, R2, 0x38, R8, 0x78, !PT ;  /* 0x0000003802027812 */ /* 0x000fc400078e7808 */
[----:B------:R-:W-:Y:S01]  /*1a330*/  ISETP.GE.AND P0, PT, R7, UR4, PT ;  /* 0x0000000407007c0c */ /* 0x000fe2000bf06270 */
[----:B------:R-:W-:Y:S01]  /*1a340*/  UMOV UR4, 0xffffffff ;  /* 0xffffffff00047882 */ /* 0x000fe20000000000 */
[----:B------:R-:W-:Y:S02]  /*1a350*/  SHF.R.U32.HI R5, RZ, 0x3, R5 ;  /* 0x00000003ff057819 */ /* 0x000fe40000011605 */
[----:B------:R-:W-:-:S03]  /*1a360*/  LOP3.LUT R2, R2, 0x200, R4, 0xf8, !PT ;  /* 0x0000020002027812 */ /* 0x000fc600078ef804 */
[----:B------:R-:W-:Y:S01]  /*1a370*/  IMAD.IADD R6, R6, 0x1, -R5 ;  /* 0x0000000106067824 */ /* 0x000fe200078e0a05 */
[----:B------:R-:W-:Y:S01]  /*1a380*/  LEA R4, R22, R2, 0xd ;  /* 0x0000000216047211 */ /* 0x000fe200078e68ff */
        /* <DEDUP_REMOVED lines=47> */
.L_x_3129:
        /* <DEDUP_REMOVED lines=9> */
.L_x_2908:
        /* <DEDUP_REMOVED lines=11> */
.L_x_2909:
[----:B------:R-:W-:Y:S01]  /*1a7c0*/  VIADD R22, R22, 0x1 ;  /* 0x0000000116167836 */ /* 0x000fe20000000000 */
[----:B------:R0:W-:Y:S04]  /*1a7d0*/  SYNCS.ARRIVE.TRANS64.A1T0 RZ, [R0+URZ+0x16850], RZ ;  /* 0x016850ff00ff79a7 */ /* 0x0001e8000810003f */
[----:B------:R-:W-:-:S04]  /*1a7e0*/  ISETP.NE.AND P0, PT, R22, 0x2, PT ;  /* 0x000000021600780c */ /* 0x000fc80003f05270 */
[----:B0-----:R-:W-:Y:S02]  /*1a7f0*/  SEL R0, RZ, 0x1, P0 ;  /* 0x00000001ff007807 */ /* 0x001fe40000000000 */
[----:B------:R-:W-:Y:S02]  /*1a800*/  SEL R22, R22, RZ, P0 ;  /* 0x000000ff16167207 */ /* 0x000fe40000000000 */
[----:B------:R-:W-:-:S07]  /*1a810*/  LOP3.LUT R29, R29, R0, RZ, 0x3c, !PT ;  /* 0x000000001d1d7212 */ /* 0x000fce00078e3cff */
.L_x_2868:
[----:B------:R-:W-:Y:S05]  /*1a820*/  BSYNC B7 ;  /* 0x0000000000077941 */ /* 0x000fea0003800000 */
.L_x_2866:
[----:B------:R-:W4:Y:S02]  /*1a830*/  LDL R0, [R1+0x10] ;  /* 0x0000100001007983 */ /* 0x000f240000100800 */
[----:B----4-:R-:W-:-:S13]  /*1a840*/  LOP3.LUT P0, RZ, R0, 0x4, RZ, 0xc0, !PT ;  /* 0x0000000400ff7812 */ /* 0x010fda000780c0ff */
[----:B------:R-:W-:Y:S05]  /*1a850*/  @!P0 BRA `(.L_x_2910) ;  /* 0x0000000000248947 */ /* 0x000fea0003800000 */
[----:B------:R-:W-:Y:S05]  /*1a860*/  WARPSYNC.ALL ;  /* 0x0000000000007948 */ /* 0x000fea0003800000 */
[----:B------:R-:W0:Y:S08]  /*1a870*/  S2UR UR5, SR_CgaCtaId ;  /* 0x00000000000579c3 */ /* 0x000e300000008800 */
[----:B------:R-:W-:Y:S06]  /*1a880*/  BAR.SYNC.DEFER_BLOCKING 0x5, 0x200 ;  /* 0x0148000000007b1d */ /* 0x000fec0000010000 */
[----:B------:R-:W-:-:S02]  /*1a890*/  UMOV UR4, 0x400 ;  /* 0x0000040000047882 */ /* 0x000fc40000000000 */
[----:B0-----:R-:W-:-:S06]  /*1a8a0*/  ULEA UR4, UR5, UR4, 0x18 ;  /* 0x0000000405047291 */ /* 0x001fcc000f8ec03f */
[----:B------:R-:W-:-:S05]  /*1a8b0*/  MOV R16, UR4 ;  /* 0x0000000400107c02 */ /* 0x000fca0008000f00 */
[----:B------:R0:W4:Y:S01]  /*1a8c0*/  LDS.128 R24, [R16+0x168d0] ;  /* 0x0168d00010187984 */ /* 0x0001220000000c00 */
[----:B------:R-:W-:Y:S06]  /*1a8d0*/  BAR.ARV 0x4, 0x200 ;  /* 0x0108000000007b1d */ /* 0x000fec0000002000 */
[----:B------:R-:W-:Y:S05]  /*1a8e0*/  BRA `(.L_x_2911) ;  /* 0x0000000c00d87947 */ /* 0x000fea0003800000 */
.L_x_2910:
[----:B------:R-:W0:Y:S01]  /*1a8f0*/  S2R R0, SR_TID.X ;  /* 0x0000000000007919 */ /* 0x000e220000002100 */
[----:B------:R-:W-:Y:S01]  /*1a900*/  UMOV UR4, 0xffffffff ;  /* 0xffffffff00047882 */ /* 0x000fe20000000000 */
[----:B0-----:R-:W-:-:S04]  /*1a910*/  LOP3.LUT R8, R0, 0x1f, RZ, 0xc0, !PT ;  /* 0x0000001f00087812 */ /* 0x001fc800078ec0ff */
[----:B------:R-:W-:Y:S01]  /*1a920*/  ISETP.NE.AND P0, PT, R8, 0x1f, PT ;  /* 0x0000001f0800780c */ /* 0x000fe20003f05270 */
[----:B------:R-:W-:-:S12]  /*1a930*/  BRA.DIV UR4, `(.L_x_2912) ;  /* 0x0000006e04047947 */ /* 0x000fd8000b800000 */
[----:B--2---:R-:W-:Y:S01]  /*1a940*/  IMAD.IADD R9, R27, 0x1, R8 ;  /* 0x000000011b097824 */ /* 0x004fe200078e0208 */
[----:B------:R-:W-:-:S04]  /*1a950*/  ULDC UR4, c[0x0][0xc3c] ;  /* 0x00030f0000047ab9 */ /* 0x000fc80000000800 */
[----:B------:R-:W-:-:S13]  /*1a960*/  ISETP.GE.OR P1, PT, R9, UR4, !P0 ;  /* 0x0000000409007c0c */ /* 0x000fda000c726670 */
[----:B------:R-:W0:Y:S08]  /*1a970*/  @!P1 LDC.64 R2, c[0x0][0xc80] ;  /* 0x00032000ff029b82 */ /* 0x000e300000000a00 */
[----:B------:R-:W2:Y:S01]  /*1a980*/  @!P1 LDC.64 R4, c[0x0][0xc78] ;  /* 0x00031e00ff049b82 */ /* 0x000ea20000000a00 */
[----:B0-----:R-:W-:-:S05]  /*1a990*/  @!P1 IMAD.WIDE R2, R9, 0x4, R2 ;  /* 0x0000000409029825 */ /* 0x001fca00078e0202 */
[----:B---3--:R2:W3:Y:S02]  /*1a9a0*/  @!P1 LDG.E R7, desc[UR40][R2.64] ;  /* 0x0000002802079981 */ /* 0x0084e4000c1e1900 */
[----:B--2---:R-:W-:-:S05]  /*1a9b0*/  @!P1 IMAD.WIDE R2, R9, 0x4, R4 ;  /* 0x0000000409029825 */ /* 0x004fca00078e0204 */
[----:B------:R-:W2:Y:S01]  /*1a9c0*/  @!P1 LDG.E R4, desc[UR40][R2.64] ;  /* 0x0000002802049981 */ /* 0x000ea2000c1e1900 */
        /* <DEDUP_REMOVED lines=9> */
[----:B---3--:R-:W-:Y:S02]  /*1aa60*/  @!P1 IMAD.MOV.U32 R25, RZ, RZ, R7 ;  /* 0x000000ffff199224 */ /* 0x008fe400078e0007 */
[----:B--2---:R-:W-:Y:S01]  /*1aa70*/  @!P1 IMAD.MOV.U32 R5, RZ, RZ, R4 ;  /* 0x000000ffff059224 */ /* 0x004fe200078e0004 */
        /* <DEDUP_REMOVED lines=17> */
[----:B------:R0:W2:Y:S02]  /*1ab90*/  SHFL.IDX PT, R14, R2, 0x1f, 0x1f ;  /* 0x03e01f00020e7f89 */ /* 0x0000a400000e0000 */
.L_x_3139:
[----:B------:R-:W-:Y:S02]  /*1aba0*/  ULDC UR4, c[0x0][0xc38] ;  /* 0x00030e0000047ab9 */ /* 0x000fe40000000800 */
[----:B------:R-:W-:-:S05]  /*1abb0*/  MOV R4, UR4 ;  /* 0x0000000400047c02 */ /* 0x000fca0008000f00 */
[----:B--2---:R-:W-:-:S04]  /*1abc0*/  IMAD R3, R14, R4, RZ ;  /* 0x000000040e037224 */ /* 0x004fc800078e02ff */
[----:B------:R-:W-:-:S05]  /*1abd0*/  IMAD.IADD R6, R6, 0x1, R3 ;  /* 0x0000000106067824 */ /* 0x000fca00078e0203 */
[----:B------:R-:W-:-:S13]  /*1abe0*/  ISETP.GT.AND P6, PT, R6, R0, PT ;  /* 0x000000000600720c */ /* 0x000fda0003fc4270 */
[----:B------:R-:W-:Y:S05]  /*1abf0*/  @P6 BRA `(.L_x_2913) ;  /* 0x0000000000a46947 */ /* 0x000fea0003800000 */
.L_x_2916:
        /* <DEDUP_REMOVED lines=9> */
[----:B------:R-:W0:Y:S02]  /*1ac90*/  @!P6 LDC.64 R2, c[0x0][0xc80] ;  /* 0x00032000ff02eb82 */ /* 0x000e240000000a00 */
[----:B0-----:R-:W-:-:S05]  /*1aca0*/  @!P6 IMAD.WIDE R2, R4, 0x4, R2 ;  /* 0x000000040402e825 */ /* 0x001fca00078e0202 */
[----:B------:R0:W2:Y:S01]  /*1acb0*/  @!P6 LDG.E R25, desc[UR40][R2.64] ;  /* 0x000000280219e981 */ /* 0x0000a2000c1e1900 */
[----:B------:R-:W-:Y:S01]  /*1acc0*/  IMAD.MOV.U32 R5, RZ, RZ, RZ ;  /* 0x000000ffff057224 */ /* 0x000fe200078e00ff */
[----:B0-----:R-:W0:Y:S02]  /*1acd0*/  @!P6 LDC.64 R2, c[0x0][0xc78] ;  /* 0x00031e00ff02eb82 */ /* 0x001e240000000a00 */
[----:B0-----:R-:W-:-:S05]  /*1ace0*/  @!P6 IMAD.WIDE R2, R4, 0x4, R2 ;  /* 0x000000040402e825 */ /* 0x001fca00078e0202 */
        /* <DEDUP_REMOVED lines=20> */
.L_x_3147:
[----:B------:R-:W-:Y:S02]  /*1ae30*/  ULDC UR4, c[0x0][0xc38] ;  /* 0x00030e0000047ab9 */ /* 0x000fe40000000800 */
[----:B------:R-:W-:-:S04]  /*1ae40*/  IMAD.U32 R4, RZ, RZ, UR4 ;  /* 0x00000004ff047e24 */ /* 0x000fc8000f8e00ff */
[----:B--2---:R-:W-:-:S05]  /*1ae50*/  IMAD R3, R14, R4, RZ ;  /* 0x000000040e037224 */ /* 0x004fca00078e02ff */
[----:B------:R-:W-:-:S04]  /*1ae60*/  IADD3 R6, R3, R6, RZ ;  /* 0x0000000603067210 */ /* 0x000fc80007ffe0ff */
[----:B------:R-:W-:-:S13]  /*1ae70*/  ISETP.GT.AND P6, PT, R6, R0, PT ;  /* 0x000000000600720c */ /* 0x000fda0003fc4270 */
[----:B------:R-:W-:Y:S05]  /*1ae80*/  @!P6 BRA `(.L_x_2916) ;  /* 0xfffffffc005ce947 */ /* 0x000fea000383ffff */
.L_x_2913:
[----:B------:R-:W-:Y:S01]  /*1ae90*/  IMAD.IADD R6, R6, 0x1, -R3 ;  /* 0x0000000106067824 */ /* 0x000fe200078e0a03 */
[----:B------:R-:W-:-:S03]  /*1aea0*/  UMOV UR4, 0xffffffff ;  /* 0xffffffff00047882 */ /* 0x000fc60000000000 */
[----:B------:R-:W-:-:S05]  /*1aeb0*/  IMAD R3, R2, R4, R6 ;  /* 0x0000000402037224 */ /* 0x000fca00078e0206 */
[----:B------:R-:W-:Y:S01]  /*1aec0*/  ISETP.GT.AND P6, PT, R3, R0, PT ;  /* 0x000000000300720c */ /* 0x000fe20003fc4270 */
[----:B------:R-:W-:-:S12]  /*1aed0*/  BRA.DIV UR4, `(.L_x_2917) ;  /* 0x0000006e048c7947 */ /* 0x000fd8000b800000 */
[----:B------:R-:W-:-:S04]  /*1aee0*/  VOTE.ANY R3, PT, !P6 ;  /* 0x0000000000037806 */ /* 0x000fc800070e0100 */
[----:B------:R-:W2:Y:S02]  /*1aef0*/  POPC R7, R3 ;  /* 0x0000000300077309 */ /* 0x000ea40000000000 */
[----:B--2---:R2:W3:Y:S01]  /*1af00*/  SHFL.IDX PT, R25, R25, R7, 0x1f ;  /* 0x00001f0719197589 */ /* 0x0044e200000e0000 */
[----:B------:R-:W-:-:S03]  /*1af10*/  IMAD.IADD R27, R7, 0x1, R27 ;  /* 0x00000001071b7824 */ /* 0x000fc600078e021b */
[----:B------:R2:W4:Y:S04]  /*1af20*/  SHFL.IDX PT, R5, R5, R7, 0x1f ;  /* 0x00001f0705057589 */ /* 0x00052800000e0000 */
.L_x_3152:
[----:B------:R-:W-:-:S13]  /*1af30*/  ISETP.NE.AND P0, PT, R3, RZ, PT ;  /* 0x000000ff0300720c */ /* 0x000fda0003f05270 */
[----:B------:R-:W-:Y:S05]  /*1af40*/  @!P0 BRA `(.L_x_2918) ;  /* 0x0000000000108947 */ /* 0x000fea0003800000 */
[----:B------:R-:W-:Y:S01]  /*1af50*/  UMOV UR4, 0xffffffff ;  /* 0xffffffff00047882 */ /* 0x000fe20000000000 */
[----:B------:R-:W-:Y:S02]  /*1af60*/  VIADD R12, R7, 0xffffffff ;  /* 0xffffffff070c7836 */ /* 0x000fe40000000000 */
[----:B------:R-:W-:Y:S05]  /*1af70*/  BRA.DIV UR4, `(.L_x_2919) ;  /* 0x0000006e04c47947 */ /* 0x000fea000b800000 */
[----:B------:R0:W0:Y:S02]  /*1af80*/  SHFL.IDX PT, R24, R2, R12, 0x1f ;  /* 0x00001f0c02187589 */ /* 0x00002400000e0000 */
.L_x_2918:
[----:B----4-:R-:W-:Y:S01]  /*1af90*/  ISETP.NE.AND P0, PT, R5, 0x1, PT ;  /* 0x000000010500780c */ /* 0x010fe20003f05270 */
[----:B0-----:R-:W-:-:S05]  /*1afa0*/  IMAD R24, R24, R4, R6 ;  /* 0x0000000418187224 */ /* 0x001fca00078e0206 */
[----:B------:R-:W-:-:S07]  /*1afb0*/  IADD3 R0, R0, -R24, RZ ;  /* 0x8000001800007210 */ /* 0x000fce0007ffe0ff */
[----:B------:R-:W-:Y:S05]  /*1afc0*/  @!P0 BRA `(.L_x_2920) ;  /* 0x0000000000dc8947 */ /* 0x000fea0003800000 */
[-C--:B---3--:R-:W-:Y:S01]  /*1afd0*/  IABS R6, R25.reuse ;  /* 0x0000001900067213 */ /* 0x088fe20000000000 */
[----:B------:R-:W-:Y:S01]  /*1afe0*/  IMAD.MOV.U32 R2, RZ, RZ, RZ ;  /* 0x000000ffff027224 */ /* 0x000fe200078e00ff */
[----:B------:R-:W-:Y:S02]  /*1aff0*/  IABS R8, R25 ;  /* 0x0000001900087213 */ /* 0x000fe40000000000 */
[----:B------:R-:W0:Y:S02]  /*1b000*/  I2F.RP R4, R6 ;  /* 0x0000000600047306 */ /* 0x000e240000209400 */
[----:B------:R-:W-:-:S06]  /*1b010*/  IADD3 R8, RZ, -R8, RZ ;  /* 0x80000008ff087210 */ /* 0x000fcc0007ffe0ff */
[----:B0-----:R-:W2:Y:S02]  /*1b020*/  MUFU.RCP R4, R4 ;  /* 0x0000000400047308 */ /* 0x001ea40000001000 */
[----:B--2---:R-:W-:-:S06]  /*1b030*/  VIADD R7, R4, 0xffffffe ;  /* 0x0ffffffe04077836 */ /* 0x004fcc0000000000 */
[----:B------:R-:W0:Y:S02]  /*1b040*/  F2I.FTZ.U32.TRUNC.NTZ R3, R7 ;  /* 0x0000000700037305 */ /* 0x000e24000021f000 */
[----:B0-----:R-:W-:-:S04]  /*1b050*/  IMAD.MOV R9, RZ, RZ, -R3 ;  /* 0x000000ffff097224 */ /* 0x001fc800078e0a03 */
[----:B------:R-:W-:-:S04]  /*1b060*/  IMAD R9, R9, R6, RZ ;  /* 0x0000000609097224 */ /* 0x000fc800078e02ff */
[----:B------:R-:W-:Y:S01]  /*1b070*/  IMAD.HI.U32 R2, R3, R9, R2 ;  /* 0x0000000903027227 */ /* 0x000fe200078e0002 */
[----:B------:R-:W-:-:S05]  /*1b080*/  IABS R3, R0 ;  /* 0x0000000000037213 */ /* 0x000fca0000000000 */
[----:B------:R-:W-:Y:S01]  /*1b090*/  IMAD.HI.U32 R4, R2, R3, RZ ;  /* 0x0000000302047227 */ /* 0x000fe200078e00ff */
[----:B------:R-:W-:-:S03]  /*1b0a0*/  MOV R2, RZ ;  /* 0x000000ff00027202 */ /* 0x000fc60000000f00 */
[----:B------:R-:W-:-:S05]  /*1b0b0*/  IMAD R3, R4, R8, R3 ;  /* 0x0000000804037224 */ /* 0x000fca00078e0203 */
[----:B------:R-:W-:-:S13]  /*1b0c0*/  ISETP.GT.U32.AND P1, PT, R6, R3, PT ;  /* 0x000000030600720c */ /* 0x000fda0003f24070 */
[----:B------:R-:W-:Y:S02]  /*1b0d0*/  @!P1 IMAD.IADD R3, R3, 0x1, -R6 ;  /* 0x0000000103039824 */ /* 0x000fe400078e0a06 */
[----:B------:R-:W-:Y:S01]  /*1b0e0*/  @!P1 VIADD R4, R4, 0x1 ;  /* 0x0000000104049836 */ /* 0x000fe20000000000 */
[----:B------:R-:W-:Y:S02]  /*1b0f0*/  ISETP.NE.AND P1, PT, R25, RZ, PT ;  /* 0x000000ff1900720c */ /* 0x000fe40003f25270 */
[----:B------:R-:W-:Y:S02]  /*1b100*/  ISETP.GE.U32.AND P0, PT, R3, R6, PT ;  /* 0x000000060300720c */ /* 0x000fe40003f06070 */
[----:B------:R-:W-:-:S04]  /*1b110*/  IABS R6, R5 ;  /* 0x0000000500067213 */ /* 0x000fc80000000000 */
[----:B------:R-:W0:Y:S07]  /*1b120*/  I2F.RP R7, R6 ;  /* 0x0000000600077306 */ /* 0x000e2e0000209400 */
[----:B------:R-:W-:Y:S01]  /*1b130*/  @P0 VIADD R4, R4, 0x1 ;  /* 0x0000000104040836 */ /* 0x000fe20000000000 */
[----:B0-----:R-:W0:Y:S02]  /*1b140*/  MUFU.RCP R7, R7 ;  /* 0x0000000700077308 */ /* 0x001e240000001000 */
[----:B0-----:R-:W-:Y:S01]  /*1b150*/  VIADD R8, R7, 0xffffffe ;  /* 0x0ffffffe07087836 */ /* 0x001fe20000000000 */
[----:B------:R-:W-:-:S05]  /*1b160*/  IABS R7, R5 ;  /* 0x0000000500077213 */ /* 0x000fca0000000000 */
[----:B------:R-:W0:Y:S01]  /*1b170*/  F2I.FTZ.U32.TRUNC.NTZ R3, R8 ;  /* 0x0000000800037305 */ /* 0x000e22000021f000 */
[----:B------:R-:W-:Y:S01]  /*1b180*/  IADD3 R7, RZ, -R7, RZ ;  /* 0x80000007ff077210 */ /* 0x000fe20007ffe0ff */
[----:B0-----:R-:W-:-:S04]  /*1b190*/  IMAD.MOV R9, RZ, RZ, -R3 ;  /* 0x000000ffff097224 */ /* 0x001fc800078e0a03 */
[----:B------:R-:W-:-:S04]  /*1b1a0*/  IMAD R9, R9, R6, RZ ;  /* 0x0000000609097224 */ /* 0x000fc800078e02ff */
[----:B------:R-:W-:Y:S01]  /*1b1b0*/  IMAD.HI.U32 R2, R3, R9, R2 ;  /* 0x0000000903027227 */ /* 0x000fe200078e0002 */
[----:B------:R-:W-:-:S04]  /*1b1c0*/  LOP3.LUT R3, R0, R25, RZ, 0x3c, !PT ;  /* 0x0000001900037212 */ /* 0x000fc800078e3cff */
        /* <DEDUP_REMOVED lines=16> */
[--C-:B------:R-:W-:Y:S02]  /*1b2d0*/  IMAD.MOV R3, RZ, RZ, -R2.reuse ;  /* 0x000000ffff037224 */ /* 0x100fe400078e0a02 */
[C---:B------:R-:W-:Y:S02]  /*1b2e0*/  IMAD R26, R5.reuse, 0x1000000, R2 ;  /* 0x01000000051a7824 */ /* 0x040fe400078e0202 */
[--C-:B------:R-:W-:Y:S02]  /*1b2f0*/  IMAD R5, R5, R3, R4.reuse ;  /* 0x0000000305057224 */ /* 0x100fe400078e0204 */
[----:B------:R-:W-:-:S03]  /*1b300*/  IMAD.MOV R2, RZ, RZ, -R4 ;  /* 0x000000ffff027224 */ /* 0x000fc600078e0a04 */
[----:B------:R-:W-:Y:S01]  /*1b310*/  LEA R26, R5, R26, 0x10 ;  /* 0x0000001a051a7211 */ /* 0x000fe200078e80ff */
[----:B------:R-:W-:Y:S01]  /*1b320*/  IMAD R2, R25, R2, R0 ;  /* 0x0000000219027224 */ /* 0x000fe200078e0200 */
[----:B------:R-:W-:Y:S06]  /*1b330*/  BRA `(.L_x_2921) ;  /* 0x0000000000f47947 */ /* 0x000fec0003800000 */
.L_x_2920:
[----:B------:R-:W0:Y:S02]  /*1b340*/  LDC.64 R2, c[0x0][0xc90] ;  /* 0x00032400ff027b82 */ /* 0x000e240000000a00 */
[----:B0-----:R-:W-:-:S05]  /*1b350*/  IMAD.WIDE R2, R27, 0x4, R2 ;  /* 0x000000041b027825 */ /* 0x001fca00078e0202 */
[----:B------:R0:W3:Y:S02]  /*1b360*/  LDG.E R6, desc[UR40][R2.64] ;  /* 0x0000002802067981 */ /* 0x0000e4000c1e1900 */
[----:B0-----:R-:W-:Y:S02]  /*1b370*/  IMAD.MOV.U32 R2, RZ, RZ, RZ ;  /* 0x000000ffff027224 */ /* 0x001fe400078e00ff */
[----:B---3--:R-:W-:-:S05]  /*1b380*/  IMAD R5, R25, R6, RZ ;  /* 0x0000000619057224 */ /* 0x008fca00078e02ff */
[----:B--2---:R-:W-:-:S04]  /*1b390*/  IABS R7, R5 ;  /* 0x0000000500077213 */ /* 0x004fc80000000000 */
[----:B------:R-:W0:Y:S08]  /*1b3a0*/  I2F.RP R8, R7 ;  /* 0x0000000700087306 */ /* 0x000e300000209400 */
[----:B0-----:R-:W1:Y:S02]  /*1b3b0*/  MUFU.RCP R8, R8 ;  /* 0x0000000800087308 */ /* 0x001e640000001000 */
[----:B-1----:R-:W-:-:S06]  /*1b3c0*/  VIADD R10, R8, 0xffffffe ;  /* 0x0ffffffe080a7836 */ /* 0x002fcc0000000000 */
[----:B------:R-:W0:Y:S02]  /*1b3d0*/  F2I.FTZ.U32.TRUNC.NTZ R3, R10 ;  /* 0x0000000a00037305 */ /* 0x000e24000021f000 */
[----:B0-----:R-:W-:-:S04]  /*1b3e0*/  IMAD.MOV R12, RZ, RZ, -R3 ;  /* 0x000000ffff0c7224 */ /* 0x001fc800078e0a03 */
[----:B------:R-:W-:-:S04]  /*1b3f0*/  IMAD R9, R12, R7, RZ ;  /* 0x000000070c097224 */ /* 0x000fc800078e02ff */
[----:B------:R-:W-:Y:S01]  /*1b400*/  IMAD.HI.U32 R9, R3, R9, R2 ;  /* 0x0000000903097227 */ /* 0x000fe200078e0002 */
[----:B------:R-:W-:Y:S02]  /*1b410*/  IABS R2, R0 ;  /* 0x0000000000027213 */ /* 0x000fe40000000000 */
[----:B------:R-:W-:-:S03]  /*1b420*/  IABS R3, R5 ;  /* 0x0000000500037213 */ /* 0x000fc60000000000 */
[----:B------:R-:W-:Y:S01]  /*1b430*/  IMAD.HI.U32 R9, R9, R2, RZ ;  /* 0x0000000209097227 */ /* 0x000fe200078e00ff */
[----:B------:R-:W-:-:S05]  /*1b440*/  IADD3 R3, RZ, -R3, RZ ;  /* 0x80000003ff037210 */ /* 0x000fca0007ffe0ff */
        /* <DEDUP_REMOVED lines=8> */
[----:B------:R-:W-:-:S06]  /*1b4d0*/  IMAD.MOV.U32 R2, RZ, RZ, RZ ;  /* 0x000000ffff027224 */ /* 0x000fcc00078e00ff */
[----:B------:R-:W-:-:S05]  /*1b4e0*/  @P0 VIADD R9, R9, 0x1 ;  /* 0x0000000109090836 */ /* 0x000fca0000000000 */
[----:B------:R-:W-:-:S05]  /*1b4f0*/  MOV R7, R9 ;  /* 0x0000000900077202 */ /* 0x000fca0000000f00 */
[----:B------:R-:W-:Y:S01]  /*1b500*/  @!P2 IMAD.MOV R7, RZ, RZ, -R7 ;  /* 0x000000ffff07a224 */ /* 0x000fe200078e0a07 */
[----:B------:R-:W-:-:S05]  /*1b510*/  @!P1 LOP3.LUT R7, RZ, R5, RZ, 0x33, !PT ;  /* 0x00000005ff079212 */ /* 0x000fca00078e33ff */
[----:B------:R-:W-:Y:S01]  /*1b520*/  IMAD R8, R6, R7, RZ ;  /* 0x0000000706087224 */ /* 0x000fe200078e02ff */
[----:B------:R-:W-:-:S03]  /*1b530*/  IADD3 R7, -R7, RZ, RZ ;  /* 0x000000ff07077210 */ /* 0x000fc60007ffe1ff */
[----:B------:R-:W-:Y:S02]  /*1b540*/  IMAD.MOV R3, RZ, RZ, -R8 ;  /* 0x000000ffff037224 */ /* 0x000fe400078e0a08 */
[----:B------:R-:W-:-:S03]  /*1b550*/  IMAD R5, R5, R7, R0 ;  /* 0x0000000705057224 */ /* 0x000fc600078e0200 */
[----:B------:R-:W-:-:S04]  /*1b560*/  VIADDMNMX R4, R3, R4, R6, PT ;  /* 0x0000000403047246 */ /* 0x000fc80003800106 */
[-C--:B------:R-:W-:Y:S02]  /*1b570*/  IABS R6, R4.reuse ;  /* 0x0000000400067213 */ /* 0x080fe40000000000 */
[----:B------:R-:W-:Y:S02]  /*1b580*/  IABS R0, R4 ;  /* 0x0000000400007213 */ /* 0x000fe40000000000 */
[----:B------:R-:W0:Y:S03]  /*1b590*/  I2F.RP R9, R6 ;  /* 0x0000000600097306 */ /* 0x000e260000209400 */
[----:B------:R-:W-:-:S05]  /*1b5a0*/  IMAD.MOV R0, RZ, RZ, -R0 ;  /* 0x000000ffff007224 */ /* 0x000fca00078e0a00 */
[----:B0-----:R-:W0:Y:S02]  /*1b5b0*/  MUFU.RCP R9, R9 ;  /* 0x0000000900097308 */ /* 0x001e240000001000 */
[----:B0-----:R-:W-:-:S06]  /*1b5c0*/  VIADD R10, R9, 0xffffffe ;  /* 0x0ffffffe090a7836 */ /* 0x001fcc0000000000 */
[----:B------:R-:W0:Y:S02]  /*1b5d0*/  F2I.FTZ.U32.TRUNC.NTZ R3, R10 ;  /* 0x0000000a00037305 */ /* 0x000e24000021f000 */
[----:B0-----:R-:W-:-:S04]  /*1b5e0*/  IMAD.MOV R7, RZ, RZ, -R3 ;  /* 0x000000ffff077224 */ /* 0x001fc800078e0a03 */
[----:B------:R-:W-:-:S04]  /*1b5f0*/  IMAD R7, R7, R6, RZ ;  /* 0x0000000607077224 */ /* 0x000fc800078e02ff */
[----:B------:R-:W-:Y:S01]  /*1b600*/  IMAD.HI.U32 R2, R3, R7, R2 ;  /* 0x0000000703027227 */ /* 0x000fe200078e0002 */
[----:B------:R-:W-:-:S05]  /*1b610*/  IABS R3, R5 ;  /* 0x0000000500037213 */ /* 0x000fca0000000000 */
[----:B------:R-:W-:-:S04]  /*1b620*/  IMAD.HI.U32 R2, R2, R3, RZ ;  /* 0x0000000302027227 */ /* 0x000fc800078e00ff */
[----:B------:R-:W-:Y:S01]  /*1b630*/  IMAD R3, R2, R0, R3 ;  /* 0x0000000002037224 */ /* 0x000fe200078e0203 */
[----:B------:R-:W-:Y:S02]  /*1b640*/  LOP3.LUT R0, R5, R4, RZ, 0x3c, !PT ;  /* 0x0000000405007212 */ /* 0x000fe400078e3cff */
[----:B------:R-:W-:Y:S02]  /*1b650*/  IADD3 R5, R8, 0x1000000, R5 ;  /* 0x0100000008057810 */ /* 0x000fe40007ffe005 */
        /* <DEDUP_REMOVED lines=8> */
[----:B------:R-:W-:Y:S02]  /*1b6e0*/  @!P1 LOP3.LUT R2, RZ, R4, RZ, 0x33, !PT ;  /* 0x00000004ff029212 */ /* 0x000fe400078e33ff */
[----:B------:R-:W-:-:S05]  /*1b6f0*/  IADD3 R4, -R4, RZ, RZ ;  /* 0x000000ff04047210 */ /* 0x000fca0007ffe1ff */
[----:B------:R-:W-:-:S07]  /*1b700*/  IMAD R26, R2, R4, R5 ;  /* 0x00000004021a7224 */ /* 0x000fce00078e0205 */
.L_x_2921:
[----:B------:R-:W-:-:S05]  /*1b710*/  LOP3.LUT R2, RZ, R2, RZ, 0x33, !PT ;  /* 0x00000002ff027212 */ /* 0x000fca00078e33ff */
[----:B------:R-:W-:Y:S01]  /*1b720*/  IMAD.IADD R25, R25, 0x1, R2 ;  /* 0x0000000119197824 */ /* 0x000fe200078e0202 */
[----:B------:R-:W-:Y:S06]  /*1b730*/  BRA `(.L_x_2922) ;  /* 0x00000000001c7947 */ /* 0x000fec0003800000 */
.L_x_2914:
[----:B------:R-:W-:Y:S01]  /*1b740*/  UMOV UR4, URZ ;  /* 0x0000003f00047c82 */ /* 0x000fe20008000000 */
[----:B------:R-:W-:Y:S01]  /*1b750*/  UMOV UR5, URZ ;  /* 0x0000003f00057c82 */ /* 0x000fe20008000000 */
[----:B------:R-:W-:Y:S01]  /*1b760*/  ULDC UR6, c[0x0][0xc3c] ;  /* 0x00030f0000067ab9 */ /* 0x000fe20000000800 */
[----:B------:R-:W-:Y:S01]  /*1b770*/  IMAD.MOV.U32 R24, RZ, RZ, R0 ;  /* 0x000000ffff187224 */ /* 0x000fe200078e0000 */
[----:B------:R-:W-:Y:S01]  /*1b780*/  MOV R26, UR5 ;  /* 0x00000005001a7c02 */ /* 0x000fe20008000f00 */
[----:B------:R-:W-:Y:S02]  /*1b790*/  IMAD.U32 R25, RZ, RZ, UR4 ;  /* 0x00000004ff197e24 */ /* 0x000fe4000f8e00ff */
[----:B------:R-:W-:-:S07]  /*1b7a0*/  IMAD.U32 R27, RZ, RZ, UR6 ;  /* 0x00000006ff1b7e24 */ /* 0x000fce000f8e00ff */
.L_x_2922:
        /* <DEDUP_REMOVED lines=10> */
.L_x_2911:
[----:B------:R-:W-:Y:S02]  /*1b850*/  ULDC UR4, c[0x0][0xc3c] ;  /* 0x00030f0000047ab9 */ /* 0x000fe40000000800 */
[----:B----4-:R-:W-:-:S13]  /*1b860*/  ISETP.GE.AND P0, PT, R27, UR4, PT ;  /* 0x000000041b007c0c */ /* 0x010fda000bf06270 */
[----:B------:R-:W-:Y:S05]  /*1b870*/  @!P0 BRA `(.L_x_2923) ;  /* 0xffffff9800fc8947 */ /* 0x000fea000383ffff */
[----:B------:R-:W-:Y:S05]  /*1b880*/  BSYNC B8 ;  /* 0x0000000000087941 */ /* 0x000fea0003800000 */
.L_x_2826:
        /* <DEDUP_REMOVED lines=12> */
.L_x_3155:
[----:B------:R-:W-:Y:S05]  /*1b950*/  BSYNC B0 ;  /* 0x0000000000007941 */ /* 0x000fea0003800000 */
.L_x_2924:
[----:B------:R-:W-:-:S03]  /*1b960*/  UMOV UR4, 0xffffffff ;  /* 0xffffffff00047882 */ /* 0x000fc60000000000 */
[----:B------:R-:W-:Y:S05]  /*1b970*/  BRA.DIV UR4, `(.L_x_2926) ;  /* 0x0000006604807947 */ /* 0x000fea000b800000 */
[----:B0-----:R-:W0:Y:S02]  /*1b980*/  S2R R0, SR_TID.X ;  /* 0x0000000000007919 */ /* 0x001e240000002100 */
[----:B0-----:R-:W-:-:S04]  /*1b990*/  SHF.R.U32.HI R0, RZ, 0x5, R0 ;  /* 0x00000005ff007819 */ /* 0x001fc80000011600 */
[----:B------:R-:W-:-:S05]  /*1b9a0*/  LOP3.LUT R0, R0, 0x3, RZ, 0xc0, !PT ;  /* 0x0000000300007812 */ /* 0x000fca00078ec0ff */
[----:B------:R0:W4:Y:S02]  /*1b9b0*/  SHFL.IDX PT, R14, R0, RZ, 0x1f ;  /* 0x00001fff000e7589 */ /* 0x00012400000e0000 */
.L_x_3158:
[----:B----4-:R-:W-:-:S13]  /*1b9c0*/  ISETP.NE.AND P0, PT, R14, RZ, PT ;  /* 0x000000ff0e00720c */ /* 0x010fda0003f05270 */
[----:B------:R-:W-:Y:S05]  /*1b9d0*/  @P0 BRA `(.L_x_2661) ;  /* 0x0000000000880947 */ /* 0x000fea0003800000 */
[----:B------:R-:W-:-:S03]  /*1b9e0*/  UMOV UR4, 0xffffffff ;  /* 0xffffffff00047882 */ /* 0x000fc60000000000 */
[----:B------:R-:W-:Y:S05]  /*1b9f0*/  BRA.DIV UR4, `(.L_x_2927) ;  /* 0x0000006604947947 */ /* 0x000fea000b800000 */
[----:B------:R-:W-:-:S13]  /*1ba00*/  ELECT P6, URZ, PT ;  /* 0x00000000003f782f */ /* 0x000fda00038c0000 */
.L_x_3161:
[----:B------:R-:W-:Y:S05]  /*1ba10*/  @!P6 BRA `(.L_x_2661) ;  /* 0x000000000078e947 */ /* 0x000fea0003800000 */
[----:B0-----:R-:W4:Y:S02]  /*1ba20*/  LDL.LU R0, [R1+0x3c] ;  /* 0x00003c0001007983 */ /* 0x001f240000300800 */
[----:B----4-:R-:W-:-:S04]  /*1ba30*/  LOP3.LUT R0, R0, 0x2, RZ, 0xfc, !PT ;  /* 0x0000000200007812 */ /* 0x010fc800078efcff */
[----:B------:R-:W-:-:S13]  /*1ba40*/  ISETP.NE.AND P0, PT, R0, 0x3, PT ;  /* 0x000000030000780c */ /* 0x000fda0003f05270 */
[----:B------:R-:W-:Y:S05]  /*1ba50*/  @!P0 BRA `(.L_x_2928) ;  /* 0x0000000000048947 */ /* 0x000fea0003800000 */
[----:B------:R-:W-:Y:S01]  /*1ba60*/  BPT.TRAP 0x1 ;  /* 0x000000040000795c */ /* 0x000fe20000300000 */
.L_x_2928:
[C---:B------:R-:W-:Y:S01]  /*1ba70*/  LEA R3, R22.reuse, R5, 0x3 ;  /* 0x0000000516037211 */ /* 0x040fe200078e18ff */
[----:B------:R-:W-:Y:S01]  /*1ba80*/  VIADD R22, R22, 0x1 ;  /* 0x0000000116167836 */ /* 0x000fe20000000000 */
[----:B------:R-:W-:-:S04]  /*1ba90*/  SHF.L.U32 R2, R29, 0x1f, RZ ;  /* 0x0000001f1d027819 */ /* 0x000fc800000006ff */
[----:B------:R-:W0:Y:S01]  /*1baa0*/  SYNCS.PHASECHK.TRANS64.TRYWAIT P1, [R3+URZ+0x16840], R2 ;  /* 0x01684002030075a7 */ /* 0x000e22000802017f */
[----:B------:R-:W-:-:S04]  /*1bab0*/  ISETP.NE.AND P2, PT, R22, 0x2, PT ;  /* 0x000000021600780c */ /* 0x000fc80003f45270 */
[----:B------:R-:W-:Y:S01]  /*1bac0*/  SEL R0, RZ, 0x1, P2 ;  /* 0x00000001ff007807 */ /* 0x000fe20001000000 */
[----:B0-----:R-:W-:Y:S08]  /*1bad0*/  @!P1 BRA `(.L_x_2929) ;  /* 0x00000064007c9947 */ /* 0x001ff00003800000 */
.L_x_3162:
[----:B------:R-:W-:Y:S02]  /*1bae0*/  SEL R22, R22, RZ, P2 ;  /* 0x000000ff16167207 */ /* 0x000fe40001000000 */
[----:B------:R-:W-:Y:S01]  /*1baf0*/  LOP3.LUT R0, R29, R0, RZ, 0x3c, !PT ;  /* 0x000000001d007212 */ /* 0x000fe200078e3cff */
[----:B------:R-:W-:Y:S06]  /*1bb00*/  @!P0 BRA `(.L_x_2930) ;  /* 0x0000000000048947 */ /* 0x000fec0003800000 */
[----:B------:R-:W-:Y:S01]  /*1bb10*/  BPT.TRAP 0x1 ;  /* 0x000000040000795c */ /* 0x000fe20000300000 */
.L_x_2930:
[----:B------:R-:W-:Y:S01]  /*1bb20*/  IMAD R5, R22, 0x8, R5 ;  /* 0x0000000816057824 */ /* 0x000fe200078e0205 */
[----:B------:R-:W-:-:S04]  /*1bb30*/  SHF.L.U32 R0, R0, 0x1f, RZ ;  /* 0x0000001f00007819 */ /* 0x000fc800000006ff */
[----:B------:R-:W4:Y:S02]  /*1bb40*/  SYNCS.PHASECHK.TRANS64.TRYWAIT P1, [R5+URZ+0x16840], R0 ;  /* 0x01684000050075a7 */ /* 0x000f24000802017f */
[----:B----4-:R-:W-:Y:S05]  /*1bb50*/  @!P1 BRA `(.L_x_2931) ;  /* 0x0000006400709947 */ /* 0x010fea0003800000 */
.L_x_3163:
[----:B------:R-:W-:Y:S05]  /*1bb60*/  @!P0 BRA `(.L_x_2932) ;  /* 0x0000000000048947 */ /* 0x000fea0003800000 */
[----:B------:R-:W-:Y:S01]  /*1bb70*/  BPT.TRAP 0x1 ;  /* 0x000000040000795c */ /* 0x000fe20000300000 */
.L_x_2932:
[----:B------:R-:W5:Y:S02]  /*1bb80*/  SYNCS.PHASECHK.TRANS64.TRYWAIT P1, [R3+URZ+0x16860], R2 ;  /* 0x01686002030075a7 */ /* 0x000f64000802017f */
[----:B-----5:R-:W-:Y:S05]  /*1bb90*/  @!P1 BRA `(.L_x_2933) ;  /* 0x0000006400749947 */ /* 0x020fea0003800000 */
.L_x_3164:
[----:B------:R-:W-:Y:S05]  /*1bba0*/  @!P0 BRA `(.L_x_2934) ;  /* 0x0000000000048947 */ /* 0x000fea0003800000 */
[----:B------:R-:W-:Y:S01]  /*1bbb0*/  BPT.TRAP 0x1 ;  /* 0x000000040000795c */ /* 0x000fe20000300000 */
.L_x_2934:
[----:B------:R0:W0:Y:S02]  /*1bbc0*/  SYNCS.PHASECHK.TRANS64.TRYWAIT P0, [R5+URZ+0x16860], R0 ;  /* 0x01686000050075a7 */ /* 0x000024000800017f */
[----:B0-----:R-:W-:Y:S05]  /*1bbd0*/  @!P0 NANOSLEEP.SYNCS 0x989680 ;  /* 0x009896800000895d */ /* 0x001fea0003900000 */
[----:B------:R-:W0:Y:S02]  /*1bbe0*/  @!P0 SYNCS.PHASECHK.TRANS64 P0, [R5+URZ+0x16860], R0 ;  /* 0x01686000050085a7 */ /* 0x000e24000800007f */
[----:B0-----:R-:W-:Y:S05]  /*1bbf0*/  @!P0 BRA `(.L_x_2934) ;  /* 0xfffffffc00f08947 */ /* 0x001fea000383ffff */
.L_x_2661:
[----:B------:R-:W-:Y:S05]  /*1bc00*/  BSYNC B9 ;  /* 0x0000000000097941 */ /* 0x000fea0003800000 */
.L_x_2658:
[----:B------:R-:W-:Y:S05]  /*1bc10*/  EXIT ;  /* 0x000000000000794d */ /* 0x000fea0003800000 */
.L_x_2681:
[----:B0-----:R0:W1:Y:S02]  /*1bc20*/  SYNCS.PHASECHK.TRANS64.TRYWAIT P6, [R68+URZ+0x16890], R77 ;  /* 0x0168904d440075a7 */ /* 0x00106400080c017f */
[----:B-1----:R-:W-:Y:S05]  /*1bc30*/  @!P6 NANOSLEEP.SYNCS 0x989680 ;  /* 0x009896800000e95d */ /* 0x002fea0003900000 */
[----:B------:R-:W1:Y:S02]  /*1bc40*/  @!P6 SYNCS.PHASECHK.TRANS64 P6, [R68+URZ+0x16890], R77 ;  /* 0x0168904d4400e5a7 */ /* 0x000e6400080c007f */
[----:B-1----:R-:W-:Y:S05]  /*1bc50*/  @!P6 BRA `(.L_x_2681) ;  /* 0xfffffffc00f0e947 */ /* 0x002fea000383ffff */
[----:B------:R-:W-:Y:S05]  /*1bc60*/  BRA `(.L_x_2935) ;  /* 0xfffffe7000547947 */ /* 0x000fea000383ffff */
.L_x_2682:
        /* <DEDUP_REMOVED lines=8> */
.L_x_2937:
[----:B------:R-:W-:Y:S05]  /*1bcf0*/  BSYNC B1 ;  /* 0x0000000000017941 */ /* 0x000fea0003800000 */
.L_x_2936:
        /* <DEDUP_REMOVED lines=8> */
.L_x_2938:
[----:B------:R-:W-:Y:S05]  /*1bd80*/  BRA `(.L_x_2939) ;  /* 0xfffffe7000207947 */ /* 0x000fea000383ffff */
.L_x_2691:
[----:B------:R-:W-:Y:S01]  /*1bd90*/  BSSY B1, `(.L_x_2940) ;  /* 0x0000008000017945 */ /* 0x000fe20003800000 */
[----:B--2-4-:R-:W-:Y:S01]  /*1bda0*/  MOV R13, R85 ;  /* 0x00000055000d7202 */ /* 0x014fe20000000f00 */
[----:B------:R-:W-:Y:S02]  /*1bdb0*/  IMAD.MOV.U32 R12, RZ, RZ, 0x1 ;  /* 0x00000001ff0c7424 */ /* 0x000fe400078e00ff */
[----:B------:R-:W-:Y:S02]  /*1bdc0*/  IMAD.MOV.U32 R11, RZ, RZ, 0x1c1f ;  /* 0x00001c1fff0b7424 */ /* 0x000fe400078e00ff */
[----:B------:R-:W-:-:S07]  /*1bdd0*/  IMAD.MOV.U32 R15, RZ, RZ, -0x1 ;  /* 0xffffffffff0f7424 */ /* 0x000fce00078e00ff */
[----:B01-3--:R-:W-:Y:S05]  /*1bde0*/  WARPSYNC.COLLECTIVE R15, `(.L_x_2941) ;  /* 0x000000000f087348 */ /* 0x00bfea0003c00000 */
[----:B---3--:R2:W3:Y:S02]  /*1bdf0*/  SHFL.IDX P6, R14, R13, R12, R11 ;  /* 0x0000000c0d0e7389 */ /* 0x0084e400000c000b */
[----:B0123--:R-:W-:Y:S01]  /*1be00*/  ENDCOLLECTIVE ;  /* 0x000000000000791b */ /* 0x00ffe20003800000 */
.L_x_2941:
[----:B------:R-:W-:Y:S05]  /*1be10*/  BSYNC B1 ;  /* 0x0000000000017941 */ /* 0x000fea0003800000 */
.L_x_2940:
[----:B------:R-:W-:Y:S01]  /*1be20*/  IMAD.MOV.U32 R13, RZ, RZ, R84 ;  /* 0x000000ffff0d7224 */ /* 0x000fe200078e0054 */
[----:B------:R-:W-:Y:S01]  /*1be30*/  MOV R15, 0xffffffff ;  /* 0xffffffff000f7802 */ /* 0x000fe20000000f00 */
[----:B------:R-:W-:Y:S01]  /*1be40*/  IMAD.MOV.U32 R12, RZ, RZ, 0x1 ;  /* 0x00000001ff0c7424 */ /* 0x000fe200078e00ff */
[----:B------:R-:W-:Y:S01]  /*1be50*/  MOV R85, R14 ;  /* 0x0000000e00557202 */ /* 0x000fe20000000f00 */
[----:B------:R-:W-:-:S07]  /*1be60*/  IMAD.MOV.U32 R11, RZ, RZ, 0x1c1f ;  /* 0x00001c1fff0b7424 */ /* 0x000fce00078e00ff */
[----:B------:R-:W-:Y:S05]  /*1be70*/  WARPSYNC.COLLECTIVE R15, `(.L_x_2942) ;  /* 0x000000000f087348 */ /* 0x000fea0003c00000 */
[----:B------:R0:W1:Y:S02]  /*1be80*/  SHFL.IDX P6, R14, R13, R12, R11 ;  /* 0x0000000c0d0e7389 */ /* 0x00006400000c000b */
[----:B01----:R-:W-:Y:S01]  /*1be90*/  ENDCOLLECTIVE ;  /* 0x000000000000791b */ /* 0x003fe20003800000 */
.L_x_2942:
[----:B------:R-:W-:Y:S05]  /*1bea0*/  BRA `(.L_x_2943) ;  /* 0xfffffe7400907947 */ /* 0x000fea000383ffff */
.L_x_2703:
[----:B0-----:R0:W1:Y:S02]  /*1beb0*/  SYNCS.PHASECHK.TRANS64.TRYWAIT P4, [R68+URZ+0x16890], R77 ;  /* 0x0168904d440075a7 */ /* 0x001064000808017f */
[----:B-1----:R-:W-:Y:S05]  /*1bec0*/  @!P4 NANOSLEEP.SYNCS 0x989680 ;  /* 0x009896800000c95d */ /* 0x002fea0003900000 */
[----:B------:R-:W1:Y:S02]  /*1bed0*/  @!P4 SYNCS.PHASECHK.TRANS64 P4, [R68+URZ+0x16890], R77 ;  /* 0x0168904d4400c5a7 */ /* 0x000e64000808007f */
[----:B-1----:R-:W-:Y:S05]  /*1bee0*/  @!P4 BRA `(.L_x_2703) ;  /* 0xfffffffc00f0c947 */ /* 0x002fea000383ffff */
[----:B------:R-:W-:Y:S05]  /*1bef0*/  BRA `(.L_x_2944) ;  /* 0xfffffe8000847947 */ /* 0x000fea000383ffff */
.L_x_2704:
        /* <DEDUP_REMOVED lines=8> */
.L_x_2946:
[----:B------:R-:W-:Y:S05]  /*1bf80*/  BSYNC B1 ;  /* 0x0000000000017941 */ /* 0x000fea0003800000 */
.L_x_2945:
        /* <DEDUP_REMOVED lines=8> */
.L_x_2947:
[----:B------:R-:W-:Y:S01]  /*1c010*/  IMAD.MOV.U32 R80, RZ, RZ, R14 ;  /* 0x000000ffff507224 */ /* 0x000fe200078e000e */
[----:B------:R-:W-:Y:S06]  /*1c020*/  BRA `(.L_x_2948) ;  /* 0xfffffe8000507947 */ /* 0x000fec000383ffff */
.L_x_2709:
[----:B------:R-:W-:Y:S01]  /*1c030*/  BSSY B1, `(.L_x_2949) ;  /* 0x0000008000017945 */ /* 0x000fe20003800000 */
[----:B---3--:R-:W-:Y:S01]  /*1c040*/  IMAD.MOV.U32 R13, RZ, RZ, R85 ;  /* 0x000000ffff0d7224 */ /* 0x008fe200078e0055 */
[----:B------:R-:W-:Y:S01]  /*1c050*/  MOV R12, 0x1 ;  /* 0x00000001000c7802 */ /* 0x000fe20000000f00 */
[----:B--2---:R-:W-:Y:S02]  /*1c060*/  IMAD.MOV.U32 R11, RZ, RZ, 0x1c1f ;  /* 0x00001c1fff0b7424 */ /* 0x004fe400078e00ff */
[----:B------:R-:W-:-:S07]  /*1c070*/  IMAD.MOV.U32 R15, RZ, RZ, -0x1 ;  /* 0xffffffffff0f7424 */ /* 0x000fce00078e00ff */
[----:B01----:R-:W-:Y:S05]  /*1c080*/  WARPSYNC.COLLECTIVE R15, `(.L_x_2950) ;  /* 0x000000000f087348 */ /* 0x003fea0003c00000 */
[----:B------:R2:W3:Y:S02]  /*1c090*/  SHFL.IDX P6, R14, R13, R12, R11 ;  /* 0x0000000c0d0e7389 */ /* 0x0004e400000c000b */
[----:B0123--:R-:W-:Y:S01]  /*1c0a0*/  ENDCOLLECTIVE ;  /* 0x000000000000791b */ /* 0x00ffe20003800000 */
.L_x_2950:
[----:B------:R-:W-:Y:S05]  /*1c0b0*/  BSYNC B1 ;  /* 0x0000000000017941 */ /* 0x000fea0003800000 */
.L_x_2949:
        /* <DEDUP_REMOVED lines=8> */
.L_x_2951:
[----:B------:R-:W-:Y:S01]  /*1c140*/  MOV R84, R14 ;  /* 0x0000000e00547202 */ /* 0x000fe20000000f00 */
[----:B------:R-:W-:Y:S06]  /*1c150*/  BRA `(.L_x_2952) ;  /* 0xfffffe8400dc7947 */ /* 0x000fec000383ffff */
.L_x_2714:
[----:B0-----:R0:W1:Y:S02]  /*1c160*/  SYNCS.PHASECHK.TRANS64.TRYWAIT P3, [R68+URZ+0x16890], R77 ;  /* 0x0168904d440075a7 */ /* 0x001064000806017f */
[----:B-1----:R-:W-:Y:S05]  /*1c170*/  @!P3 NANOSLEEP.SYNCS 0x989680 ;  /* 0x009896800000b95d */ /* 0x002fea0003900000 */
[----:B------:R-:W1:Y:S02]  /*1c180*/  @!P3 SYNCS.PHASECHK.TRANS64 P3, [R68+URZ+0x16890], R77 ;  /* 0x0168904d4400b5a7 */ /* 0x000e64000806007f */
[----:B-1----:R-:W-:Y:S05]  /*1c190*/  @!P3 BRA `(.L_x_2714) ;  /* 0xfffffffc00f0b947 */ /* 0x002fea000383ffff */
[----:B------:R-:W-:Y:S05]  /*1c1a0*/  BRA `(.L_x_2953) ;  /* 0xfffffe8c00e47947 */ /* 0x000fea000383ffff */
.L_x_2715:
        /* <DEDUP_REMOVED lines=8> */
.L_x_2955:
[----:B------:R-:W-:Y:S05]  /*1c230*/  BSYNC B1 ;  /* 0x0000000000017941 */ /* 0x000fea0003800000 */
.L_x_2954:
        /* <DEDUP_REMOVED lines=8> */
.L_x_2956:
[----:B------:R-:W-:Y:S01]  /*1c2c0*/  IMAD.MOV.U32 R7, RZ, RZ, R14 ;  /* 0x000000ffff077224 */ /* 0x000fe200078e000e */
[----:B------:R-:W-:Y:S06]  /*1c2d0*/  BRA `(.L_x_2957) ;  /* 0xfffffe9000007947 */ /* 0x000fec000383ffff */
.L_x_2718:
        /* <DEDUP_REMOVED lines=8> */
.L_x_2959:
[----:B------:R-:W-:Y:S05]  /*1c360*/  BSYNC B1 ;  /* 0x0000000000017941 */ /* 0x000fea0003800000 */
.L_x_2958:
        /* <DEDUP_REMOVED lines=8> */
.L_x_2960:
[----:B------:R-:W-:Y:S01]  /*1c3f0*/  MOV R7, R14 ;  /* 0x0000000e00077202 */ /* 0x000fe20000000f00 */
[----:B------:R-:W-:Y:S06]  /*1c400*/  BRA `(.L_x_2961) ;  /* 0xfffffe8c00fc7947 */ /* 0x000fec000383ffff */
.L_x_2722:
[----:B0-----:R0:W2:Y:S02]  /*1c410*/  SYNCS.PHASECHK.TRANS64.TRYWAIT P4, [R68+URZ+0x168b0], R77 ;  /* 0x0168b04d440075a7 */ /* 0x0010a4000808017f */
[----:B--2---:R-:W-:Y:S05]  /*1c420*/  @!P4 NANOSLEEP.SYNCS 0x989680 ;  /* 0x009896800000c95d */ /* 0x004fea0003900000 */
[----:B------:R-:W2:Y:S02]  /*1c430*/  @!P4 SYNCS.PHASECHK.TRANS64 P4, [R68+URZ+0x168b0], R77 ;  /* 0x0168b04d4400c5a7 */ /* 0x000ea4000808007f */
[----:B--2---:R-:W-:Y:S05]  /*1c440*/  @!P4 BRA `(.L_x_2722) ;  /* 0xfffffffc00f0c947 */ /* 0x004fea000383ffff */
[----:B------:R-:W-:Y:S05]  /*1c450*/  BRA `(.L_x_2962) ;  /* 0xfffffe9000747947 */ /* 0x000fea000383ffff */
.L_x_2732:
[----:B------:R-:W0:Y:S01]  /*1c460*/  S2R R4, SR_TID.X ;  /* 0x0000000000047919 */ /* 0x000e220000002100 */
[----:B------:R-:W-:Y:S01]  /*1c470*/  BSSY B0, `(.L_x_2963) ;  /* 0x000000c000007945 */ /* 0x000fe20003800000 */
[----:B------:R-:W-:Y:S01]  /*1c480*/  IMAD.MOV.U32 R12, RZ, RZ, RZ ;  /* 0x000000ffff0c7224 */ /* 0x000fe200078e00ff */
[----:B----4-:R-:W-:Y:S01]  /*1c490*/  MOV R11, 0x1f ;  /* 0x0000001f000b7802 */ /* 0x010fe20000000f00 */
[----:B------:R-:W-:Y:S02]  /*1c4a0*/  IMAD.MOV.U32 R15, RZ, RZ, -0x1 ;  /* 0xffffffffff0f7424 */ /* 0x000fe400078e00ff */
[----:B0-----:R-:W-:-:S05]  /*1c4b0*/  VIADD R5, R4, 0xffffff80 ;  /* 0xffffff8004057836 */ /* 0x001fca0000000000 */
[----:B------:R-:W-:-:S04]  /*1c4c0*/  SHF.R.S32.HI R4, RZ, 0x1f, R5 ;  /* 0x0000001fff047819 */ /* 0x000fc80000011405 */
[----:B------:R-:W-:-:S04]  /*1c4d0*/  LEA.HI R4, R4, R5, RZ, 0x7 ;  /* 0x0000000504047211 */ /* 0x000fc800078f38ff */
[----:B------:R-:W-:-:S05]  /*1c4e0*/  SHF.R.S32.HI R4, RZ, 0x7, R4 ;  /* 0x00000007ff047819 */ /* 0x000fca0000011404 */
[----:B--2---:R-:W-:-:S07]  /*1c4f0*/  IMAD.MOV.U32 R13, RZ, RZ, R4 ;  /* 0x000000ffff0d7224 */ /* 0x004fce00078e0004 */
[----:B-----5:R-:W-:Y:S05]  /*1c500*/  WARPSYNC.COLLECTIVE R15, `(.L_x_2964) ;  /* 0x000000000f087348 */ /* 0x020fea0003c00000 */
[----:B------:R0:W1:Y:S02]  /*1c510*/  SHFL.IDX P6, R14, R13, R12, R11 ;  /* 0x0000000c0d0e7389 */ /* 0x00006400000c000b */
[----:B01---5:R-:W-:Y:S01]  /*1c520*/  ENDCOLLECTIVE ;  /* 0x000000000000791b */ /* 0x023fe20003800000 */
.L_x_2964:
[----:B------:R-:W-:Y:S05]  /*1c530*/  BSYNC B0 ;  /* 0x0000000000007941 */ /* 0x000fea0003800000 */
.L_x_2963:
[----:B------:R1:W-:Y:S01]  /*1c540*/  STL [R1+0x18], R14 ;  /* 0x0000180e01007387 */ /* 0x0003e20000100800 */
[----:B------:R-:W-:Y:S05]  /*1c550*/  BRA `(.L_x_2965) ;  /* 0xfffffe9800b87947 */ /* 0x000fea000383ffff */
.L_x_2744:
[----:B------:R-:W-:Y:S01]  /*1c560*/  BSSY B1, `(.L_x_2966) ;  /* 0x0000008000017945 */ /* 0x000fe20003800000 */
[----:B--2---:R-:W-:Y:S01]  /*1c570*/  IMAD.MOV.U32 R13, RZ, RZ, R6 ;  /* 0x000000ffff0d7224 */ /* 0x004fe200078e0006 */
[----:B------:R-:W-:Y:S01]  /*1c580*/  MOV R11, 0x1c1f ;  /* 0x00001c1f000b7802 */ /* 0x000fe20000000f00 */
[----:B------:R-:W-:Y:S02]  /*1c590*/  IMAD.MOV.U32 R12, RZ, RZ, RZ ;  /* 0x000000ffff0c7224 */ /* 0x000fe400078e00ff */
[----:B------:R-:W-:-:S07]  /*1c5a0*/  IMAD.MOV.U32 R15, RZ, RZ, -0x1 ;  /* 0xffffffffff0f7424 */ /* 0x000fce00078e00ff */
[----:B-1----:R-:W-:Y:S05]  /*1c5b0*/  WARPSYNC.COLLECTIVE R15, `(.L_x_2967) ;  /* 0x000000000f087348 */ /* 0x002fea0003c00000 */
[----:B-1----:R0:W1:Y:S02]  /*1c5c0*/  SHFL.IDX P6, R14, R13, R12, R11 ;  /* 0x0000000c0d0e7389 */ /* 0x00206400000c000b */
[----:B01----:R-:W-:Y:S01]  /*1c5d0*/  ENDCOLLECTIVE ;  /* 0x000000000000791b */ /* 0x003fe20003800000 */
.L_x_2967:
[----:B------:R-:W-:Y:S05]  /*1c5e0*/  BSYNC B1 ;  /* 0x0000000000017941 */ /* 0x000fea0003800000 */
.L_x_2966:
        /* <DEDUP_REMOVED lines=8> */
.L_x_2968:
[----:B------:R-:W-:Y:S01]  /*1c670*/  MOV R13, R8 ;  /* 0x00000008000d7202 */ /* 0x000fe20000000f00 */
[----:B------:R-:W-:-:S07]  /*1c680*/  IMAD.MOV.U32 R0, RZ, RZ, R14 ;  /* 0x000000ffff007224 */ /* 0x000fce00078e000e */
[----:B------:R-:W-:Y:S05]  /*1c690*/  WARPSYNC.COLLECTIVE R15, `(.L_x_2969) ;  /* 0x000000000f087348 */ /* 0x000fea0003c00000 */
[----:B------:R0:W1:Y:S02]  /*1c6a0*/  SHFL.IDX P6, R14, R13, R12, R11 ;  /* 0x0000000c0d0e7389 */ /* 0x00006400000c000b */
[----:B01----:R-:W-:Y:S01]  /*1c6b0*/  ENDCOLLECTIVE ;  /* 0x000000000000791b */ /* 0x003fe20003800000 */
.L_x_2969:
[----:B------:R-:W-:Y:S02]  /*1c6c0*/  IMAD.MOV.U32 R13, RZ, RZ, R7 ;  /* 0x000000ffff0d7224 */ /* 0x000fe400078e0007 */
[----:B------:R-:W-:-:S07]  /*1c6d0*/  IMAD.MOV.U32 R5, RZ, RZ, R14 ;  /* 0x000000ffff057224 */ /* 0x000fce00078e000e */
[----:B------:R-:W-:Y:S05]  /*1c6e0*/  WARPSYNC.COLLECTIVE R15, `(.L_x_2970) ;  /* 0x000000000f087348 */ /* 0x000fea0003c00000 */
[----:B------:R0:W1:Y:S02]  /*1c6f0*/  SHFL.IDX P6, R14, R13, R12, R11 ;  /* 0x0000000c0d0e7389 */ /* 0x00006400000c000b */
[----:B01----:R-:W-:Y:S01]  /*1c700*/  ENDCOLLECTIVE ;  /* 0x000000000000791b */ /* 0x003fe20003800000 */
.L_x_2970:
[----:B------:R-:W-:Y:S05]  /*1c710*/  BRA `(.L_x_2971) ;  /* 0xfffffea000447947 */ /* 0x000fea000383ffff */
.L_x_2747:
[----:B------:R-:W-:Y:S01]  /*1c720*/  BSSY B1, `(.L_x_2972) ;  /* 0x0000008000017945 */ /* 0x000fe20003800000 */
[----:B--2---:R-:W-:Y:S01]  /*1c730*/  IMAD.MOV.U32 R13, RZ, RZ, R6 ;  /* 0x000000ffff0d7224 */ /* 0x004fe200078e0006 */
[----:B------:R-:W-:Y:S01]  /*1c740*/  MOV R12, 0x1 ;  /* 0x00000001000c7802 */ /* 0x000fe20000000f00 */
[----:B------:R-:W-:Y:S02]  /*1c750*/  IMAD.MOV.U32 R11, RZ, RZ, 0x1c1f ;  /* 0x00001c1fff0b7424 */ /* 0x000fe400078e00ff */
[----:B------:R-:W-:-:S07]  /*1c760*/  IMAD.MOV.U32 R15, RZ, RZ, -0x1 ;  /* 0xffffffffff0f7424 */ /* 0x000fce00078e00ff */
[----:B-1----:R-:W-:Y:S05]  /*1c770*/  WARPSYNC.COLLECTIVE R15, `(.L_x_2973) ;  /* 0x000000000f087348 */ /* 0x002fea0003c00000 */
[----:B------:R0:W2:Y:S02]  /*1c780*/  SHFL.IDX P6, R14, R13, R12, R11 ;  /* 0x0000000c0d0e7389 */ /* 0x0000a400000c000b */
[----:B012---:R-:W-:Y:S01]  /*1c790*/  ENDCOLLECTIVE ;  /* 0x000000000000791b */ /* 0x007fe20003800000 */
.L_x_2973:
[----:B------:R-:W-:Y:S05]  /*1c7a0*/  BSYNC B1 ;  /* 0x0000000000017941 */ /* 0x000fea0003800000 */
.L_x_2972:
        /* <DEDUP_REMOVED lines=8> */
.L_x_2974:
[----:B------:R-:W-:Y:S01]  /*1c830*/  IMAD.MOV.U32 R13, RZ, RZ, R8 ;  /* 0x000000ffff0d7224 */ /* 0x000fe200078e0008 */
[----:B------:R-:W-:-:S07]  /*1c840*/  MOV R0, R14 ;  /* 0x0000000e00007202 */ /* 0x000fce0000000f00 */
[----:B------:R-:W-:Y:S05]  /*1c850*/  WARPSYNC.COLLECTIVE R15, `(.L_x_2975) ;  /* 0x000000000f087348 */ /* 0x000fea0003c00000 */
[----:B------:R0:W1:Y:S02]  /*1c860*/  SHFL.IDX P6, R14, R13, R12, R11 ;  /* 0x0000000c0d0e7389 */ /* 0x00006400000c000b */
[----:B01----:R-:W-:Y:S01]  /*1c870*/  ENDCOLLECTIVE ;  /* 0x000000000000791b */ /* 0x003fe20003800000 */
.L_x_2975:
[----:B------:R-:W-:Y:S02]  /*1c880*/  IMAD.MOV.U32 R13, RZ, RZ, R7 ;  /* 0x000000ffff0d7224 */ /* 0x000fe400078e0007 */
[----:B------:R-:W-:-:S07]  /*1c890*/  IMAD.MOV.U32 R5, RZ, RZ, R14 ;  /* 0x000000ffff057224 */ /* 0x000fce00078e000e */
[----:B------:R-:W-:Y:S05]  /*1c8a0*/  WARPSYNC.COLLECTIVE R15, `(.L_x_2976) ;  /* 0x000000000f087348 */ /* 0x000fea0003c00000 */
[----:B------:R0:W1:Y:S02]  /*1c8b0*/  SHFL.IDX P6, R14, R13, R12, R11 ;  /* 0x0000000c0d0e7389 */ /* 0x00006400000c000b */
[----:B01----:R-:W-:Y:S01]  /*1c8c0*/  ENDCOLLECTIVE ;  /* 0x000000000000791b */ /* 0x003fe20003800000 */
.L_x_2976:
[----:B------:R-:W-:Y:S05]  /*1c8d0*/  BRA `(.L_x_2977) ;  /* 0xfffffea000a87947 */ /* 0x000fea000383ffff */
.L_x_2751:
[----:B0-----:R0:W1:Y:S02]  /*1c8e0*/  SYNCS.PHASECHK.TRANS64.TRYWAIT P0, [R2+URZ+0x16800], R39 ;  /* 0x01680027020075a7 */ /* 0x001064000800017f */
[----:B-1----:R-:W-:Y:S05]  /*1c8f0*/  @!P0 NANOSLEEP.SYNCS 0x989680 ;  /* 0x009896800000895d */ /* 0x002fea0003900000 */
[----:B------:R-:W1:Y:S02]  /*1c900*/  @!P0 SYNCS.PHASECHK.TRANS64 P0, [R2+URZ+0x16800], R39 ;  /* 0x01680027020085a7 */ /* 0x000e64000800007f */
[----:B-1----:R-:W-:Y:S05]  /*1c910*/  @!P0 BRA `(.L_x_2751) ;  /* 0xfffffffc00f08947 */ /* 0x002fea000383ffff */
[----:B------:R-:W-:Y:S05]  /*1c920*/  BRA `(.L_x_2978) ;  /* 0xfffffea400b07947 */ /* 0x000fea000383ffff */
.L_x_2759:
[----:B------:R-:W0:Y:S01]  /*1c930*/  LDC R43, c[0x0][0x3f4] ;  /* 0x0000fd00ff2b7b82 */ /* 0x000e220000000800 */
[----:B------:R-:W-:Y:S01]  /*1c940*/  BSSY B1, `(.L_x_2979) ;  /* 0x0000008000017945 */ /* 0x000fe20003800000 */
[----:B--2---:R-:W-:Y:S01]  /*1c950*/  MOV R13, R26 ;  /* 0x0000001a000d7202 */ /* 0x004fe20000000f00 */
[----:B------:R-:W-:Y:S02]  /*1c960*/  IMAD.MOV.U32 R12, RZ, RZ, RZ ;  /* 0x000000ffff0c7224 */ /* 0x000fe400078e00ff */
[----:B----4-:R-:W-:Y:S02]  /*1c970*/  IMAD.MOV.U32 R11, RZ, RZ, 0x1c1f ;  /* 0x00001c1fff0b7424 */ /* 0x010fe400078e00ff */
[----:B------:R-:W-:-:S07]  /*1c980*/  IMAD.MOV.U32 R15, RZ, RZ, -0x1 ;  /* 0xffffffffff0f7424 */ /* 0x000fce00078e00ff */
[----:B01----:R-:W-:Y:S05]  /*1c990*/  WARPSYNC.COLLECTIVE R15, `(.L_x_2980) ;  /* 0x000000000f087348 */ /* 0x003fea0003c00000 */
[----:B-1----:R1:W2:Y:S02]  /*1c9a0*/  SHFL.IDX P6, R14, R13, R12, R11 ;  /* 0x0000000c0d0e7389 */ /* 0x0022a400000c000b */
[----:B012---:R-:W-:Y:S01]  /*1c9b0*/  ENDCOLLECTIVE ;  /* 0x000000000000791b */ /* 0x007fe20003800000 */
.L_x_2980:
[----:B------:R-:W-:Y:S05]  /*1c9c0*/  BSYNC B1 ;  /* 0x0000000000017941 */ /* 0x000fea0003800000 */
.L_x_2979:
[----:B------:R0:W5:Y:S01]  /*1c9d0*/  LDL R10, [R1+0x14] ;  /* 0x00001400010a7983 */ /* 0x0001620000100800 */
[----:B------:R-:W-:Y:S01]  /*1c9e0*/  IMAD.MOV.U32 R13, RZ, RZ, R25 ;  /* 0x000000ffff0d7224 */ /* 0x000fe200078e0019 */
[----:B------:R-:W-:Y:S01]  /*1c9f0*/  MOV R15, 0xffffffff ;  /* 0xffffffff000f7802 */ /* 0x000fe20000000f00 */
[----:B------:R-:W-:Y:S01]  /*1ca00*/  IMAD.MOV.U32 R12, RZ, RZ, RZ ;  /* 0x000000ffff0c7224 */ /* 0x000fe200078e00ff */
[----:B------:R-:W-:Y:S01]  /*1ca10*/  MOV R0, R14 ;  /* 0x0000000e00007202 */ /* 0x000fe20000000f00 */
[----:B------:R-:W-:Y:S01]  /*1ca20*/  IMAD.MOV.U32 R11, RZ, RZ, 0x1c1f ;  /* 0x00001c1fff0b7424 */ /* 0x000fe200078e00ff */
[----:B------:R-:W-:-:S13]  /*1ca30*/  ISETP.GE.AND P0, PT, R16, R43, PT ;  /* 0x0000002b1000720c */ /* 0x000fda0003f06270 */
[----:B0----5:R-:W-:Y:S05]  /*1ca40*/  WARPSYNC.COLLECTIVE R15, `(.L_x_2981) ;  /* 0x000000000f087348 */ /* 0x021fea0003c00000 */
[----:B------:R1:W2:Y:S02]  /*1ca50*/  SHFL.IDX P6, R14, R13, R12, R11 ;  /* 0x0000000c0d0e7389 */ /* 0x0002a400000c000b */
[----:B012--5:R-:W-:Y:S01]  /*1ca60*/  ENDCOLLECTIVE ;  /* 0x000000000000791b */ /* 0x027fe20003800000 */
.L_x_2981:
[----:B------:R-:W-:Y:S02]  /*1ca70*/  IMAD.MOV.U32 R13, RZ, RZ, R24 ;  /* 0x000000ffff0d7224 */ /* 0x000fe400078e0018 */
[----:B------:R-:W-:-:S07]  /*1ca80*/  IMAD.MOV.U32 R3, RZ, RZ, R14 ;  /* 0x000000ffff037224 */ /* 0x000fce00078e000e */
[----:B------:R-:W-:Y:S05]  /*1ca90*/  WARPSYNC.COLLECTIVE R15, `(.L_x_2982) ;  /* 0x000000000f087348 */ /* 0x000fea0003c00000 */
[----:B------:R0:W1:Y:S02]  /*1caa0*/  SHFL.IDX P6, R14, R13, R12, R11 ;  /* 0x0000000c0d0e7389 */ /* 0x00006400000c000b */
[----:B01----:R-:W-:Y:S01]  /*1cab0*/  ENDCOLLECTIVE ;  /* 0x000000000000791b */ /* 0x003fe20003800000 */
.L_x_2982:
[----:B------:R-:W-:Y:S01]  /*1cac0*/  MOV R13, R27 ;  /* 0x0000001b000d7202 */ /* 0x000fe20000000f00 */
[----:B------:R-:W-:-:S07]  /*1cad0*/  IMAD.MOV.U32 R4, RZ, RZ, R14 ;  /* 0x000000ffff047224 */ /* 0x000fce00078e000e */
[----:B------:R-:W-:Y:S05]  /*1cae0*/  WARPSYNC.COLLECTIVE R15, `(.L_x_2983) ;  /* 0x000000000f087348 */ /* 0x000fea0003c00000 */
[----:B------:R0:W1:Y:S02]  /*1caf0*/  SHFL.IDX P6, R14, R13, R12, R11 ;  /* 0x0000000c0d0e7389 */ /* 0x00006400000c000b */
[----:B01----:R-:W-:Y:S01]  /*1cb00*/  ENDCOLLECTIVE ;  /* 0x000000000000791b */ /* 0x003fe20003800000 */
.L_x_2983:
[----:B------:R-:W-:-:S05]  /*1cb10*/  IMAD R32, R10, R32, RZ ;  /* 0x000000200a207224 */ /* 0x000fca00078e02ff */
[----:B------:R-:W-:-:S13]  /*1cb20*/  ISETP.GE.OR P1, PT, R39, R32, P0 ;  /* 0x000000202700720c */ /* 0x000fda0000726670 */
[C---:B------:R-:W-:Y:S01]  /*1cb30*/  @!P1 IMAD.SHL.U32 R5, R16.reuse, 0x2, RZ ;  /* 0x0000000210059824 */ /* 0x040fe200078e00ff */
[----:B------:R-:W-:-:S04]  /*1cb40*/  @!P1 SHF.L.U64.HI R21, R16, 0x1, R17 ;  /* 0x0000000110159819 */ /* 0x000fc80000010211 */
[----:B------:R-:W-:-:S05]  /*1cb50*/  @!P1 IADD3 R6, P2, R3, R5, RZ ;  /* 0x0000000503069210 */ /* 0x000fca0007f5e0ff */
[----:B------:R-:W-:-:S05]  /*1cb60*/  @!P1 IMAD.X R7, R0, 0x1, R21, P2 ;  /* 0x0000000100079824 */ /* 0x000fca00010e0615 */
[----:B------:R-:W2:Y:S01]  /*1cb70*/  @!P1 LD.E.128 R8, desc[UR40][R6.64] ;  /* 0x0000002806089980 */ /* 0x000ea2000c101d00 */
[----:B------:R-:W-:-:S05]  /*1cb80*/  @!P1 IADD3 R14, P2, R14, R5, RZ ;  /* 0x000000050e0e9210 */ /* 0x000fca0007f5e0ff */
[----:B------:R-:W-:-:S05]  /*1cb90*/  @!P1 IMAD.X R3, R4, 0x1, R21, P2 ;  /* 0x0000000104039824 */ /* 0x000fca00010e0615 */
[----:B------:R-:W-:-:S05]  /*1cba0*/  @!P1 MOV R15, R3 ;  /* 0x00000003000f9202 */ /* 0x000fca0000000f00 */
        /* <DEDUP_REMOVED lines=15> */
.L_x_2984:
[----:B------:R-:W-:Y:S02]  /*1cca0*/  IMAD.MOV.U32 R0, RZ, RZ, R34 ;  /* 0x000000ffff007224 */ /* 0x000fe400078e0022 */
[----:B------:R-:W-:Y:S01]  /*1ccb0*/  @!P1 IMAD.MOV.U32 R36, RZ, RZ, R10 ;  /* 0x000000ffff249224 */ /* 0x000fe200078e000a */
[----:B------:R-:W-:Y:S01]  /*1ccc0*/  MOV R3, R35 ;  /* 0x0000002300037202 */ /* 0x000fe20000000f00 */
[----:B------:R-:W-:Y:S01]  /*1ccd0*/  IMAD.MOV.U32 R9, RZ, RZ, R37 ;  /* 0x000000ffff097224 */ /* 0x000fe200078e0025 */
[----:B------:R-:W-:Y:S01]  /*1cce0*/  PRMT R42, R0, 0x7610, R42 ;  /* 0x00007610002a7816 */ /* 0x000fe2000000002a */
[----:B------:R-:W-:Y:S01]  /*1ccf0*/  IMAD.MOV.U32 R8, RZ, RZ, R36 ;  /* 0x000000ffff087224 */ /* 0x000fe200078e0024 */
[----:B------:R-:W-:Y:S01]  /*1cd00*/  PRMT R45, R45, 0x5410, R3 ;  /* 0x000054102d2d7816 */ /* 0x000fe20000000003 */
[----:B------:R-:W-:Y:S01]  /*1cd10*/  @!P1 IMAD.MOV.U32 R30, RZ, RZ, R4 ;  /* 0x000000ffff1e9224 */ /* 0x000fe200078e0004 */
[----:B------:R-:W-:Y:S01]  /*1cd20*/  @!P1 MOV R31, R5 ;  /* 0x00000005001f9202 */ /* 0x000fe20000000f00 */
[----:B------:R-:W-:Y:S01]  /*1cd30*/  @!P1 IMAD.MOV.U32 R20, RZ, RZ, R6 ;  /* 0x000000ffff149224 */ /* 0x000fe200078e0006 */
[----:B------:R-:W-:Y:S01]  /*1cd40*/  PRMT R33, R8, 0x5410, R9 ;  /* 0x0000541008217816 */ /* 0x000fe20000000009 */
[----:B------:R-:W-:Y:S01]  /*1cd50*/  @!P1 IMAD.MOV.U32 R21, RZ, RZ, R7 ;  /* 0x000000ffff159224 */ /* 0x000fe200078e0007 */
[----:B------:R-:W-:Y:S01]  /*1cd60*/  MOV R13, R25 ;  /* 0x00000019000d7202 */ /* 0x000fe20000000f00 */
[----:B------:R-:W-:Y:S01]  /*1cd70*/  IMAD.MOV.U32 R4, RZ, RZ, R30 ;  /* 0x000000ffff047224 */ /* 0x000fe200078e001e */
[----:B------:R-:W-:Y:S01]  /*1cd80*/  MOV R5, R31 ;  /* 0x0000001f00057202 */ /* 0x000fe20000000f00 */
[----:B------:R-:W-:-:S02]  /*1cd90*/  IMAD.MOV.U32 R6, RZ, RZ, R20 ;  /* 0x000000ffff067224 */ /* 0x000fc400078e0014 */
[----:B------:R-:W-:Y:S01]  /*1cda0*/  IMAD.MOV.U32 R7, RZ, RZ, R21 ;  /* 0x000000ffff077224 */ /* 0x000fe200078e0015 */
[----:B------:R-:W-:Y:S02]  /*1cdb0*/  PRMT R45, R5, 0x7610, R45 ;  /* 0x00007610052d7816 */ /* 0x000fe4000000002d */
[----:B------:R-:W-:Y:S02]  /*1cdc0*/  PRMT R56, R4, 0x5410, R6 ;  /* 0x0000541004387816 */ /* 0x000fe40000000006 */
[----:B------:R-:W-:Y:S01]  /*1cdd0*/  CS2R R4, SRZ ;  /* 0x0000000000047805 */ /* 0x000fe2000001ff00 */
[----:B------:R-:W-:Y:S01]  /*1cde0*/  IMAD.MOV.U32 R0, RZ, RZ, R14 ;  /* 0x000000ffff007224 */ /* 0x000fe200078e000e */
[----:B------:R-:W-:-:S07]  /*1cdf0*/  PRMT R42, R42, 0x5410, R7 ;  /* 0x000054102a2a7816 */ /* 0x000fce0000000007 */
[----:B------:R-:W-:Y:S05]  /*1ce00*/  WARPSYNC.COLLECTIVE R15, `(.L_x_2985) ;  /* 0x000000000f087348 */ /* 0x000fea0003c00000 */
[----:B------:R0:W1:Y:S02]  /*1ce10*/  SHFL.IDX P6, R14, R13, R12, R11 ;  /* 0x0000000c0d0e7389 */ /* 0x00006400000c000b */
[----:B01----:R-:W-:Y:S01]  /*1ce20*/  ENDCOLLECTIVE ;  /* 0x000000000000791b */ /* 0x003fe20003800000 */
.L_x_2985:
[----:B------:R-:W-:Y:S02]  /*1ce30*/  IMAD.MOV.U32 R13, RZ, RZ, R24 ;  /* 0x000000ffff0d7224 */ /* 0x000fe400078e0018 */
[----:B------:R-:W-:-:S07]  /*1ce40*/  IMAD.MOV.U32 R3, RZ, RZ, R14 ;  /* 0x000000ffff037224 */ /* 0x000fce00078e000e */
[----:B------:R-:W-:Y:S05]  /*1ce50*/  WARPSYNC.COLLECTIVE R15, `(.L_x_2986) ;  /* 0x000000000f087348 */ /* 0x000fea0003c00000 */
[----:B------:R0:W1:Y:S02]  /*1ce60*/  SHFL.IDX P6, R14, R13, R12, R11 ;  /* 0x0000000c0d0e7389 */ /* 0x00006400000c000b */
[----:B01----:R-:W-:Y:S01]  /*1ce70*/  ENDCOLLECTIVE ;  /* 0x000000000000791b */ /* 0x003fe20003800000 */
.L_x_2986:
[----:B------:R-:W-:Y:S01]  /*1ce80*/  MOV R13, R27 ;  /* 0x0000001b000d7202 */ /* 0x000fe20000000f00 */
[----:B------:R-:W-:-:S07]  /*1ce90*/  IMAD.MOV.U32 R24, RZ, RZ, R14 ;  /* 0x000000ffff187224 */ /* 0x000fce00078e000e */
[----:B------:R-:W-:Y:S05]  /*1cea0*/  WARPSYNC.COLLECTIVE R15, `(.L_x_2987) ;  /* 0x000000000f087348 */ /* 0x000fea0003c00000 */
[----:B------:R0:W1:Y:S02]  /*1ceb0*/  SHFL.IDX P6, R14, R13, R12, R11 ;  /* 0x0000000c0d0e7389 */ /* 0x00006400000c000b */
[----:B01----:R-:W-:Y:S01]  /*1cec0*/  ENDCOLLECTIVE ;  /* 0x000000000000791b */ /* 0x003fe20003800000 */
.L_x_2987:
[----:B------:R-:W-:Y:S05]  /*1ced0*/  BRA `(.L_x_2988) ;  /* 0xfffffeb000a07947 */ /* 0x000fea000383ffff */
.L_x_2763:
[----:B0-----:R0:W1:Y:S02]  /*1cee0*/  SYNCS.PHASECHK.TRANS64.TRYWAIT P1, [R2+URZ+0x16800], R13 ;  /* 0x0168000d020075a7 */ /* 0x001064000802017f */
[----:B-1----:R-:W-:Y:S05]  /*1cef0*/  @!P1 NANOSLEEP.SYNCS 0x989680 ;  /* 0x009896800000995d */ /* 0x002fea0003900000 */
[----:B------:R-:W1:Y:S02]  /*1cf00*/  @!P1 SYNCS.PHASECHK.TRANS64 P1, [R2+URZ+0x16800], R13 ;  /* 0x0168000d020095a7 */ /* 0x000e64000802007f */
[----:B-1----:R-:W-:Y:S05]  /*1cf10*/  @!P1 BRA `(.L_x_2763) ;  /* 0xfffffffc00f09947 */ /* 0x002fea000383ffff */
[----:B------:R-:W-:Y:S05]  /*1cf20*/  BRA `(.L_x_2989) ;  /* 0xfffffeb400407947 */ /* 0x000fea000383ffff */
.L_x_2769:
[----:B--2---:R2:W3:Y:S02]  /*1cf30*/  SYNCS.PHASECHK.TRANS64.TRYWAIT P1, [R0+URZ+0x16830], R5 ;  /* 0x01683005000075a7 */ /* 0x0044e4000802017f */
[----:B---3--:R-:W-:Y:S05]  /*1cf40*/  @!P1 NANOSLEEP.SYNCS 0x989680 ;  /* 0x009896800000995d */ /* 0x008fea0003900000 */
[----:B------:R-:W3:Y:S02]  /*1cf50*/  @!P1 SYNCS.PHASECHK.TRANS64 P1, [R0+URZ+0x16830], R5 ;  /* 0x01683005000095a7 */ /* 0x000ee4000802007f */
[----:B---3--:R-:W-:Y:S05]  /*1cf60*/  @!P1 BRA `(.L_x_2769) ;  /* 0xfffffffc00f09947 */ /* 0x008fea000383ffff */
[----:B------:R-:W-:Y:S05]  /*1cf70*/  BRA `(.L_x_2768) ;  /* 0xfffffec000cc7947 */ /* 0x000fea000383ffff */
.L_x_2776:
[----:B-1----:R1:W2:Y:S02]  /*1cf80*/  SYNCS.PHASECHK.TRANS64.TRYWAIT P2, [R5+URZ+0x16830], R8 ;  /* 0x01683008050075a7 */ /* 0x0022a4000804017f */
[----:B--2---:R-:W-:Y:S05]  /*1cf90*/  @!P2 NANOSLEEP.SYNCS 0x989680 ;  /* 0x009896800000a95d */ /* 0x004fea0003900000 */
[----:B------:R-:W2:Y:S02]  /*1cfa0*/  @!P2 SYNCS.PHASECHK.TRANS64 P2, [R5+URZ+0x16830], R8 ;  /* 0x016830080500a5a7 */ /* 0x000ea4000804007f */
[----:B--2---:R-:W-:Y:S05]  /*1cfb0*/  @!P2 BRA `(.L_x_2776) ;  /* 0xfffffffc00f0a947 */ /* 0x004fea000383ffff */
[----:B------:R-:W-:Y:S05]  /*1cfc0*/  BRA `(.L_x_2775) ;  /* 0xfffffeec00887947 */ /* 0x000fea000383ffff */
.L_x_2780:
[----:B-1----:R1:W2:Y:S02]  /*1cfd0*/  SYNCS.PHASECHK.TRANS64.TRYWAIT P1, [R5+URZ+0x16850], R4 ;  /* 0x01685004050075a7 */ /* 0x0022a4000802017f */
[----:B--2---:R-:W-:Y:S05]  /*1cfe0*/  @!P1 NANOSLEEP.SYNCS 0x989680 ;  /* 0x009896800000995d */ /* 0x004fea0003900000 */
[----:B------:R-:W2:Y:S02]  /*1cff0*/  @!P1 SYNCS.PHASECHK.TRANS64 P1, [R5+URZ+0x16850], R4 ;  /* 0x01685004050095a7 */ /* 0x000ea4000802007f */
[----:B--2---:R-:W-:Y:S05]  /*1d000*/  @!P1 BRA `(.L_x_2780) ;  /* 0xfffffffc00f09947 */ /* 0x004fea000383ffff */
[----:B------:R-:W-:Y:S05]  /*1d010*/  BRA `(.L_x_2777) ;  /* 0xfffffef000587947 */ /* 0x000fea000383ffff */
.L_x_2789:
[----:B-1----:R1:W2:Y:S02]  /*1d020*/  SYNCS.PHASECHK.TRANS64.TRYWAIT P1, [R5+URZ+0x16830], R8 ;  /* 0x01683008050075a7 */ /* 0x0022a4000802017f */
[----:B--2---:R-:W-:Y:S05]  /*1d030*/  @!P1 NANOSLEEP.SYNCS 0x989680 ;  /* 0x009896800000995d */ /* 0x004fea0003900000 */
[----:B------:R-:W2:Y:S02]  /*1d040*/  @!P1 SYNCS.PHASECHK.TRANS64 P1, [R5+URZ+0x16830], R8 ;  /* 0x01683008050095a7 */ /* 0x000ea4000802007f */
[----:B--2---:R-:W-:Y:S05]  /*1d050*/  @!P1 BRA `(.L_x_2789) ;  /* 0xfffffffc00f09947 */ /* 0x004fea000383ffff */
[----:B------:R-:W-:Y:S05]  /*1d060*/  BRA `(.L_x_2788) ;  /* 0xffffff1c00b87947 */ /* 0x000fea000383ffff */
.L_x_2793:
[----:B-1----:R1:W2:Y:S02]  /*1d070*/  SYNCS.PHASECHK.TRANS64.TRYWAIT P1, [R5+URZ+0x16850], R4 ;  /* 0x01685004050075a7 */ /* 0x0022a4000802017f */
[----:B--2---:R-:W-:Y:S05]  /*1d080*/  @!P1 NANOSLEEP.SYNCS 0x989680 ;  /* 0x009896800000995d */ /* 0x004fea0003900000 */
[----:B------:R-:W2:Y:S02]  /*1d090*/  @!P1 SYNCS.PHASECHK.TRANS64 P1, [R5+URZ+0x16850], R4 ;  /* 0x01685004050095a7 */ /* 0x000ea4000802007f */
[----:B--2---:R-:W-:Y:S05]  /*1d0a0*/  @!P1 BRA `(.L_x_2793) ;  /* 0xfffffffc00f09947 */ /* 0x004fea000383ffff */
[----:B------:R-:W-:Y:S05]  /*1d0b0*/  BRA `(.L_x_2790) ;  /* 0xffffff20007c7947 */ /* 0x000fea000383ffff */
.L_x_2800:
[----:B-1----:R1:W2:Y:S02]  /*1d0c0*/  SYNCS.PHASECHK.TRANS64.TRYWAIT P1, [R13+URZ+0x16850], R4 ;  /* 0x016850040d0075a7 */ /* 0x0022a4000802017f */
[----:B--2---:R-:W-:Y:S05]  /*1d0d0*/  @!P1 NANOSLEEP.SYNCS 0x989680 ;  /* 0x009896800000995d */ /* 0x004fea0003900000 */
[----:B------:R-:W2:Y:S02]  /*1d0e0*/  @!P1 SYNCS.PHASECHK.TRANS64 P1, [R13+URZ+0x16850], R4 ;  /* 0x016850040d0095a7 */ /* 0x000ea4000802007f */
[----:B--2---:R-:W-:Y:S05]  /*1d0f0*/  @!P1 BRA `(.L_x_2800) ;  /* 0xfffffffc00f09947 */ /* 0x004fea000383ffff */
[----:B------:R-:W-:Y:S05]  /*1d100*/  BRA `(.L_x_2799) ;  /* 0xffffff44004c7947 */ /* 0x000fea000383ffff */
.L_x_2806:
[----:B------:R-:W-:Y:S01]  /*1d110*/  IMAD.MOV.U32 R13, RZ, RZ, R40 ;  /* 0x000000ffff0d7224 */ /* 0x000fe200078e0028 */
[----:B------:R-:W-:Y:S01]  /*1d120*/  MOV R12, RZ ;  /* 0x000000ff000c7202 */ /* 0x000fe20000000f00 */
[----:B------:R-:W-:Y:S02]  /*1d130*/  IMAD.MOV.U32 R11, RZ, RZ, 0x181f ;  /* 0x0000181fff0b7424 */ /* 0x000fe400078e00ff */
[----:B------:R-:W-:Y:S02]  /*1d140*/  IMAD.MOV.U32 R15, RZ, RZ, -0x1 ;  /* 0xffffffffff0f7424 */ /* 0x000fe400078e00ff */
[----:B------:R-:W-:-:S07]  /*1d150*/  IMAD.IADD R41, R47, 0x1, R49 ;  /* 0x000000012f297824 */ /* 0x000fce00078e0231 */
[----:B-----5:R-:W-:Y:S05]  /*1d160*/  WARPSYNC.COLLECTIVE R15, `(.L_x_2990) ;  /* 0x000000000f087348 */ /* 0x020fea0003c00000 */
[----:B------:R0:W1:Y:S02]  /*1d170*/  SHFL.IDX P6, R14, R13, R12, R11 ;  /* 0x0000000c0d0e7389 */ /* 0x00006400000c000b */
[----:B01---5:R-:W-:Y:S01]  /*1d180*/  ENDCOLLECTIVE ;  /* 0x000000000000791b */ /* 0x023fe20003800000 */
.L_x_2990:
[----:B------:R-:W-:Y:S02]  /*1d190*/  IADD3 R20, R41, 0x30, RZ ;  /* 0x0000003029147810 */ /* 0x000fe40007ffe0ff */
[----:B------:R-:W-:Y:S01]  /*1d1a0*/  MOV R13, R23 ;  /* 0x00000017000d7202 */ /* 0x000fe20000000f00 */
[----:B------:R-:W-:-:S07]  /*1d1b0*/  IMAD.MOV.U32 R0, RZ, RZ, R14 ;  /* 0x000000ffff007224 */ /* 0x000fce00078e000e */
[----:B------:R-:W-:Y:S05]  /*1d1c0*/  WARPSYNC.COLLECTIVE R15, `(.L_x_2991) ;  /* 0x000000000f087348 */ /* 0x000fea0003c00000 */
[----:B------:R0:W1:Y:S02]  /*1d1d0*/  SHFL.IDX P6, R14, R13, R12, R11 ;  /* 0x0000000c0d0e7389 */ /* 0x00006400000c000b */
[----:B01----:R-:W-:Y:S01]  /*1d1e0*/  ENDCOLLECTIVE ;  /* 0x000000000000791b */ /* 0x003fe20003800000 */
.L_x_2991:
[----:B------:R-:W-:Y:S02]  /*1d1f0*/  ULDC UR4, c[0x0][0xac8] ;  /* 0x0002b20000047ab9 */ /* 0x000fe40000000800 */
[----:B------:R-:W-:-:S04]  /*1d200*/  ISETP.GE.AND P0, PT, R43, UR4, PT ;  /* 0x000000042b007c0c */ /* 0x000fc8000bf06270 */
[-C--:B------:R-:W-:Y:S01]  /*1d210*/  ISETP.GE.OR P4, PT, R20, R44.reuse, P0 ;  /* 0x0000002c1400720c */ /* 0x080fe20000786670 */
[C---:B------:R-:W-:Y:S01]  /*1d220*/  VIADD R20, R41.reuse, 0x60 ;  /* 0x0000006029147836 */ /* 0x040fe20000000000 */
[----:B------:R-:W-:-:S04]  /*1d230*/  ISETP.GE.OR P3, PT, R41, R44, P0 ;  /* 0x0000002c2900720c */ /* 0x000fc80000766670 */
[----:B------:R-:W-:Y:S01]  /*1d240*/  ISETP.GE.OR P2, PT, R20, R44, P0 ;  /* 0x0000002c1400720c */ /* 0x000fe20000746670 */
[----:B------:R-:W-:Y:S02]  /*1d250*/  IMAD.MOV.U32 R13, RZ, RZ, R40 ;  /* 0x000000ffff0d7224 */ /* 0x000fe400078e0028 */
[----:B------:R-:W-:Y:S02]  /*1d260*/  IMAD.MOV.U32 R12, RZ, RZ, 0x1 ;  /* 0x00000001ff0c7424 */ /* 0x000fe400078e00ff */
[----:B------:R-:W-:-:S08]  /*1d270*/  IMAD.MOV.U32 R3, RZ, RZ, R14 ;  /* 0x000000ffff037224 */ /* 0x000fd000078e000e */
[----:B------:R-:W-:Y:S05]  /*1d280*/  WARPSYNC.COLLECTIVE R15, `(.L_x_2992) ;  /* 0x000000000f087348 */ /* 0x000fea0003c00000 */
[----:B------:R0:W1:Y:S02]  /*1d290*/  SHFL.IDX P6, R14, R13, R12, R11 ;  /* 0x0000000c0d0e7389 */ /* 0x00006400000c000b */
[----:B01----:R-:W-:Y:S01]  /*1d2a0*/  ENDCOLLECTIVE ;  /* 0x000000000000791b */ /* 0x003fe20003800000 */
.L_x_2992:
[----:B------:R-:W-:-:S04]  /*1d2b0*/  @!P3 LEA R28, P5, R43, R3, 0x1 ;  /* 0x000000032b1cb211 */ /* 0x000fc800078a08ff */
[----:B------:R-:W-:Y:S01]  /*1d2c0*/  @!P3 LEA.HI.X R3, R43, R0, R42, 0x1, P5 ;  /* 0x000000002b03b211 */ /* 0x000fe200028f0c2a */
[----:B------:R-:W-:Y:S01]  /*1d2d0*/  IMAD.MOV.U32 R13, RZ, RZ, R23 ;  /* 0x000000ffff0d7224 */ /* 0x000fe200078e0017 */
[----:B------:R-:W-:-:S07]  /*1d2e0*/  MOV R8, R14 ;  /* 0x0000000e00087202 */ /* 0x000fce0000000f00 */
[----:B------:R-:W-:Y:S05]  /*1d2f0*/  WARPSYNC.COLLECTIVE R15, `(.L_x_2993) ;  /* 0x000000000f087348 */ /* 0x000fea0003c00000 */
[----:B------:R0:W1:Y:S02]  /*1d300*/  SHFL.IDX P6, R14, R13, R12, R11 ;  /* 0x0000000c0d0e7389 */ /* 0x00006400000c000b */
[----:B01----:R-:W-:Y:S01]  /*1d310*/  ENDCOLLECTIVE ;  /* 0x000000000000791b */ /* 0x003fe20003800000 */
.L_x_2993:
[----:B------:R-:W-:Y:S01]  /*1d320*/  MOV R13, R40 ;  /* 0x00000028000d7202 */ /* 0x000fe20000000f00 */
[----:B------:R-:W-:Y:S02]  /*1d330*/  IMAD.MOV.U32 R12, RZ, RZ, 0x2 ;  /* 0x00000002ff0c7424 */ /* 0x000fe400078e00ff */
[----:B------:R-:W-:-:S07]  /*1d340*/  IMAD.MOV.U32 R9, RZ, RZ, R14 ;  /* 0x000000ffff097224 */ /* 0x000fce00078e000e */
[----:B------:R-:W-:Y:S05]  /*1d350*/  WARPSYNC.COLLECTIVE R15, `(.L_x_2994) ;  /* 0x000000000f087348 */ /* 0x000fea0003c00000 */
[----:B------:R0:W1:Y:S02]  /*1d360*/  SHFL.IDX P6, R14, R13, R12, R11 ;  /* 0x0000000c0d0e7389 */ /* 0x00006400000c000b */
[----:B01----:R-:W-:Y:S01]  /*1d370*/  ENDCOLLECTIVE ;  /* 0x000000000000791b */ /* 0x003fe20003800000 */
.L_x_2994:
        /* <DEDUP_REMOVED lines=11> */
.L_x_2995:
[----:B------:R-:W-:Y:S01]  /*1d430*/  MOV R13, R40 ;  /* 0x00000028000d7202 */ /* 0x000fe20000000f00 */
[----:B------:R-:W-:Y:S01]  /*1d440*/  IMAD.MOV.U32 R12, RZ, RZ, 0x3 ;  /* 0x00000003ff0c7424 */ /* 0x000fe200078e00ff */
[----:B------:R-:W-:-:S13]  /*1d450*/  @!P2 LEA R45, P5, R43, R14, 0x1 ;  /* 0x0000000e2b2da211 */ /* 0x000fda00078a08ff */
[----:B------:R-:W-:Y:S05]  /*1d460*/  WARPSYNC.COLLECTIVE R15, `(.L_x_2996) ;  /* 0x000000000f087348 */ /* 0x000fea0003c00000 */
[----:B------:R0:W1:Y:S02]  /*1d470*/  SHFL.IDX P6, R14, R13, R12, R11 ;  /* 0x0000000c0d0e7389 */ /* 0x00006400000c000b */
[----:B01----:R-:W-:Y:S01]  /*1d480*/  ENDCOLLECTIVE ;  /* 0x000000000000791b */ /* 0x003fe20003800000 */
.L_x_2996:
[----:B------:R-:W-:Y:S02]  /*1d490*/  @!P2 LEA.HI.X R10, R43, R10, R42, 0x1, P5 ;  /* 0x0000000a2b0aa211 */ /* 0x000fe400028f0c2a */
[----:B------:R-:W-:-:S03]  /*1d4a0*/  @!P2 MOV R4, R45 ;  /* 0x0000002d0004a202 */ /* 0x000fc60000000f00 */
[----:B------:R-:W-:-:S05]  /*1d4b0*/  @!P2 IMAD.MOV.U32 R5, RZ, RZ, R10 ;  /* 0x000000ffff05a224 */ /* 0x000fca00078e000a */
[----:B------:R0:W-:Y:S01]  /*1d4c0*/  @!P2 ST.E.128 desc[UR40][R4.64], R32 ;  /* 0x000000200400a985 */ /* 0x0001e2000c101d28 */
[----:B------:R-:W-:Y:S02]  /*1d4d0*/  IMAD.MOV.U32 R13, RZ, RZ, R23 ;  /* 0x000000ffff0d7224 */ /* 0x000fe400078e0017 */
[----:B------:R-:W-:-:S07]  /*1d4e0*/  IMAD.MOV.U32 R0, RZ, RZ, R14 ;  /* 0x000000ffff007224 */ /* 0x000fce00078e000e */
[----:B0-----:R-:W-:Y:S05]  /*1d4f0*/  WARPSYNC.COLLECTIVE R15, `(.L_x_2997) ;  /* 0x000000000f087348 */ /* 0x001fea0003c00000 */
[----:B------:R1:W2:Y:S02]  /*1d500*/  SHFL.IDX P6, R14, R13, R12, R11 ;  /* 0x0000000c0d0e7389 */ /* 0x0002a400000c000b */
[----:B012---:R-:W-:Y:S01]  /*1d510*/  ENDCOLLECTIVE ;  /* 0x000000000000791b */ /* 0x007fe20003800000 */
.L_x_2997:
[----:B------:R-:W-:Y:S05]  /*1d520*/  BRA `(.L_x_2998) ;  /* 0xffffff5800847947 */ /* 0x000fea000383ffff */
.L_x_2808:
[----:B------:R-:W-:Y:S01]  /*1d530*/  IMAD.MOV.U32 R13, RZ, RZ, R4 ;  /* 0x000000ffff0d7224 */ /* 0x000fe200078e0004 */
[----:B------:R-:W-:Y:S01]  /*1d540*/  MOV R11, 0x1c1f ;  /* 0x00001c1f000b7802 */ /* 0x000fe20000000f00 */
[----:B------:R-:W-:Y:S02]  /*1d550*/  IMAD.MOV.U32 R12, RZ, RZ, RZ ;  /* 0x000000ffff0c7224 */ /* 0x000fe400078e00ff */
[----:B------:R-:W-:-:S07]  /*1d560*/  IMAD.MOV.U32 R15, RZ, RZ, -0x1 ;  /* 0xffffffffff0f7424 */ /* 0x000fce00078e00ff */
[----:B------:R-:W-:Y:S05]  /*1d570*/  WARPSYNC.COLLECTIVE R15, `(.L_x_2999) ;  /* 0x000000000f087348 */ /* 0x000fea0003c00000 */
[----:B------:R0:W1:Y:S02]  /*1d580*/  SHFL.IDX P6, R14, R13, R12, R11 ;  /* 0x0000000c0d0e7389 */ /* 0x00006400000c000b */
[----:B01----:R-:W-:Y:S01]  /*1d590*/  ENDCOLLECTIVE ;  /* 0x000000000000791b */ /* 0x003fe20003800000 */
.L_x_2999:
[----:B------:R-:W-:Y:S02]  /*1d5a0*/  IMAD.MOV.U32 R13, RZ, RZ, R0 ;  /* 0x000000ffff0d7224 */ /* 0x000fe400078e0000 */
[----:B------:R-:W-:-:S07]  /*1d5b0*/  IMAD.MOV.U32 R3, RZ, RZ, R14 ;  /* 0x000000ffff037224 */ /* 0x000fce00078e000e */
[----:B------:R-:W-:Y:S05]  /*1d5c0*/  WARPSYNC.COLLECTIVE R15, `(.L_x_3000) ;  /* 0x000000000f087348 */ /* 0x000fea0003c00000 */
[----:B------:R0:W1:Y:S02]  /*1d5d0*/  SHFL.IDX P6, R14, R13, R12, R11 ;  /* 0x0000000c0d0e7389 */ /* 0x00006400000c000b */
[----:B01----:R-:W-:Y:S01]  /*1d5e0*/  ENDCOLLECTIVE ;  /* 0x000000000000791b */ /* 0x003fe20003800000 */
.L_x_3000:
[----:B------:R-:W-:Y:S05]  /*1d5f0*/  BRA `(.L_x_3001) ;  /* 0xffffff5c00607947 */ /* 0x000fea000383ffff */
.L_x_2811:
[----:B------:R-:W-:Y:S01]  /*1d600*/  BSSY B1, `(.L_x_3002) ;  /* 0x0000008000017945 */ /* 0x000fe20003800000 */
[----:B---3--:R-:W-:Y:S01]  /*1d610*/  MOV R13, R4 ;  /* 0x00000004000d7202 */ /* 0x008fe20000000f00 */
[----:B------:R-:W-:Y:S02]  /*1d620*/  IMAD.MOV.U32 R12, RZ, RZ, 0x1 ;  /* 0x00000001ff0c7424 */ /* 0x000fe400078e00ff */
[----:B------:R-:W-:Y:S02]  /*1d630*/  IMAD.MOV.U32 R11, RZ, RZ, 0x1c1f ;  /* 0x00001c1fff0b7424 */ /* 0x000fe400078e00ff */
[----:B------:R-:W-:-:S07]  /*1d640*/  IMAD.MOV.U32 R15, RZ, RZ, -0x1 ;  /* 0xffffffffff0f7424 */ /* 0x000fce00078e00ff */
[----:B012---:R-:W-:Y:S05]  /*1d650*/  WARPSYNC.COLLECTIVE R15, `(.L_x_3003) ;  /* 0x000000000f087348 */ /* 0x007fea0003c00000 */
[----:B--2---:R2:W3:Y:S02]  /*1d660*/  SHFL.IDX P6, R14, R13, R12, R11 ;  /* 0x0000000c0d0e7389 */ /* 0x0044e400000c000b */
[----:B0123--:R-:W-:Y:S01]  /*1d670*/  ENDCOLLECTIVE ;  /* 0x000000000000791b */ /* 0x00ffe20003800000 */
.L_x_3003:
[----:B------:R-:W-:Y:S05]  /*1d680*/  BSYNC B1 ;  /* 0x0000000000017941 */ /* 0x000fea0003800000 */
.L_x_3002:
        /* <DEDUP_REMOVED lines=8> */
.L_x_3004:
[----:B------:R-:W-:Y:S05]  /*1d710*/  BRA `(.L_x_3005) ;  /* 0xffffff5c00bc7947 */ /* 0x000fea000383ffff */
.L_x_2815:
[----:B------:R-:W-:Y:S01]  /*1d720*/  IMAD.MOV.U32 R13, RZ, RZ, R20 ;  /* 0x000000ffff0d7224 */ /* 0x000fe200078e0014 */
[----:B------:R-:W-:Y:S01]  /*1d730*/  MOV R15, 0xffffffff ;  /* 0xffffffff000f7802 */ /* 0x000fe20000000f00 */
[----:B------:R-:W-:Y:S02]  /*1d740*/  IMAD.MOV.U32 R12, RZ, RZ, RZ ;  /* 0x000000ffff0c7224 */ /* 0x000fe400078e00ff */
[----:B------:R-:W-:Y:S02]  /*1d750*/  IMAD.MOV.U32 R11, RZ, RZ, 0x181f ;  /* 0x0000181fff0b7424 */ /* 0x000fe400078e00ff */
[----:B------:R-:W-:Y:S02]  /*1d760*/  IMAD R21, R24, R25, RZ ;  /* 0x0000001918157224 */ /* 0x000fe400078e02ff */
[----:B------:R-:W-:-:S07]  /*1d770*/  IMAD.IADD R24, R27, 0x1, R28 ;  /* 0x000000011b187824 */ /* 0x000fce00078e021c */
[----:B------:R-:W-:Y:S05]  /*1d780*/  WARPSYNC.COLLECTIVE R15, `(.L_x_3006) ;  /* 0x000000000f087348 */ /* 0x000fea0003c00000 */
[----:B------:R0:W1:Y:S02]  /*1d790*/  SHFL.IDX P6, R14, R13, R12, R11 ;  /* 0x0000000c0d0e7389 */ /* 0x00006400000c000b */
[----:B01----:R-:W-:Y:S01]  /*1d7a0*/  ENDCOLLECTIVE ;  /* 0x000000000000791b */ /* 0x003fe20003800000 */
.L_x_3006:
        /* <DEDUP_REMOVED lines=10> */
.L_x_3007:
[----:B------:R-:W-:Y:S01]  /*1d850*/  MOV R13, R20 ;  /* 0x00000014000d7202 */ /* 0x000fe20000000f00 */
[----:B------:R-:W-:Y:S02]  /*1d860*/  IMAD.MOV.U32 R12, RZ, RZ, 0x1 ;  /* 0x00000001ff0c7424 */ /* 0x000fe400078e00ff */
[----:B------:R-:W-:-:S07]  /*1d870*/  IMAD.MOV.U32 R3, RZ, RZ, R14 ;  /* 0x000000ffff037224 */ /* 0x000fce00078e000e */
[----:B------:R-:W-:Y:S05]  /*1d880*/  WARPSYNC.COLLECTIVE R15, `(.L_x_3008) ;  /* 0x000000000f087348 */ /* 0x000fea0003c00000 */
[----:B------:R0:W1:Y:S02]  /*1d890*/  SHFL.IDX P6, R14, R13, R12, R11 ;  /* 0x0000000c0d0e7389 */ /* 0x00006400000c000b */
[----:B01----:R-:W-:Y:S01]  /*1d8a0*/  ENDCOLLECTIVE ;  /* 0x000000000000791b */ /* 0x003fe20003800000 */
.L_x_3008:
[----:B------:R-:W-:-:S04]  /*1d8b0*/  @!P3 LEA R10, P5, R43, R3, 0x1 ;  /* 0x000000032b0ab211 */ /* 0x000fc800078a08ff */
[----:B------:R-:W-:Y:S01]  /*1d8c0*/  @!P3 LEA.HI.X R3, R43, R0, R42, 0x1, P5 ;  /* 0x000000002b03b211 */ /* 0x000fe200028f0c2a */
[----:B------:R-:W-:Y:S02]  /*1d8d0*/  IMAD.MOV.U32 R13, RZ, RZ, R7 ;  /* 0x000000ffff0d7224 */ /* 0x000fe400078e0007 */
[----:B------:R-:W-:-:S07]  /*1d8e0*/  IMAD.MOV.U32 R4, RZ, RZ, R14 ;  /* 0x000000ffff047224 */ /* 0x000fce00078e000e */
[----:B------:R-:W-:Y:S05]  /*1d8f0*/  WARPSYNC.COLLECTIVE R15, `(.L_x_3009) ;  /* 0x000000000f087348 */ /* 0x000fea0003c00000 */
[----:B------:R0:W1:Y:S02]  /*1d900*/  SHFL.IDX P6, R14, R13, R12, R11 ;  /* 0x0000000c0d0e7389 */ /* 0x00006400000c000b */
[----:B01----:R-:W-:Y:S01]  /*1d910*/  ENDCOLLECTIVE ;  /* 0x000000000000791b */ /* 0x003fe20003800000 */
.L_x_3009:
[----:B------:R-:W-:Y:S02]  /*1d920*/  IMAD.MOV.U32 R13, RZ, RZ, R20 ;  /* 0x000000ffff0d7224 */ /* 0x000fe400078e0014 */
[----:B------:R-:W-:Y:S01]  /*1d930*/  IMAD.MOV.U32 R12, RZ, RZ, 0x2 ;  /* 0x00000002ff0c7424 */ /* 0x000fe200078e00ff */
[----:B------:R-:W-:-:S07]  /*1d940*/  MOV R5, R14 ;  /* 0x0000000e00057202 */ /* 0x000fce0000000f00 */
[----:B------:R-:W-:Y:S05]  /*1d950*/  WARPSYNC.COLLECTIVE R15, `(.L_x_3010) ;  /* 0x000000000f087348 */ /* 0x000fea0003c00000 */
[----:B------:R0:W1:Y:S02]  /*1d960*/  SHFL.IDX P6, R14, R13, R12, R11 ;  /* 0x0000000c0d0e7389 */ /* 0x00006400000c000b */
[----:B01----:R-:W-:Y:S01]  /*1d970*/  ENDCOLLECTIVE ;  /* 0x000000000000791b */ /* 0x003fe20003800000 */
.L_x_3010:
[----:B------:R-:W-:-:S04]  /*1d980*/  @!P4 LEA R8, P1, R43, R5, 0x1 ;  /* 0x000000052b08c211 */ /* 0x000fc800078208ff */
[----:B------:R-:W-:Y:S01]  /*1d990*/  @!P4 LEA.HI.X R9, R43, R4, R42, 0x1, P1 ;  /* 0x000000042b09c211 */ /* 0x000fe200008f0c2a */
[----:B------:R-:W-:Y:S01]  /*1d9a0*/  IMAD.MOV.U32 R13, RZ, RZ, R7 ;  /* 0x000000ffff0d7224 */ /* 0x000fe200078e0007 */
[----:B------:R-:W-:-:S07]  /*1d9b0*/  MOV R6, R14 ;  /* 0x0000000e00067202 */ /* 0x000fce0000000f00 */
[----:B------:R-:W-:Y:S05]  /*1d9c0*/  WARPSYNC.COLLECTIVE R15, `(.L_x_3011) ;  /* 0x000000000f087348 */ /* 0x000fea0003c00000 */
[----:B------:R0:W1:Y:S02]  /*1d9d0*/  SHFL.IDX P6, R14, R13, R12, R11 ;  /* 0x0000000c0d0e7389 */ /* 0x00006400000c000b */
[----:B01----:R-:W-:Y:S01]  /*1d9e0*/  ENDCOLLECTIVE ;  /* 0x000000000000791b */ /* 0x003fe20003800000 */
.L_x_3011:
[----:B------:R-:W-:Y:S01]  /*1d9f0*/  @!P3 MOV R11, R3 ;  /* 0x00000003000bb202 */ /* 0x000fe20000000f00 */
[----:B------:R-:W-:Y:S02]  /*1da00*/  IMAD.MOV.U32 R13, RZ, RZ, R20 ;  /* 0x000000ffff0d7224 */ /* 0x000fe400078e0014 */
[----:B------:R-:W-:Y:S02]  /*1da10*/  IMAD.MOV.U32 R12, RZ, RZ, 0x3 ;  /* 0x00000003ff0c7424 */ /* 0x000fe400078e00ff */
        /* <DEDUP_REMOVED lines=9> */
.L_x_3012:
[----:B------:R0:W-:Y:S01]  /*1dab0*/  @!P2 ST.E.128 desc[UR40][R4.64], RZ ;  /* 0x000000ff0400a985 */ /* 0x0001e2000c101d28 */
[----:B------:R-:W-:Y:S01]  /*1dac0*/  IMAD.MOV.U32 R13, RZ, RZ, R7 ;  /* 0x000000ffff0d7224 */ /* 0x000fe200078e0007 */
[----:B------:R-:W-:-:S07]  /*1dad0*/  MOV R0, R14 ;  /* 0x0000000e00007202 */ /* 0x000fce0000000f00 */
[----:B0-----:R-:W-:Y:S05]  /*1dae0*/  WARPSYNC.COLLECTIVE R15, `(.L_x_3013) ;  /* 0x000000000f087348 */ /* 0x001fea0003c00000 */
[----:B------:R1:W2:Y:S02]  /*1daf0*/  SHFL.IDX P6, R14, R13, R12, R11 ;  /* 0x0000000c0d0e7389 */ /* 0x0002a400000c000b */
[----:B012---:R-:W-:Y:S01]  /*1db00*/  ENDCOLLECTIVE ;  /* 0x000000000000791b */ /* 0x007fe20003800000 */
.L_x_3013:
[----:B------:R-:W-:Y:S05]  /*1db10*/  BRA `(.L_x_3014) ;  /* 0xffffff6400cc7947 */ /* 0x000fea000383ffff */
.L_x_2834:
[----:B------:R-:W2:Y:S01]  /*1db20*/  S2R R7, SR_TID.X ;  /* 0x0000000000077919 */ /* 0x000ea20000002100 */
[----:B------:R-:W-:Y:S01]  /*1db30*/  BSSY B1, `(.L_x_3015) ;  /* 0x000000a000017945 */ /* 0x000fe20003800000 */
[----:B------:R-:W-:Y:S01]  /*1db40*/  MOV R12, RZ ;  /* 0x000000ff000c7202 */ /* 0x000fe20000000f00 */
        /* <DEDUP_REMOVED lines=8> */
.L_x_3016:
[----:B------:R-:W-:Y:S05]  /*1dbd0*/  BSYNC B1 ;  /* 0x0000000000017941 */ /* 0x000fea0003800000 */
.L_x_3015:
[----:B------:R-:W-:Y:S05]  /*1dbe0*/  BRA `(.L_x_3017) ;  /* 0xffffff8000b87947 */ /* 0x000fea000383ffff */
.L_x_2836:
[----:B------:R-:W-:Y:S01]  /*1dbf0*/  BSSY B1, `(.L_x_3018) ;  /* 0x0000006000017945 */ /* 0x000fe20003800000 */
[----:B------:R-:W-:-:S07]  /*1dc00*/  IMAD.MOV.U32 R15, RZ, RZ, -0x1 ;  /* 0xffffffffff0f7424 */ /* 0x000fce00078e00ff */
[----:B012---:R-:W-:Y:S05]  /*1dc10*/  WARPSYNC.COLLECTIVE R15, `(.L_x_3019) ;  /* 0x000000000f0c7348 */ /* 0x007fea0003c00000 */
[----:B------:R-:W-:Y:S02]  /*1dc20*/  ELECT P6, UR62, PT ;  /* 0x00000000003e782f */ /* 0x000fe400038c0000 */
[----:B------:R-:W-:Y:S01]  /*1dc30*/  MOV R14, UR62 ;  /* 0x0000003e000e7c02 */ /* 0x000fe20008000f00 */
[----:B012---:R-:W-:Y:S10]  /*1dc40*/  ENDCOLLECTIVE ;  /* 0x000000000000791b */ /* 0x007ff40003800000 */
.L_x_3019:
[----:B------:R-:W-:Y:S05]  /*1dc50*/  BSYNC B1 ;  /* 0x0000000000017941 */ /* 0x000fea0003800000 */
.L_x_3018:
[----:B------:R-:W-:Y:S05]  /*1dc60*/  BRA `(.L_x_2835) ;  /* 0xffffff8000b07947 */ /* 0x000fea000383ffff */
.L_x_2838:
[----:B--2---:R2:W3:Y:S02]  /*1dc70*/  SYNCS.PHASECHK.TRANS64.TRYWAIT P0, [R16+URZ+0x16820], R6 ;  /* 0x01682006100075a7 */ /* 0x0044e4000800017f */
[----:B---3--:R-:W-:Y:S05]  /*1dc80*/  @!P0 NANOSLEEP.SYNCS 0x989680 ;  /* 0x009896800000895d */ /* 0x008fea0003900000 */
[----:B------:R-:W3:Y:S02]  /*1dc90*/  @!P0 SYNCS.PHASECHK.TRANS64 P0, [R16+URZ+0x16820], R6 ;  /* 0x01682006100085a7 */ /* 0x000ee4000800007f */
[----:B---3--:R-:W-:Y:S05]  /*1dca0*/  @!P0 BRA `(.L_x_2838) ;  /* 0xfffffffc00f08947 */ /* 0x008fea000383ffff */
[----:B------:R-:W-:Y:S05]  /*1dcb0*/  BRA `(.L_x_3020) ;  /* 0xffffff8000c07947 */ /* 0x000fea000383ffff */
.L_x_2842:
[----:B--2---:R2:W3:Y:S02]  /*1dcc0*/  SYNCS.PHASECHK.TRANS64.TRYWAIT P0, [R6+URZ+0x168a0], R7 ;  /* 0x0168a007060075a7 */ /* 0x0044e4000800017f */
[----:B---3--:R-:W-:Y:S05]  /*1dcd0*/  @!P0 NANOSLEEP.SYNCS 0x989680 ;  /* 0x009896800000895d */ /* 0x008fea0003900000 */
[----:B------:R-:W3:Y:S02]  /*1dce0*/  @!P0 SYNCS.PHASECHK.TRANS64 P0, [R6+URZ+0x168a0], R7 ;  /* 0x0168a007060085a7 */ /* 0x000ee4000800007f */
[----:B---3--:R-:W-:Y:S05]  /*1dcf0*/  @!P0 BRA `(.L_x_2842) ;  /* 0xfffffffc00f08947 */ /* 0x008fea000383ffff */
[----:B------:R-:W-:Y:S05]  /*1dd00*/  BRA `(.L_x_3021) ;  /* 0xffffff8000dc7947 */ /* 0x000fea000383ffff */
.L_x_2847:
[----:B0-----:R0:W1:Y:S02]  /*1dd10*/  SYNCS.PHASECHK.TRANS64.TRYWAIT P0, [R6+URZ+0x168c0], R7 ;  /* 0x0168c007060075a7 */ /* 0x001064000800017f */
[----:B-1----:R-:W-:Y:S05]  /*1dd20*/  @!P0 NANOSLEEP.SYNCS 0x989680 ;  /* 0x009896800000895d */ /* 0x002fea0003900000 */
[----:B------:R-:W1:Y:S02]  /*1dd30*/  @!P0 SYNCS.PHASECHK.TRANS64 P0, [R6+URZ+0x168c0], R7 ;  /* 0x0168c007060085a7 */ /* 0x000e64000800007f */
[----:B-1----:R-:W-:Y:S05]  /*1dd40*/  @!P0 BRA `(.L_x_2847) ;  /* 0xfffffffc00f08947 */ /* 0x002fea000383ffff */
[----:B------:R-:W-:Y:S05]  /*1dd50*/  BRA `(.L_x_3022) ;  /* 0xffffff84005c7947 */ /* 0x000fea000383ffff */
.L_x_2854:
[----:B0-----:R0:W3:Y:S02]  /*1dd60*/  SYNCS.PHASECHK.TRANS64.TRYWAIT P1, [R6+URZ+0x168a0], R7 ;  /* 0x0168a007060075a7 */ /* 0x0010e4000802017f */
[----:B---3--:R-:W-:Y:S05]  /*1dd70*/  @!P1 NANOSLEEP.SYNCS 0x989680 ;  /* 0x009896800000995d */ /* 0x008fea0003900000 */
[----:B------:R-:W3:Y:S02]  /*1dd80*/  @!P1 SYNCS.PHASECHK.TRANS64 P1, [R6+URZ+0x168a0], R7 ;  /* 0x0168a007060095a7 */ /* 0x000ee4000802007f */
[----:B---3--:R-:W-:Y:S05]  /*1dd90*/  @!P1 BRA `(.L_x_2854) ;  /* 0xfffffffc00f09947 */ /* 0x008fea000383ffff */
[----:B------:R-:W-:Y:S05]  /*1dda0*/  BRA `(.L_x_3023) ;  /* 0xffffff8800287947 */ /* 0x000fea000383ffff */
.L_x_2859:
[----:B-1----:R1:W2:Y:S02]  /*1ddb0*/  SYNCS.PHASECHK.TRANS64.TRYWAIT P1, [R6+URZ+0x168c0], R7 ;  /* 0x0168c007060075a7 */ /* 0x0022a4000802017f */
[----:B--2---:R-:W-:Y:S05]  /*1ddc0*/  @!P1 NANOSLEEP.SYNCS 0x989680 ;  /* 0x009896800000995d */ /* 0x004fea0003900000 */
[----:B------:R-:W2:Y:S02]  /*1ddd0*/  @!P1 SYNCS.PHASECHK.TRANS64 P1, [R6+URZ+0x168c0], R7 ;  /* 0x0168c007060095a7 */ /* 0x000ea4000802007f */
[----:B--2---:R-:W-:Y:S05]  /*1dde0*/  @!P1 BRA `(.L_x_2859) ;  /* 0xfffffffc00f09947 */ /* 0x004fea000383ffff */
[----:B------:R-:W-:Y:S05]  /*1ddf0*/  BRA `(.L_x_3024) ;  /* 0xffffff8800a07947 */ /* 0x000fea000383ffff */
.L_x_2874:
[----:B------:R-:W0:Y:S01]  /*1de00*/  S2R R20, SR_TID.X ;  /* 0x0000000000147919 */ /* 0x000e220000002100 */
[----:B------:R-:W-:Y:S01]  /*1de10*/  BSSY B0, `(.L_x_3025) ;  /* 0x000000a000007945 */ /* 0x000fe20003800000 */
[----:B------:R-:W-:Y:S02]  /*1de20*/  IMAD.MOV.U32 R12, RZ, RZ, RZ ;  /* 0x000000ffff0c7224 */ /* 0x000fe400078e00ff */
[----:B------:R-:W-:Y:S02]  /*1de30*/  IMAD.MOV.U32 R11, RZ, RZ, 0x1f ;  /* 0x0000001fff0b7424 */ /* 0x000fe400078e00ff */
[----:B------:R-:W-:Y:S01]  /*1de40*/  IMAD.MOV.U32 R15, RZ, RZ, -0x1 ;  /* 0xffffffffff0f7424 */ /* 0x000fe200078e00ff */
[----:B0-----:R-:W-:-:S04]  /*1de50*/  SHF.R.U32.HI R9, RZ, 0x5, R20 ;  /* 0x00000005ff097819 */ /* 0x001fc80000011614 */
[----:B------:R-:W-:-:S04]  /*1de60*/  LOP3.LUT R9, R9, 0x3, RZ, 0xc0, !PT ;  /* 0x0000000309097812 */ /* 0x000fc800078ec0ff */
[----:B------:R-:W-:-:S07]  /*1de70*/  MOV R13, R9 ;  /* 0x00000009000d7202 */ /* 0x000fce0000000f00 */
[----:B-----5:R-:W-:Y:S05]  /*1de80*/  WARPSYNC.COLLECTIVE R15, `(.L_x_3026) ;  /* 0x000000000f087348 */ /* 0x020fea0003c00000 */
[----:B------:R0:W1:Y:S02]  /*1de90*/  SHFL.IDX P6, R14, R13, R12, R11 ;  /* 0x0000000c0d0e7389 */ /* 0x00006400000c000b */
[----:B01---5:R-:W-:Y:S01]  /*1dea0*/  ENDCOLLECTIVE ;  /* 0x000000000000791b */ /* 0x023fe20003800000 */
.L_x_3026:
[----:B------:R-:W-:Y:S05]  /*1deb0*/  BSYNC B0 ;  /* 0x0000000000007941 */ /* 0x000fea0003800000 */
.L_x_3025:
[----:B------:R-:W-:Y:S05]  /*1dec0*/  BRA `(.L_x_3027) ;  /* 0xffffff9400ec7947 */ /* 0x000fea000383ffff */
.L_x_2877:
[----:B0-----:R0:W1:Y:S02]  /*1ded0*/  SYNCS.PHASECHK.TRANS64.TRYWAIT P0, [R3+URZ+0x16840], R4 ;  /* 0x01684004030075a7 */ /* 0x001064000800017f */
[----:B-1----:R-:W-:Y:S05]  /*1dee0*/  @!P0 NANOSLEEP.SYNCS 0x989680 ;  /* 0x009896800000895d */ /* 0x002fea0003900000 */
[----:B------:R-:W1:Y:S02]  /*1def0*/  @!P0 SYNCS.PHASECHK.TRANS64 P0, [R3+URZ+0x16840], R4 ;  /* 0x01684004030085a7 */ /* 0x000e64000800007f */
[----:B-1----:R-:W-:Y:S05]  /*1df00*/  @!P0 BRA `(.L_x_2877) ;  /* 0xfffffffc00f08947 */ /* 0x002fea000383ffff */
[----:B------:R-:W-:Y:S05]  /*1df10*/  BRA `(.L_x_3028) ;  /* 0xffffff98003c7947 */ /* 0x000fea000383ffff */
.L_x_2878:
        /* <DEDUP_REMOVED lines=8> */
.L_x_3030:
[----:B------:R-:W-:Y:S05]  /*1dfa0*/  BSYNC B0 ;  /* 0x0000000000007941 */ /* 0x000fea0003800000 */
.L_x_3029:
[----:B------:R-:W-:Y:S01]  /*1dfb0*/  IMAD.MOV.U32 R13, RZ, RZ, R0 ;  /* 0x000000ffff0d7224 */ /* 0x000fe200078e0000 */
[----:B------:R-:W-:Y:S01]  /*1dfc0*/  MOV R15, 0xffffffff ;  /* 0xffffffff000f7802 */ /* 0x000fe20000000f00 */
[----:B------:R-:W-:Y:S01]  /*1dfd0*/  IMAD.MOV.U32 R12, RZ, RZ, RZ ;  /* 0x000000ffff0c7224 */ /* 0x000fe200078e00ff */
[----:B------:R-:W-:Y:S01]  /*1dfe0*/  MOV R6, R14 ;  /* 0x0000000e00067202 */ /* 0x000fe20000000f00 */
[----:B------:R-:W-:Y:S02]  /*1dff0*/  IMAD.MOV.U32 R11, RZ, RZ, 0x181f ;  /* 0x0000181fff0b7424 */ /* 0x000fe400078e00ff */
[----:B------:R-:W-:-:S07]  /*1e000*/  @P0 IMAD R8, R5, 0x2, R16 ;  /* 0x0000000205080824 */ /* 0x000fce00078e0210 */
[----:B------:R-:W-:Y:S05]  /*1e010*/  WARPSYNC.COLLECTIVE R15, `(.L_x_3031) ;  /* 0x000000000f087348 */ /* 0x000fea0003c00000 */
[----:B------:R0:W1:Y:S02]  /*1e020*/  SHFL.IDX P6, R14, R13, R12, R11 ;  /* 0x0000000c0d0e7389 */ /* 0x00006400000c000b */
[----:B01----:R-:W-:Y:S01]  /*1e030*/  ENDCOLLECTIVE ;  /* 0x000000000000791b */ /* 0x003fe20003800000 */
.L_x_3031:
[----:B------:R-:W-:Y:S01]  /*1e040*/  MOV R13, R2 ;  /* 0x00000002000d7202 */ /* 0x000fe20000000f00 */
[----:B------:R-:W-:Y:S02]  /*1e050*/  IMAD.MOV.U32 R12, RZ, RZ, 0x1 ;  /* 0x00000001ff0c7424 */ /* 0x000fe400078e00ff */
[----:B------:R-:W-:-:S07]  /*1e060*/  IMAD.MOV.U32 R7, RZ, RZ, R14 ;  /* 0x000000ffff077224 */ /* 0x000fce00078e000e */
[----:B------:R-:W-:Y:S05]  /*1e070*/  WARPSYNC.COLLECTIVE R15, `(.L_x_3032) ;  /* 0x000000000f087348 */ /* 0x000fea0003c00000 */
[----:B------:R0:W1:Y:S02]  /*1e080*/  SHFL.IDX P6, R14, R13, R12, R11 ;  /* 0x0000000c0d0e7389 */ /* 0x00006400000c000b */
[----:B01----:R-:W-:Y:S01]  /*1e090*/  ENDCOLLECTIVE ;  /* 0x000000000000791b */ /* 0x003fe20003800000 */
.L_x_3032:
        /* <DEDUP_REMOVED lines=15> */
.L_x_3033:
[----:B------:R-:W-:Y:S02]  /*1e190*/  @P0 IMAD R8, R5, 0x2, R16 ;  /* 0x0000000205080824 */ /* 0x000fe400078e0210 */
[----:B------:R-:W-:Y:S01]  /*1e1a0*/  IMAD.MOV.U32 R13, RZ, RZ, R2 ;  /* 0x000000ffff0d7224 */ /* 0x000fe200078e0002 */
[----:B------:R-:W-:Y:S02]  /*1e1b0*/  MOV R12, 0x2 ;  /* 0x00000002000c7802 */ /* 0x000fe40000000f00 */
[----:B------:R-:W-:-:S07]  /*1e1c0*/  MOV R7, R14 ;  /* 0x0000000e00077202 */ /* 0x000fce0000000f00 */
[----:B------:R-:W-:Y:S05]  /*1e1d0*/  WARPSYNC.COLLECTIVE R15, `(.L_x_3034) ;  /* 0x000000000f087348 */ /* 0x000fea0003c00000 */
[----:B------:R0:W1:Y:S02]  /*1e1e0*/  SHFL.IDX P6, R14, R13, R12, R11 ;  /* 0x0000000c0d0e7389 */ /* 0x00006400000c000b */
[----:B01----:R-:W-:Y:S01]  /*1e1f0*/  ENDCOLLECTIVE ;  /* 0x000000000000791b */ /* 0x003fe20003800000 */
.L_x_3034:
        /* <DEDUP_REMOVED lines=15> */
.L_x_3035:
[----:B------:R-:W-:Y:S02]  /*1e2f0*/  @P0 IMAD R8, R5, 0x2, R16 ;  /* 0x0000000205080824 */ /* 0x000fe400078e0210 */
[----:B------:R-:W-:Y:S02]  /*1e300*/  IMAD.MOV.U32 R13, RZ, RZ, R2 ;  /* 0x000000ffff0d7224 */ /* 0x000fe400078e0002 */
[----:B------:R-:W-:Y:S02]  /*1e310*/  IMAD.MOV.U32 R12, RZ, RZ, 0x3 ;  /* 0x00000003ff0c7424 */ /* 0x000fe400078e00ff */
[----:B------:R-:W-:-:S07]  /*1e320*/  IMAD.MOV.U32 R7, RZ, RZ, R14 ;  /* 0x000000ffff077224 */ /* 0x000fce00078e000e */
[----:B------:R-:W-:Y:S05]  /*1e330*/  WARPSYNC.COLLECTIVE R15, `(.L_x_3036) ;  /* 0x000000000f087348 */ /* 0x000fea0003c00000 */
[----:B------:R0:W1:Y:S02]  /*1e340*/  SHFL.IDX P6, R14, R13, R12, R11 ;  /* 0x0000000c0d0e7389 */ /* 0x00006400000c000b */
[----:B01----:R-:W-:Y:S01]  /*1e350*/  ENDCOLLECTIVE ;  /* 0x000000000000791b */ /* 0x003fe20003800000 */
.L_x_3036:
        /* <DEDUP_REMOVED lines=15> */
.L_x_3037:
[----:B------:R-:W-:Y:S01]  /*1e450*/  @P0 LEA R8, R5, R16, 0x1 ;  /* 0x0000001005080211 */ /* 0x000fe200078e08ff */
[----:B------:R-:W-:Y:S02]  /*1e460*/  IMAD.MOV.U32 R13, RZ, RZ, R2 ;  /* 0x000000ffff0d7224 */ /* 0x000fe400078e0002 */
[----:B------:R-:W-:Y:S02]  /*1e470*/  IMAD.MOV.U32 R12, RZ, RZ, 0x4 ;  /* 0x00000004ff0c7424 */ /* 0x000fe400078e00ff */
[----:B------:R-:W-:-:S07]  /*1e480*/  IMAD.MOV.U32 R7, RZ, RZ, R14 ;  /* 0x000000ffff077224 */ /* 0x000fce00078e000e */
[----:B------:R-:W-:Y:S05]  /*1e490*/  WARPSYNC.COLLECTIVE R15, `(.L_x_3038) ;  /* 0x000000000f087348 */ /* 0x000fea0003c00000 */
[----:B------:R0:W1:Y:S02]  /*1e4a0*/  SHFL.IDX P6, R14, R13, R12, R11 ;  /* 0x0000000c0d0e7389 */ /* 0x00006400000c000b */
[----:B01----:R-:W-:Y:S01]  /*1e4b0*/  ENDCOLLECTIVE ;  /* 0x000000000000791b */ /* 0x003fe20003800000 */
.L_x_3038:
        /* <DEDUP_REMOVED lines=15> */
.L_x_3039:
[----:B------:R-:W-:Y:S01]  /*1e5b0*/  @P0 IMAD R8, R5, 0x2, R16 ;  /* 0x0000000205080824 */ /* 0x000fe200078e0210 */
[----:B------:R-:W-:Y:S01]  /*1e5c0*/  MOV R13, R2 ;  /* 0x00000002000d7202 */ /* 0x000fe20000000f00 */
[----:B------:R-:W-:Y:S02]  /*1e5d0*/  IMAD.MOV.U32 R12, RZ, RZ, 0x5 ;  /* 0x00000005ff0c7424 */ /* 0x000fe400078e00ff */
[----:B------:R-:W-:-:S07]  /*1e5e0*/  IMAD.MOV.U32 R7, RZ, RZ, R14 ;  /* 0x000000ffff077224 */ /* 0x000fce00078e000e */
[----:B------:R-:W-:Y:S05]  /*1e5f0*/  WARPSYNC.COLLECTIVE R15, `(.L_x_3040) ;  /* 0x000000000f087348 */ /* 0x000fea0003c00000 */
[----:B------:R0:W1:Y:S02]  /*1e600*/  SHFL.IDX P6, R14, R13, R12, R11 ;  /* 0x0000000c0d0e7389 */ /* 0x00006400000c000b */
[----:B01----:R-:W-:Y:S01]  /*1e610*/  ENDCOLLECTIVE ;  /* 0x000000000000791b */ /* 0x003fe20003800000 */
.L_x_3040:
        /* <DEDUP_REMOVED lines=15> */
.L_x_3041:
[----:B------:R-:W-:Y:S02]  /*1e710*/  @P0 IMAD R8, R5, 0x2, R16 ;  /* 0x0000000205080824 */ /* 0x000fe400078e0210 */
[----:B------:R-:W-:Y:S01]  /*1e720*/  IMAD.MOV.U32 R13, RZ, RZ, R2 ;  /* 0x000000ffff0d7224 */ /* 0x000fe200078e0002 */
[----:B------:R-:W-:Y:S02]  /*1e730*/  MOV R12, 0x6 ;  /* 0x00000006000c7802 */ /* 0x000fe40000000f00 */
[----:B------:R-:W-:-:S07]  /*1e740*/  MOV R7, R14 ;  /* 0x0000000e00077202 */ /* 0x000fce0000000f00 */
[----:B------:R-:W-:Y:S05]  /*1e750*/  WARPSYNC.COLLECTIVE R15, `(.L_x_3042) ;  /* 0x000000000f087348 */ /* 0x000fea0003c00000 */
[----:B------:R0:W1:Y:S02]  /*1e760*/  SHFL.IDX P6, R14, R13, R12, R11 ;  /* 0x0000000c0d0e7389 */ /* 0x00006400000c000b */
[----:B01----:R-:W-:Y:S01]  /*1e770*/  ENDCOLLECTIVE ;  /* 0x000000000000791b */ /* 0x003fe20003800000 */
.L_x_3042:
        /* <DEDUP_REMOVED lines=15> */
.L_x_3043:
[----:B------:R-:W-:Y:S02]  /*1e870*/  @P0 IMAD R8, R5, 0x2, R16 ;  /* 0x0000000205080824 */ /* 0x000fe400078e0210 */
[----:B------:R-:W-:Y:S02]  /*1e880*/  IMAD.MOV.U32 R13, RZ, RZ, R2 ;  /* 0x000000ffff0d7224 */ /* 0x000fe400078e0002 */
[----:B------:R-:W-:Y:S02]  /*1e890*/  IMAD.MOV.U32 R12, RZ, RZ, 0x7 ;  /* 0x00000007ff0c7424 */ /* 0x000fe400078e00ff */
[----:B------:R-:W-:-:S07]  /*1e8a0*/  IMAD.MOV.U32 R7, RZ, RZ, R14 ;  /* 0x000000ffff077224 */ /* 0x000fce00078e000e */
[----:B------:R-:W-:Y:S05]  /*1e8b0*/  WARPSYNC.COLLECTIVE R15, `(.L_x_3044) ;  /* 0x000000000f087348 */ /* 0x000fea0003c00000 */
[----:B------:R0:W1:Y:S02]  /*1e8c0*/  SHFL.IDX P6, R14, R13, R12, R11 ;  /* 0x0000000c0d0e7389 */ /* 0x00006400000c000b */
[----:B01----:R-:W-:Y:S01]  /*1e8d0*/  ENDCOLLECTIVE ;  /* 0x000000000000791b */ /* 0x003fe20003800000 */
.L_x_3044:
[----:B------:R-:W-:-:S04]  /*1e8e0*/  @P0 LEA R7, P1, R9, R7, 0x1 ;  /* 0x0000000709070211 */ /* 0x000fc800078208ff */
[----:B------:R-:W-:-:S04]  /*1e8f0*/  @P0 IADD3.X R6, RZ, R6, RZ, P1, !PT ;  /* 0x00000006ff060210 */ /* 0x000fc80000ffe4ff */
[----:B------:R-:W-:Y:S01]  /*1e900*/  @P0 LOP3.LUT R7, R7, R6, RZ, 0x3c, !PT ;  /* 0x0000000607070212 */ /* 0x000fe200078e3cff */
[----:B------:R-:W-:-:S03]  /*1e910*/  IMAD.MOV.U32 R13, RZ, RZ, R0 ;  /* 0x000000ffff0d7224 */ /* 0x000fc600078e0000 */
[----:B------:R-:W-:-:S04]  /*1e920*/  @P0 LOP3.LUT R6, R7, R6, RZ, 0x3c, !PT ;  /* 0x0000000607060212 */ /* 0x000fc800078e3cff */
[----:B------:R-:W-:Y:S02]  /*1e930*/  @P0 LOP3.LUT R7, R7, R6, RZ, 0x3c, !PT ;  /* 0x0000000607070212 */ /* 0x000fe400078e3cff */
[----:B------:R-:W-:-:S03]  /*1e940*/  MOV R2, R14 ;  /* 0x0000000e00027202 */ /* 0x000fc60000000f00 */
[----:B------:R-:W-:Y:S01]  /*1e950*/  @!PT LDS RZ, [RZ] ;  /* 0x00000000fffff984 */ /* 0x000fe20000000800 */
[----:B------:R-:W-:Y:S01]  /*1e960*/  @!PT LDS RZ, [RZ] ;  /* 0x00000000fffff984 */ /* 0x000fe20000000800 */
[----:B------:R-:W-:Y:S01]  /*1e970*/  @!PT LDS RZ, [RZ] ;  /* 0x00000000fffff984 */ /* 0x000fe20000000800 */
[----:B------:R0:W-:Y:S04]  /*1e980*/  @P0 LDGSTS.E.BYPASS.LTC128B.128 [R8+0x11400], desc[UR40][R6.64], !P2 ;  /* 0x1140000006080fae */ /* 0x0001e8000d101d68 */
[----:B0-----:R-:W-:Y:S05]  /*1e990*/  WARPSYNC.COLLECTIVE R15, `(.L_x_3045) ;  /* 0x000000000f087348 */ /* 0x001fea0003c00000 */
[----:B------:R1:W2:Y:S02]  /*1e9a0*/  SHFL.IDX P6, R14, R13, R12, R11 ;  /* 0x0000000c0d0e7389 */ /* 0x0002a400000c000b */
[----:B012---:R-:W-:Y:S01]  /*1e9b0*/  ENDCOLLECTIVE ;  /* 0x000000000000791b */ /* 0x007fe20003800000 */
.L_x_3045:
[----:B------:R-:W-:Y:S01]  /*1e9c0*/  IMAD.MOV.U32 R0, RZ, RZ, R14 ;  /* 0x000000ffff007224 */ /* 0x000fe200078e000e */
[----:B------:R-:W-:Y:S06]  /*1e9d0*/  BRA `(.L_x_3046) ;  /* 0xffffff94004c7947 */ /* 0x000fec000383ffff */
.L_x_2883:
        /* <DEDUP_REMOVED lines=9> */
.L_x_3047:
[C---:B------:R-:W-:Y:S01]  /*1ea70*/  VIADD R8, R25.reuse, 0x10 ;  /* 0x0000001019087836 */ /* 0x040fe20000000000 */
[----:B------:R-:W-:Y:S02]  /*1ea80*/  ISETP.GE.AND P1, PT, R25, R3, PT ;  /* 0x000000031900720c */ /* 0x000fe40003f26270 */
[----:B------:R-:W-:Y:S01]  /*1ea90*/  MOV R13, R2 ;  /* 0x00000002000d7202 */ /* 0x000fe20000000f00 */
[----:B------:R-:W-:-:S10]  /*1eaa0*/  IMAD.MOV.U32 R7, RZ, RZ, R14 ;  /* 0x000000ffff077224 */ /* 0x000fd400078e000e */
[----:B------:R-:W-:Y:S05]  /*1eab0*/  WARPSYNC.COLLECTIVE R15, `(.L_x_3048) ;  /* 0x000000000f087348 */ /* 0x000fea0003c00000 */
[----:B------:R0:W1:Y:S02]  /*1eac0*/  SHFL.IDX P6, R14, R13, R12, R11 ;  /* 0x0000000c0d0e7389 */ /* 0x00006400000c000b */
[----:B01----:R-:W-:Y:S01]  /*1ead0*/  ENDCOLLECTIVE ;  /* 0x000000000000791b */ /* 0x003fe20003800000 */
.L_x_3048:
[----:B------:R-:W-:Y:S01]  /*1eae0*/  MOV R13, R0 ;  /* 0x00000000000d7202 */ /* 0x000fe20000000f00 */
[----:B------:R-:W-:Y:S02]  /*1eaf0*/  IMAD.MOV.U32 R12, RZ, RZ, 0x1 ;  /* 0x00000001ff0c7424 */ /* 0x000fe400078e00ff */
[----:B------:R-:W-:-:S07]  /*1eb00*/  IMAD.MOV.U32 R6, RZ, RZ, R14 ;  /* 0x000000ffff067224 */ /* 0x000fce00078e000e */
[----:B------:R-:W-:Y:S05]  /*1eb10*/  WARPSYNC.COLLECTIVE R15, `(.L_x_3049) ;  /* 0x000000000f087348 */ /* 0x000fea0003c00000 */
[----:B------:R0:W1:Y:S02]  /*1eb20*/  SHFL.IDX P6, R14, R13, R12, R11 ;  /* 0x0000000c0d0e7389 */ /* 0x00006400000c000b */
[----:B01----:R-:W-:Y:S01]  /*1eb30*/  ENDCOLLECTIVE ;  /* 0x000000000000791b */ /* 0x003fe20003800000 */
.L_x_3049:
        /* <DEDUP_REMOVED lines=8> */
[----:B0-----:R-:W-:-:S12]  /*1ebc0*/  IMAD.MOV.U32 R6, RZ, RZ, R14 ;  /* 0x000000ffff067224 */ /* 0x001fd800078e000e */
[----:B------:R-:W-:Y:S05]  /*1ebd0*/  WARPSYNC.COLLECTIVE R15, `(.L_x_3050) ;  /* 0x000000000f087348 */ /* 0x000fea0003c00000 */
[----:B------:R0:W1:Y:S02]  /*1ebe0*/  SHFL.IDX P6, R14, R13, R12, R11 ;  /* 0x0000000c0d0e7389 */ /* 0x00006400000c000b */
[----:B01----:R-:W-:Y:S01]  /*1ebf0*/  ENDCOLLECTIVE ;  /* 0x000000000000791b */ /* 0x003fe20003800000 */
.L_x_3050:
[----:B------:R-:W-:Y:S01]  /*1ec00*/  IMAD.MOV.U32 R13, RZ, RZ, R0 ;  /* 0x000000ffff0d7224 */ /* 0x000fe200078e0000 */
[----:B------:R-:W-:Y:S02]  /*1ec10*/  MOV R12, 0x2 ;  /* 0x00000002000c7802 */ /* 0x000fe40000000f00 */
[----:B------:R-:W-:-:S07]  /*1ec20*/  MOV R7, R14 ;  /* 0x0000000e00077202 */ /* 0x000fce0000000f00 */
[----:B------:R-:W-:Y:S05]  /*1ec30*/  WARPSYNC.COLLECTIVE R15, `(.L_x_3051) ;  /* 0x000000000f087348 */ /* 0x000fea0003c00000 */
[----:B------:R0:W1:Y:S02]  /*1ec40*/  SHFL.IDX P6, R14, R13, R12, R11 ;  /* 0x0000000c0d0e7389 */ /* 0x00006400000c000b */
[----:B01----:R-:W-:Y:S01]  /*1ec50*/  ENDCOLLECTIVE ;  /* 0x000000000000791b */ /* 0x003fe20003800000 */
.L_x_3051:
        /* <DEDUP_REMOVED lines=16> */
.L_x_3052:
[----:B------:R-:W-:Y:S02]  /*1ed60*/  IMAD.MOV.U32 R13, RZ, RZ, R0 ;  /* 0x000000ffff0d7224 */ /* 0x000fe400078e0000 */
[----:B------:R-:W-:Y:S02]  /*1ed70*/  IMAD.MOV.U32 R12, RZ, RZ, 0x3 ;  /* 0x00000003ff0c7424 */ /* 0x000fe400078e00ff */
[----:B------:R-:W-:-:S07]  /*1ed80*/  IMAD.MOV.U32 R7, RZ, RZ, R14 ;  /* 0x000000ffff077224 */ /* 0x000fce00078e000e */
[----:B------:R-:W-:Y:S05]  /*1ed90*/  WARPSYNC.COLLECTIVE R15, `(.L_x_3053) ;  /* 0x000000000f087348 */ /* 0x000fea0003c00000 */
[----:B------:R0:W1:Y:S02]  /*1eda0*/  SHFL.IDX P6, R14, R13, R12, R11 ;  /* 0x0000000c0d0e7389 */ /* 0x00006400000c000b */
[----:B01----:R-:W-:Y:S01]  /*1edb0*/  ENDCOLLECTIVE ;  /* 0x000000000000791b */ /* 0x003fe20003800000 */
.L_x_3053:
        /* <DEDUP_REMOVED lines=16> */
.L_x_3054:
[----:B------:R-:W-:Y:S02]  /*1eec0*/  IMAD.MOV.U32 R13, RZ, RZ, R0 ;  /* 0x000000ffff0d7224 */ /* 0x000fe400078e0000 */
[----:B------:R-:W-:Y:S02]  /*1eed0*/  IMAD.MOV.U32 R12, RZ, RZ, 0x4 ;  /* 0x00000004ff0c7424 */ /* 0x000fe400078e00ff */
[----:B------:R-:W-:-:S07]  /*1eee0*/  IMAD.MOV.U32 R7, RZ, RZ, R14 ;  /* 0x000000ffff077224 */ /* 0x000fce00078e000e */
[----:B------:R-:W-:Y:S05]  /*1eef0*/  WARPSYNC.COLLECTIVE R15, `(.L_x_3055) ;  /* 0x000000000f087348 */ /* 0x000fea0003c00000 */
[----:B------:R0:W1:Y:S02]  /*1ef00*/  SHFL.IDX P6, R14, R13, R12, R11 ;  /* 0x0000000c0d0e7389 */ /* 0x00006400000c000b */
[----:B01----:R-:W-:Y:S01]  /*1ef10*/  ENDCOLLECTIVE ;  /* 0x000000000000791b */ /* 0x003fe20003800000 */
.L_x_3055:
        /* <DEDUP_REMOVED lines=16> */
.L_x_3056:
[----:B------:R-:W-:Y:S01]  /*1f020*/  MOV R13, R0 ;  /* 0x00000000000d7202 */ /* 0x000fe20000000f00 */
[----:B------:R-:W-:Y:S02]  /*1f030*/  IMAD.MOV.U32 R12, RZ, RZ, 0x5 ;  /* 0x00000005ff0c7424 */ /* 0x000fe400078e00ff */
[----:B------:R-:W-:-:S07]  /*1f040*/  IMAD.MOV.U32 R7, RZ, RZ, R14 ;  /* 0x000000ffff077224 */ /* 0x000fce00078e000e */
[----:B------:R-:W-:Y:S05]  /*1f050*/  WARPSYNC.COLLECTIVE R15, `(.L_x_3057) ;  /* 0x000000000f087348 */ /* 0x000fea0003c00000 */
[----:B------:R0:W1:Y:S02]  /*1f060*/  SHFL.IDX P6, R14, R13, R12, R11 ;  /* 0x0000000c0d0e7389 */ /* 0x00006400000c000b */
[----:B01----:R-:W-:Y:S01]  /*1f070*/  ENDCOLLECTIVE ;  /* 0x000000000000791b */ /* 0x003fe20003800000 */
.L_x_3057:
        /* <DEDUP_REMOVED lines=16> */
.L_x_3058:
[----:B------:R-:W-:Y:S01]  /*1f180*/  IMAD.MOV.U32 R13, RZ, RZ, R0 ;  /* 0x000000ffff0d7224 */ /* 0x000fe200078e0000 */
[----:B------:R-:W-:Y:S02]  /*1f190*/  MOV R12, 0x6 ;  /* 0x00000006000c7802 */ /* 0x000fe40000000f00 */
[----:B------:R-:W-:-:S07]  /*1f1a0*/  MOV R7, R14 ;  /* 0x0000000e00077202 */ /* 0x000fce0000000f00 */
[----:B------:R-:W-:Y:S05]  /*1f1b0*/  WARPSYNC.COLLECTIVE R15, `(.L_x_3059) ;  /* 0x000000000f087348 */ /* 0x000fea0003c00000 */
[----:B------:R0:W1:Y:S02]  /*1f1c0*/  SHFL.IDX P6, R14, R13, R12, R11 ;  /* 0x0000000c0d0e7389 */ /* 0x00006400000c000b */
[----:B01----:R-:W-:Y:S01]  /*1f1d0*/  ENDCOLLECTIVE ;  /* 0x000000000000791b */ /* 0x003fe20003800000 */
.L_x_3059:
        /* <DEDUP_REMOVED lines=16> */
.L_x_3060:
[----:B------:R-:W-:Y:S02]  /*1f2e0*/  IMAD.MOV.U32 R13, RZ, RZ, R0 ;  /* 0x000000ffff0d7224 */ /* 0x000fe400078e0000 */
[----:B------:R-:W-:Y:S02]  /*1f2f0*/  IMAD.MOV.U32 R12, RZ, RZ, 0x7 ;  /* 0x00000007ff0c7424 */ /* 0x000fe400078e00ff */
[----:B------:R-:W-:-:S07]  /*1f300*/  IMAD.MOV.U32 R7, RZ, RZ, R14 ;  /* 0x000000ffff077224 */ /* 0x000fce00078e000e */
[----:B------:R-:W-:Y:S05]  /*1f310*/  WARPSYNC.COLLECTIVE R15, `(.L_x_3061) ;  /* 0x000000000f087348 */ /* 0x000fea0003c00000 */
[----:B------:R0:W1:Y:S02]  /*1f320*/  SHFL.IDX P6, R14, R13, R12, R11 ;  /* 0x0000000c0d0e7389 */ /* 0x00006400000c000b */
[----:B01----:R-:W-:Y:S01]  /*1f330*/  ENDCOLLECTIVE ;  /* 0x000000000000791b */ /* 0x003fe20003800000 */
.L_x_3061:
[----:B------:R-:W-:-:S04]  /*1f340*/  @!P1 LEA R7, P2, R21, R7, 0x1 ;  /* 0x0000000715079211 */ /* 0x000fc800078408ff */
[----:B------:R-:W-:-:S04]  /*1f350*/  @!P1 IADD3.X R6, RZ, R6, RZ, P2, !PT ;  /* 0x00000006ff069210 */ /* 0x000fc800017fe4ff */
[----:B------:R-:W-:Y:S02]  /*1f360*/  @!P1 LOP3.LUT R7, R7, R6, RZ, 0x3c, !PT ;  /* 0x0000000607079212 */ /* 0x000fe400078e3cff */
[----:B------:R-:W-:Y:S01]  /*1f370*/  MOV R13, R2 ;  /* 0x00000002000d7202 */ /* 0x000fe20000000f00 */
[----:B------:R-:W-:Y:S01]  /*1f380*/  VIADD R2, R25, 0x70 ;  /* 0x0000007019027836 */ /* 0x000fe20000000000 */
[----:B------:R-:W-:-:S04]  /*1f390*/  @!P1 LOP3.LUT R6, R7, R6, RZ, 0x3c, !PT ;  /* 0x0000000607069212 */ /* 0x000fc800078e3cff */
[----:B------:R-:W-:Y:S01]  /*1f3a0*/  @!P1 LOP3.LUT R7, R7, R6, RZ, 0x3c, !PT ;  /* 0x0000000607079212 */ /* 0x000fe200078e3cff */
[----:B------:R-:W-:-:S04]  /*1f3b0*/  IMAD.MOV.U32 R0, RZ, RZ, R14 ;  /* 0x000000ffff007224 */ /* 0x000fc800078e000e */
        /* <DEDUP_REMOVED lines=8> */
.L_x_3062:
[----:B------:R-:W-:Y:S02]  /*1f440*/  IMAD.MOV.U32 R13, RZ, RZ, R4 ;  /* 0x000000ffff0d7224 */ /* 0x000fe400078e0004 */
[----:B------:R-:W-:Y:S02]  /*1f450*/  IMAD.MOV.U32 R12, RZ, RZ, RZ ;  /* 0x000000ffff0c7224 */ /* 0x000fe400078e00ff */
[----:B------:R-:W-:-:S07]  /*1f460*/  IMAD.MOV.U32 R6, RZ, RZ, R14 ;  /* 0x000000ffff067224 */ /* 0x000fce00078e000e */
[----:B------:R-:W-:Y:S05]  /*1f470*/  WARPSYNC.COLLECTIVE R15, `(.L_x_3063) ;  /* 0x000000000f087348 */ /* 0x000fea0003c00000 */
[----:B------:R0:W1:Y:S02]  /*1f480*/  SHFL.IDX P6, R14, R13, R12, R11 ;  /* 0x0000000c0d0e7389 */ /* 0x00006400000c000b */
[----:B01----:R-:W-:Y:S01]  /*1f490*/  ENDCOLLECTIVE ;  /* 0x000000000000791b */ /* 0x003fe20003800000 */
.L_x_3063:
[----:B------:R-:W-:-:S05]  /*1f4a0*/  @!P1 LEA R6, P2, R21, R6, 0x1 ;  /* 0x0000000615069211 */ /* 0x000fca00078408ff */
[----:B------:R-:W-:-:S05]  /*1f4b0*/  @!P1 IMAD.X R0, RZ, RZ, R0, P2 ;  /* 0x000000ffff009224 */ /* 0x000fca00010e0600 */
[----:B------:R-:W-:Y:S01]  /*1f4c0*/  @!P1 MOV R7, R0 ;  /* 0x0000000000079202 */ /* 0x000fe20000000f00 */
[----:B------:R-:W-:Y:S02]  /*1f4d0*/  IMAD.MOV.U32 R13, RZ, RZ, R5 ;  /* 0x000000ffff0d7224 */ /* 0x000fe400078e0005 */
[C---:B------:R-:W-:Y:S02]  /*1f4e0*/  VIADD R0, R25.reuse, 0x80 ;  /* 0x0000008019007836 */ /* 0x040fe40000000000 */
[----:B------:R-:W-:Y:S01]  /*1f4f0*/  @!PT LDS RZ, [RZ] ;  /* 0x00000000fffff984 */ /* 0x000fe20000000800 */
[----:B------:R-:W-:Y:S01]  /*1f500*/  @!PT LDS RZ, [RZ] ;  /* 0x00000000fffff984 */ /* 0x000fe20000000800 */
[----:B------:R-:W-:Y:S01]  /*1f510*/  @!PT LDS RZ, [RZ] ;  /* 0x00000000fffff984 */ /* 0x000fe20000000800 */
[----:B------:R0:W-:Y:S03]  /*1f520*/  @!P1 LDGSTS.E.BYPASS.LTC128B.128 [R20+0xbc00], desc[UR40][R6.64], !P0 ;  /* 0x0bc0000006149fae */ /* 0x0001e6000c101d68 */
[----:B------:R-:W-:Y:S01]  /*1f530*/  ISETP.GE.AND P1, PT, R0, R3, PT ;  /* 0x000000030000720c */ /* 0x000fe20003f26270 */
[----:B------:R-:W-:Y:S01]  /*1f540*/  VIADD R0, R25, 0x90 ;  /* 0x0000009019007836 */ /* 0x000fe20000000000 */
[----:B------:R-:W-:-:S11]  /*1f550*/  MOV R8, R14 ;  /* 0x0000000e00087202 */ /* 0x000fd60000000f00 */
[----:B0-----:R-:W-:Y:S05]  /*1f560*/  WARPSYNC.COLLECTIVE R15, `(.L_x_3064) ;  /* 0x000000000f087348 */ /* 0x001fea0003c00000 */
[----:B------:R1:W2:Y:S02]  /*1f570*/  SHFL.IDX P6, R14, R13, R12, R11 ;  /* 0x0000000c0d0e7389 */ /* 0x0002a400000c000b */
[----:B012---:R-:W-:Y:S01]  /*1f580*/  ENDCOLLECTIVE ;  /* 0x000000000000791b */ /* 0x007fe20003800000 */
.L_x_3064:
[----:B------:R-:W-:Y:S01]  /*1f590*/  IMAD.MOV.U32 R13, RZ, RZ, R4 ;  /* 0x000000ffff0d7224 */ /* 0x000fe200078e0004 */
[----:B------:R-:W-:Y:S01]  /*1f5a0*/  MOV R12, 0x1 ;  /* 0x00000001000c7802 */ /* 0x000fe20000000f00 */
[----:B------:R-:W-:-:S07]  /*1f5b0*/  IMAD.MOV.U32 R2, RZ, RZ, R14 ;  /* 0x000000ffff027224 */ /* 0x000fce00078e000e */
[----:B------:R-:W-:Y:S05]  /*1f5c0*/  WARPSYNC.COLLECTIVE R15, `(.L_x_3065) ;  /* 0x000000000f087348 */ /* 0x000fea0003c00000 */
[----:B------:R0:W1:Y:S02]  /*1f5d0*/  SHFL.IDX P6, R14, R13, R12, R11 ;  /* 0x0000000c0d0e7389 */ /* 0x00006400000c000b */
[----:B01----:R-:W-:Y:S01]  /*1f5e0*/  ENDCOLLECTIVE ;  /* 0x000000000000791b */ /* 0x003fe20003800000 */
.L_x_3065:
[----:B------:R-:W-:-:S05]  /*1f5f0*/  @!P1 LEA R2, P2, R21, R2, 0x1 ;  /* 0x0000000215029211 */ /* 0x000fca00078408ff */
[----:B------:R-:W-:-:S05]  /*1f600*/  @!P1 IMAD.X R6, RZ, RZ, R8, P2 ;  /* 0x000000ffff069224 */ /* 0x000fca00010e0608 */
[----:B------:R-:W-:Y:S01]  /*1f610*/  @!P1 MOV R7, R6 ;  /* 0x0000000600079202 */ /* 0x000fe20000000f00 */
        /* <DEDUP_REMOVED lines=12> */
.L_x_3066:
[----:B------:R-:W-:Y:S02]  /*1f6e0*/  IMAD.MOV.U32 R13, RZ, RZ, R4 ;  /* 0x000000ffff0d7224 */ /* 0x000fe400078e0004 */
[----:B------:R-:W-:Y:S02]  /*1f6f0*/  IMAD.MOV.U32 R12, RZ, RZ, 0x2 ;  /* 0x00000002ff0c7424 */ /* 0x000fe400078e00ff */
[----:B------:R-:W-:-:S07]  /*1f700*/  IMAD.MOV.U32 R6, RZ, RZ, R14 ;  /* 0x000000ffff067224 */ /* 0x000fce00078e000e */
[----:B------:R-:W-:Y:S05]  /*1f710*/  WARPSYNC.COLLECTIVE R15, `(.L_x_3067) ;  /* 0x000000000f087348 */ /* 0x000fea0003c00000 */
[----:B------:R0:W1:Y:S02]  /*1f720*/  SHFL.IDX P6, R14, R13, R12, R11 ;  /* 0x0000000c0d0e7389 */ /* 0x00006400000c000b */
[----:B01----:R-:W-:Y:S01]  /*1f730*/  ENDCOLLECTIVE ;  /* 0x000000000000791b */ /* 0x003fe20003800000 */
.L_x_3067:
[----:B------:R-:W-:-:S04]  /*1f740*/  @!P1 LEA R6, P2, R21, R6, 0x1 ;  /* 0x0000000615069211 */ /* 0x000fc800078408ff */
[----:B------:R-:W-:-:S05]  /*1f750*/  @!P1 IADD3.X R0, RZ, R0, RZ, P2, !PT ;  /* 0x00000000ff009210 */ /* 0x000fca00017fe4ff */
[----:B------:R-:W-:Y:S02]  /*1f760*/  @!P1 IMAD.MOV.U32 R7, RZ, RZ, R0 ;  /* 0x000000ffff079224 */ /* 0x000fe400078e0000 */
[----:B------:R-:W-:-:S03]  /*1f770*/  IMAD.MOV.U32 R13, RZ, RZ, R5 ;  /* 0x000000ffff0d7224 */ /* 0x000fc600078e0005 */
        /* <DEDUP_REMOVED lines=9> */
.L_x_3068:
[----:B------:R-:W-:Y:S02]  /*1f810*/  IMAD.MOV.U32 R13, RZ, RZ, R4 ;  /* 0x000000ffff0d7224 */ /* 0x000fe400078e0004 */
[----:B------:R-:W-:Y:S02]  /*1f820*/  IMAD.MOV.U32 R12, RZ, RZ, 0x3 ;  /* 0x00000003ff0c7424 */ /* 0x000fe400078e00ff */
[----:B------:R-:W-:-:S07]  /*1f830*/  IMAD.MOV.U32 R6, RZ, RZ, R14 ;  /* 0x000000ffff067224 */ /* 0x000fce00078e000e */
[----:B------:R-:W-:Y:S05]  /*1f840*/  WARPSYNC.COLLECTIVE R15, `(.L_x_3069) ;  /* 0x000000000f087348 */ /* 0x000fea0003c00000 */
[----:B------:R0:W1:Y:S02]  /*1f850*/  SHFL.IDX P6, R14, R13, R12, R11 ;  /* 0x0000000c0d0e7389 */ /* 0x00006400000c000b */
[----:B01----:R-:W-:Y:S01]  /*1f860*/  ENDCOLLECTIVE ;  /* 0x000000000000791b */ /* 0x003fe20003800000 */
.L_x_3069:
        /* <DEDUP_REMOVED lines=8> */
[----:B------:R-:W-:-:S07]  /*1f8f0*/  MOV R4, R14 ;  /* 0x0000000e00047202 */ /* 0x000fce0000000f00 */
[----:B0-----:R-:W-:Y:S05]  /*1f900*/  WARPSYNC.COLLECTIVE R15, `(.L_x_3070) ;  /* 0x000000000f087348 */ /* 0x001fea0003c00000 */
[----:B------:R1:W2:Y:S02]  /*1f910*/  SHFL.IDX P6, R14, R13, R12, R11 ;  /* 0x0000000c0d0e7389 */ /* 0x0002a400000c000b */
[----:B012---:R-:W-:Y:S01]  /*1f920*/  ENDCOLLECTIVE ;  /* 0x000000000000791b */ /* 0x007fe20003800000 */
.L_x_3070:
[----:B------:R-:W-:Y:S01]  /*1f930*/  IMAD.MOV.U32 R2, RZ, RZ, R14 ;  /* 0x000000ffff027224 */ /* 0x000fe200078e000e */
[----:B------:R-:W-:Y:S06]  /*1f940*/  BRA `(.L_x_3071) ;  /* 0xffffff9400387947 */ /* 0x000fec000383ffff */
.L_x_2886:
[----:B-1----:R1:W2:Y:S02]  /*1f950*/  SYNCS.PHASECHK.TRANS64.TRYWAIT P0, [R16+URZ+0x16820], R0 ;  /* 0x01682000100075a7 */ /* 0x0022a4000800017f */
[----:B--2---:R-:W-:Y:S05]  /*1f960*/  @!P0 NANOSLEEP.SYNCS 0x989680 ;  /* 0x009896800000895d */ /* 0x004fea0003900000 */
[----:B------:R-:W2:Y:S02]  /*1f970*/  @!P0 SYNCS.PHASECHK.TRANS64 P0, [R16+URZ+0x16820], R0 ;  /* 0x01682000100085a7 */ /* 0x000ea4000800007f */
[----:B--2---:R-:W-:Y:S05]  /*1f980*/  @!P0 BRA `(.L_x_2886) ;  /* 0xfffffffc00f08947 */ /* 0x004fea000383ffff */
[----:B------:R-:W-:Y:S05]  /*1f990*/  BRA `(.L_x_3072) ;  /* 0xffffff9400947947 */ /* 0x000fea000383ffff */
.L_x_2891:
[----:B0-----:R0:W1:Y:S02]  /*1f9a0*/  SYNCS.PHASECHK.TRANS64.TRYWAIT P0, [R5+URZ+0x16840], R2 ;  /* 0x01684002050075a7 */ /* 0x001064000800017f */
[----:B-1----:R-:W-:Y:S05]  /*1f9b0*/  @!P0 NANOSLEEP.SYNCS 0x989680 ;  /* 0x009896800000895d */ /* 0x002fea0003900000 */
[----:B------:R-:W1:Y:S02]  /*1f9c0*/  @!P0 SYNCS.PHASECHK.TRANS64 P0, [R5+URZ+0x16840], R2 ;  /* 0x01684002050085a7 */ /* 0x000e64000800007f */
[----:B-1----:R-:W-:Y:S05]  /*1f9d0*/  @!P0 BRA `(.L_x_2891) ;  /* 0xfffffffc00f08947 */ /* 0x002fea000383ffff */
[----:B------:R-:W-:Y:S05]  /*1f9e0*/  BRA `(.L_x_3073) ;  /* 0xffffff9800747947 */ /* 0x000fea000383ffff */
.L_x_2892:
        /* <DEDUP_REMOVED lines=8> */
.L_x_3075:
[----:B------:R-:W-:Y:S05]  /*1fa70*/  BSYNC B1 ;  /* 0x0000000000017941 */ /* 0x000fea0003800000 */
.L_x_3074:
[----:B------:R-:W0:Y:S01]  /*1fa80*/  S2R R7, SR_TID.X ;  /* 0x0000000000077919 */ /* 0x000e220000002100 */
[----:B------:R-:W-:Y:S01]  /*1fa90*/  MOV R13, R9 ;  /* 0x00000009000d7202 */ /* 0x000fe20000000f00 */
[----:B------:R-:W-:Y:S01]  /*1faa0*/  IMAD.MOV.U32 R12, RZ, RZ, RZ ;  /* 0x000000ffff0c7224 */ /* 0x000fe200078e00ff */
[----:B------:R-:W-:Y:S01]  /*1fab0*/  MOV R15, 0xffffffff ;  /* 0xffffffff000f7802 */ /* 0x000fe20000000f00 */
[----:B------:R-:W-:Y:S01]  /*1fac0*/  IMAD.MOV.U32 R11, RZ, RZ, 0x181f ;  /* 0x0000181fff0b7424 */ /* 0x000fe200078e00ff */
[----:B------:R-:W-:Y:S01]  /*1fad0*/  LEA R8, R8, R16, 0x1 ;  /* 0x0000001008087211 */ /* 0x000fe200078e08ff */
[----:B------:R-:W-:-:S07]  /*1fae0*/  IMAD.MOV.U32 R3, RZ, RZ, R14 ;  /* 0x000000ffff037224 */ /* 0x000fce00078e000e */
[----:B0-----:R-:W-:Y:S05]  /*1faf0*/  WARPSYNC.COLLECTIVE R15, `(.L_x_3076) ;  /* 0x000000000f087348 */ /* 0x001fea0003c00000 */
[----:B------:R1:W2:Y:S02]  /*1fb00*/  SHFL.IDX P6, R14, R13, R12, R11 ;  /* 0x0000000c0d0e7389 */ /* 0x0002a400000c000b */
[----:B012---:R-:W-:Y:S01]  /*1fb10*/  ENDCOLLECTIVE ;  /* 0x000000000000791b */ /* 0x007fe20003800000 */
.L_x_3076:
[----:B------:R-:W-:Y:S02]  /*1fb20*/  IMAD.MOV.U32 R13, RZ, RZ, R10 ;  /* 0x000000ffff0d7224 */ /* 0x000fe400078e000a */
[----:B------:R-:W-:Y:S02]  /*1fb30*/  IMAD.MOV.U32 R12, RZ, RZ, 0x1 ;  /* 0x00000001ff0c7424 */ /* 0x000fe400078e00ff */
[----:B------:R-:W-:Y:S02]  /*1fb40*/  IMAD.SHL.U32 R7, R7, 0x8, RZ ;  /* 0x0000000807077824 */ /* 0x000fe400078e00ff */
[----:B------:R-:W-:-:S07]  /*1fb50*/  IMAD.MOV.U32 R2, RZ, RZ, R14 ;  /* 0x000000ffff027224 */ /* 0x000fce00078e000e */
[----:B------:R-:W-:Y:S05]  /*1fb60*/  WARPSYNC.COLLECTIVE R15, `(.L_x_3077) ;  /* 0x000000000f087348 */ /* 0x000fea0003c00000 */
[----:B------:R0:W1:Y:S02]  /*1fb70*/  SHFL.IDX P6, R14, R13, R12, R11 ;  /* 0x0000000c0d0e7389 */ /* 0x00006400000c000b */
[----:B01----:R-:W-:Y:S01]  /*1fb80*/  ENDCOLLECTIVE ;  /* 0x000000000000791b */ /* 0x003fe20003800000 */
.L_x_3077:
[----:B------:R-:W-:-:S05]  /*1fb90*/  LOP3.LUT R7, R7, 0x38, RZ, 0xc0, !PT ;  /* 0x0000003807077812 */ /* 0x000fca00078ec0ff */
[----:B------:R-:W-:-:S05]  /*1fba0*/  IMAD.SHL.U32 R7, R7, 0x2, RZ ;  /* 0x0000000207077824 */ /* 0x000fca00078e00ff */
[----:B------:R-:W-:Y:S02]  /*1fbb0*/  IADD3 R2, P0, R2, R7, RZ ;  /* 0x0000000702027210 */ /* 0x000fe40007f1e0ff */
[----:B------:R-:W-:-:S03]  /*1fbc0*/  MOV R13, R9 ;  /* 0x00000009000d7202 */ /* 0x000fc60000000f00 */
        /* <DEDUP_REMOVED lines=9> */
.L_x_3078:
[----:B------:R-:W-:Y:S01]  /*1fc60*/  IMAD.MOV.U32 R13, RZ, RZ, R10 ;  /* 0x000000ffff0d7224 */ /* 0x000fe200078e000a */
[----:B------:R-:W-:Y:S01]  /*1fc70*/  MOV R12, 0x2 ;  /* 0x00000002000c7802 */ /* 0x000fe20000000f00 */
[----:B------:R-:W-:-:S07]  /*1fc80*/  IMAD.MOV.U32 R2, RZ, RZ, R14 ;  /* 0x000000ffff027224 */ /* 0x000fce00078e000e */
[----:B------:R-:W-:Y:S05]  /*1fc90*/  WARPSYNC.COLLECTIVE R15, `(.L_x_3079) ;  /* 0x000000000f087348 */ /* 0x000fea0003c00000 */
[----:B------:R0:W1:Y:S02]  /*1fca0*/  SHFL.IDX P6, R14, R13, R12, R11 ;  /* 0x0000000c0d0e7389 */ /* 0x00006400000c000b */
[----:B01----:R-:W-:Y:S01]  /*1fcb0*/  ENDCOLLECTIVE ;  /* 0x000000000000791b */ /* 0x003fe20003800000 */
.L_x_3079:
        /* <DEDUP_REMOVED lines=11> */
.L_x_3080:
[----:B------:R-:W-:Y:S02]  /*1fd70*/  IMAD.MOV.U32 R13, RZ, RZ, R10 ;  /* 0x000000ffff0d7224 */ /* 0x000fe400078e000a */
[----:B------:R-:W-:Y:S02]  /*1fd80*/  IMAD.MOV.U32 R12, RZ, RZ, 0x3 ;  /* 0x00000003ff0c7424 */ /* 0x000fe400078e00ff */
[----:B------:R-:W-:-:S07]  /*1fd90*/  IMAD.MOV.U32 R2, RZ, RZ, R14 ;  /* 0x000000ffff027224 */ /* 0x000fce00078e000e */
[----:B------:R-:W-:Y:S05]  /*1fda0*/  WARPSYNC.COLLECTIVE R15, `(.L_x_3081) ;  /* 0x000000000f087348 */ /* 0x000fea0003c00000 */
[----:B------:R0:W1:Y:S02]  /*1fdb0*/  SHFL.IDX P6, R14, R13, R12, R11 ;  /* 0x0000000c0d0e7389 */ /* 0x00006400000c000b */
[----:B01----:R-:W-:Y:S01]  /*1fdc0*/  ENDCOLLECTIVE ;  /* 0x000000000000791b */ /* 0x003fe20003800000 */
.L_x_3081:
[----:B------:R-:W-:-:S04]  /*1fdd0*/  IADD3 R2, P0, R2, R7, RZ ;  /* 0x0000000702027210 */ /* 0x000fc80007f1e0ff */
[----:B------:R-:W-:-:S05]  /*1fde0*/  IADD3.X R3, RZ, R3, RZ, P0, !PT ;  /* 0x00000003ff037210 */ /* 0x000fca00007fe4ff */
        /* <DEDUP_REMOVED lines=9> */
.L_x_3082:
[----:B------:R-:W-:Y:S01]  /*1fe80*/  IMAD.MOV.U32 R13, RZ, RZ, R10 ;  /* 0x000000ffff0d7224 */ /* 0x000fe200078e000a */
[----:B------:R-:W-:Y:S01]  /*1fe90*/  MOV R12, 0x4 ;  /* 0x00000004000c7802 */ /* 0x000fe20000000f00 */
[----:B------:R-:W-:-:S07]  /*1fea0*/  IMAD.MOV.U32 R2, RZ, RZ, R14 ;  /* 0x000000ffff027224 */ /* 0x000fce00078e000e */
[----:B------:R-:W-:Y:S05]  /*1feb0*/  WARPSYNC.COLLECTIVE R15, `(.L_x_3083) ;  /* 0x000000000f087348 */ /* 0x000fea0003c00000 */
[----:B------:R0:W1:Y:S02]  /*1fec0*/  SHFL.IDX P6, R14, R13, R12, R11 ;  /* 0x0000000c0d0e7389 */ /* 0x00006400000c000b */
[----:B01----:R-:W-:Y:S01]  /*1fed0*/  ENDCOLLECTIVE ;  /* 0x000000000000791b */ /* 0x003fe20003800000 */
.L_x_3083:
        /* <DEDUP_REMOVED lines=11> */
.L_x_3084:
[----:B------:R-:W-:Y:S02]  /*1ff90*/  IMAD.MOV.U32 R13, RZ, RZ, R10 ;  /* 0x000000ffff0d7224 */ /* 0x000fe400078e000a */
[----:B------:R-:W-:Y:S02]  /*1ffa0*/  IMAD.MOV.U32 R12, RZ, RZ, 0x5 ;  /* 0x00000005ff0c7424 */ /* 0x000fe400078e00ff */
[----:B------:R-:W-:-:S07]  /*1ffb0*/  IMAD.MOV.U32 R2, RZ, RZ, R14 ;  /* 0x000000ffff027224 */ /* 0x000fce00078e000e */
[----:B------:R-:W-:Y:S05]  /*1ffc0*/  WARPSYNC.COLLECTIVE R15, `(.L_x_3085) ;  /* 0x000000000f087348 */ /* 0x000fea0003c00000 */
[----:B------:R0:W1:Y:S02]  /*1ffd0*/  SHFL.IDX P6, R14, R13, R12, R11 ;  /* 0x0000000c0d0e7389 */ /* 0x00006400000c000b */
[----:B01----:R-:W-:Y:S01]  /*1ffe0*/  ENDCOLLECTIVE ;  /* 0x000000000000791b */ /* 0x003fe20003800000 */
.L_x_3085:
        /* <DEDUP_REMOVED lines=11> */
.L_x_3086:
[----:B------:R-:W-:Y:S01]  /*200a0*/  IMAD.MOV.U32 R13, RZ, RZ, R10 ;  /* 0x000000ffff0d7224 */ /* 0x000fe200078e000a */
[----:B------:R-:W-:Y:S01]  /*200b0*/  MOV R12, 0x6 ;  /* 0x00000006000c7802 */ /* 0x000fe20000000f00 */
[----:B------:R-:W-:-:S07]  /*200c0*/  IMAD.MOV.U32 R2, RZ, RZ, R14 ;  /* 0x000000ffff027224 */ /* 0x000fce00078e000e */
[----:B------:R-:W-:Y:S05]  /*200d0*/  WARPSYNC.COLLECTIVE R15, `(.L_x_3087) ;  /* 0x000000000f087348 */ /* 0x000fea0003c00000 */
[----:B------:R0:W1:Y:S02]  /*200e0*/  SHFL.IDX P6, R14, R13, R12, R11 ;  /* 0x0000000c0d0e7389 */ /* 0x00006400000c000b */
[----:B01----:R-:W-:Y:S01]  /*200f0*/  ENDCOLLECTIVE ;  /* 0x000000000000791b */ /* 0x003fe20003800000 */
.L_x_3087:
        /* <DEDUP_REMOVED lines=11> */
.L_x_3088:
[----:B------:R-:W-:Y:S02]  /*201b0*/  IMAD.MOV.U32 R13, RZ, RZ, R10 ;  /* 0x000000ffff0d7224 */ /* 0x000fe400078e000a */
[----:B------:R-:W-:Y:S02]  /*201c0*/  IMAD.MOV.U32 R12, RZ, RZ, 0x7 ;  /* 0x00000007ff0c7424 */ /* 0x000fe400078e00ff */
[----:B------:R-:W-:-:S07]  /*201d0*/  IMAD.MOV.U32 R2, RZ, RZ, R14 ;  /* 0x000000ffff027224 */ /* 0x000fce00078e000e */
[----:B------:R-:W-:Y:S05]  /*201e0*/  WARPSYNC.COLLECTIVE R15, `(.L_x_3089) ;  /* 0x000000000f087348 */ /* 0x000fea0003c00000 */
[----:B------:R0:W1:Y:S02]  /*201f0*/  SHFL.IDX P6, R14, R13, R12, R11 ;  /* 0x0000000c0d0e7389 */ /* 0x00006400000c000b */
[----:B01----:R-:W-:Y:S01]  /*20200*/  ENDCOLLECTIVE ;  /* 0x000000000000791b */ /* 0x003fe20003800000 */
.L_x_3089:
[----:B------:R-:W-:-:S04]  /*20210*/  IADD3 R2, P0, R2, R7, RZ ;  /* 0x0000000702027210 */ /* 0x000fc80007f1e0ff */
[----:B------:R-:W-:-:S05]  /*20220*/  IADD3.X R3, RZ, R3, RZ, P0, !PT ;  /* 0x00000003ff037210 */ /* 0x000fca00007fe4ff */
        /* <DEDUP_REMOVED lines=9> */
.L_x_3090:
[----:B------:R-:W-:Y:S01]  /*202c0*/  IMAD.MOV.U32 R2, RZ, RZ, R14 ;  /* 0x000000ffff027224 */ /* 0x000fe200078e000e */
[----:B------:R-:W-:Y:S06]  /*202d0*/  BRA `(.L_x_3091) ;  /* 0xffffff9400607947 */ /* 0x000fec000383ffff */
.L_x_2897:
[----:B-1----:R1:W2:Y:S02]  /*202e0*/  SYNCS.PHASECHK.TRANS64.TRYWAIT P0, [R5+URZ+0x16860], R2 ;  /* 0x01686002050075a7 */ /* 0x0022a4000800017f */
[----:B--2---:R-:W-:Y:S05]  /*202f0*/  @!P0 NANOSLEEP.SYNCS 0x989680 ;  /* 0x009896800000895d */ /* 0x004fea0003900000 */
[----:B------:R-:W2:Y:S02]  /*20300*/  @!P0 SYNCS.PHASECHK.TRANS64 P0, [R5+URZ+0x16860], R2 ;  /* 0x01686002050085a7 */ /* 0x000ea4000800007f */
[----:B--2---:R-:W-:Y:S05]  /*20310*/  @!P0 BRA `(.L_x_2897) ;  /* 0xfffffffc00f08947 */ /* 0x004fea000383ffff */
[----:B------:R-:W-:Y:S05]  /*20320*/  BRA `(.L_x_3092) ;  /* 0xffffff9400b87947 */ /* 0x000fea000383ffff */
.L_x_2898:
[----:B------:R-:W-:Y:S01]  /*20330*/  BSSY B1, `(.L_x_3093) ;  /* 0x0000008000017945 */ /* 0x000fe20003800000 */
[----:B------:R-:W-:Y:S01]  /*20340*/  IMAD.MOV.U32 R13, RZ, RZ, R19 ;  /* 0x000000ffff0d7224 */ /* 0x000fe200078e0013 */
[----:B------:R-:W-:Y:S01]  /*20350*/  MOV R11, 0x181f ;  /* 0x0000181f000b7802 */ /* 0x000fe20000000f00 */
[----:B------:R-:W-:Y:S02]  /*20360*/  IMAD.MOV.U32 R12, RZ, RZ, RZ ;  /* 0x000000ffff0c7224 */ /* 0x000fe400078e00ff */
[----:B------:R-:W-:-:S07]  /*20370*/  IMAD.MOV.U32 R15, RZ, RZ, -0x1 ;  /* 0xffffffffff0f7424 */ /* 0x000fce00078e00ff */
[----:B-1----:R-:W-:Y:S05]  /*20380*/  WARPSYNC.COLLECTIVE R15, `(.L_x_3094) ;  /* 0x000000000f087348 */ /* 0x002fea0003c00000 */
[----:B------:R0:W2:Y:S02]  /*20390*/  SHFL.IDX P6, R14, R13, R12, R11 ;  /* 0x0000000c0d0e7389 */ /* 0x0000a400000c000b */
[----:B012---:R-:W-:Y:S01]  /*203a0*/  ENDCOLLECTIVE ;  /* 0x000000000000791b */ /* 0x007fe20003800000 */
.L_x_3094:
[----:B------:R-:W-:Y:S05]  /*203b0*/  BSYNC B1 ;  /* 0x0000000000017941 */ /* 0x000fea0003800000 */
.L_x_3093:
        /* <DEDUP_REMOVED lines=10> */
.L_x_3095:
[----:B------:R-:W-:Y:S02]  /*20460*/  IMAD.MOV.U32 R13, RZ, RZ, R19 ;  /* 0x000000ffff0d7224 */ /* 0x000fe400078e0013 */
[----:B------:R-:W-:Y:S02]  /*20470*/  IMAD.MOV.U32 R12, RZ, RZ, 0x1 ;  /* 0x00000001ff0c7424 */ /* 0x000fe400078e00ff */
[----:B------:R-:W-:-:S07]  /*20480*/  IMAD.MOV.U32 R2, RZ, RZ, R14 ;  /* 0x000000ffff027224 */ /* 0x000fce00078e000e */
[----:B------:R-:W-:Y:S05]  /*20490*/  WARPSYNC.COLLECTIVE R15, `(.L_x_3096) ;  /* 0x000000000f087348 */ /* 0x000fea0003c00000 */
[----:B------:R0:W1:Y:S02]  /*204a0*/  SHFL.IDX P6, R14, R13, R12, R11 ;  /* 0x0000000c0d0e7389 */ /* 0x00006400000c000b */
[----:B01----:R-:W-:Y:S01]  /*204b0*/  ENDCOLLECTIVE ;  /* 0x000000000000791b */ /* 0x003fe20003800000 */
.L_x_3096:
        /* <DEDUP_REMOVED lines=12> */
.L_x_3097:
[----:B------:R-:W-:Y:S01]  /*20580*/  MOV R13, R19 ;  /* 0x00000013000d7202 */ /* 0x000fe20000000f00 */
[----:B------:R-:W-:Y:S02]  /*20590*/  IMAD.MOV.U32 R12, RZ, RZ, 0x2 ;  /* 0x00000002ff0c7424 */ /* 0x000fe400078e00ff */
[----:B------:R-:W-:-:S07]  /*205a0*/  IMAD.MOV.U32 R2, RZ, RZ, R14 ;  /* 0x000000ffff027224 */ /* 0x000fce00078e000e */
[----:B------:R-:W-:Y:S05]  /*205b0*/  WARPSYNC.COLLECTIVE R15, `(.L_x_3098) ;  /* 0x000000000f087348 */ /* 0x000fea0003c00000 */
[----:B------:R0:W1:Y:S02]  /*205c0*/  SHFL.IDX P6, R14, R13, R12, R11 ;  /* 0x0000000c0d0e7389 */ /* 0x00006400000c000b */
[----:B01----:R-:W-:Y:S01]  /*205d0*/  ENDCOLLECTIVE ;  /* 0x000000000000791b */ /* 0x003fe20003800000 */
.L_x_3098:
        /* <DEDUP_REMOVED lines=12> */
.L_x_3099:
[----:B------:R-:W-:Y:S02]  /*206a0*/  IMAD.MOV.U32 R13, RZ, RZ, R19 ;  /* 0x000000ffff0d7224 */ /* 0x000fe400078e0013 */
[----:B------:R-:W-:Y:S01]  /*206b0*/  IMAD.MOV.U32 R12, RZ, RZ, 0x3 ;  /* 0x00000003ff0c7424 */ /* 0x000fe200078e00ff */
[----:B------:R-:W-:-:S07]  /*206c0*/  MOV R2, R14 ;  /* 0x0000000e00027202 */ /* 0x000fce0000000f00 */
[----:B------:R-:W-:Y:S05]  /*206d0*/  WARPSYNC.COLLECTIVE R15, `(.L_x_3100) ;  /* 0x000000000f087348 */ /* 0x000fea0003c00000 */
[----:B------:R0:W1:Y:S02]  /*206e0*/  SHFL.IDX P6, R14, R13, R12, R11 ;  /* 0x0000000c0d0e7389 */ /* 0x00006400000c000b */
[----:B01----:R-:W-:Y:S01]  /*206f0*/  ENDCOLLECTIVE ;  /* 0x000000000000791b */ /* 0x003fe20003800000 */
.L_x_3100:
[----:B------:R-:W-:-:S05]  /*20700*/  IADD3 R2, P0, R2, R7, RZ ;  /* 0x0000000702027210 */ /* 0x000fca0007f1e0ff */
[----:B------:R-:W-:-:S05]  /*20710*/  IMAD.X R3, RZ, RZ, R3, P0 ;  /* 0x000000ffff037224 */ /* 0x000fca00000e0603 */
        /* <DEDUP_REMOVED lines=10> */
.L_x_3101:
[----:B------:R-:W-:Y:S01]  /*207c0*/  MOV R13, R19 ;  /* 0x00000013000d7202 */ /* 0x000fe20000000f00 */
[----:B------:R-:W-:Y:S02]  /*207d0*/  IMAD.MOV.U32 R12, RZ, RZ, 0x4 ;  /* 0x00000004ff0c7424 */ /* 0x000fe400078e00ff */
[----:B------:R-:W-:-:S07]  /*207e0*/  IMAD.MOV.U32 R2, RZ, RZ, R14 ;  /* 0x000000ffff027224 */ /* 0x000fce00078e000e */
[----:B------:R-:W-:Y:S05]  /*207f0*/  WARPSYNC.COLLECTIVE R15, `(.L_x_3102) ;  /* 0x000000000f087348 */ /* 0x000fea0003c00000 */
[----:B------:R0:W1:Y:S02]  /*20800*/  SHFL.IDX P6, R14, R13, R12, R11 ;  /* 0x0000000c0d0e7389 */ /* 0x00006400000c000b */
[----:B01----:R-:W-:Y:S01]  /*20810*/  ENDCOLLECTIVE ;  /* 0x000000000000791b */ /* 0x003fe20003800000 */
.L_x_3102:
        /* <DEDUP_REMOVED lines=12> */
.L_x_3103:
[----:B------:R-:W-:Y:S02]  /*208e0*/  IMAD.MOV.U32 R13, RZ, RZ, R19 ;  /* 0x000000ffff0d7224 */ /* 0x000fe400078e0013 */
[----:B------:R-:W-:Y:S01]  /*208f0*/  IMAD.MOV.U32 R12, RZ, RZ, 0x5 ;  /* 0x00000005ff0c7424 */ /* 0x000fe200078e00ff */
[----:B------:R-:W-:-:S07]  /*20900*/  MOV R2, R14 ;  /* 0x0000000e00027202 */ /* 0x000fce0000000f00 */
[----:B------:R-:W-:Y:S05]  /*20910*/  WARPSYNC.COLLECTIVE R15, `(.L_x_3104) ;  /* 0x000000000f087348 */ /* 0x000fea0003c00000 */
[----:B------:R0:W1:Y:S02]  /*20920*/  SHFL.IDX P6, R14, R13, R12, R11 ;  /* 0x0000000c0d0e7389 */ /* 0x00006400000c000b */
[----:B01----:R-:W-:Y:S01]  /*20930*/  ENDCOLLECTIVE ;  /* 0x000000000000791b */ /* 0x003fe20003800000 */
.L_x_3104:
        /* <DEDUP_REMOVED lines=12> */
.L_x_3105:
[----:B------:R-:W-:Y:S01]  /*20a00*/  MOV R13, R19 ;  /* 0x00000013000d7202 */ /* 0x000fe20000000f00 */
[----:B------:R-:W-:Y:S02]  /*20a10*/  IMAD.MOV.U32 R12, RZ, RZ, 0x6 ;  /* 0x00000006ff0c7424 */ /* 0x000fe400078e00ff */
[----:B------:R-:W-:-:S07]  /*20a20*/  IMAD.MOV.U32 R2, RZ, RZ, R14 ;  /* 0x000000ffff027224 */ /* 0x000fce00078e000e */
[----:B------:R-:W-:Y:S05]  /*20a30*/  WARPSYNC.COLLECTIVE R15, `(.L_x_3106) ;  /* 0x000000000f087348 */ /* 0x000fea0003c00000 */
[----:B------:R0:W1:Y:S02]  /*20a40*/  SHFL.IDX P6, R14, R13, R12, R11 ;  /* 0x0000000c0d0e7389 */ /* 0x00006400000c000b */
[----:B01----:R-:W-:Y:S01]  /*20a50*/  ENDCOLLECTIVE ;  /* 0x000000000000791b */ /* 0x003fe20003800000 */
.L_x_3106:
        /* <DEDUP_REMOVED lines=12> */
.L_x_3107:
[----:B------:R-:W-:Y:S02]  /*20b20*/  IMAD.MOV.U32 R13, RZ, RZ, R19 ;  /* 0x000000ffff0d7224 */ /* 0x000fe400078e0013 */
[----:B------:R-:W-:Y:S01]  /*20b30*/  IMAD.MOV.U32 R12, RZ, RZ, 0x7 ;  /* 0x00000007ff0c7424 */ /* 0x000fe200078e00ff */
[----:B------:R-:W-:-:S07]  /*20b40*/  MOV R2, R14 ;  /* 0x0000000e00027202 */ /* 0x000fce0000000f00 */
[----:B------:R-:W-:Y:S05]  /*20b50*/  WARPSYNC.COLLECTIVE R15, `(.L_x_3108) ;  /* 0x000000000f087348 */ /* 0x000fea0003c00000 */
[----:B------:R0:W1:Y:S02]  /*20b60*/  SHFL.IDX P6, R14, R13, R12, R11 ;  /* 0x0000000c0d0e7389 */ /* 0x00006400000c000b */
[----:B01----:R-:W-:Y:S01]  /*20b70*/  ENDCOLLECTIVE ;  /* 0x000000000000791b */ /* 0x003fe20003800000 */
.L_x_3108:
[----:B------:R-:W-:-:S05]  /*20b80*/  IADD3 R2, P0, R2, R7, RZ ;  /* 0x0000000702027210 */ /* 0x000fca0007f1e0ff */
[----:B------:R-:W-:-:S05]  /*20b90*/  IMAD.X R3, RZ, RZ, R3, P0 ;  /* 0x000000ffff037224 */ /* 0x000fca00000e0603 */
        /* <DEDUP_REMOVED lines=9> */
.L_x_3109:
[----:B------:R-:W-:Y:S01]  /*20c30*/  IMAD.MOV.U32 R2, RZ, RZ, R14 ;  /* 0x000000ffff027224 */ /* 0x000fe200078e000e */
[----:B------:R-:W-:Y:S06]  /*20c40*/  BRA `(.L_x_3110) ;  /* 0xffffff9000647947 */ /* 0x000fec000383ffff */
.L_x_2906:
[----:B0-----:R0:W1:Y:S02]  /*20c50*/  SYNCS.PHASECHK.TRANS64.TRYWAIT P0, [R0+URZ+0x16860], R3 ;  /* 0x01686003000075a7 */ /* 0x001064000800017f */
[----:B-1----:R-:W-:Y:S05]  /*20c60*/  @!P0 NANOSLEEP.SYNCS 0x989680 ;  /* 0x009896800000895d */ /* 0x002fea0003900000 */
[----:B------:R-:W1:Y:S02]  /*20c70*/  @!P0 SYNCS.PHASECHK.TRANS64 P0, [R0+URZ+0x16860], R3 ;  /* 0x01686003000085a7 */ /* 0x000e64000800007f */
[----:B-1----:R-:W-:Y:S05]  /*20c80*/  @!P0 BRA `(.L_x_2906) ;  /* 0xfffffffc00f08947 */ /* 0x002fea000383ffff */
[----:B------:R-:W-:Y:S05]  /*20c90*/  BRA `(.L_x_3111) ;  /* 0xffffff94007c7947 */ /* 0x000fea000383ffff */
.L_x_2907:
        /* <DEDUP_REMOVED lines=8> */
.L_x_3113:
[----:B------:R-:W-:Y:S05]  /*20d20*/  BSYNC B0 ;  /* 0x0000000000007941 */ /* 0x000fea0003800000 */
.L_x_3112:
[----:B------:R-:W-:Y:S01]  /*20d30*/  MOV R13, R18 ;  /* 0x00000012000d7202 */ /* 0x000fe20000000f00 */
[----:B------:R-:W-:Y:S01]  /*20d40*/  IMAD.MOV.U32 R12, RZ, RZ, RZ ;  /* 0x000000ffff0c7224 */ /* 0x000fe200078e00ff */
[----:B------:R-:W-:Y:S01]  /*20d50*/  SHF.L.U32 R5, R7, 0x1, RZ ;  /* 0x0000000107057819 */ /* 0x000fe200000006ff */
        /* <DEDUP_REMOVED lines=8> */
.L_x_3114:
[----:B------:R-:W-:Y:S01]  /*20de0*/  IMAD.MOV.U32 R13, RZ, RZ, R19 ;  /* 0x000000ffff0d7224 */ /* 0x000fe200078e0013 */
[----:B------:R-:W-:Y:S02]  /*20df0*/  MOV R12, 0x1 ;  /* 0x00000001000c7802 */ /* 0x000fe40000000f00 */
[----:B------:R-:W-:-:S13]  /*20e00*/  IADD3 R2, P1, R14, R5, RZ ;  /* 0x000000050e027210 */ /* 0x000fda0007f3e0ff */
[----:B------:R-:W-:Y:S05]  /*20e10*/  WARPSYNC.COLLECTIVE R15, `(.L_x_3115) ;  /* 0x000000000f087348 */ /* 0x000fea0003c00000 */
[----:B------:R0:W1:Y:S02]  /*20e20*/  SHFL.IDX P6, R14, R13, R12, R11 ;  /* 0x0000000c0d0e7389 */ /* 0x00006400000c000b */
[----:B01----:R-:W-:Y:S01]  /*20e30*/  ENDCOLLECTIVE ;  /* 0x000000000000791b */ /* 0x003fe20003800000 */
.L_x_3115:
        /* <DEDUP_REMOVED lines=11> */
.L_x_3116:
[----:B------:R-:W-:Y:S01]  /*20ef0*/  MOV R13, R19 ;  /* 0x00000013000d7202 */ /* 0x000fe20000000f00 */
[----:B------:R-:W-:Y:S01]  /*20f00*/  IMAD.MOV.U32 R12, RZ, RZ, 0x2 ;  /* 0x00000002ff0c7424 */ /* 0x000fe200078e00ff */
[----:B------:R-:W-:-:S13]  /*20f10*/  IADD3 R2, P1, R14, R5, RZ ;  /* 0x000000050e027210 */ /* 0x000fda0007f3e0ff */
[----:B------:R-:W-:Y:S05]  /*20f20*/  WARPSYNC.COLLECTIVE R15, `(.L_x_3117) ;  /* 0x000000000f087348 */ /* 0x000fea0003c00000 */
[----:B------:R0:W1:Y:S02]  /*20f30*/  SHFL.IDX P6, R14, R13, R12, R11 ;  /* 0x0000000c0d0e7389 */ /* 0x00006400000c000b */
[----:B01----:R-:W-:Y:S01]  /*20f40*/  ENDCOLLECTIVE ;  /* 0x000000000000791b */ /* 0x003fe20003800000 */
.L_x_3117:
        /* <DEDUP_REMOVED lines=11> */
.L_x_3118:
[----:B------:R-:W-:Y:S02]  /*21000*/  IMAD.MOV.U32 R13, RZ, RZ, R19 ;  /* 0x000000ffff0d7224 */ /* 0x000fe400078e0013 */
[----:B------:R-:W-:Y:S01]  /*21010*/  IMAD.MOV.U32 R12, RZ, RZ, 0x3 ;  /* 0x00000003ff0c7424 */ /* 0x000fe200078e00ff */
[----:B------:R-:W-:-:S13]  /*21020*/  IADD3 R2, P1, R14, R5, RZ ;  /* 0x000000050e027210 */ /* 0x000fda0007f3e0ff */
[----:B------:R-:W-:Y:S05]  /*21030*/  WARPSYNC.COLLECTIVE R15, `(.L_x_3119) ;  /* 0x000000000f087348 */ /* 0x000fea0003c00000 */
[----:B------:R0:W1:Y:S02]  /*21040*/  SHFL.IDX P6, R14, R13, R12, R11 ;  /* 0x0000000c0d0e7389 */ /* 0x00006400000c000b */
[----:B01----:R-:W-:Y:S01]  /*21050*/  ENDCOLLECTIVE ;  /* 0x000000000000791b */ /* 0x003fe20003800000 */
.L_x_3119:
[----:B------:R-:W-:-:S05]  /*21060*/  IADD3.X R3, RZ, R3, RZ, P1, !PT ;  /* 0x00000003ff037210 */ /* 0x000fca0000ffe4ff */
        /* <DEDUP_REMOVED lines=10> */
.L_x_3120:
[----:B------:R-:W-:Y:S02]  /*21110*/  IMAD.MOV.U32 R13, RZ, RZ, R19 ;  /* 0x000000ffff0d7224 */ /* 0x000fe400078e0013 */
[----:B------:R-:W-:Y:S01]  /*21120*/  IMAD.MOV.U32 R12, RZ, RZ, 0x4 ;  /* 0x00000004ff0c7424 */ /* 0x000fe200078e00ff */
[----:B------:R-:W-:-:S13]  /*21130*/  IADD3 R2, P1, R14, R5, RZ ;  /* 0x000000050e027210 */ /* 0x000fda0007f3e0ff */
[----:B------:R-:W-:Y:S05]  /*21140*/  WARPSYNC.COLLECTIVE R15, `(.L_x_3121) ;  /* 0x000000000f087348 */ /* 0x000fea0003c00000 */
[----:B------:R0:W1:Y:S02]  /*21150*/  SHFL.IDX P6, R14, R13, R12, R11 ;  /* 0x0000000c0d0e7389 */ /* 0x00006400000c000b */
[----:B01----:R-:W-:Y:S01]  /*21160*/  ENDCOLLECTIVE ;  /* 0x000000000000791b */ /* 0x003fe20003800000 */
.L_x_3121:
        /* <DEDUP_REMOVED lines=11> */
.L_x_3122:
[----:B------:R-:W-:Y:S01]  /*21220*/  IMAD.MOV.U32 R13, RZ, RZ, R19 ;  /* 0x000000ffff0d7224 */ /* 0x000fe200078e0013 */
[----:B------:R-:W-:Y:S02]  /*21230*/  MOV R12, 0x5 ;  /* 0x00000005000c7802 */ /* 0x000fe40000000f00 */
[----:B------:R-:W-:-:S13]  /*21240*/  IADD3 R2, P1, R14, R5, RZ ;  /* 0x000000050e027210 */ /* 0x000fda0007f3e0ff */
[----:B------:R-:W-:Y:S05]  /*21250*/  WARPSYNC.COLLECTIVE R15, `(.L_x_3123) ;  /* 0x000000000f087348 */ /* 0x000fea0003c00000 */
[----:B------:R0:W1:Y:S02]  /*21260*/  SHFL.IDX P6, R14, R13, R12, R11 ;  /* 0x0000000c0d0e7389 */ /* 0x00006400000c000b */
[----:B01----:R-:W-:Y:S01]  /*21270*/  ENDCOLLECTIVE ;  /* 0x000000000000791b */ /* 0x003fe20003800000 */
.L_x_3123:
        /* <DEDUP_REMOVED lines=11> */
.L_x_3124:
[----:B------:R-:W-:Y:S01]  /*21330*/  MOV R13, R19 ;  /* 0x00000013000d7202 */ /* 0x000fe20000000f00 */
[----:B------:R-:W-:Y:S01]  /*21340*/  IMAD.MOV.U32 R12, RZ, RZ, 0x6 ;  /* 0x00000006ff0c7424 */ /* 0x000fe200078e00ff */
[----:B------:R-:W-:-:S13]  /*21350*/  IADD3 R2, P1, R14, R5, RZ ;  /* 0x000000050e027210 */ /* 0x000fda0007f3e0ff */
[----:B------:R-:W-:Y:S05]  /*21360*/  WARPSYNC.COLLECTIVE R15, `(.L_x_3125) ;  /* 0x000000000f087348 */ /* 0x000fea0003c00000 */
[----:B------:R0:W1:Y:S02]  /*21370*/  SHFL.IDX P6, R14, R13, R12, R11 ;  /* 0x0000000c0d0e7389 */ /* 0x00006400000c000b */
[----:B01----:R-:W-:Y:S01]  /*21380*/  ENDCOLLECTIVE ;  /* 0x000000000000791b */ /* 0x003fe20003800000 */
.L_x_3125:
        /* <DEDUP_REMOVED lines=11> */
.L_x_3126:
[----:B------:R-:W-:Y:S02]  /*21440*/  IMAD.MOV.U32 R13, RZ, RZ, R19 ;  /* 0x000000ffff0d7224 */ /* 0x000fe400078e0013 */
[----:B------:R-:W-:Y:S01]  /*21450*/  IMAD.MOV.U32 R12, RZ, RZ, 0x7 ;  /* 0x00000007ff0c7424 */ /* 0x000fe200078e00ff */
[----:B------:R-:W-:-:S13]  /*21460*/  IADD3 R2, P1, R14, R5, RZ ;  /* 0x000000050e027210 */ /* 0x000fda0007f3e0ff */
[----:B------:R-:W-:Y:S05]  /*21470*/  WARPSYNC.COLLECTIVE R15, `(.L_x_3127) ;  /* 0x000000000f087348 */ /* 0x000fea0003c00000 */
[----:B------:R0:W1:Y:S02]  /*21480*/  SHFL.IDX P6, R14, R13, R12, R11 ;  /* 0x0000000c0d0e7389 */ /* 0x00006400000c000b */
[----:B01----:R-:W-:Y:S01]  /*21490*/  ENDCOLLECTIVE ;  /* 0x000000000000791b */ /* 0x003fe20003800000 */
.L_x_3127:
        /* <DEDUP_REMOVED lines=10> */
.L_x_3128:
[----:B------:R-:W-:Y:S05]  /*21540*/  BRA `(.L_x_3129) ;  /* 0xffffff90004c7947 */ /* 0x000fea000383ffff */
.L_x_2912:
[----:B------:R-:W-:Y:S01]  /*21550*/  BSSY B0, `(.L_x_3130) ;  /* 0x0000008000007945 */ /* 0x000fe20003800000 */
[----:B------:R-:W-:Y:S01]  /*21560*/  IMAD.MOV.U32 R13, RZ, RZ, R24 ;  /* 0x000000ffff0d7224 */ /* 0x000fe200078e0018 */
[----:B------:R-:W-:Y:S01]  /*21570*/  MOV R15, 0xffffffff ;  /* 0xffffffff000f7802 */ /* 0x000fe20000000f00 */
[----:B------:R-:W-:Y:S02]  /*21580*/  IMAD.MOV.U32 R12, RZ, RZ, RZ ;  /* 0x000000ffff0c7224 */ /* 0x000fe400078e00ff */
[----:B------:R-:W-:-:S07]  /*21590*/  IMAD.MOV.U32 R11, RZ, RZ, 0x1f ;  /* 0x0000001fff0b7424 */ /* 0x000fce00078e00ff */
[----:B-123--:R-:W-:Y:S05]  /*215a0*/  WARPSYNC.COLLECTIVE R15, `(.L_x_3131) ;  /* 0x000000000f087348 */ /* 0x00efea0003c00000 */
[----:B------:R0:W4:Y:S02]  /*215b0*/  SHFL.IDX P6, R14, R13, R12, R11 ;  /* 0x0000000c0d0e7389 */ /* 0x00012400000c000b */
[----:B01234-:R-:W-:Y:S01]  /*215c0*/  ENDCOLLECTIVE ;  /* 0x000000000000791b */ /* 0x01ffe20003800000 */
.L_x_3131:
[----:B------:R-:W-:Y:S05]  /*215d0*/  BSYNC B0 ;  /* 0x0000000000007941 */ /* 0x000fea0003800000 */
.L_x_3130:
        /* <DEDUP_REMOVED lines=9> */
.L_x_3132:
        /* <DEDUP_REMOVED lines=23> */
.L_x_3133:
[----:B------:R-:W-:Y:S01]  /*217e0*/  IMAD.MOV.U32 R12, RZ, RZ, 0x2 ;  /* 0x00000002ff0c7424 */ /* 0x000fe200078e00ff */
[----:B------:R-:W-:-:S04]  /*217f0*/  SEL R4, R14, RZ, P1 ;  /* 0x000000ff0e047207 */ /* 0x000fc80000800000 */
[----:B------:R-:W-:-:S05]  /*21800*/  IADD3 R4, R13, R4, RZ ;  /* 0x000000040d047210 */ /* 0x000fca0007ffe0ff */
[----:B------:R-:W-:-:S07]  /*21810*/  IMAD.MOV.U32 R13, RZ, RZ, R4 ;  /* 0x000000ffff0d7224 */ /* 0x000fce00078e0004 */
[----:B------:R-:W-:Y:S05]  /*21820*/  WARPSYNC.COLLECTIVE R15, `(.L_x_3134) ;  /* 0x000000000f087348 */ /* 0x000fea0003c00000 */
[----:B------:R0:W1:Y:S02]  /*21830*/  SHFL.UP P6, R14, R13, R12, R11 ;  /* 0x0400000c0d0e7389 */ /* 0x00006400000c000b */
[----:B01----:R-:W-:Y:S01]  /*21840*/  ENDCOLLECTIVE ;  /* 0x000000000000791b */ /* 0x003fe20003800000 */
.L_x_3134:
[----:B------:R-:W-:Y:S01]  /*21850*/  IMAD.MOV.U32 R12, RZ, RZ, 0x4 ;  /* 0x00000004ff0c7424 */ /* 0x000fe200078e00ff */
[----:B------:R-:W-:-:S05]  /*21860*/  SEL R3, R14, RZ, P2 ;  /* 0x000000ff0e037207 */ /* 0x000fca0001000000 */
[----:B------:R-:W-:-:S05]  /*21870*/  IMAD.IADD R2, R4, 0x1, R3 ;  /* 0x0000000104027824 */ /* 0x000fca00078e0203 */
[----:B------:R-:W-:-:S07]  /*21880*/  MOV R13, R2 ;  /* 0x00000002000d7202 */ /* 0x000fce0000000f00 */
[----:B------:R-:W-:Y:S05]  /*21890*/  WARPSYNC.COLLECTIVE R15, `(.L_x_3135) ;  /* 0x000000000f087348 */ /* 0x000fea0003c00000 */
[----:B------:R0:W1:Y:S02]  /*218a0*/  SHFL.UP P6, R14, R13, R12, R11 ;  /* 0x0400000c0d0e7389 */ /* 0x00006400000c000b */
[----:B01----:R-:W-:Y:S01]  /*218b0*/  ENDCOLLECTIVE ;  /* 0x000000000000791b */ /* 0x003fe20003800000 */
.L_x_3135:
[----:B------:R-:W-:Y:S02]  /*218c0*/  MOV R12, 0x8 ;  /* 0x00000008000c7802 */ /* 0x000fe40000000f00 */
[----:B------:R-:W-:-:S05]  /*218d0*/  SEL R3, R14, RZ, P3 ;  /* 0x000000ff0e037207 */ /* 0x000fca0001800000 */
[----:B------:R-:W-:-:S04]  /*218e0*/  IMAD.IADD R3, R2, 0x1, R3 ;  /* 0x0000000102037824 */ /* 0x000fc800078e0203 */
[----:B------:R-:W-:-:S07]  /*218f0*/  IMAD.MOV.U32 R13, RZ, RZ, R3 ;  /* 0x000000ffff0d7224 */ /* 0x000fce00078e0003 */
[----:B------:R-:W-:Y:S05]  /*21900*/  WARPSYNC.COLLECTIVE R15, `(.L_x_3136) ;  /* 0x000000000f087348 */ /* 0x000fea0003c00000 */
[----:B------:R0:W1:Y:S02]  /*21910*/  SHFL.UP P6, R14, R13, R12, R11 ;  /* 0x0400000c0d0e7389 */ /* 0x00006400000c000b */
[----:B01----:R-:W-:Y:S01]  /*21920*/  ENDCOLLECTIVE ;  /* 0x000000000000791b */ /* 0x003fe20003800000 */
.L_x_3136:
[----:B------:R-:W-:Y:S01]  /*21930*/  IMAD.MOV.U32 R12, RZ, RZ, 0x10 ;  /* 0x00000010ff0c7424 */ /* 0x000fe200078e00ff */
[----:B------:R-:W-:-:S05]  /*21940*/  SEL R4, R14, RZ, P4 ;  /* 0x000000ff0e047207 */ /* 0x000fca0002000000 */
[----:B------:R-:W-:-:S04]  /*21950*/  IMAD.IADD R4, R3, 0x1, R4 ;  /* 0x0000000103047824 */ /* 0x000fc800078e0204 */
[----:B------:R-:W-:-:S07]  /*21960*/  IMAD.MOV.U32 R13, RZ, RZ, R4 ;  /* 0x000000ffff0d7224 */ /* 0x000fce00078e0004 */
[----:B------:R-:W-:Y:S05]  /*21970*/  WARPSYNC.COLLECTIVE R15, `(.L_x_3137) ;  /* 0x000000000f087348 */ /* 0x000fea0003c00000 */
[----:B------:R0:W1:Y:S02]  /*21980*/  SHFL.UP P6, R14, R13, R12, R11 ;  /* 0x0400000c0d0e7389 */ /* 0x00006400000c000b */
[----:B01----:R-:W-:Y:S01]  /*21990*/  ENDCOLLECTIVE ;  /* 0x000000000000791b */ /* 0x003fe20003800000 */
.L_x_3137:
[----:B------:R-:W-:Y:S02]  /*219a0*/  IMAD.MOV.U32 R12, RZ, RZ, 0x1f ;  /* 0x0000001fff0c7424 */ /* 0x000fe400078e00ff */
[----:B------:R-:W-:Y:S01]  /*219b0*/  IMAD.MOV.U32 R11, RZ, RZ, 0x1f ;  /* 0x0000001fff0b7424 */ /* 0x000fe200078e00ff */
[----:B------:R-:W-:-:S04]  /*219c0*/  SEL R3, R14, RZ, P5 ;  /* 0x000000ff0e037207 */ /* 0x000fc80002800000 */
[----:B------:R-:W-:-:S05]  /*219d0*/  IADD3 R2, R4, R3, RZ ;  /* 0x0000000304027210 */ /* 0x000fca0007ffe0ff */
[----:B------:R-:W-:-:S07]  /*219e0*/  IMAD.MOV.U32 R13, RZ, RZ, R2 ;  /* 0x000000ffff0d7224 */ /* 0x000fce00078e0002 */
[----:B------:R-:W-:Y:S05]  /*219f0*/  WARPSYNC.COLLECTIVE R15, `(.L_x_3138) ;  /* 0x000000000f087348 */ /* 0x000fea0003c00000 */
[----:B------:R0:W1:Y:S02]  /*21a00*/  SHFL.IDX P6, R14, R13, R12, R11 ;  /* 0x0000000c0d0e7389 */ /* 0x00006400000c000b */
[----:B01----:R-:W-:Y:S01]  /*21a10*/  ENDCOLLECTIVE ;  /* 0x000000000000791b */ /* 0x003fe20003800000 */
.L_x_3138:
[----:B------:R-:W-:Y:S05]  /*21a20*/  BRA `(.L_x_3139) ;  /* 0xffffff90005c7947 */ /* 0x000fea000383ffff */
.L_x_2915:
[----:B------:R-:W-:Y:S01]  /*21a30*/  BSSY B0, `(.L_x_3140) ;  /* 0x0000007000007945 */ /* 0x000fe20003800000 */
[----:B------:R-:W-:Y:S01]  /*21a40*/  MOV R12, 0x1 ;  /* 0x00000001000c7802 */ /* 0x000fe20000000f00 */
[----:B------:R-:W-:Y:S02]  /*21a50*/  IMAD.MOV.U32 R11, RZ, RZ, RZ ;  /* 0x000000ffff0b7224 */ /* 0x000fe400078e00ff */
[----:B------:R-:W-:-:S07]  /*21a60*/  IMAD.MOV.U32 R15, RZ, RZ, -0x1 ;  /* 0xffffffffff0f7424 */ /* 0x000fce00078e00ff */
[----:B-1----:R-:W-:Y:S05]  /*21a70*/  WARPSYNC.COLLECTIVE R15, `(.L_x_3141) ;  /* 0x000000000f087348 */ /* 0x002fea0003c00000 */
[----:B------:R0:W2:Y:S02]  /*21a80*/  SHFL.UP P6, R14, R13, R12, R11 ;  /* 0x0400000c0d0e7389 */ /* 0x0000a400000c000b */
[----:B012---:R-:W-:Y:S01]  /*21a90*/  ENDCOLLECTIVE ;  /* 0x000000000000791b */ /* 0x007fe20003800000 */
.L_x_3141:
[----:B------:R-:W-:Y:S05]  /*21aa0*/  BSYNC B0 ;  /* 0x0000000000007941 */ /* 0x000fea0003800000 */
.L_x_3140:
        /* <DEDUP_REMOVED lines=8> */
.L_x_3142:
[----:B------:R-:W-:Y:S01]  /*21b30*/  IMAD.MOV.U32 R12, RZ, RZ, 0x4 ;  /* 0x00000004ff0c7424 */ /* 0x000fe200078e00ff */
[----:B------:R-:W-:-:S05]  /*21b40*/  SEL R14, R14, RZ, P2 ;  /* 0x000000ff0e0e7207 */ /* 0x000fca0001000000 */
[----:B------:R-:W-:-:S05]  /*21b50*/  IMAD.IADD R3, R13, 0x1, R14 ;  /* 0x000000010d037824 */ /* 0x000fca00078e020e */
[----:B------:R-:W-:-:S07]  /*21b60*/  MOV R13, R3 ;  /* 0x00000003000d7202 */ /* 0x000fce0000000f00 */
[----:B------:R-:W-:Y:S05]  /*21b70*/  WARPSYNC.COLLECTIVE R15, `(.L_x_3143) ;  /* 0x000000000f087348 */ /* 0x000fea0003c00000 */
[----:B------:R0:W1:Y:S02]  /*21b80*/  SHFL.UP P6, R14, R13, R12, R11 ;  /* 0x0400000c0d0e7389 */ /* 0x00006400000c000b */
[----:B01----:R-:W-:Y:S01]  /*21b90*/  ENDCOLLECTIVE ;  /* 0x000000000000791b */ /* 0x003fe20003800000 */
.L_x_3143:
[----:B------:R-:W-:Y:S02]  /*21ba0*/  MOV R12, 0x8 ;  /* 0x00000008000c7802 */ /* 0x000fe40000000f00 */
[----:B------:R-:W-:-:S05]  /*21bb0*/  SEL R4, R14, RZ, P3 ;  /* 0x000000ff0e047207 */ /* 0x000fca0001800000 */
[----:B------:R-:W-:-:S04]  /*21bc0*/  IMAD.IADD R4, R3, 0x1, R4 ;  /* 0x0000000103047824 */ /* 0x000fc800078e0204 */
[----:B------:R-:W-:-:S07]  /*21bd0*/  IMAD.MOV.U32 R13, RZ, RZ, R4 ;  /* 0x000000ffff0d7224 */ /* 0x000fce00078e0004 */
[----:B------:R-:W-:Y:S05]  /*21be0*/  WARPSYNC.COLLECTIVE R15, `(.L_x_3144) ;  /* 0x000000000f087348 */ /* 0x000fea0003c00000 */
[----:B------:R0:W1:Y:S02]  /*21bf0*/  SHFL.UP P6, R14, R13, R12, R11 ;  /* 0x0400000c0d0e7389 */ /* 0x00006400000c000b */
[----:B01----:R-:W-:Y:S01]  /*21c00*/  ENDCOLLECTIVE ;  /* 0x000000000000791b */ /* 0x003fe20003800000 */
.L_x_3144:
[----:B------:R-:W-:Y:S01]  /*21c10*/  IMAD.MOV.U32 R12, RZ, RZ, 0x10 ;  /* 0x00000010ff0c7424 */ /* 0x000fe200078e00ff */
[----:B------:R-:W-:-:S05]  /*21c20*/  SEL R7, R14, RZ, P4 ;  /* 0x000000ff0e077207 */ /* 0x000fca0002000000 */
[----:B------:R-:W-:-:S04]  /*21c30*/  IMAD.IADD R7, R4, 0x1, R7 ;  /* 0x0000000104077824 */ /* 0x000fc800078e0207 */
[----:B------:R-:W-:-:S07]  /*21c40*/  IMAD.MOV.U32 R13, RZ, RZ, R7 ;  /* 0x000000ffff0d7224 */ /* 0x000fce00078e0007 */
[----:B------:R-:W-:Y:S05]  /*21c50*/  WARPSYNC.COLLECTIVE R15, `(.L_x_3145) ;  /* 0x000000000f087348 */ /* 0x000fea0003c00000 */
[----:B------:R0:W1:Y:S02]  /*21c60*/  SHFL.UP P6, R14, R13, R12, R11 ;  /* 0x0400000c0d0e7389 */ /* 0x00006400000c000b */
[----:B01----:R-:W-:Y:S01]  /*21c70*/  ENDCOLLECTIVE ;  /* 0x000000000000791b */ /* 0x003fe20003800000 */
.L_x_3145:
        /* <DEDUP_REMOVED lines=8> */
.L_x_3146:
[----:B------:R-:W-:Y:S05]  /*21d00*/  BRA `(.L_x_3147) ;  /* 0xffffff9000487947 */ /* 0x000fea000383ffff */
.L_x_2917:
[----:B------:R-:W-:Y:S01]  /*21d10*/  BSSY B0, `(.L_x_3148) ;  /* 0x0000006000007945 */ /* 0x000fe20003800000 */
[----:B------:R-:W-:Y:S02]  /*21d20*/  PLOP3.LUT P6, PT, P6, PT, PT, 0x8, 0x0 ;  /* 0x000000000000781c */ /* 0x000fe400037ce170 */
[----:B------:R-:W-:-:S11]  /*21d30*/  MOV R15, 0xffffffff ;  /* 0xffffffff000f7802 */ /* 0x000fd60000000f00 */
[----:B01----:R-:W-:Y:S05]  /*21d40*/  WARPSYNC.COLLECTIVE R15, `(.L_x_3149) ;  /* 0x000000000f087348 */ /* 0x003fea0003c00000 */
[----:B------:R-:W-:Y:S01]  /*21d50*/  VOTE.ANY R14, PT, P6 ;  /* 0x00000000000e7806 */ /* 0x000fe200030e0100 */
[----:B01----:R-:W-:Y:S06]  /*21d60*/  ENDCOLLECTIVE ;  /* 0x000000000000791b */ /* 0x003fec0003800000 */
.L_x_3149:
[----:B------:R-:W-:Y:S05]  /*21d70*/  BSYNC B0 ;  /* 0x0000000000007941 */ /* 0x000fea0003800000 */
.L_x_3148:
[----:B------:R-:W-:Y:S01]  /*21d80*/  IMAD.MOV.U32 R3, RZ, RZ, R14 ;  /* 0x000000ffff037224 */ /* 0x000fe200078e000e */
[----:B------:R-:W-:Y:S01]  /*21d90*/  MOV R11, 0x1f ;  /* 0x0000001f000b7802 */ /* 0x000fe20000000f00 */
[----:B------:R-:W-:Y:S02]  /*21da0*/  IMAD.MOV.U32 R13, RZ, RZ, R25 ;  /* 0x000000ffff0d7224 */ /* 0x000fe400078e0019 */
[----:B------:R-:W0:Y:S01]  /*21db0*/  POPC R7, R3 ;  /* 0x0000000300077309 */ /* 0x000e220000000000 */
[----:B------:R-:W-:Y:S02]  /*21dc0*/  IMAD.MOV.U32 R15, RZ, RZ, -0x1 ;  /* 0xffffffffff0f7424 */ /* 0x000fe400078e00ff */
[----:B0-----:R-:W-:Y:S02]  /*21dd0*/  IMAD.MOV.U32 R12, RZ, RZ, R7 ;  /* 0x000000ffff0c7224 */ /* 0x001fe400078e0007 */
[----:B------:R-:W-:-:S07]  /*21de0*/  IMAD.IADD R27, R7, 0x1, R27 ;  /* 0x00000001071b7824 */ /* 0x000fce00078e021b */
[----:B------:R-:W-:Y:S05]  /*21df0*/  WARPSYNC.COLLECTIVE R15, `(.L_x_3150) ;  /* 0x000000000f087348 */ /* 0x000fea0003c00000 */
[----:B------:R0:W1:Y:S02]  /*21e00*/  SHFL.IDX P6, R14, R13, R12, R11 ;  /* 0x0000000c0d0e7389 */ /* 0x00006400000c000b */
[----:B01----:R-:W-:Y:S01]  /*21e10*/  ENDCOLLECTIVE ;  /* 0x000000000000791b */ /* 0x003fe20003800000 */
.L_x_3150:
[----:B------:R-:W-:Y:S02]  /*21e20*/  IMAD.MOV.U32 R13, RZ, RZ, R5 ;  /* 0x000000ffff0d7224 */ /* 0x000fe400078e0005 */
[----:B------:R-:W-:-:S07]  /*21e30*/  IMAD.MOV.U32 R25, RZ, RZ, R14 ;  /* 0x000000ffff197224 */ /* 0x000fce00078e000e */
[----:B------:R-:W-:Y:S05]  /*21e40*/  WARPSYNC.COLLECTIVE R15, `(.L_x_3151) ;  /* 0x000000000f087348 */ /* 0x000fea0003c00000 */
[----:B------:R0:W1:Y:S02]  /*21e50*/  SHFL.IDX P6, R14, R13, R12, R11 ;  /* 0x0000000c0d0e7389 */ /* 0x00006400000c000b */
[----:B01----:R-:W-:Y:S01]  /*21e60*/  ENDCOLLECTIVE ;  /* 0x000000000000791b */ /* 0x003fe20003800000 */
.L_x_3151:
[----:B------:R-:W-:Y:S01]  /*21e70*/  MOV R5, R14 ;  /* 0x0000000e00057202 */ /* 0x000fe20000000f00 */
[----:B------:R-:W-:Y:S06]  /*21e80*/  BRA `(.L_x_3152) ;  /* 0xffffff9000287947 */ /* 0x000fec000383ffff */
.L_x_2919:
[----:B------:R-:W-:Y:S01]  /*21e90*/  BSSY B0, `(.L_x_3153) ;  /* 0x0000007000007945 */ /* 0x000fe20003800000 */
[----:B------:R-:W-:Y:S01]  /*21ea0*/  IMAD.MOV.U32 R13, RZ, RZ, R2 ;  /* 0x000000ffff0d7224 */ /* 0x000fe200078e0002 */
[----:B------:R-:W-:Y:S01]  /*21eb0*/  MOV R15, 0xffffffff ;  /* 0xffffffff000f7802 */ /* 0x000fe20000000f00 */
[----:B------:R-:W-:-:S07]  /*21ec0*/  IMAD.MOV.U32 R11, RZ, RZ, 0x1f ;  /* 0x0000001fff0b7424 */ /* 0x000fce00078e00ff */
[----:B01234-:R-:W-:Y:S05]  /*21ed0*/  WARPSYNC.COLLECTIVE R15, `(.L_x_3154) ;  /* 0x000000000f087348 */ /* 0x01ffea0003c00000 */
[----:B------:R0:W0:Y:S02]  /*21ee0*/  SHFL.IDX P6, R14, R13, R12, R11 ;  /* 0x0000000c0d0e7389 */ /* 0x00002400000c000b */
[----:B01234-:R-:W-:Y:S01]  /*21ef0*/  ENDCOLLECTIVE ;  /* 0x000000000000791b */ /* 0x01ffe20003800000 */
.L_x_3154:
[----:B------:R-:W-:Y:S05]  /*21f00*/  BSYNC B0 ;  /* 0x0000000000007941 */ /* 0x000fea0003800000 */
.L_x_3153:
[----:B------:R-:W-:Y:S01]  /*21f10*/  IMAD.MOV.U32 R24, RZ, RZ, R14 ;  /* 0x000000ffff187224 */ /* 0x000fe200078e000e */
[----:B------:R-:W-:Y:S06]  /*21f20*/  BRA `(.L_x_2918) ;  /* 0xffffff9000187947 */ /* 0x000fec000383ffff */
.L_x_2925:
[----:B0-----:R0:W4:Y:S02]  /*21f30*/  SYNCS.PHASECHK.TRANS64.TRYWAIT P0, [R5+URZ+0x16820], R0 ;  /* 0x01682000050075a7 */ /* 0x001124000800017f */
[----:B----4-:R-:W-:Y:S05]  /*21f40*/  @!P0 NANOSLEEP.SYNCS 0x989680 ;  /* 0x009896800000895d */ /* 0x010fea0003900000 */
[----:B------:R-:W4:Y:S02]  /*21f50*/  @!P0 SYNCS.PHASECHK.TRANS64 P0, [R5+URZ+0x16820], R0 ;  /* 0x01682000050085a7 */ /* 0x000f24000800007f */
[----:B----4-:R-:W-:Y:S05]  /*21f60*/  @!P0 BRA `(.L_x_2925) ;  /* 0xfffffffc00f08947 */ /* 0x010fea000383ffff */
[----:B------:R-:W-:Y:S05]  /*21f70*/  BRA `(.L_x_3155) ;  /* 0xffffff9800747947 */ /* 0x000fea000383ffff */
.L_x_2926:
[----:B------:R-:W4:Y:S01]  /*21f80*/  S2R R2, SR_TID.X ;  /* 0x0000000000027919 */ /* 0x000f220000002100 */
[----:B------:R-:W-:Y:S01]  /*21f90*/  BSSY B0, `(.L_x_3156) ;  /* 0x000000a000007945 */ /* 0x000fe20003800000 */
[----:B------:R-:W-:Y:S01]  /*21fa0*/  IMAD.MOV.U32 R12, RZ, RZ, RZ ;  /* 0x000000ffff0c7224 */ /* 0x000fe200078e00ff */
[----:B------:R-:W-:Y:S01]  /*21fb0*/  MOV R11, 0x1f ;  /* 0x0000001f000b7802 */ /* 0x000fe20000000f00 */
[----:B------:R-:W-:Y:S01]  /*21fc0*/  IMAD.MOV.U32 R15, RZ, RZ, -0x1 ;  /* 0xffffffffff0f7424 */ /* 0x000fe200078e00ff */
[----:B----4-:R-:W-:-:S04]  /*21fd0*/  SHF.R.U32.HI R2, RZ, 0x5, R2 ;  /* 0x00000005ff027819 */ /* 0x010fc80000011602 */
[----:B------:R-:W-:-:S05]  /*21fe0*/  LOP3.LUT R2, R2, 0x3, RZ, 0xc0, !PT ;  /* 0x0000000302027812 */ /* 0x000fca00078ec0ff */
[----:B------:R-:W-:-:S07]  /*21ff0*/  IMAD.MOV.U32 R13, RZ, RZ, R2 ;  /* 0x000000ffff0d7224 */ /* 0x000fce00078e0002 */
[----:B0123--:R-:W-:Y:S05]  /*22000*/  WARPSYNC.COLLECTIVE R15, `(.L_x_3157) ;  /* 0x000000000f087348 */ /* 0x00ffea0003c00000 */
[----:B------:R4:W0:Y:S02]  /*22010*/  SHFL.IDX P6, R14, R13, R12, R11 ;  /* 0x0000000c0d0e7389 */ /* 0x00082400000c000b */
[----:B01234-:R-:W-:Y:S01]  /*22020*/  ENDCOLLECTIVE ;  /* 0x000000000000791b */ /* 0x01ffe20003800000 */
.L_x_3157:
[----:B------:R-:W-:Y:S05]  /*22030*/  BSYNC B0 ;  /* 0x0000000000007941 */ /* 0x000fea0003800000 */
.L_x_3156:
[----:B------:R-:W-:Y:S05]  /*22040*/  BRA `(.L_x_3158) ;  /* 0xffffff98005c7947 */ /* 0x000fea000383ffff */
.L_x_2927:
[----:B------:R-:W-:Y:S01]  /*22050*/  BSSY B0, `(.L_x_3159) ;  /* 0x0000006000007945 */ /* 0x000fe20003800000 */
[----:B------:R-:W-:-:S07]  /*22060*/  IMAD.MOV.U32 R15, RZ, RZ, -0x1 ;  /* 0xffffffffff0f7424 */ /* 0x000fce00078e00ff */
[----:B0123--:R-:W-:Y:S05]  /*22070*/  WARPSYNC.COLLECTIVE R15, `(.L_x_3160) ;  /* 0x000000000f0c7348 */ /* 0x00ffea0003c00000 */
[----:B------:R-:W-:Y:S02]  /*22080*/  ELECT P6, UR62, PT ;  /* 0x00000000003e782f */ /* 0x000fe400038c0000 */
[----:B------:R-:W-:Y:S01]  /*22090*/  MOV R14, UR62 ;  /* 0x0000003e000e7c02 */ /* 0x000fe20008000f00 */
[----:B0123--:R-:W-:Y:S10]  /*220a0*/  ENDCOLLECTIVE ;  /* 0x000000000000791b */ /* 0x00fff40003800000 */
.L_x_3160:
[----:B------:R-:W-:Y:S05]  /*220b0*/  BSYNC B0 ;  /* 0x0000000000007941 */ /* 0x000fea0003800000 */
.L_x_3159:
[----:B------:R-:W-:Y:S05]  /*220c0*/  BRA `(.L_x_3161) ;  /* 0xffffff9800507947 */ /* 0x000fea000383ffff */
.L_x_2929:
[----:B0-----:R0:W4:Y:S02]  /*220d0*/  SYNCS.PHASECHK.TRANS64.TRYWAIT P1, [R3+URZ+0x16840], R2 ;  /* 0x01684002030075a7 */ /* 0x001124000802017f */
[----:B----4-:R-:W-:Y:S05]  /*220e0*/  @!P1 NANOSLEEP.SYNCS 0x989680 ;  /* 0x009896800000995d */ /* 0x010fea0003900000 */
[----:B------:R-:W4:Y:S02]  /*220f0*/  @!P1 SYNCS.PHASECHK.TRANS64 P1, [R3+URZ+0x16840], R2 ;  /* 0x01684002030095a7 */ /* 0x000f24000802007f */
[----:B----4-:R-:W-:Y:S05]  /*22100*/  @!P1 BRA `(.L_x_2929) ;  /* 0xfffffffc00f09947 */ /* 0x010fea000383ffff */
[----:B------:R-:W-:Y:S05]  /*22110*/  BRA `(.L_x_3162) ;  /* 0xffffff9800707947 */ /* 0x000fea000383ffff */
.L_x_2931:
[----:B----4-:R4:W0:Y:S02]  /*22120*/  SYNCS.PHASECHK.TRANS64.TRYWAIT P1, [R5+URZ+0x16840], R0 ;  /* 0x01684000050075a7 */ /* 0x010824000802017f */
[----:B0-----:R-:W-:Y:S05]  /*22130*/  @!P1 NANOSLEEP.SYNCS 0x989680 ;  /* 0x009896800000995d */ /* 0x001fea0003900000 */
[----:B------:R-:W0:Y:S02]  /*22140*/  @!P1 SYNCS.PHASECHK.TRANS64 P1, [R5+URZ+0x16840], R0 ;  /* 0x01684000050095a7 */ /* 0x000e24000802007f */
[----:B0-----:R-:W-:Y:S05]  /*22150*/  @!P1 BRA `(.L_x_2931) ;  /* 0xfffffffc00f09947 */ /* 0x001fea000383ffff */
[----:B------:R-:W-:Y:S05]  /*22160*/  BRA `(.L_x_3163) ;  /* 0xffffff98007c7947 */ /* 0x000fea000383ffff */
.L_x_2933:
[----:B------:R0:W0:Y:S02]  /*22170*/  SYNCS.PHASECHK.TRANS64.TRYWAIT P1, [R3+URZ+0x16860], R2 ;  /* 0x01686002030075a7 */ /* 0x000024000802017f */
[----:B0-----:R-:W-:Y:S05]  /*22180*/  @!P1 NANOSLEEP.SYNCS 0x989680 ;  /* 0x009896800000995d */ /* 0x001fea0003900000 */
[----:B------:R-:W0:Y:S02]  /*22190*/  @!P1 SYNCS.PHASECHK.TRANS64 P1, [R3+URZ+0x16860], R2 ;  /* 0x01686002030095a7 */ /* 0x000e24000802007f */
[----:B0-----:R-:W-:Y:S05]  /*221a0*/  @!P1 BRA `(.L_x_2933) ;  /* 0xfffffffc00f09947 */ /* 0x001fea000383ffff */
[----:B------:R-:W-:Y:S05]  /*221b0*/  BRA `(.L_x_3164) ;  /* 0xffffff9800787947 */ /* 0x000fea000383ffff */
.L_x_3165:
        /* <DEDUP_REMOVED lines=12> */
.L_x_3174:


//--------------------- .nv.global.init           --------------------------
	.section	.nv.global.init,"aw",@progbits
.nv.global.init:
	.type		$str$23,@object
	.size		$str$23,($str$24 - $str$23)
$str$23:
        /*0000*/ 	.byte	0x28, 0x61, 0x64, 0x64, 0x72, 0x65, 0x73, 0x73, 0x20, 0x26, 0x20, 0x6d, 0x61, 0x73, 0x6b, 0x29
        /*0010*/ 	.byte	0x20, 0x3d, 0x3d, 0x20, 0x30, 0x00
	.type		$str$24,@object
	.size		$str$24,(__unnamed_4 - $str$24)
$str$24:
        /*0016*/ 	.byte	0x2f, 0x74, 0x6d, 0x70, 0x2f, 0x6f, 0x73, 0x73, 0x5f, 0x6b, 0x65, 0x72, 0x6e, 0x65, 0x6c, 0x73
        /*0026*/ 	.byte	0x5f, 0x73, 0x72, 0x63, 0x2f, 0x66, 0x6c, 0x61, 0x73, 0x68, 0x5f, 0x61, 0x74, 0x74, 0x65, 0x6e
        /*0036*/ 	.byte	0x74, 0x69, 0x6f, 0x6e, 0x2f, 0x63, 0x73, 0x72, 0x63, 0x2f, 0x63, 0x75, 0x74, 0x6c, 0x61, 0x73
        /*0046*/ 	.byte	0x73, 0x2f, 0x69, 0x6e, 0x63, 0x6c, 0x75, 0x64, 0x65, 0x2f, 0x63, 0x75, 0x74, 0x65, 0x2f, 0x70
        /*0056*/ 	.byte	0x6f, 0x69, 0x6e, 0x74, 0x65, 0x72, 0x5f, 0x66, 0x6c, 0x61, 0x67, 0x67, 0x65, 0x64, 0x2e, 0x68
        /*0066*/ 	.byte	0x70, 0x70, 0x00
	.type		__unnamed_4,@object
	.size		__unnamed_4,(__unnamed_5 - __unnamed_4)
__unnamed_4:
        /* <DEDUP_REMOVED lines=23> */
        /*01d9*/ 	.byte	0x3a, 0x43, 0x3c, 0x30, 0x3e, 0x3e, 0x3e, 0x3e, 0x3e, 0x20, 0x26, 0x5d, 0x00
	.type		__unnamed_5,@object
	.size		__unnamed_5,(__unnamed_3 - __unnamed_5)
__unnamed_5:
        /* <DEDUP_REMOVED lines=24> */
        /*0366*/ 	.byte	0x00
	.type		__unnamed_3,@object
	.size		__unnamed_3,(__unnamed_2 - __unnamed_3)
__unnamed_3:
        /* <DEDUP_REMOVED lines=28> */
        /*0527*/ 	.byte	0x32, 0x3e, 0x3e, 0x3e, 0x3e, 0x3e, 0x5d, 0x00
	.type		__unnamed_2,@object
	.size		__unnamed_2,(__unnamed_1 - __unnamed_2)
__unnamed_2:
        /* <DEDUP_REMOVED lines=29> */
	.type		__unnamed_1,@object
	.size		__unnamed_1,(.L_0 - __unnamed_1)
__unnamed_1:
        /* <DEDUP_REMOVED lines=28> */
        /*08b7*/ 	.byte	0x32, 0x3e, 0x3e, 0x3e, 0x3e, 0x3e, 0x20, 0x26, 0x5d, 0x00
.L_0:


//--------------------- .nv.shared._ZN7cutlass13device_kernelIN5flash11enable_sm90INS1_16FlashAttnFwdSm90INS1_25CollectiveMainloopFwdSm90ILi2EN4cute5tupleIJNS5_1CILi1EEES8_S8_EEENS6_IJNS7_ILi192EEENS7_ILi128EEENS7_ILi64EEEEEELi64ENS_6half_tEfNS_4arch4Sm90ELb0ELb0ELb1ELb0ELb1ELb0ELb0ELb1ELb1ELb1ELb1ELb0EEENS1_21CollectiveEpilogueFwdINS6_IJSA_SC_SB_EEES9_SE_SG_Li384ELb0ELb1ELb1ELb0EEENS1_19SingleTileSchedulerILb0ELb1ELb1ELi192EEEEEEEEEvNT_6ParamsE --------------------------
	.section	.nv.shared._ZN7cutlass13device_kernelIN5flash11enable_sm90INS1_16FlashAttnFwdSm90INS1_25CollectiveMainloopFwdSm90ILi2EN4cute5tupleIJNS5_1CILi1EEES8_S8_EEENS6_IJNS7_ILi192EEENS7_ILi128EEENS7_ILi64EEEEEELi64ENS_6half_tEfNS_4arch4Sm90ELb0ELb0ELb1ELb0ELb1ELb0ELb0ELb1ELb1ELb1ELb1ELb0EEENS1_21CollectiveEpilogueFwdINS6_IJSA_SC_SB_EEES9_SE_SG_Li384ELb0ELb1ELb1ELb0EEENS1_19SingleTileSchedulerILb0ELb1ELb1ELi192EEEEEEEEEvNT_6ParamsE,"aw",@nobits
	.sectionflags	@""
	.align	16
	.zero		1024


//--------------------- .nv.shared.reserved.0     --------------------------
	.section	.nv.shared.reserved.0,"aw",@nobits
	.weak		__nv_reservedSMEM_offset_0_alias
	.size		__nv_reservedSMEM_offset_0_alias, 0, 0
	.other		__nv_reservedSMEM_offset_0_alias,@"STO_CUDA_RESERVED_SHARED STV_DEFAULT"
__nv_reservedSMEM_offset_0_alias:
	.zero		0


//--------------------- .nv.global                --------------------------
	.section	.nv.global,"aw",@nobits
.nv.global:
	.type		_ZN85_INTERNAL_0ae2b1d6_49_flash_fwd_hdim64_fp16_paged_split_softcap_sm90_cu_3fbc093a_36314cute1_E,@object
	.size		_ZN85_INTERNAL_0ae2b1d6_49_flash_fwd_hdim64_fp16_paged_split_softcap_sm90_cu_3fbc093a_36314cute1_E,(_ZN85_INTERNAL_0ae2b1d6_49_flash_fwd_hdim64_fp16_paged_split_softcap_sm90_cu_3fbc093a_36314cuda3std3__45__cpo6cbeginE - _ZN85_INTERNAL_0ae2b1d6_49_flash_fwd_hdim64_fp16_paged_split_softcap_sm90_cu_3fbc093a_36314cute1_E)
_ZN85_INTERNAL_0ae2b1d6_49_flash_fwd_hdim64_fp16_paged_split_softcap_sm90_cu_3fbc093a_36314cute1_E:
	.zero		1
	.type		_ZN85_INTERNAL_0ae2b1d6_49_flash_fwd_hdim64_fp16_paged_split_softcap_sm90_cu_3fbc093a_36314cuda3std3__45__cpo6cbeginE,@object
	.size		_ZN85_INTERNAL_0ae2b1d6_49_flash_fwd_hdim64_fp16_paged_split_softcap_sm90_cu_3fbc093a_36314cuda3std3__45__cpo6cbeginE,(_ZN85_INTERNAL_0ae2b1d6_49_flash_fwd_hdim64_fp16_paged_split_softcap_sm90_cu_3fbc093a_36314cuda3std3__48in_placeE - _ZN85_INTERNAL_0ae2b1d6_49_flash_fwd_hdim64_fp16_paged_split_softcap_sm90_cu_3fbc093a_36314cuda3std3__45__cpo6cbeginE)
_ZN85_INTERNAL_0ae2b1d6_49_flash_fwd_hdim64_fp16_paged_split_softcap_sm90_cu_3fbc093a_36314cuda3std3__45__cpo6cbeginE:
	.zero		1
	.type		_ZN85_INTERNAL_0ae2b1d6_49_flash_fwd_hdim64_fp16_paged_split_softcap_sm90_cu_3fbc093a_36314cuda3std3__48in_placeE,@object
	.size		_ZN85_INTERNAL_0ae2b1d6_49_flash_fwd_hdim64_fp16_paged_split_softcap_sm90_cu_3fbc093a_36314cuda3std3__48in_placeE,(_ZN85_INTERNAL_0ae2b1d6_49_flash_fwd_hdim64_fp16_paged_split_softcap_sm90_cu_3fbc093a_36314cuda3std6ranges3__45__cpo9iter_moveE - _ZN85_INTERNAL_0ae2b1d6_49_flash_fwd_hdim64_fp16_paged_split_softcap_sm90_cu_3fbc093a_36314cuda3std3__48in_placeE)
_ZN85_INTERNAL_0ae2b1d6_49_flash_fwd_hdim64_fp16_paged_split_softcap_sm90_cu_3fbc093a_36314cuda3std3__48in_placeE:
	.zero		1
	.type		_ZN85_INTERNAL_0ae2b1d6_49_flash_fwd_hdim64_fp16_paged_split_softcap_sm90_cu_3fbc093a_36314cuda3std6ranges3__45__cpo9iter_moveE,@object
	.size		_ZN85_INTERNAL_0ae2b1d6_49_flash_fwd_hdim64_fp16_paged_split_softcap_sm90_cu_3fbc093a_36314cuda3std6ranges3__45__cpo9iter_moveE,(_ZN85_INTERNAL_0ae2b1d6_49_flash_fwd_hdim64_fp16_paged_split_softcap_sm90_cu_3fbc093a_36314cuda3std3__45__cpo5beginE - _ZN85_INTERNAL_0ae2b1d6_49_flash_fwd_hdim64_fp16_paged_split_softcap_sm90_cu_3fbc093a_36314cuda3std6ranges3__45__cpo9iter_moveE)
_ZN85_INTERNAL_0ae2b1d6_49_flash_fwd_hdim64_fp16_paged_split_softcap_sm90_cu_3fbc093a_36314cuda3std6ranges3__45__cpo9iter_moveE:
	.zero		1
	.type		_ZN85_INTERNAL_0ae2b1d6_49_flash_fwd_hdim64_fp16_paged_split_softcap_sm90_cu_3fbc093a_36314cuda3std3__45__cpo5beginE,@object
	.size		_ZN85_INTERNAL_0ae2b1d6_49_flash_fwd_hdim64_fp16_paged_split_softcap_sm90_cu_3fbc093a_36314cuda3std3__45__cpo5beginE,(_ZN85_INTERNAL_0ae2b1d6_49_flash_fwd_hdim64_fp16_paged_split_softcap_sm90_cu_3fbc093a_36314cuda3std3__487_GLOBAL__N__0ae2b1d6_49_flash_fwd_hdim64_fp16_paged_split_softcap_sm90_cu_3fbc093a_36316ignoreE - _ZN85_INTERNAL_0ae2b1d6_49_flash_fwd_hdim64_fp16_paged_split_softcap_sm90_cu_3fbc093a_36314cuda3std3__45__cpo5beginE)
_ZN85_INTERNAL_0ae2b1d6_49_flash_fwd_hdim64_fp16_paged_split_softcap_sm90_cu_3fbc093a_36314cuda3std3__45__cpo5beginE:
	.zero		1
	.type		_ZN85_INTERNAL_0ae2b1d6_49_flash_fwd_hdim64_fp16_paged_split_softcap_sm90_cu_3fbc093a_36314cuda3std3__487_GLOBAL__N__0ae2b1d6_49_flash_fwd_hdim64_fp16_paged_split_softcap_sm90_cu_3fbc093a_36316ignoreE,@object
	.size		_ZN85_INTERNAL_0ae2b1d6_49_flash_fwd_hdim64_fp16_paged_split_softcap_sm90_cu_3fbc093a_36314cuda3std3__487_GLOBAL__N__0ae2b1d6_49_flash_fwd_hdim64_fp16_paged_split_softcap_sm90_cu_3fbc093a_36316ignoreE,(_ZN85_INTERNAL_0ae2b1d6_49_flash_fwd_hdim64_fp16_paged_split_softcap_sm90_cu_3fbc093a_36314cute7productE - _ZN85_INTERNAL_0ae2b1d6_49_flash_fwd_hdim64_fp16_paged_split_softcap_sm90_cu_3fbc093a_36314cuda3std3__487_GLOBAL__N__0ae2b1d6_49_flash_fwd_hdim64_fp16_paged_split_softcap_sm90_cu_3fbc093a_36316ignoreE)
_ZN85_INTERNAL_0ae2b1d6_49_flash_fwd_hdim64_fp16_paged_split_softcap_sm90_cu_3fbc093a_36314cuda3std3__487_GLOBAL__N__0ae2b1d6_49_flash_fwd_hdim64_fp16_paged_split_softcap_sm90_cu_3fbc093a_36316ignoreE:
	.zero		1
	.type		_ZN85_INTERNAL_0ae2b1d6_49_flash_fwd_hdim64_fp16_paged_split_softcap_sm90_cu_3fbc093a_36314cute7productE,@object
	.size		_ZN85_INTERNAL_0ae2b1d6_49_flash_fwd_hdim64_fp16_paged_split_softcap_sm90_cu_3fbc093a_36314cute7productE,(_ZN85_INTERNAL_0ae2b1d6_49_flash_fwd_hdim64_fp16_paged_split_softcap_sm90_cu_3fbc093a_36314cuda3std3__45__cpo3endE - _ZN85_INTERNAL_0ae2b1d6_49_flash_fwd_hdim64_fp16_paged_split_softcap_sm90_cu_3fbc093a_36314cute7productE)
_ZN85_INTERNAL_0ae2b1d6_49_flash_fwd_hdim64_fp16_paged_split_softcap_sm90_cu_3fbc093a_36314cute7productE:
	.zero		1
	.type		_ZN85_INTERNAL_0ae2b1d6_49_flash_fwd_hdim64_fp16_paged_split_softcap_sm90_cu_3fbc093a_36314cuda3std3__45__cpo3endE,@object
	.size		_ZN85_INTERNAL_0ae2b1d6_49_flash_fwd_hdim64_fp16_paged_split_softcap_sm90_cu_3fbc093a_36314cuda3std3__45__cpo3endE,(_ZN85_INTERNAL_0ae2b1d6_49_flash_fwd_hdim64_fp16_paged_split_softcap_sm90_cu_3fbc093a_36314cuda3std3__419piecewise_constructE - _ZN85_INTERNAL_0ae2b1d6_49_flash_fwd_hdim64_fp16_paged_split_softcap_sm90_cu_3fbc093a_36314cuda3std3__45__cpo3endE)
_ZN85_INTERNAL_0ae2b1d6_49_flash_fwd_hdim64_fp16_paged_split_softcap_sm90_cu_3fbc093a_36314cuda3std3__45__cpo3endE:
	.zero		1
	.type		_ZN85_INTERNAL_0ae2b1d6_49_flash_fwd_hdim64_fp16_paged_split_softcap_sm90_cu_3fbc093a_36314cuda3std3__419piecewise_constructE,@object
	.size		_ZN85_INTERNAL_0ae2b1d6_49_flash_fwd_hdim64_fp16_paged_split_softcap_sm90_cu_3fbc093a_36314cuda3std3__419piecewise_constructE,(_ZN85_INTERNAL_0ae2b1d6_49_flash_fwd_hdim64_fp16_paged_split_softcap_sm90_cu_3fbc093a_36314cuda3std3__45__cpo4cendE - _ZN85_INTERNAL_0ae2b1d6_49_flash_fwd_hdim64_fp16_paged_split_softcap_sm90_cu_3fbc093a_36314cuda3std3__419piecewise_constructE)
_ZN85_INTERNAL_0ae2b1d6_49_flash_fwd_hdim64_fp16_paged_split_softcap_sm90_cu_3fbc093a_36314cuda3std3__419piecewise_constructE:
	.zero		1
	.type		_ZN85_INTERNAL_0ae2b1d6_49_flash_fwd_hdim64_fp16_paged_split_softcap_sm90_cu_3fbc093a_36314cuda3std3__45__cpo4cendE,@object
	.size		_ZN85_INTERNAL_0ae2b1d6_49_flash_fwd_hdim64_fp16_paged_split_softcap_sm90_cu_3fbc093a_36314cuda3std3__45__cpo4cendE,(_ZN85_INTERNAL_0ae2b1d6_49_flash_fwd_hdim64_fp16_paged_split_softcap_sm90_cu_3fbc093a_36314cuda3std6ranges3__45__cpo4swapE - _ZN85_INTERNAL_0ae2b1d6_49_flash_fwd_hdim64_fp16_paged_split_softcap_sm90_cu_3fbc093a_36314cuda3std3__45__cpo4cendE)
_ZN85_INTERNAL_0ae2b1d6_49_flash_fwd_hdim64_fp16_paged_split_softcap_sm90_cu_3fbc093a_36314cuda3std3__45__cpo4cendE:
	.zero		1
	.type		_ZN85_INTERNAL_0ae2b1d6_49_flash_fwd_hdim64_fp16_paged_split_softcap_sm90_cu_3fbc093a_36314cuda3std6ranges3__45__cpo4swapE,@object
	.size		_ZN85_INTERNAL_0ae2b1d6_49_flash_fwd_hdim64_fp16_paged_split_softcap_sm90_cu_3fbc093a_36314cuda3std6ranges3__45__cpo4swapE,(.L_12 - _ZN85_INTERNAL_0ae2b1d6_49_flash_fwd_hdim64_fp16_paged_split_softcap_sm90_cu_3fbc093a_36314cuda3std6ranges3__45__cpo4swapE)
_ZN85_INTERNAL_0ae2b1d6_49_flash_fwd_hdim64_fp16_paged_split_softcap_sm90_cu_3fbc093a_36314cuda3std6ranges3__45__cpo4swapE:
	.zero		1
.L_12:


//--------------------- .nv.shared._ZN7cutlass13device_kernelIN5flash11enable_sm90INS1_16FlashAttnFwdSm90INS1_25CollectiveMainloopFwdSm90ILi2EN4cute5tupleIJNS5_1CILi1EEES8_S8_EEENS6_IJNS7_ILi192EEENS7_ILi128EEENS7_ILi64EEEEEELi64ENS_6half_tEfNS_4arch4Sm90ELb0ELb0ELb1ELb1ELb1ELb0ELb0ELb1ELb1ELb1ELb1ELb0EEENS1_21CollectiveEpilogueFwdINS6_IJSA_SC_SB_EEES9_SE_SG_Li384ELb1ELb1ELb1ELb0EEENS1_36VarlenDynamicPersistentTileSchedulerILi192ELi128ELi384ELi128ELb1ELb1ELb1ELb0ELb1ELb1EEEEEEEEEvNT_6ParamsE --------------------------
	.section	.nv.shared._ZN7cutlass13device_kernelIN5flash11enable_sm90INS1_16FlashAttnFwdSm90INS1_25CollectiveMainloopFwdSm90ILi2EN4cute5tupleIJNS5_1CILi1EEES8_S8_EEENS6_IJNS7_ILi192EEENS7_ILi128EEENS7_ILi64EEEEEELi64ENS_6half_tEfNS_4arch4Sm90ELb0ELb0ELb1ELb1ELb1ELb0ELb0ELb1ELb1ELb1ELb1ELb0EEENS1_21CollectiveEpilogueFwdINS6_IJSA_SC_SB_EEES9_SE_SG_Li384ELb1ELb1ELb1ELb0EEENS1_36VarlenDynamicPersistentTileSchedulerILi192ELi128ELi384ELi128ELb1ELb1ELb1ELb0ELb1ELb1EEEEEEEEEvNT_6ParamsE,"aw",@nobits
	.sectionflags	@""
	.align	16
	.zero		1024


//--------------------- .nv.shared._ZN7cutlass13device_kernelIN5flash11enable_sm90INS1_16FlashAttnFwdSm90INS1_25CollectiveMainloopFwdSm90ILi2EN4cute5tupleIJNS5_1CILi1EEES8_S8_EEENS6_IJNS7_ILi192EEENS7_ILi128EEENS7_ILi64EEEEEELi64ENS_6half_tEfNS_4arch4Sm90ELb0ELb0ELb1ELb1ELb1ELb1ELb0ELb1ELb1ELb1ELb1ELb0EEENS1_21CollectiveEpilogueFwdINS6_IJSA_SC_SB_EEES9_SE_SG_Li384ELb1ELb1ELb1ELb0EEENS1_36VarlenDynamicPersistentTileSchedulerILi192ELi128ELi384ELi128ELb1ELb1ELb1ELb0ELb1ELb1EEEEEEEEEvNT_6ParamsE --------------------------
	.section	.nv.shared._ZN7cutlass13device_kernelIN5flash11enable_sm90INS1_16FlashAttnFwdSm90INS1_25CollectiveMainloopFwdSm90ILi2EN4cute5tupleIJNS5_1CILi1EEES8_S8_EEENS6_IJNS7_ILi192EEENS7_ILi128EEENS7_ILi64EEEEEELi64ENS_6half_tEfNS_4arch4Sm90ELb0ELb0ELb1ELb1ELb1ELb1ELb0ELb1ELb1ELb1ELb1ELb0EEENS1_21CollectiveEpilogueFwdINS6_IJSA_SC_SB_EEES9_SE_SG_Li384ELb1ELb1ELb1ELb0EEENS1_36VarlenDynamicPersistentTileSchedulerILi192ELi128ELi384ELi128ELb1ELb1ELb1ELb0ELb1ELb1EEEEEEEEEvNT_6ParamsE,"aw",@nobits
	.sectionflags	@""
	.align	16
	.zero		1024


//--------------------- .nv.shared._ZN7cutlass13device_kernelIN5flash11enable_sm90INS1_16FlashAttnFwdSm90INS1_25CollectiveMainloopFwdSm90ILi2EN4cute5tupleIJNS5_1CILi1EEES8_S8_EEENS6_IJNS7_ILi192EEENS7_ILi128EEENS7_ILi64EEEEEELi64ENS_6half_tEfNS_4arch4Sm90ELb0ELb1ELb1ELb0ELb1ELb0ELb0ELb1ELb1ELb1ELb1ELb0EEENS1_21CollectiveEpilogueFwdINS6_IJSA_SC_SB_EEES9_SE_SG_Li384ELb0ELb1ELb1ELb0EEENS1_19SingleTileSchedulerILb0ELb1ELb1ELi192EEEEEEEEEvNT_6ParamsE --------------------------
	.section	.nv.shared._ZN7cutlass13device_kernelIN5flash11enable_sm90INS1_16FlashAttnFwdSm90INS1_25CollectiveMainloopFwdSm90ILi2EN4cute5tupleIJNS5_1CILi1EEES8_S8_EEENS6_IJNS7_ILi192EEENS7_ILi128EEENS7_ILi64EEEEEELi64ENS_6half_tEfNS_4arch4Sm90ELb0ELb1ELb1ELb0ELb1ELb0ELb0ELb1ELb1ELb1ELb1ELb0EEENS1_21CollectiveEpilogueFwdINS6_IJSA_SC_SB_EEES9_SE_SG_Li384ELb0ELb1ELb1ELb0EEENS1_19SingleTileSchedulerILb0ELb1ELb1ELi192EEEEEEEEEvNT_6ParamsE,"aw",@nobits
	.sectionflags	@""
	.align	16
	.zero		1024


//--------------------- .nv.shared._ZN7cutlass13device_kernelIN5flash11enable_sm90INS1_16FlashAttnFwdSm90INS1_25CollectiveMainloopFwdSm90ILi2EN4cute5tupleIJNS5_1CILi1EEES8_S8_EEENS6_IJNS7_ILi192EEENS7_ILi128EEENS7_ILi64EEEEEELi64ENS_6half_tEfNS_4arch4Sm90ELb0ELb1ELb1ELb1ELb1ELb0ELb0ELb1ELb1ELb1ELb1ELb0EEENS1_21CollectiveEpilogueFwdINS6_IJSA_SC_SB_EEES9_SE_SG_Li384ELb1ELb1ELb1ELb0EEENS1_36VarlenDynamicPersistentTileSchedulerILi192ELi128ELi384ELi128ELb1ELb1ELb1ELb1ELb0ELb1EEEEEEEEEvNT_6ParamsE --------------------------
	.section	.nv.shared._ZN7cutlass13device_kernelIN5flash11enable_sm90INS1_16FlashAttnFwdSm90INS1_25CollectiveMainloopFwdSm90ILi2EN4cute5tupleIJNS5_1CILi1EEES8_S8_EEENS6_IJNS7_ILi192EEENS7_ILi128EEENS7_ILi64EEEEEELi64ENS_6half_tEfNS_4arch4Sm90ELb0ELb1ELb1ELb1ELb1ELb0ELb0ELb1ELb1ELb1ELb1ELb0EEENS1_21CollectiveEpilogueFwdINS6_IJSA_SC_SB_EEES9_SE_SG_Li384ELb1ELb1ELb1ELb0EEENS1_36VarlenDynamicPersistentTileSchedulerILi192ELi128ELi384ELi128ELb1ELb1ELb1ELb1ELb0ELb1EEEEEEEEEvNT_6ParamsE,"aw",@nobits
	.sectionflags	@""
	.align	16
	.zero		1024


//--------------------- .nv.shared._ZN7cutlass13device_kernelIN5flash11enable_sm90INS1_16FlashAttnFwdSm90INS1_25CollectiveMainloopFwdSm90ILi2EN4cute5tupleIJNS5_1CILi1EEES8_S8_EEENS6_IJNS7_ILi192EEENS7_ILi128EEENS7_ILi64EEEEEELi64ENS_6half_tEfNS_4arch4Sm90ELb0ELb1ELb1ELb1ELb1ELb1ELb0ELb1ELb1ELb1ELb1ELb0EEENS1_21CollectiveEpilogueFwdINS6_IJSA_SC_SB_EEES9_SE_SG_Li384ELb1ELb1ELb1ELb0EEENS1_36VarlenDynamicPersistentTileSchedulerILi192ELi128ELi384ELi128ELb1ELb1ELb1ELb1ELb0ELb1EEEEEEEEEvNT_6ParamsE --------------------------
	.section	.nv.shared._ZN7cutlass13device_kernelIN5flash11enable_sm90INS1_16FlashAttnFwdSm90INS1_25CollectiveMainloopFwdSm90ILi2EN4cute5tupleIJNS5_1CILi1EEES8_S8_EEENS6_IJNS7_ILi192EEENS7_ILi128EEENS7_ILi64EEEEEELi64ENS_6half_tEfNS_4arch4Sm90ELb0ELb1ELb1ELb1ELb1ELb1ELb0ELb1ELb1ELb1ELb1ELb0EEENS1_21CollectiveEpilogueFwdINS6_IJSA_SC_SB_EEES9_SE_SG_Li384ELb1ELb1ELb1ELb0EEENS1_36VarlenDynamicPersistentTileSchedulerILi192ELi128ELi384ELi128ELb1ELb1ELb1ELb1ELb0ELb1EEEEEEEEEvNT_6ParamsE,"aw",@nobits
	.sectionflags	@""
	.align	16
	.zero		1024


//--------------------- .nv.shared._ZN7cutlass13device_kernelIN5flash11enable_sm90INS1_16FlashAttnFwdSm90INS1_25CollectiveMainloopFwdSm90ILi2EN4cute5tupleIJNS5_1CILi1EEES8_S8_EEENS6_IJNS7_ILi192EEENS7_ILi128EEENS7_ILi64EEEEEELi64ENS_6half_tEfNS_4arch4Sm90ELb1ELb0ELb1ELb0ELb1ELb0ELb0ELb1ELb1ELb1ELb1ELb0EEENS1_21CollectiveEpilogueFwdINS6_IJSA_SC_SB_EEES9_SE_SG_Li384ELb0ELb1ELb1ELb0EEENS1_19SingleTileSchedulerILb0ELb1ELb1ELi192EEEEEEEEEvNT_6ParamsE --------------------------
	.section	.nv.shared._ZN7cutlass13device_kernelIN5flash11enable_sm90INS1_16FlashAttnFwdSm90INS1_25CollectiveMainloopFwdSm90ILi2EN4cute5tupleIJNS5_1CILi1EEES8_S8_EEENS6_IJNS7_ILi192EEENS7_ILi128EEENS7_ILi64EEEEEELi64ENS_6half_tEfNS_4arch4Sm90ELb1ELb0ELb1ELb0ELb1ELb0ELb0ELb1ELb1ELb1ELb1ELb0EEENS1_21CollectiveEpilogueFwdINS6_IJSA_SC_SB_EEES9_SE_SG_Li384ELb0ELb1ELb1ELb0EEENS1_19SingleTileSchedulerILb0ELb1ELb1ELi192EEEEEEEEEvNT_6ParamsE,"aw",@nobits
	.sectionflags	@""
	.align	16
	.zero		1024


//--------------------- .nv.shared._ZN7cutlass13device_kernelIN5flash11enable_sm90INS1_16FlashAttnFwdSm90INS1_25CollectiveMainloopFwdSm90ILi2EN4cute5tupleIJNS5_1CILi1EEES8_S8_EEENS6_IJNS7_ILi192EEENS7_ILi128EEENS7_ILi64EEEEEELi64ENS_6half_tEfNS_4arch4Sm90ELb1ELb0ELb1ELb1ELb1ELb0ELb0ELb1ELb1ELb1ELb1ELb0EEENS1_21CollectiveEpilogueFwdINS6_IJSA_SC_SB_EEES9_SE_SG_Li384ELb1ELb1ELb1ELb0EEENS1_36VarlenDynamicPersistentTileSchedulerILi192ELi128ELi384ELi128ELb1ELb1ELb1ELb1ELb1ELb1EEEEEEEEEvNT_6ParamsE --------------------------
	.section	.nv.shared._ZN7cutlass13device_kernelIN5flash11enable_sm90INS1_16FlashAttnFwdSm90INS1_25CollectiveMainloopFwdSm90ILi2EN4cute5tupleIJNS5_1CILi1EEES8_S8_EEENS6_IJNS7_ILi192EEENS7_ILi128EEENS7_ILi64EEEEEELi64ENS_6half_tEfNS_4arch4Sm90ELb1ELb0ELb1ELb1ELb1ELb0ELb0ELb1ELb1ELb1ELb1ELb0EEENS1_21CollectiveEpilogueFwdINS6_IJSA_SC_SB_EEES9_SE_SG_Li384ELb1ELb1ELb1ELb0EEENS1_36VarlenDynamicPersistentTileSchedulerILi192ELi128ELi384ELi128ELb1ELb1ELb1ELb1ELb1ELb1EEEEEEEEEvNT_6ParamsE,"aw",@nobits
	.sectionflags	@""
	.align	16
	.zero		1024


//--------------------- .nv.shared._ZN7cutlass13device_kernelIN5flash11enable_sm90INS1_16FlashAttnFwdSm90INS1_25CollectiveMainloopFwdSm90ILi2EN4cute5tupleIJNS5_1CILi1EEES8_S8_EEENS6_IJNS7_ILi192EEENS7_ILi128EEENS7_ILi64EEEEEELi64ENS_6half_tEfNS_4arch4Sm90ELb1ELb0ELb1ELb1ELb1ELb1ELb0ELb1ELb1ELb1ELb1ELb0EEENS1_21CollectiveEpilogueFwdINS6_IJSA_SC_SB_EEES9_SE_SG_Li384ELb1ELb1ELb1ELb0EEENS1_36VarlenDynamicPersistentTileSchedulerILi192ELi128ELi384ELi128ELb1ELb1ELb1ELb1ELb1ELb1EEEEEEEEEvNT_6ParamsE --------------------------
	.section	.nv.shared._ZN7cutlass13device_kernelIN5flash11enable_sm90INS1_16FlashAttnFwdSm90INS1_25CollectiveMainloopFwdSm90ILi2EN4cute5tupleIJNS5_1CILi1EEES8_S8_EEENS6_IJNS7_ILi192EEENS7_ILi128EEENS7_ILi64EEEEEELi64ENS_6half_tEfNS_4arch4Sm90ELb1ELb0ELb1ELb1ELb1ELb1ELb0ELb1ELb1ELb1ELb1ELb0EEENS1_21CollectiveEpilogueFwdINS6_IJSA_SC_SB_EEES9_SE_SG_Li384ELb1ELb1ELb1ELb0EEENS1_36VarlenDynamicPersistentTileSchedulerILi192ELi128ELi384ELi128ELb1ELb1ELb1ELb1ELb1ELb1EEEEEEEEEvNT_6ParamsE,"aw",@nobits
	.sectionflags	@""
	.align	16
	.zero		1024


//--------------------- .nv.constant0._ZN7cutlass13device_kernelIN5flash11enable_sm90INS1_16FlashAttnFwdSm90INS1_25CollectiveMainloopFwdSm90ILi2EN4cute5tupleIJNS5_1CILi1EEES8_S8_EEENS6_IJNS7_ILi192EEENS7_ILi128EEENS7_ILi64EEEEEELi64ENS_6half_tEfNS_4arch4Sm90ELb0ELb0ELb1ELb0ELb1ELb0ELb0ELb1ELb1ELb1ELb1ELb0EEENS1_21CollectiveEpilogueFwdINS6_IJSA_SC_SB_EEES9_SE_SG_Li384ELb0ELb1ELb1ELb0EEENS1_19SingleTileSchedulerILb0ELb1ELb1ELi192EEEEEEEEEvNT_6ParamsE --------------------------
	.section	.nv.constant0._ZN7cutlass13device_kernelIN5flash11enable_sm90INS1_16FlashAttnFwdSm90INS1_25CollectiveMainloopFwdSm90ILi2EN4cute5tupleIJNS5_1CILi1EEES8_S8_EEENS6_IJNS7_ILi192EEENS7_ILi128EEENS7_ILi64EEEEEELi64ENS_6half_tEfNS_4arch4Sm90ELb0ELb0ELb1ELb0ELb1ELb0ELb0ELb1ELb1ELb1ELb1ELb0EEENS1_21CollectiveEpilogueFwdINS6_IJSA_SC_SB_EEES9_SE_SG_Li384ELb0ELb1ELb1ELb0EEENS1_19SingleTileSchedulerILb0ELb1ELb1ELi192EEEEEEEEEvNT_6ParamsE,"a",@progbits
	.sectionflags	@""
	.align	4
.nv.constant0._ZN7cutlass13device_kernelIN5flash11enable_sm90INS1_16FlashAttnFwdSm90INS1_25CollectiveMainloopFwdSm90ILi2EN4cute5tupleIJNS5_1CILi1EEES8_S8_EEENS6_IJNS7_ILi192EEENS7_ILi128EEENS7_ILi64EEEEEELi64ENS_6half_tEfNS_4arch4Sm90ELb0ELb0ELb1ELb0ELb1ELb0ELb0ELb1ELb1ELb1ELb1ELb0EEENS1_21CollectiveEpilogueFwdINS6_IJSA_SC_SB_EEES9_SE_SG_Li384ELb0ELb1ELb1ELb0EEENS1_19SingleTileSchedulerILb0ELb1ELb1ELi192EEEEEEEEEvNT_6ParamsE:
	.zero		3200


//--------------------- .nv.constant0._ZN7cutlass13device_kernelIN5flash11enable_sm90INS1_16FlashAttnFwdSm90INS1_25CollectiveMainloopFwdSm90ILi2EN4cute5tupleIJNS5_1CILi1EEES8_S8_EEENS6_IJNS7_ILi192EEENS7_ILi128EEENS7_ILi64EEEEEELi64ENS_6half_tEfNS_4arch4Sm90ELb0ELb0ELb1ELb1ELb1ELb0ELb0ELb1ELb1ELb1ELb1ELb0EEENS1_21CollectiveEpilogueFwdINS6_IJSA_SC_SB_EEES9_SE_SG_Li384ELb1ELb1ELb1ELb0EEENS1_36VarlenDynamicPersistentTileSchedulerILi192ELi128ELi384ELi128ELb1ELb1ELb1ELb0ELb1ELb1EEEEEEEEEvNT_6ParamsE --------------------------
	.section	.nv.constant0._ZN7cutlass13device_kernelIN5flash11enable_sm90INS1_16FlashAttnFwdSm90INS1_25CollectiveMainloopFwdSm90ILi2EN4cute5tupleIJNS5_1CILi1EEES8_S8_EEENS6_IJNS7_ILi192EEENS7_ILi128EEENS7_ILi64EEEEEELi64ENS_6half_tEfNS_4arch4Sm90ELb0ELb0ELb1ELb1ELb1ELb0ELb0ELb1ELb1ELb1ELb1ELb0EEENS1_21CollectiveEpilogueFwdINS6_IJSA_SC_SB_EEES9_SE_SG_Li384ELb1ELb1ELb1ELb0EEENS1_36VarlenDynamicPersistentTileSchedulerILi192ELi128ELi384ELi128ELb1ELb1ELb1ELb0ELb1ELb1EEEEEEEEEvNT_6ParamsE,"a",@progbits
	.sectionflags	@""
	.align	4
.nv.constant0._ZN7cutlass13device_kernelIN5flash11enable_sm90INS1_16FlashAttnFwdSm90INS1_25CollectiveMainloopFwdSm90ILi2EN4cute5tupleIJNS5_1CILi1EEES8_S8_EEENS6_IJNS7_ILi192EEENS7_ILi128EEENS7_ILi64EEEEEELi64ENS_6half_tEfNS_4arch4Sm90ELb0ELb0ELb1ELb1ELb1ELb0ELb0ELb1ELb1ELb1ELb1ELb0EEENS1_21CollectiveEpilogueFwdINS6_IJSA_SC_SB_EEES9_SE_SG_Li384ELb1ELb1ELb1ELb0EEENS1_36VarlenDynamicPersistentTileSchedulerILi192ELi128ELi384ELi128ELb1ELb1ELb1ELb0ELb1ELb1EEEEEEEEEvNT_6ParamsE:
	.zero		3328


//--------------------- .nv.constant0._ZN7cutlass13device_kernelIN5flash11enable_sm90INS1_16FlashAttnFwdSm90INS1_25CollectiveMainloopFwdSm90ILi2EN4cute5tupleIJNS5_1CILi1EEES8_S8_EEENS6_IJNS7_ILi192EEENS7_ILi128EEENS7_ILi64EEEEEELi64ENS_6half_tEfNS_4arch4Sm90ELb0ELb0ELb1ELb1ELb1ELb1ELb0ELb1ELb1ELb1ELb1ELb0EEENS1_21CollectiveEpilogueFwdINS6_IJSA_SC_SB_EEES9_SE_SG_Li384ELb1ELb1ELb1ELb0EEENS1_36VarlenDynamicPersistentTileSchedulerILi192ELi128ELi384ELi128ELb1ELb1ELb1ELb0ELb1ELb1EEEEEEEEEvNT_6ParamsE --------------------------
	.section	.nv.constant0._ZN7cutlass13device_kernelIN5flash11enable_sm90INS1_16FlashAttnFwdSm90INS1_25CollectiveMainloopFwdSm90ILi2EN4cute5tupleIJNS5_1CILi1EEES8_S8_EEENS6_IJNS7_ILi192EEENS7_ILi128EEENS7_ILi64EEEEEELi64ENS_6half_tEfNS_4arch4Sm90ELb0ELb0ELb1ELb1ELb1ELb1ELb0ELb1ELb1ELb1ELb1ELb0EEENS1_21CollectiveEpilogueFwdINS6_IJSA_SC_SB_EEES9_SE_SG_Li384ELb1ELb1ELb1ELb0EEENS1_36VarlenDynamicPersistentTileSchedulerILi192ELi128ELi384ELi128ELb1ELb1ELb1ELb0ELb1ELb1EEEEEEEEEvNT_6ParamsE,"a",@progbits
	.sectionflags	@""
	.align	4
.nv.constant0._ZN7cutlass13device_kernelIN5flash11enable_sm90INS1_16FlashAttnFwdSm90INS1_25CollectiveMainloopFwdSm90ILi2EN4cute5tupleIJNS5_1CILi1EEES8_S8_EEENS6_IJNS7_ILi192EEENS7_ILi128EEENS7_ILi64EEEEEELi64ENS_6half_tEfNS_4arch4Sm90ELb0ELb0ELb1ELb1ELb1ELb1ELb0ELb1ELb1ELb1ELb1ELb0EEENS1_21CollectiveEpilogueFwdINS6_IJSA_SC_SB_EEES9_SE_SG_Li384ELb1ELb1ELb1ELb0EEENS1_36VarlenDynamicPersistentTileSchedulerILi192ELi128ELi384ELi128ELb1ELb1ELb1ELb0ELb1ELb1EEEEEEEEEvNT_6ParamsE:
	.zero		3328


//--------------------- .nv.constant0._ZN7cutlass13device_kernelIN5flash11enable_sm90INS1_16FlashAttnFwdSm90INS1_25CollectiveMainloopFwdSm90ILi2EN4cute5tupleIJNS5_1CILi1EEES8_S8_EEENS6_IJNS7_ILi192EEENS7_ILi128EEENS7_ILi64EEEEEELi64ENS_6half_tEfNS_4arch4Sm90ELb0ELb1ELb1ELb0ELb1ELb0ELb0ELb1ELb1ELb1ELb1ELb0EEENS1_21CollectiveEpilogueFwdINS6_IJSA_SC_SB_EEES9_SE_SG_Li384ELb0ELb1ELb1ELb0EEENS1_19SingleTileSchedulerILb0ELb1ELb1ELi192EEEEEEEEEvNT_6ParamsE --------------------------
	.section	.nv.constant0._ZN7cutlass13device_kernelIN5flash11enable_sm90INS1_16FlashAttnFwdSm90INS1_25CollectiveMainloopFwdSm90ILi2EN4cute5tupleIJNS5_1CILi1EEES8_S8_EEENS6_IJNS7_ILi192EEENS7_ILi128EEENS7_ILi64EEEEEELi64ENS_6half_tEfNS_4arch4Sm90ELb0ELb1ELb1ELb0ELb1ELb0ELb0ELb1ELb1ELb1ELb1ELb0EEENS1_21CollectiveEpilogueFwdINS6_IJSA_SC_SB_EEES9_SE_SG_Li384ELb0ELb1ELb1ELb0EEENS1_19SingleTileSchedulerILb0ELb1ELb1ELi192EEEEEEEEEvNT_6ParamsE,"a",@progbits
	.sectionflags	@""
	.align	4
.nv.constant0._ZN7cutlass13device_kernelIN5flash11enable_sm90INS1_16FlashAttnFwdSm90INS1_25CollectiveMainloopFwdSm90ILi2EN4cute5tupleIJNS5_1CILi1EEES8_S8_EEENS6_IJNS7_ILi192EEENS7_ILi128EEENS7_ILi64EEEEEELi64ENS_6half_tEfNS_4arch4Sm90ELb0ELb1ELb1ELb0ELb1ELb0ELb0ELb1ELb1ELb1ELb1ELb0EEENS1_21CollectiveEpilogueFwdINS6_IJSA_SC_SB_EEES9_SE_SG_Li384ELb0ELb1ELb1ELb0EEENS1_19SingleTileSchedulerILb0ELb1ELb1ELi192EEEEEEEEEvNT_6ParamsE:
	.zero		3200


//--------------------- .nv.constant0._ZN7cutlass13device_kernelIN5flash11enable_sm90INS1_16FlashAttnFwdSm90INS1_25CollectiveMainloopFwdSm90ILi2EN4cute5tupleIJNS5_1CILi1EEES8_S8_EEENS6_IJNS7_ILi192EEENS7_ILi128EEENS7_ILi64EEEEEELi64ENS_6half_tEfNS_4arch4Sm90ELb0ELb1ELb1ELb1ELb1ELb0ELb0ELb1ELb1ELb1ELb1ELb0EEENS1_21CollectiveEpilogueFwdINS6_IJSA_SC_SB_EEES9_SE_SG_Li384ELb1ELb1ELb1ELb0EEENS1_36VarlenDynamicPersistentTileSchedulerILi192ELi128ELi384ELi128ELb1ELb1ELb1ELb1ELb0ELb1EEEEEEEEEvNT_6ParamsE --------------------------
	.section	.nv.constant0._ZN7cutlass13device_kernelIN5flash11enable_sm90INS1_16FlashAttnFwdSm90INS1_25CollectiveMainloopFwdSm90ILi2EN4cute5tupleIJNS5_1CILi1EEES8_S8_EEENS6_IJNS7_ILi192EEENS7_ILi128EEENS7_ILi64EEEEEELi64ENS_6half_tEfNS_4arch4Sm90ELb0ELb1ELb1ELb1ELb1ELb0ELb0ELb1ELb1ELb1ELb1ELb0EEENS1_21CollectiveEpilogueFwdINS6_IJSA_SC_SB_EEES9_SE_SG_Li384ELb1ELb1ELb1ELb0EEENS1_36VarlenDynamicPersistentTileSchedulerILi192ELi128ELi384ELi128ELb1ELb1ELb1ELb1ELb0ELb1EEEEEEEEEvNT_6ParamsE,"a",@progbits
	.sectionflags	@""
	.align	4
.nv.constant0._ZN7cutlass13device_kernelIN5flash11enable_sm90INS1_16FlashAttnFwdSm90INS1_25CollectiveMainloopFwdSm90ILi2EN4cute5tupleIJNS5_1CILi1EEES8_S8_EEENS6_IJNS7_ILi192EEENS7_ILi128EEENS7_ILi64EEEEEELi64ENS_6half_tEfNS_4arch4Sm90ELb0ELb1ELb1ELb1ELb1ELb0ELb0ELb1ELb1ELb1ELb1ELb0EEENS1_21CollectiveEpilogueFwdINS6_IJSA_SC_SB_EEES9_SE_SG_Li384ELb1ELb1ELb1ELb0EEENS1_36VarlenDynamicPersistentTileSchedulerILi192ELi128ELi384ELi128ELb1ELb1ELb1ELb1ELb0ELb1EEEEEEEEEvNT_6ParamsE:
	.zero		3328


//--------------------- .nv.constant0._ZN7cutlass13device_kernelIN5flash11enable_sm90INS1_16FlashAttnFwdSm90INS1_25CollectiveMainloopFwdSm90ILi2EN4cute5tupleIJNS5_1CILi1EEES8_S8_EEENS6_IJNS7_ILi192EEENS7_ILi128EEENS7_ILi64EEEEEELi64ENS_6half_tEfNS_4arch4Sm90ELb0ELb1ELb1ELb1ELb1ELb1ELb0ELb1ELb1ELb1ELb1ELb0EEENS1_21CollectiveEpilogueFwdINS6_IJSA_SC_SB_EEES9_SE_SG_Li384ELb1ELb1ELb1ELb0EEENS1_36VarlenDynamicPersistentTileSchedulerILi192ELi128ELi384ELi128ELb1ELb1ELb1ELb1ELb0ELb1EEEEEEEEEvNT_6ParamsE --------------------------
	.section	.nv.constant0._ZN7cutlass13device_kernelIN5flash11enable_sm90INS1_16FlashAttnFwdSm90INS1_25CollectiveMainloopFwdSm90ILi2EN4cute5tupleIJNS5_1CILi1EEES8_S8_EEENS6_IJNS7_ILi192EEENS7_ILi128EEENS7_ILi64EEEEEELi64ENS_6half_tEfNS_4arch4Sm90ELb0ELb1ELb1ELb1ELb1ELb1ELb0ELb1ELb1ELb1ELb1ELb0EEENS1_21CollectiveEpilogueFwdINS6_IJSA_SC_SB_EEES9_SE_SG_Li384ELb1ELb1ELb1ELb0EEENS1_36VarlenDynamicPersistentTileSchedulerILi192ELi128ELi384ELi128ELb1ELb1ELb1ELb1ELb0ELb1EEEEEEEEEvNT_6ParamsE,"a",@progbits
	.sectionflags	@""
	.align	4
.nv.constant0._ZN7cutlass13device_kernelIN5flash11enable_sm90INS1_16FlashAttnFwdSm90INS1_25CollectiveMainloopFwdSm90ILi2EN4cute5tupleIJNS5_1CILi1EEES8_S8_EEENS6_IJNS7_ILi192EEENS7_ILi128EEENS7_ILi64EEEEEELi64ENS_6half_tEfNS_4arch4Sm90ELb0ELb1ELb1ELb1ELb1ELb1ELb0ELb1ELb1ELb1ELb1ELb0EEENS1_21CollectiveEpilogueFwdINS6_IJSA_SC_SB_EEES9_SE_SG_Li384ELb1ELb1ELb1ELb0EEENS1_36VarlenDynamicPersistentTileSchedulerILi192ELi128ELi384ELi128ELb1ELb1ELb1ELb1ELb0ELb1EEEEEEEEEvNT_6ParamsE:
	.zero		3328


//--------------------- .nv.constant0._ZN7cutlass13device_kernelIN5flash11enable_sm90INS1_16FlashAttnFwdSm90INS1_25CollectiveMainloopFwdSm90ILi2EN4cute5tupleIJNS5_1CILi1EEES8_S8_EEENS6_IJNS7_ILi192EEENS7_ILi128EEENS7_ILi64EEEEEELi64ENS_6half_tEfNS_4arch4Sm90ELb1ELb0ELb1ELb0ELb1ELb0ELb0ELb1ELb1ELb1ELb1ELb0EEENS1_21CollectiveEpilogueFwdINS6_IJSA_SC_SB_EEES9_SE_SG_Li384ELb0ELb1ELb1ELb0EEENS1_19SingleTileSchedulerILb0ELb1ELb1ELi192EEEEEEEEEvNT_6ParamsE --------------------------
	.section	.nv.constant0._ZN7cutlass13device_kernelIN5flash11enable_sm90INS1_16FlashAttnFwdSm90INS1_25CollectiveMainloopFwdSm90ILi2EN4cute5tupleIJNS5_1CILi1EEES8_S8_EEENS6_IJNS7_ILi192EEENS7_ILi128EEENS7_ILi64EEEEEELi64ENS_6half_tEfNS_4arch4Sm90ELb1ELb0ELb1ELb0ELb1ELb0ELb0ELb1ELb1ELb1ELb1ELb0EEENS1_21CollectiveEpilogueFwdINS6_IJSA_SC_SB_EEES9_SE_SG_Li384ELb0ELb1ELb1ELb0EEENS1_19SingleTileSchedulerILb0ELb1ELb1ELi192EEEEEEEEEvNT_6ParamsE,"a",@progbits
	.sectionflags	@""
	.align	4
.nv.constant0._ZN7cutlass13device_kernelIN5flash11enable_sm90INS1_16FlashAttnFwdSm90INS1_25CollectiveMainloopFwdSm90ILi2EN4cute5tupleIJNS5_1CILi1EEES8_S8_EEENS6_IJNS7_ILi192EEENS7_ILi128EEENS7_ILi64EEEEEELi64ENS_6half_tEfNS_4arch4Sm90ELb1ELb0ELb1ELb0ELb1ELb0ELb0ELb1ELb1ELb1ELb1ELb0EEENS1_21CollectiveEpilogueFwdINS6_IJSA_SC_SB_EEES9_SE_SG_Li384ELb0ELb1ELb1ELb0EEENS1_19SingleTileSchedulerILb0ELb1ELb1ELi192EEEEEEEEEvNT_6ParamsE:
	.zero		3200


//--------------------- .nv.constant0._ZN7cutlass13device_kernelIN5flash11enable_sm90INS1_16FlashAttnFwdSm90INS1_25CollectiveMainloopFwdSm90ILi2EN4cute5tupleIJNS5_1CILi1EEES8_S8_EEENS6_IJNS7_ILi192EEENS7_ILi128EEENS7_ILi64EEEEEELi64ENS_6half_tEfNS_4arch4Sm90ELb1ELb0ELb1ELb1ELb1ELb0ELb0ELb1ELb1ELb1ELb1ELb0EEENS1_21CollectiveEpilogueFwdINS6_IJSA_SC_SB_EEES9_SE_SG_Li384ELb1ELb1ELb1ELb0EEENS1_36VarlenDynamicPersistentTileSchedulerILi192ELi128ELi384ELi128ELb1ELb1ELb1ELb1ELb1ELb1EEEEEEEEEvNT_6ParamsE --------------------------
	.section	.nv.constant0._ZN7cutlass13device_kernelIN5flash11enable_sm90INS1_16FlashAttnFwdSm90INS1_25CollectiveMainloopFwdSm90ILi2EN4cute5tupleIJNS5_1CILi1EEES8_S8_EEENS6_IJNS7_ILi192EEENS7_ILi128EEENS7_ILi64EEEEEELi64ENS_6half_tEfNS_4arch4Sm90ELb1ELb0ELb1ELb1ELb1ELb0ELb0ELb1ELb1ELb1ELb1ELb0EEENS1_21CollectiveEpilogueFwdINS6_IJSA_SC_SB_EEES9_SE_SG_Li384ELb1ELb1ELb1ELb0EEENS1_36VarlenDynamicPersistentTileSchedulerILi192ELi128ELi384ELi128ELb1ELb1ELb1ELb1ELb1ELb1EEEEEEEEEvNT_6ParamsE,"a",@progbits
	.sectionflags	@""
	.align	4
.nv.constant0._ZN7cutlass13device_kernelIN5flash11enable_sm90INS1_16FlashAttnFwdSm90INS1_25CollectiveMainloopFwdSm90ILi2EN4cute5tupleIJNS5_1CILi1EEES8_S8_EEENS6_IJNS7_ILi192EEENS7_ILi128EEENS7_ILi64EEEEEELi64ENS_6half_tEfNS_4arch4Sm90ELb1ELb0ELb1ELb1ELb1ELb0ELb0ELb1ELb1ELb1ELb1ELb0EEENS1_21CollectiveEpilogueFwdINS6_IJSA_SC_SB_EEES9_SE_SG_Li384ELb1ELb1ELb1ELb0EEENS1_36VarlenDynamicPersistentTileSchedulerILi192ELi128ELi384ELi128ELb1ELb1ELb1ELb1ELb1ELb1EEEEEEEEEvNT_6ParamsE:
	.zero		3328


//--------------------- .nv.constant0._ZN7cutlass13device_kernelIN5flash11enable_sm90INS1_16FlashAttnFwdSm90INS1_25CollectiveMainloopFwdSm90ILi2EN4cute5tupleIJNS5_1CILi1EEES8_S8_EEENS6_IJNS7_ILi192EEENS7_ILi128EEENS7_ILi64EEEEEELi64ENS_6half_tEfNS_4arch4Sm90ELb1ELb0ELb1ELb1ELb1ELb1ELb0ELb1ELb1ELb1ELb1ELb0EEENS1_21CollectiveEpilogueFwdINS6_IJSA_SC_SB_EEES9_SE_SG_Li384ELb1ELb1ELb1ELb0EEENS1_36VarlenDynamicPersistentTileSchedulerILi192ELi128ELi384ELi128ELb1ELb1ELb1ELb1ELb1ELb1EEEEEEEEEvNT_6ParamsE --------------------------
	.section	.nv.constant0._ZN7cutlass13device_kernelIN5flash11enable_sm90INS1_16FlashAttnFwdSm90INS1_25CollectiveMainloopFwdSm90ILi2EN4cute5tupleIJNS5_1CILi1EEES8_S8_EEENS6_IJNS7_ILi192EEENS7_ILi128EEENS7_ILi64EEEEEELi64ENS_6half_tEfNS_4arch4Sm90ELb1ELb0ELb1ELb1ELb1ELb1ELb0ELb1ELb1ELb1ELb1ELb0EEENS1_21CollectiveEpilogueFwdINS6_IJSA_SC_SB_EEES9_SE_SG_Li384ELb1ELb1ELb1ELb0EEENS1_36VarlenDynamicPersistentTileSchedulerILi192ELi128ELi384ELi128ELb1ELb1ELb1ELb1ELb1ELb1EEEEEEEEEvNT_6ParamsE,"a",@progbits
	.sectionflags	@""
	.align	4
.nv.constant0._ZN7cutlass13device_kernelIN5flash11enable_sm90INS1_16FlashAttnFwdSm90INS1_25CollectiveMainloopFwdSm90ILi2EN4cute5tupleIJNS5_1CILi1EEES8_S8_EEENS6_IJNS7_ILi192EEENS7_ILi128EEENS7_ILi64EEEEEELi64ENS_6half_tEfNS_4arch4Sm90ELb1ELb0ELb1ELb1ELb1ELb1ELb0ELb1ELb1ELb1ELb1ELb0EEENS1_21CollectiveEpilogueFwdINS6_IJSA_SC_SB_EEES9_SE_SG_Li384ELb1ELb1ELb1ELb0EEENS1_36VarlenDynamicPersistentTileSchedulerILi192ELi128ELi384ELi128ELb1ELb1ELb1ELb1ELb1ELb1EEEEEEEEEvNT_6ParamsE:
	.zero		3328


//--------------------- SYMBOLS --------------------------

	.type		.nv.reservedSmem.offset0,@object
	.size		.nv.reservedSmem.offset0,0x4
	.type		__assertfail,@function
